// Copyright (c) 2024, Jay Shah, Ganesh Bikshandi, Ying Zhang, Vijay Thakkar, Pradeep Ramani, Tri Dao.
// Splitting the different template instantiations to different files to speed up compilation.
// This file is auto-generated. See "generate_kernels.py"

#include "flash_fwd_launch_template.h"

#ifndef FLASHATTENTION_DISABLE_HDIM64
template void run_mha_fwd_<90, cutlass::half_t, 64, 64, true, true, false, true>(Flash_fwd_params &params, cudaStream_t stream);
#endif


// ===== COMPILED SASS (sm_90a) =====

	.target	sm_90a

	.elftype	@"ET_EXEC"


//--------------------- .note.nv.tkinfo           --------------------------
	.section	.note.nv.tkinfo,"",@"SHT_NOTE"
	.sectionflags	@"SHF_NOTE_NV_TKINFO"
	.tkinfo
        /*0018*/ 	.word	0x00000002
        /*0030*/ 	.string	""
        /*0030*/ 	.string	"ptxas"
        /*0030*/ 	.string	"Cuda compilation tools, release 13.0, V13.0.88"
        /*0030*/ 	.string	"Build cuda_13.0.r13.0/compiler.36424714_0"
        /*0030*/ 	.string	"-arch sm_90a -m 64 "



//--------------------- .note.nv.cuinfo           --------------------------
	.section	.note.nv.cuinfo,"",@"SHT_NOTE"
	.sectionflags	@"SHF_NOTE_NV_CUINFO"
        /*0018*/ 	.short	0x0002
        /*001a*/ 	.short	0x005a
        /*001c*/ 	.short	0x0082
	.zero		2


//--------------------- .nv.info                  --------------------------
	.section	.nv.info,"",@"SHT_CUDA_INFO"
	.align	4


	//----- nvinfo : EIATTR_REGCOUNT
	.align		4
        /*0000*/ 	.byte	0x04, 0x2f
        /*0002*/ 	.short	(.L_19 - .L_18)
	.align		4
.L_18:
        /*0004*/ 	.word	index@(_ZN7cutlass13device_kernelIN5flash11enable_sm90INS1_16FlashAttnFwdSm90INS1_25CollectiveMainloopFwdSm90ILi2EN4cute5tupleIJNS5_1CILi1EEES8_S8_EEENS6_IJNS7_ILi192EEENS7_ILi128EEENS7_ILi64EEEEEELi64ENS_6half_tEfNS_4arch4Sm90ELb1ELb0ELb0ELb1ELb1ELb1ELb0ELb1ELb1ELb1ELb1ELb0EEENS1_21CollectiveEpilogueFwdINS6_IJSA_SC_SB_EEES9_SE_SG_Li384ELb1ELb1ELb1ELb0EEENS1_36VarlenDynamicPersistentTileSchedulerILi192ELi128ELi384ELi128ELb1ELb1ELb1ELb1ELb1ELb1EEEEEEEEEvNT_6ParamsE)
        /*0008*/ 	.word	0x00000080


	//----- nvinfo : EIATTR_FRAME_SIZE
	.align		4
.L_19:
        /*000c*/ 	.byte	0x04, 0x11
        /*000e*/ 	.short	(.L_21 - .L_20)
	.align		4
.L_20:
        /*0010*/ 	.word	index@(_ZN7cutlass13device_kernelIN5flash11enable_sm90INS1_16FlashAttnFwdSm90INS1_25CollectiveMainloopFwdSm90ILi2EN4cute5tupleIJNS5_1CILi1EEES8_S8_EEENS6_IJNS7_ILi192EEENS7_ILi128EEENS7_ILi64EEEEEELi64ENS_6half_tEfNS_4arch4Sm90ELb1ELb0ELb0ELb1ELb1ELb1ELb0ELb1ELb1ELb1ELb1ELb0EEENS1_21CollectiveEpilogueFwdINS6_IJSA_SC_SB_EEES9_SE_SG_Li384ELb1ELb1ELb1ELb0EEENS1_36VarlenDynamicPersistentTileSchedulerILi192ELi128ELi384ELi128ELb1ELb1ELb1ELb1ELb1ELb1EEEEEEEEEvNT_6ParamsE)
        /*0014*/ 	.word	0x00000078


	//----- nvinfo : EIATTR_REGCOUNT
	.align		4
.L_21:
        /*0018*/ 	.byte	0x04, 0x2f
        /*001a*/ 	.short	(.L_23 - .L_22)
	.align		4
.L_22:
        /*001c*/ 	.word	index@(_ZN7cutlass13device_kernelIN5flash11enable_sm90INS1_16FlashAttnFwdSm90INS1_25CollectiveMainloopFwdSm90ILi2EN4cute5tupleIJNS5_1CILi1EEES8_S8_EEENS6_IJNS7_ILi192EEENS7_ILi128EEENS7_ILi64EEEEEELi64ENS_6half_tEfNS_4arch4Sm90ELb1ELb0ELb0ELb1ELb1ELb0ELb0ELb1ELb1ELb1ELb1ELb0EEENS1_21CollectiveEpilogueFwdINS6_IJSA_SC_SB_EEES9_SE_SG_Li384ELb1ELb1ELb1ELb0EEENS1_36VarlenDynamicPersistentTileSchedulerILi192ELi128ELi384ELi128ELb1ELb1ELb1ELb1ELb1ELb1EEEEEEEEEvNT_6ParamsE)
        /*0020*/ 	.word	0x00000080


	//----- nvinfo : EIATTR_FRAME_SIZE
	.align		4
.L_23:
        /*0024*/ 	.byte	0x04, 0x11
        /*0026*/ 	.short	(.L_25 - .L_24)
	.align		4
.L_24:
        /*0028*/ 	.word	index@(_ZN7cutlass13device_kernelIN5flash11enable_sm90INS1_16FlashAttnFwdSm90INS1_25CollectiveMainloopFwdSm90ILi2EN4cute5tupleIJNS5_1CILi1EEES8_S8_EEENS6_IJNS7_ILi192EEENS7_ILi128EEENS7_ILi64EEEEEELi64ENS_6half_tEfNS_4arch4Sm90ELb1ELb0ELb0ELb1ELb1ELb0ELb0ELb1ELb1ELb1ELb1ELb0EEENS1_21CollectiveEpilogueFwdINS6_IJSA_SC_SB_EEES9_SE_SG_Li384ELb1ELb1ELb1ELb0EEENS1_36VarlenDynamicPersistentTileSchedulerILi192ELi128ELi384ELi128ELb1ELb1ELb1ELb1ELb1ELb1EEEEEEEEEvNT_6ParamsE)
        /*002c*/ 	.word	0x00000040


	//----- nvinfo : EIATTR_REGCOUNT
	.align		4
.L_25:
        /*0030*/ 	.byte	0x04, 0x2f
        /*0032*/ 	.short	(.L_27 - .L_26)
	.align		4
.L_26:
        /*0034*/ 	.word	index@(_ZN7cutlass13device_kernelIN5flash11enable_sm90INS1_16FlashAttnFwdSm90INS1_25CollectiveMainloopFwdSm90ILi2EN4cute5tupleIJNS5_1CILi1EEES8_S8_EEENS6_IJNS7_ILi192EEENS7_ILi128EEENS7_ILi64EEEEEELi64ENS_6half_tEfNS_4arch4Sm90ELb1ELb0ELb0ELb0ELb1ELb0ELb0ELb1ELb1ELb1ELb1ELb0EEENS1_21CollectiveEpilogueFwdINS6_IJSA_SC_SB_EEES9_SE_SG_Li384ELb0ELb1ELb1ELb0EEENS1_19SingleTileSchedulerILb0ELb1ELb1ELi192EEEEEEEEEvNT_6ParamsE)
        /*0038*/ 	.word	0x00000080


	//----- nvinfo : EIATTR_FRAME_SIZE
	.align		4
.L_27:
        /*003c*/ 	.byte	0x04, 0x11
        /*003e*/ 	.short	(.L_29 - .L_28)
	.align		4
.L_28:
        /*0040*/ 	.word	index@(_ZN7cutlass13device_kernelIN5flash11enable_sm90INS1_16FlashAttnFwdSm90INS1_25CollectiveMainloopFwdSm90ILi2EN4cute5tupleIJNS5_1CILi1EEES8_S8_EEENS6_IJNS7_ILi192EEENS7_ILi128EEENS7_ILi64EEEEEELi64ENS_6half_tEfNS_4arch4Sm90ELb1ELb0ELb0ELb0ELb1ELb0ELb0ELb1ELb1ELb1ELb1ELb0EEENS1_21CollectiveEpilogueFwdINS6_IJSA_SC_SB_EEES9_SE_SG_Li384ELb0ELb1ELb1ELb0EEENS1_19SingleTileSchedulerILb0ELb1ELb1ELi192EEEEEEEEEvNT_6ParamsE)
        /*0044*/ 	.word	0x00000008


	//----- nvinfo : EIATTR_REGCOUNT
	.align		4
.L_29:
        /*0048*/ 	.byte	0x04, 0x2f
        /*004a*/ 	.short	(.L_31 - .L_30)
	.align		4
.L_30:
        /*004c*/ 	.word	index@(_ZN7cutlass13device_kernelIN5flash11enable_sm90INS1_16FlashAttnFwdSm90INS1_25CollectiveMainloopFwdSm90ILi2EN4cute5tupleIJNS5_1CILi1EEES8_S8_EEENS6_IJNS7_ILi192EEENS7_ILi128EEENS7_ILi64EEEEEELi64ENS_6half_tEfNS_4arch4Sm90ELb0ELb1ELb0ELb1ELb1ELb1ELb0ELb1ELb1ELb1ELb1ELb0EEENS1_21CollectiveEpilogueFwdINS6_IJSA_SC_SB_EEES9_SE_SG_Li384ELb1ELb1ELb1ELb0EEENS1_36VarlenDynamicPersistentTileSchedulerILi192ELi128ELi384ELi128ELb1ELb1ELb1ELb1ELb0ELb1EEEEEEEEEvNT_6ParamsE)
        /*0050*/ 	.word	0x00000080


	//----- nvinfo : EIATTR_FRAME_SIZE
	.align		4
.L_31:
        /*0054*/ 	.byte	0x04, 0x11
        /*0056*/ 	.short	(.L_33 - .L_32)
	.align		4
.L_32:
        /*0058*/ 	.word	index@(_ZN7cutlass13device_kernelIN5flash11enable_sm90INS1_16FlashAttnFwdSm90INS1_25CollectiveMainloopFwdSm90ILi2EN4cute5tupleIJNS5_1CILi1EEES8_S8_EEENS6_IJNS7_ILi192EEENS7_ILi128EEENS7_ILi64EEEEEELi64ENS_6half_tEfNS_4arch4Sm90ELb0ELb1ELb0ELb1ELb1ELb1ELb0ELb1ELb1ELb1ELb1ELb0EEENS1_21CollectiveEpilogueFwdINS6_IJSA_SC_SB_EEES9_SE_SG_Li384ELb1ELb1ELb1ELb0EEENS1_36VarlenDynamicPersistentTileSchedulerILi192ELi128ELi384ELi128ELb1ELb1ELb1ELb1ELb0ELb1EEEEEEEEEvNT_6ParamsE)
        /*005c*/ 	.word	0x00000070


	//----- nvinfo : EIATTR_REGCOUNT
	.align		4
.L_33:
        /*0060*/ 	.byte	0x04, 0x2f
        /*0062*/ 	.short	(.L_35 - .L_34)
	.align		4
.L_34:
        /*0064*/ 	.word	index@(_ZN7cutlass13device_kernelIN5flash11enable_sm90INS1_16FlashAttnFwdSm90INS1_25CollectiveMainloopFwdSm90ILi2EN4cute5tupleIJNS5_1CILi1EEES8_S8_EEENS6_IJNS7_ILi192EEENS7_ILi128EEENS7_ILi64EEEEEELi64ENS_6half_tEfNS_4arch4Sm90ELb0ELb1ELb0ELb1ELb1ELb0ELb0ELb1ELb1ELb1ELb1ELb0EEENS1_21CollectiveEpilogueFwdINS6_IJSA_SC_SB_EEES9_SE_SG_Li384ELb1ELb1ELb1ELb0EEENS1_36VarlenDynamicPersistentTileSchedulerILi192ELi128ELi384ELi128ELb1ELb1ELb1ELb1ELb0ELb1EEEEEEEEEvNT_6ParamsE)
        /*0068*/ 	.word	0x00000080


	//----- nvinfo : EIATTR_FRAME_SIZE
	.align		4
.L_35:
        /*006c*/ 	.byte	0x04, 0x11
        /*006e*/ 	.short	(.L_37 - .L_36)
	.align		4
.L_36:
        /*0070*/ 	.word	index@(_ZN7cutlass13device_kernelIN5flash11enable_sm90INS1_16FlashAttnFwdSm90INS1_25CollectiveMainloopFwdSm90ILi2EN4cute5tupleIJNS5_1CILi1EEES8_S8_EEENS6_IJNS7_ILi192EEENS7_ILi128EEENS7_ILi64EEEEEELi64ENS_6half_tEfNS_4arch4Sm90ELb0ELb1ELb0ELb1ELb1ELb0ELb0ELb1ELb1ELb1ELb1ELb0EEENS1_21CollectiveEpilogueFwdINS6_IJSA_SC_SB_EEES9_SE_SG_Li384ELb1ELb1ELb1ELb0EEENS1_36VarlenDynamicPersistentTileSchedulerILi192ELi128ELi384ELi128ELb1ELb1ELb1ELb1ELb0ELb1EEEEEEEEEvNT_6ParamsE)
        /*0074*/ 	.word	0x00000040


	//----- nvinfo : EIATTR_REGCOUNT
	.align		4
.L_37:
        /*0078*/ 	.byte	0x04, 0x2f
        /*007a*/ 	.short	(.L_39 - .L_38)
	.align		4
.L_38:
        /*007c*/ 	.word	index@(_ZN7cutlass13device_kernelIN5flash11enable_sm90INS1_16FlashAttnFwdSm90INS1_25CollectiveMainloopFwdSm90ILi2EN4cute5tupleIJNS5_1CILi1EEES8_S8_EEENS6_IJNS7_ILi192EEENS7_ILi128EEENS7_ILi64EEEEEELi64ENS_6half_tEfNS_4arch4Sm90ELb0ELb1ELb0ELb0ELb1ELb0ELb0ELb1ELb1ELb1ELb1ELb0EEENS1_21CollectiveEpilogueFwdINS6_IJSA_SC_SB_EEES9_SE_SG_Li384ELb0ELb1ELb1ELb0EEENS1_19SingleTileSchedulerILb0ELb1ELb1ELi192EEEEEEEEEvNT_6ParamsE)
        /*0080*/ 	.word	0x00000080


	//----- nvinfo : EIATTR_FRAME_SIZE
	.align		4
.L_39:
        /*0084*/ 	.byte	0x04, 0x11
        /*0086*/ 	.short	(.L_41 - .L_40)
	.align		4
.L_40:
        /*0088*/ 	.word	index@(_ZN7cutlass13device_kernelIN5flash11enable_sm90INS1_16FlashAttnFwdSm90INS1_25CollectiveMainloopFwdSm90ILi2EN4cute5tupleIJNS5_1CILi1EEES8_S8_EEENS6_IJNS7_ILi192EEENS7_ILi128EEENS7_ILi64EEEEEELi64ENS_6half_tEfNS_4arch4Sm90ELb0ELb1ELb0ELb0ELb1ELb0ELb0ELb1ELb1ELb1ELb1ELb0EEENS1_21CollectiveEpilogueFwdINS6_IJSA_SC_SB_EEES9_SE_SG_Li384ELb0ELb1ELb1ELb0EEENS1_19SingleTileSchedulerILb0ELb1ELb1ELi192EEEEEEEEEvNT_6ParamsE)
        /*008c*/ 	.word	0x00000008


	//----- nvinfo : EIATTR_REGCOUNT
	.align		4
.L_41:
        /*0090*/ 	.byte	0x04, 0x2f
        /*0092*/ 	.short	(.L_43 - .L_42)
	.align		4
.L_42:
        /*0094*/ 	.word	index@(_ZN7cutlass13device_kernelIN5flash11enable_sm90INS1_16FlashAttnFwdSm90INS1_25CollectiveMainloopFwdSm90ILi2EN4cute5tupleIJNS5_1CILi1EEES8_S8_EEENS6_IJNS7_ILi192EEENS7_ILi128EEENS7_ILi64EEEEEELi64ENS_6half_tEfNS_4arch4Sm90ELb0ELb0ELb0ELb1ELb1ELb1ELb0ELb1ELb1ELb1ELb1ELb0EEENS1_21CollectiveEpilogueFwdINS6_IJSA_SC_SB_EEES9_SE_SG_Li384ELb1ELb1ELb1ELb0EEENS1_36VarlenDynamicPersistentTileSchedulerILi192ELi128ELi384ELi128ELb1ELb1ELb1ELb0ELb1ELb1EEEEEEEEEvNT_6ParamsE)
        /*0098*/ 	.word	0x00000080


	//----- nvinfo : EIATTR_FRAME_SIZE
	.align		4
.L_43:
        /*009c*/ 	.byte	0x04, 0x11
        /*009e*/ 	.short	(.L_45 - .L_44)
	.align		4
.L_44:
        /*00a0*/ 	.word	index@(_ZN7cutlass13device_kernelIN5flash11enable_sm90INS1_16FlashAttnFwdSm90INS1_25CollectiveMainloopFwdSm90ILi2EN4cute5tupleIJNS5_1CILi1EEES8_S8_EEENS6_IJNS7_ILi192EEENS7_ILi128EEENS7_ILi64EEEEEELi64ENS_6half_tEfNS_4arch4Sm90ELb0ELb0ELb0ELb1ELb1ELb1ELb0ELb1ELb1ELb1ELb1ELb0EEENS1_21CollectiveEpilogueFwdINS6_IJSA_SC_SB_EEES9_SE_SG_Li384ELb1ELb1ELb1ELb0EEENS1_36VarlenDynamicPersistentTileSchedulerILi192ELi128ELi384ELi128ELb1ELb1ELb1ELb0ELb1ELb1EEEEEEEEEvNT_6ParamsE)
        /*00a4*/ 	.word	0x00000078


	//----- nvinfo : EIATTR_REGCOUNT
	.align		4
.L_45:
        /*00a8*/ 	.byte	0x04, 0x2f
        /*00aa*/ 	.short	(.L_47 - .L_46)
	.align		4
.L_46:
        /*00ac*/ 	.word	index@(_ZN7cutlass13device_kernelIN5flash11enable_sm90INS1_16FlashAttnFwdSm90INS1_25CollectiveMainloopFwdSm90ILi2EN4cute5tupleIJNS5_1CILi1EEES8_S8_EEENS6_IJNS7_ILi192EEENS7_ILi128EEENS7_ILi64EEEEEELi64ENS_6half_tEfNS_4arch4Sm90ELb0ELb0ELb0ELb1ELb1ELb0ELb0ELb1ELb1ELb1ELb1ELb0EEENS1_21CollectiveEpilogueFwdINS6_IJSA_SC_SB_EEES9_SE_SG_Li384ELb1ELb1ELb1ELb0EEENS1_36VarlenDynamicPersistentTileSchedulerILi192ELi128ELi384ELi128ELb1ELb1ELb1ELb0ELb1ELb1EEEEEEEEEvNT_6ParamsE)
        /*00b0*/ 	.word	0x00000080


	//----- nvinfo : EIATTR_FRAME_SIZE
	.align		4
.L_47:
        /*00b4*/ 	.byte	0x04, 0x11
        /*00b6*/ 	.short	(.L_49 - .L_48)
	.align		4
.L_48:
        /*00b8*/ 	.word	index@(_ZN7cutlass13device_kernelIN5flash11enable_sm90INS1_16FlashAttnFwdSm90INS1_25CollectiveMainloopFwdSm90ILi2EN4cute5tupleIJNS5_1CILi1EEES8_S8_EEENS6_IJNS7_ILi192EEENS7_ILi128EEENS7_ILi64EEEEEELi64ENS_6half_tEfNS_4arch4Sm90ELb0ELb0ELb0ELb1ELb1ELb0ELb0ELb1ELb1ELb1ELb1ELb0EEENS1_21CollectiveEpilogueFwdINS6_IJSA_SC_SB_EEES9_SE_SG_Li384ELb1ELb1ELb1ELb0EEENS1_36VarlenDynamicPersistentTileSchedulerILi192ELi128ELi384ELi128ELb1ELb1ELb1ELb0ELb1ELb1EEEEEEEEEvNT_6ParamsE)
        /*00bc*/ 	.word	0x00000050


	//----- nvinfo : EIATTR_REGCOUNT
	.align		4
.L_49:
        /*00c0*/ 	.byte	0x04, 0x2f
        /*00c2*/ 	.short	(.L_51 - .L_50)
	.align		4
.L_50:
        /*00c4*/ 	.word	index@(_ZN7cutlass13device_kernelIN5flash11enable_sm90INS1_16FlashAttnFwdSm90INS1_25CollectiveMainloopFwdSm90ILi2EN4cute5tupleIJNS5_1CILi1EEES8_S8_EEENS6_IJNS7_ILi192EEENS7_ILi128EEENS7_ILi64EEEEEELi64ENS_6half_tEfNS_4arch4Sm90ELb0ELb0ELb0ELb0ELb1ELb0ELb0ELb1ELb1ELb1ELb1ELb0EEENS1_21CollectiveEpilogueFwdINS6_IJSA_SC_SB_EEES9_SE_SG_Li384ELb0ELb1ELb1ELb0EEENS1_19SingleTileSchedulerILb0ELb1ELb1ELi192EEEEEEEEEvNT_6ParamsE)
        /*00c8*/ 	.word	0x00000080


	//----- nvinfo : EIATTR_FRAME_SIZE
	.align		4
.L_51:
        /*00cc*/ 	.byte	0x04, 0x11
        /*00ce*/ 	.short	(.L_53 - .L_52)
	.align		4
.L_52:
        /*00d0*/ 	.word	index@(_ZN7cutlass13device_kernelIN5flash11enable_sm90INS1_16FlashAttnFwdSm90INS1_25CollectiveMainloopFwdSm90ILi2EN4cute5tupleIJNS5_1CILi1EEES8_S8_EEENS6_IJNS7_ILi192EEENS7_ILi128EEENS7_ILi64EEEEEELi64ENS_6half_tEfNS_4arch4Sm90ELb0ELb0ELb0ELb0ELb1ELb0ELb0ELb1ELb1ELb1ELb1ELb0EEENS1_21CollectiveEpilogueFwdINS6_IJSA_SC_SB_EEES9_SE_SG_Li384ELb0ELb1ELb1ELb0EEENS1_19SingleTileSchedulerILb0ELb1ELb1ELi192EEEEEEEEEvNT_6ParamsE)
        /*00d4*/ 	.word	0x00000008


	//----- nvinfo : EIATTR_MIN_STACK_SIZE
	.align		4
.L_53:
        /*00d8*/ 	.byte	0x04, 0x12
        /*00da*/ 	.short	(.L_55 - .L_54)
	.align		4
.L_54:
        /*00dc*/ 	.word	index@(_ZN7cutlass13device_kernelIN5flash11enable_sm90INS1_16FlashAttnFwdSm90INS1_25CollectiveMainloopFwdSm90ILi2EN4cute5tupleIJNS5_1CILi1EEES8_S8_EEENS6_IJNS7_ILi192EEENS7_ILi128EEENS7_ILi64EEEEEELi64ENS_6half_tEfNS_4arch4Sm90ELb0ELb0ELb0ELb0ELb1ELb0ELb0ELb1ELb1ELb1ELb1ELb0EEENS1_21CollectiveEpilogueFwdINS6_IJSA_SC_SB_EEES9_SE_SG_Li384ELb0ELb1ELb1ELb0EEENS1_19SingleTileSchedulerILb0ELb1ELb1ELi192EEEEEEEEEvNT_6ParamsE)
        /*00e0*/ 	.word	0x00000008


	//----- nvinfo : EIATTR_MIN_STACK_SIZE
	.align		4
.L_55:
        /*00e4*/ 	.byte	0x04, 0x12
        /*00e6*/ 	.short	(.L_57 - .L_56)
	.align		4
.L_56:
        /*00e8*/ 	.word	index@(_ZN7cutlass13device_kernelIN5flash11enable_sm90INS1_16FlashAttnFwdSm90INS1_25CollectiveMainloopFwdSm90ILi2EN4cute5tupleIJNS5_1CILi1EEES8_S8_EEENS6_IJNS7_ILi192EEENS7_ILi128EEENS7_ILi64EEEEEELi64ENS_6half_tEfNS_4arch4Sm90ELb0ELb0ELb0ELb1ELb1ELb0ELb0ELb1ELb1ELb1ELb1ELb0EEENS1_21CollectiveEpilogueFwdINS6_IJSA_SC_SB_EEES9_SE_SG_Li384ELb1ELb1ELb1ELb0EEENS1_36VarlenDynamicPersistentTileSchedulerILi192ELi128ELi384ELi128ELb1ELb1ELb1ELb0ELb1ELb1EEEEEEEEEvNT_6ParamsE)
        /*00ec*/ 	.word	0x00000050


	//----- nvinfo : EIATTR_MIN_STACK_SIZE
	.align		4
.L_57:
        /*00f0*/ 	.byte	0x04, 0x12
        /*00f2*/ 	.short	(.L_59 - .L_58)
	.align		4
.L_58:
        /*00f4*/ 	.word	index@(_ZN7cutlass13device_kernelIN5flash11enable_sm90INS1_16FlashAttnFwdSm90INS1_25CollectiveMainloopFwdSm90ILi2EN4cute5tupleIJNS5_1CILi1EEES8_S8_EEENS6_IJNS7_ILi192EEENS7_ILi128EEENS7_ILi64EEEEEELi64ENS_6half_tEfNS_4arch4Sm90ELb0ELb0ELb0ELb1ELb1ELb1ELb0ELb1ELb1ELb1ELb1ELb0EEENS1_21CollectiveEpilogueFwdINS6_IJSA_SC_SB_EEES9_SE_SG_Li384ELb1ELb1ELb1ELb0EEENS1_36VarlenDynamicPersistentTileSchedulerILi192ELi128ELi384ELi128ELb1ELb1ELb1ELb0ELb1ELb1EEEEEEEEEvNT_6ParamsE)
        /*00f8*/ 	.word	0x00000078


	//----- nvinfo : EIATTR_MIN_STACK_SIZE
	.align		4
.L_59:
        /*00fc*/ 	.byte	0x04, 0x12
        /*00fe*/ 	.short	(.L_61 - .L_60)
	.align		4
.L_60:
        /*0100*/ 	.word	index@(_ZN7cutlass13device_kernelIN5flash11enable_sm90INS1_16FlashAttnFwdSm90INS1_25CollectiveMainloopFwdSm90ILi2EN4cute5tupleIJNS5_1CILi1EEES8_S8_EEENS6_IJNS7_ILi192EEENS7_ILi128EEENS7_ILi64EEEEEELi64ENS_6half_tEfNS_4arch4Sm90ELb0ELb1ELb0ELb0ELb1ELb0ELb0ELb1ELb1ELb1ELb1ELb0EEENS1_21CollectiveEpilogueFwdINS6_IJSA_SC_SB_EEES9_SE_SG_Li384ELb0ELb1ELb1ELb0EEENS1_19SingleTileSchedulerILb0ELb1ELb1ELi192EEEEEEEEEvNT_6ParamsE)
        /*0104*/ 	.word	0x00000008


	//----- nvinfo : EIATTR_MIN_STACK_SIZE
	.align		4
.L_61:
        /*0108*/ 	.byte	0x04, 0x12
        /*010a*/ 	.short	(.L_63 - .L_62)
	.align		4
.L_62:
        /*010c*/ 	.word	index@(_ZN7cutlass13device_kernelIN5flash11enable_sm90INS1_16FlashAttnFwdSm90INS1_25CollectiveMainloopFwdSm90ILi2EN4cute5tupleIJNS5_1CILi1EEES8_S8_EEENS6_IJNS7_ILi192EEENS7_ILi128EEENS7_ILi64EEEEEELi64ENS_6half_tEfNS_4arch4Sm90ELb0ELb1ELb0ELb1ELb1ELb0ELb0ELb1ELb1ELb1ELb1ELb0EEENS1_21CollectiveEpilogueFwdINS6_IJSA_SC_SB_EEES9_SE_SG_Li384ELb1ELb1ELb1ELb0EEENS1_36VarlenDynamicPersistentTileSchedulerILi192ELi128ELi384ELi128ELb1ELb1ELb1ELb1ELb0ELb1EEEEEEEEEvNT_6ParamsE)
        /*0110*/ 	.word	0x00000040


	//----- nvinfo : EIATTR_MIN_STACK_SIZE
	.align		4
.L_63:
        /*0114*/ 	.byte	0x04, 0x12
        /*0116*/ 	.short	(.L_65 - .L_64)
	.align		4
.L_64:
        /*0118*/ 	.word	index@(_ZN7cutlass13device_kernelIN5flash11enable_sm90INS1_16FlashAttnFwdSm90INS1_25CollectiveMainloopFwdSm90ILi2EN4cute5tupleIJNS5_1CILi1EEES8_S8_EEENS6_IJNS7_ILi192EEENS7_ILi128EEENS7_ILi64EEEEEELi64ENS_6half_tEfNS_4arch4Sm90ELb0ELb1ELb0ELb1ELb1ELb1ELb0ELb1ELb1ELb1ELb1ELb0EEENS1_21CollectiveEpilogueFwdINS6_IJSA_SC_SB_EEES9_SE_SG_Li384ELb1ELb1ELb1ELb0EEENS1_36VarlenDynamicPersistentTileSchedulerILi192ELi128ELi384ELi128ELb1ELb1ELb1ELb1ELb0ELb1EEEEEEEEEvNT_6ParamsE)
        /*011c*/ 	.word	0x00000070


	//----- nvinfo : EIATTR_MIN_STACK_SIZE
	.align		4
.L_65:
        /*0120*/ 	.byte	0x04, 0x12
        /*0122*/ 	.short	(.L_67 - .L_66)
	.align		4
.L_66:
        /*0124*/ 	.word	index@(_ZN7cutlass13device_kernelIN5flash11enable_sm90INS1_16FlashAttnFwdSm90INS1_25CollectiveMainloopFwdSm90ILi2EN4cute5tupleIJNS5_1CILi1EEES8_S8_EEENS6_IJNS7_ILi192EEENS7_ILi128EEENS7_ILi64EEEEEELi64ENS_6half_tEfNS_4arch4Sm90ELb1ELb0ELb0ELb0ELb1ELb0ELb0ELb1ELb1ELb1ELb1ELb0EEENS1_21CollectiveEpilogueFwdINS6_IJSA_SC_SB_EEES9_SE_SG_Li384ELb0ELb1ELb1ELb0EEENS1_19SingleTileSchedulerILb0ELb1ELb1ELi192EEEEEEEEEvNT_6ParamsE)
        /*0128*/ 	.word	0x00000008


	//----- nvinfo : EIATTR_MIN_STACK_SIZE
	.align		4
.L_67:
        /*012c*/ 	.byte	0x04, 0x12
        /*012e*/ 	.short	(.L_69 - .L_68)
	.align		4
.L_68:
        /*0130*/ 	.word	index@(_ZN7cutlass13device_kernelIN5flash11enable_sm90INS1_16FlashAttnFwdSm90INS1_25CollectiveMainloopFwdSm90ILi2EN4cute5tupleIJNS5_1CILi1EEES8_S8_EEENS6_IJNS7_ILi192EEENS7_ILi128EEENS7_ILi64EEEEEELi64ENS_6half_tEfNS_4arch4Sm90ELb1ELb0ELb0ELb1ELb1ELb0ELb0ELb1ELb1ELb1ELb1ELb0EEENS1_21CollectiveEpilogueFwdINS6_IJSA_SC_SB_EEES9_SE_SG_Li384ELb1ELb1ELb1ELb0EEENS1_36VarlenDynamicPersistentTileSchedulerILi192ELi128ELi384ELi128ELb1ELb1ELb1ELb1ELb1ELb1EEEEEEEEEvNT_6ParamsE)
        /*0134*/ 	.word	0x00000040


	//----- nvinfo : EIATTR_MIN_STACK_SIZE
	.align		4
.L_69:
        /*0138*/ 	.byte	0x04, 0x12
        /*013a*/ 	.short	(.L_71 - .L_70)
	.align		4
.L_70:
        /*013c*/ 	.word	index@(_ZN7cutlass13device_kernelIN5flash11enable_sm90INS1_16FlashAttnFwdSm90INS1_25CollectiveMainloopFwdSm90ILi2EN4cute5tupleIJNS5_1CILi1EEES8_S8_EEENS6_IJNS7_ILi192EEENS7_ILi128EEENS7_ILi64EEEEEELi64ENS_6half_tEfNS_4arch4Sm90ELb1ELb0ELb0ELb1ELb1ELb1ELb0ELb1ELb1ELb1ELb1ELb0EEENS1_21CollectiveEpilogueFwdINS6_IJSA_SC_SB_EEES9_SE_SG_Li384ELb1ELb1ELb1ELb0EEENS1_36VarlenDynamicPersistentTileSchedulerILi192ELi128ELi384ELi128ELb1ELb1ELb1ELb1ELb1ELb1EEEEEEEEEvNT_6ParamsE)
        /*0140*/ 	.word	0x00000078
.L_71:


//--------------------- .nv.compat                --------------------------
	.section	.nv.compat,"",@"SHT_CUDA_COMPAT_INFO"
	.align	4
        /*0000*/ 	.byte	0x02, 0x09, 0x01, 0x00, 0x02, 0x02, 0x04, 0x00, 0x02, 0x05, 0x05, 0x00, 0x03, 0x07, 0x01, 0x01
        /*0010*/ 	.byte	0x02, 0x03, 0x01, 0x00, 0x02, 0x06, 0x01, 0x00, 0x04, 0x0b, 0x08, 0x00, 0x00, 0x00, 0x00, 0x00
        /*0020*/ 	.byte	0x00, 0x00, 0x00, 0x00


//--------------------- .nv.info._ZN7cutlass13device_kernelIN5flash11enable_sm90INS1_16FlashAttnFwdSm90INS1_25CollectiveMainloopFwdSm90ILi2EN4cute5tupleIJNS5_1CILi1EEES8_S8_EEENS6_IJNS7_ILi192EEENS7_ILi128EEENS7_ILi64EEEEEELi64ENS_6half_tEfNS_4arch4Sm90ELb0ELb0ELb0ELb0ELb1ELb0ELb0ELb1ELb1ELb1ELb1ELb0EEENS1_21CollectiveEpilogueFwdINS6_IJSA_SC_SB_EEES9_SE_SG_Li384ELb0ELb1ELb1ELb0EEENS1_19SingleTileSchedulerILb0ELb1ELb1ELi192EEEEEEEEEvNT_6ParamsE --------------------------
	.section	.nv.info._ZN7cutlass13device_kernelIN5flash11enable_sm90INS1_16FlashAttnFwdSm90INS1_25CollectiveMainloopFwdSm90ILi2EN4cute5tupleIJNS5_1CILi1EEES8_S8_EEENS6_IJNS7_ILi192EEENS7_ILi128EEENS7_ILi64EEEEEELi64ENS_6half_tEfNS_4arch4Sm90ELb0ELb0ELb0ELb0ELb1ELb0ELb0ELb1ELb1ELb1ELb1ELb0EEENS1_21CollectiveEpilogueFwdINS6_IJSA_SC_SB_EEES9_SE_SG_Li384ELb0ELb1ELb1ELb0EEENS1_19SingleTileSchedulerILb0ELb1ELb1ELi192EEEEEEEEEvNT_6ParamsE,"",@"SHT_CUDA_INFO"
	.sectionflags	@""
	.align	4


	//----- nvinfo : EIATTR_CUDA_API_VERSION
	.align		4
        /*0000*/ 	.byte	0x04, 0x37
        /*0002*/ 	.short	(.L_73 - .L_72)
.L_72:
        /*0004*/ 	.word	0x00000082


	//----- nvinfo : EIATTR_KPARAM_INFO
	.align		4
.L_73:
        /*0008*/ 	.byte	0x04, 0x17
        /*000a*/ 	.short	(.L_75 - .L_74)
.L_74:
        /*000c*/ 	.word	0x00000000
        /*0010*/ 	.short	0x0000
        /*0012*/ 	.short	0x0070
        /*0014*/ 	.byte	0x00, 0xf0, 0x01, 0x28


	//----- nvinfo : EIATTR_SPARSE_MMA_MASK
	.align		4
.L_75:
        /*0018*/ 	.byte	0x03, 0x50
        /*001a*/ 	.short	0x0000


	//----- nvinfo : EIATTR_MAXREG_COUNT
	.align		4
        /*001c*/ 	.byte	0x03, 0x1b
        /*001e*/ 	.short	0x0080


	//----- nvinfo : EIATTR_NUM_BARRIERS
	.align		4
        /*0020*/ 	.byte	0x02, 0x4c
        /*0022*/ 	.byte	0x10
	.zero		1


	//----- nvinfo : EIATTR_EXTERNS
	.align		4
        /*0024*/ 	.byte	0x04, 0x0f
        /*0026*/ 	.short	(.L_77 - .L_76)


	//   ....[0]....
	.align		4
.L_76:
        /*0028*/ 	.word	index@(__assertfail)


	//----- nvinfo : EIATTR_ANNOTATIONS
	.align		4
.L_77:
        /*002c*/ 	.byte	0x04, 0x55
        /*002e*/ 	.short	(.L_79 - .L_78)


	//   ....[0]....
.L_78:
        /*0030*/ 	.word	0x00000001
        /*0034*/ 	.byte	0x40, 0x76, 0x00, 0x00, 0x01, 0x00, 0x00, 0x00, 0xa0, 0x8e, 0x00, 0x00


	//----- nvinfo : EIATTR_MERCURY_ISA_VERSION
	.align		4
.L_79:
        /*0040*/ 	.byte	0x03, 0x5f
        /*0042*/ 	.short	0x0101


	//----- nvinfo : EIATTR_INT_WARP_WIDE_INSTR_OFFSETS
	.align		4
        /*0044*/ 	.byte	0x04, 0x31
        /*0046*/ 	.short	(.L_81 - .L_80)


	//   ....[0]....
.L_80:
        /*0048*/ 	.word	0x000000c0


	//   ....[1]....
        /*004c*/ 	.word	0x000000d0


	//   ....[2]....
        /*0050*/ 	.word	0x00000170


	//----- nvinfo : EIATTR_COOP_GROUP_MASK_REGIDS
	.align		4
.L_81:
        /*0054*/ 	.byte	0x04, 0x29
        /*0056*/ 	.short	(.L_83 - .L_82)


	//   ....[0]....
.L_82:
        /*0058*/ 	.word	0xffffffff


	//   ....[1]....
        /*005c*/ 	.word	0xffffffff


	//   ....[2]....
        /*0060*/ 	.word	0xffffffff


	//   ....[3]....
        /*0064*/ 	.word	0xffffffff


	//   ....[4]....
        /*0068*/ 	.word	0xffffffff


	//   ....[5]....
        /*006c*/ 	.word	0xffffffff


	//   ....[6]....
        /*0070*/ 	.word	0xffffffff


	//   ....[7]....
        /*0074*/ 	.word	0xffffffff


	//   ....[8]....
        /*0078*/ 	.word	0xffffffff


	//   ....[9]....
        /*007c*/ 	.word	0xffffffff


	//   ....[10]....
        /*0080*/ 	.word	0xffffffff


	//   ....[11]....
        /*0084*/ 	.word	0xffffffff


	//   ....[12]....
        /*0088*/ 	.word	0xffffffff


	//   ....[13]....
        /*008c*/ 	.word	0xffffffff


	//   ....[14]....
        /*0090*/ 	.word	0xffffffff


	//   ....[15]....
        /*0094*/ 	.word	0xffffffff


	//   ....[16]....
        /*0098*/ 	.word	0xffffffff


	//   ....[17]....
        /*009c*/ 	.word	0xffffffff


	//   ....[18]....
        /*00a0*/ 	.word	0xffffffff


	//   ....[19]....
        /*00a4*/ 	.word	0xffffffff


	//   ....[20]....
        /*00a8*/ 	.word	0xffffffff


	//   ....[21]....
        /*00ac*/ 	.word	0xffffffff


	//   ....[22]....
        /*00b0*/ 	.word	0xffffffff


	//   ....[23]....
        /*00b4*/ 	.word	0xffffffff


	//   ....[24]....
        /*00b8*/ 	.word	0xffffffff


	//   ....[25]....
        /*00bc*/ 	.word	0xffffffff


	//   ....[26]....
        /*00c0*/ 	.word	0xffffffff


	//   ....[27]....
        /*00c4*/ 	.word	0xffffffff


	//   ....[28]....
        /*00c8*/ 	.word	0xffffffff


	//   ....[29]....
        /*00cc*/ 	.word	0xffffffff


	//   ....[30]....
        /*00d0*/ 	.word	0xffffffff


	//   ....[31]....
        /*00d4*/ 	.word	0xffffffff


	//   ....[32]....
        /*00d8*/ 	.word	0xffffffff


	//   ....[33]....
        /*00dc*/ 	.word	0xffffffff


	//   ....[34]....
        /*00e0*/ 	.word	0xffffffff


	//   ....[35]....
        /*00e4*/ 	.word	0xffffffff


	//   ....[36]....
        /*00e8*/ 	.word	0xffffffff


	//   ....[37]....
        /*00ec*/ 	.word	0xffffffff


	//   ....[38]....
        /*00f0*/ 	.word	0xffffffff


	//   ....[39]....
        /*00f4*/ 	.word	0xffffffff


	//   ....[40]....
        /*00f8*/ 	.word	0xffffffff


	//   ....[41]....
        /*00fc*/ 	.word	0xffffffff


	//   ....[42]....
        /*0100*/ 	.word	0xffffffff


	//   ....[43]....
        /*0104*/ 	.word	0xffffffff


	//   ....[44]....
        /*0108*/ 	.word	0xffffffff


	//   ....[45]....
        /*010c*/ 	.word	0xffffffff


	//   ....[46]....
        /*0110*/ 	.word	0xffffffff


	//   ....[47]....
        /*0114*/ 	.word	0xffffffff


	//   ....[48]....
        /*0118*/ 	.word	0xffffffff


	//   ....[49]....
        /*011c*/ 	.word	0xffffffff


	//   ....[50]....
        /*0120*/ 	.word	0xffffffff


	//   ....[51]....
        /*0124*/ 	.word	0xffffffff


	//   ....[52]....
        /*0128*/ 	.word	0xffffffff


	//   ....[53]....
        /*012c*/ 	.word	0xffffffff


	//   ....[54]....
        /*0130*/ 	.word	0xffffffff


	//   ....[55]....
        /*0134*/ 	.word	0xffffffff


	//   ....[56]....
        /*0138*/ 	.word	0xffffffff


	//   ....[57]....
        /*013c*/ 	.word	0xffffffff


	//   ....[58]....
        /*0140*/ 	.word	0xffffffff


	//   ....[59]....
        /*0144*/ 	.word	0xffffffff


	//   ....[60]....
        /*0148*/ 	.word	0xffffffff


	//   ....[61]....
        /*014c*/ 	.word	0xffffffff


	//   ....[62]....
        /*0150*/ 	.word	0xffffffff


	//   ....[63]....
        /*0154*/ 	.word	0xffffffff


	//   ....[64]....
        /*0158*/ 	.word	0xffffffff


	//   ....[65]....
        /*015c*/ 	.word	0xffffffff


	//   ....[66]....
        /*0160*/ 	.word	0xffffffff


	//   ....[67]....
        /*0164*/ 	.word	0xffffffff


	//   ....[68]....
        /*0168*/ 	.word	0xffffffff


	//   ....[69]....
        /*016c*/ 	.word	0xffffffff


	//   ....[70]....
        /*0170*/ 	.word	0xffffffff


	//   ....[71]....
        /*0174*/ 	.word	0xffffffff


	//   ....[72]....
        /*0178*/ 	.word	0xffffffff


	//   ....[73]....
        /*017c*/ 	.word	0xffffffff


	//   ....[74]....
        /*0180*/ 	.word	0xffffffff


	//   ....[75]....
        /*0184*/ 	.word	0xffffffff


	//   ....[76]....
        /*0188*/ 	.word	0xffffffff


	//   ....[77]....
        /*018c*/ 	.word	0xffffffff


	//   ....[78]....
        /*0190*/ 	.word	0xffffffff


	//   ....[79]....
        /*0194*/ 	.word	0xffffffff


	//   ....[80]....
        /*0198*/ 	.word	0xffffffff


	//   ....[81]....
        /*019c*/ 	.word	0xffffffff


	//   ....[82]....
        /*01a0*/ 	.word	0xffffffff


	//   ....[83]....
        /*01a4*/ 	.word	0xffffffff


	//   ....[84]....
        /*01a8*/ 	.word	0xffffffff


	//   ....[85]....
        /*01ac*/ 	.word	0xffffffff


	//   ....[86]....
        /*01b0*/ 	.word	0xffffffff


	//   ....[87]....
        /*01b4*/ 	.word	0xffffffff


	//   ....[88]....
        /*01b8*/ 	.word	0xffffffff


	//   ....[89]....
        /*01bc*/ 	.word	0xffffffff


	//   ....[90]....
        /*01c0*/ 	.word	0xffffffff


	//   ....[91]....
        /*01c4*/ 	.word	0xffffffff


	//   ....[92]....
        /*01c8*/ 	.word	0xffffffff


	//   ....[93]....
        /*01cc*/ 	.word	0xffffffff


	//   ....[94]....
        /*01d0*/ 	.word	0xffffffff


	//   ....[95]....
        /*01d4*/ 	.word	0xffffffff


	//   ....[96]....
        /*01d8*/ 	.word	0xffffffff


	//   ....[97]....
        /*01dc*/ 	.word	0xffffffff


	//   ....[98]....
        /*01e0*/ 	.word	0xffffffff


	//   ....[99]....
        /*01e4*/ 	.word	0xffffffff


	//   ....[100]....
        /*01e8*/ 	.word	0xffffffff


	//   ....[101]....
        /*01ec*/ 	.word	0xffffffff


	//   ....[102]....
        /*01f0*/ 	.word	0xffffffff


	//   ....[103]....
        /*01f4*/ 	.word	0xffffffff


	//   ....[104]....
        /*01f8*/ 	.word	0xffffffff


	//   ....[105]....
        /*01fc*/ 	.word	0xffffffff


	//   ....[106]....
        /*0200*/ 	.word	0xffffffff


	//   ....[107]....
        /*0204*/ 	.word	0xffffffff


	//   ....[108]....
        /*0208*/ 	.word	0xffffffff


	//   ....[109]....
        /*020c*/ 	.word	0xffffffff


	//   ....[110]....
        /*0210*/ 	.word	0xffffffff


	//   ....[111]....
        /*0214*/ 	.word	0xffffffff


	//   ....[112]....
        /*0218*/ 	.word	0xffffffff


	//   ....[113]....
        /*021c*/ 	.word	0xffffffff


	//   ....[114]....
        /*0220*/ 	.word	0xffffffff


	//   ....[115]....
        /*0224*/ 	.word	0xffffffff


	//   ....[116]....
        /*0228*/ 	.word	0xffffffff


	//   ....[117]....
        /*022c*/ 	.word	0x0500000f


	//   ....[118]....
        /*0230*/ 	.word	0x0500000f


	//   ....[119]....
        /*0234*/ 	.word	0x0500000f


	//   ....[120]....
        /*0238*/ 	.word	0x0500000f


	//   ....[121]....
        /*023c*/ 	.word	0x0500000f


	//   ....[122]....
        /*0240*/ 	.word	0x0500000f


	//   ....[123]....
        /*0244*/ 	.word	0x0500000f


	//   ....[124]....
        /*0248*/ 	.word	0x0500000f


	//   ....[125]....
        /*024c*/ 	.word	0x0500000f


	//   ....[126]....
        /*0250*/ 	.word	0x0500000f


	//   ....[127]....
        /*0254*/ 	.word	0x0500000f


	//   ....[128]....
        /*0258*/ 	.word	0x0500000f


	//   ....[129]....
        /*025c*/ 	.word	0x0500000f


	//   ....[130]....
        /*0260*/ 	.word	0x0500000f


	//   ....[131]....
        /*0264*/ 	.word	0x0500000f


	//   ....[132]....
        /*0268*/ 	.word	0x0500000f


	//   ....[133]....
        /*026c*/ 	.word	0x0500000f


	//   ....[134]....
        /*0270*/ 	.word	0x0500000f


	//   ....[135]....
        /*0274*/ 	.word	0x0500000f


	//   ....[136]....
        /*0278*/ 	.word	0x0500000f


	//   ....[137]....
        /*027c*/ 	.word	0x0500000f


	//   ....[138]....
        /*0280*/ 	.word	0x0500000f


	//   ....[139]....
        /*0284*/ 	.word	0x0500000f


	//   ....[140]....
        /*0288*/ 	.word	0x0500000f


	//   ....[141]....
        /*028c*/ 	.word	0x0500000f


	//   ....[142]....
        /*0290*/ 	.word	0x0500000f


	//   ....[143]....
        /*0294*/ 	.word	0x0500000f


	//   ....[144]....
        /*0298*/ 	.word	0x0500000f


	//   ....[145]....
        /*029c*/ 	.word	0x0500000f


	//   ....[146]....
        /*02a0*/ 	.word	0x0500000f


	//   ....[147]....
        /*02a4*/ 	.word	0x0500000f


	//   ....[148]....
        /*02a8*/ 	.word	0x0500000f


	//   ....[149]....
        /*02ac*/ 	.word	0x0500000f


	//   ....[150]....
        /*02b0*/ 	.word	0x0500000f


	//   ....[151]....
        /*02b4*/ 	.word	0x0500000f


	//   ....[152]....
        /*02b8*/ 	.word	0x0500000f


	//   ....[153]....
        /*02bc*/ 	.word	0x0500000f


	//   ....[154]....
        /*02c0*/ 	.word	0x0500000f


	//   ....[155]....
        /*02c4*/ 	.word	0x0500000f


	//   ....[156]....
        /*02c8*/ 	.word	0x0500000f


	//   ....[157]....
        /*02cc*/ 	.word	0x0500000f


	//   ....[158]....
        /*02d0*/ 	.word	0x0500000f


	//   ....[159]....
        /*02d4*/ 	.word	0x0500000f


	//   ....[160]....
        /*02d8*/ 	.word	0x0500000f


	//   ....[161]....
        /*02dc*/ 	.word	0x0500000f


	//   ....[162]....
        /*02e0*/ 	.word	0x0500000f


	//   ....[163]....
        /*02e4*/ 	.word	0x0500000f


	//   ....[164]....
        /*02e8*/ 	.word	0x0500000f


	//   ....[165]....
        /*02ec*/ 	.word	0x0500000f


	//   ....[166]....
        /*02f0*/ 	.word	0x0500000f


	//   ....[167]....
        /*02f4*/ 	.word	0x0500000f


	//   ....[168]....
        /*02f8*/ 	.word	0x0500000f


	//   ....[169]....
        /*02fc*/ 	.word	0x0500000f


	//   ....[170]....
        /*0300*/ 	.word	0x0500000f


	//   ....[171]....
        /*0304*/ 	.word	0x0500000f


	//   ....[172]....
        /*0308*/ 	.word	0x0500000f


	//   ....[173]....
        /*030c*/ 	.word	0x0500000f


	//   ....[174]....
        /*0310*/ 	.word	0x0500000f


	//   ....[175]....
        /*0314*/ 	.word	0x0500000f


	//   ....[176]....
        /*0318*/ 	.word	0x0500000f


	//   ....[177]....
        /*031c*/ 	.word	0x0500000f


	//   ....[178]....
        /*0320*/ 	.word	0x0500000f


	//   ....[179]....
        /*0324*/ 	.word	0x0500000f


	//   ....[180]....
        /*0328*/ 	.word	0x0500000f


	//   ....[181]....
        /*032c*/ 	.word	0x0500000f


	//   ....[182]....
        /*0330*/ 	.word	0x0500000f


	//   ....[183]....
        /*0334*/ 	.word	0x0500000f


	//   ....[184]....
        /*0338*/ 	.word	0x0500000f


	//   ....[185]....
        /*033c*/ 	.word	0x0500000f


	//   ....[186]....
        /*0340*/ 	.word	0x0500000f


	//   ....[187]....
        /*0344*/ 	.word	0x0500000f


	//   ....[188]....
        /*0348*/ 	.word	0x0500000f


	//   ....[189]....
        /*034c*/ 	.word	0x0500000f


	//   ....[190]....
        /*0350*/ 	.word	0x0500000f


	//   ....[191]....
        /*0354*/ 	.word	0x0500000f


	//   ....[192]....
        /*0358*/ 	.word	0x0500000f


	//   ....[193]....
        /*035c*/ 	.word	0x0500000f


	//   ....[194]....
        /*0360*/ 	.word	0x0500000f


	//   ....[195]....
        /*0364*/ 	.word	0x0500000f


	//   ....[196]....
        /*0368*/ 	.word	0x0500000f


	//   ....[197]....
        /*036c*/ 	.word	0x0500000f


	//   ....[198]....
        /*0370*/ 	.word	0x0500000f


	//   ....[199]....
        /*0374*/ 	.word	0x0500000f


	//   ....[200]....
        /*0378*/ 	.word	0x0500000f


	//   ....[201]....
        /*037c*/ 	.word	0x0500000f


	//   ....[202]....
        /*0380*/ 	.word	0x0500000f


	//   ....[203]....
        /*0384*/ 	.word	0x0500000f


	//   ....[204]....
        /*0388*/ 	.word	0x0500000f


	//   ....[205]....
        /*038c*/ 	.word	0x0500000f


	//   ....[206]....
        /*0390*/ 	.word	0x0500000f


	//----- nvinfo : EIATTR_COOP_GROUP_INSTR_OFFSETS
	.align		4
.L_83:
        /*0394*/ 	.byte	0x04, 0x28
        /*0396*/ 	.short	(.L_85 - .L_84)


	//   ....[0]....
.L_84:
        /*0398*/ 	.word	0x00000080


	//   ....[1]....
        /*039c*/ 	.word	0x00000090


	//   ....[2]....
        /*03a0*/ 	.word	0x000002d0


	//   ....[3]....
        /*03a4*/ 	.word	0x00000430


	//   ....[4]....
        /*03a8*/ 	.word	0x00000550


	//   ....[5]....
        /*03ac*/ 	.word	0x000006b0


	//   ....[6]....
        /*03b0*/ 	.word	0x00000f50


	//   ....[7]....
        /*03b4*/ 	.word	0x00001e30


	//   ....[8]....
        /*03b8*/ 	.word	0x00001f60


	//   ....[9]....
        /*03bc*/ 	.word	0x00002540


	//   ....[10]....
        /*03c0*/ 	.word	0x00002600


	//   ....[11]....
        /*03c4*/ 	.word	0x00003d90


	//   ....[12]....
        /*03c8*/ 	.word	0x00003da0


	//   ....[13]....
        /*03cc*/ 	.word	0x00003e00


	//   ....[14]....
        /*03d0*/ 	.word	0x00003e20


	//   ....[15]....
        /*03d4*/ 	.word	0x000050d0


	//   ....[16]....
        /*03d8*/ 	.word	0x00005110


	//   ....[17]....
        /*03dc*/ 	.word	0x000051d0


	//   ....[18]....
        /*03e0*/ 	.word	0x000051e0


	//   ....[19]....
        /*03e4*/ 	.word	0x00005f70


	//   ....[20]....
        /*03e8*/ 	.word	0x00005fb0


	//   ....[21]....
        /*03ec*/ 	.word	0x00005ff0


	//   ....[22]....
        /*03f0*/ 	.word	0x00006030


	//   ....[23]....
        /*03f4*/ 	.word	0x00006050


	//   ....[24]....
        /*03f8*/ 	.word	0x00006070


	//   ....[25]....
        /*03fc*/ 	.word	0x000063b0


	//   ....[26]....
        /*0400*/ 	.word	0x000063c0


	//   ....[27]....
        /*0404*/ 	.word	0x00006ae0


	//   ....[28]....
        /*0408*/ 	.word	0x00007bb0


	//   ....[29]....
        /*040c*/ 	.word	0x00007bd0


	//   ....[30]....
        /*0410*/ 	.word	0x00007be0


	//   ....[31]....
        /*0414*/ 	.word	0x00007bf0


	//   ....[32]....
        /*0418*/ 	.word	0x00007c00


	//   ....[33]....
        /*041c*/ 	.word	0x00007c50


	//   ....[34]....
        /*0420*/ 	.word	0x00007c80


	//   ....[35]....
        /*0424*/ 	.word	0x00007cb0


	//   ....[36]....
        /*0428*/ 	.word	0x00007cd0


	//   ....[37]....
        /*042c*/ 	.word	0x00007d30


	//   ....[38]....
        /*0430*/ 	.word	0x00007d80


	//   ....[39]....
        /*0434*/ 	.word	0x00007db0


	//   ....[40]....
        /*0438*/ 	.word	0x00007de0


	//   ....[41]....
        /*043c*/ 	.word	0x00007e10


	//   ....[42]....
        /*0440*/ 	.word	0x00007e40


	//   ....[43]....
        /*0444*/ 	.word	0x00007e60


	//   ....[44]....
        /*0448*/ 	.word	0x00008600


	//   ....[45]....
        /*044c*/ 	.word	0x00008610


	//   ....[46]....
        /*0450*/ 	.word	0x00008620


	//   ....[47]....
        /*0454*/ 	.word	0x00008660


	//   ....[48]....
        /*0458*/ 	.word	0x000086b0


	//   ....[49]....
        /*045c*/ 	.word	0x00008700


	//   ....[50]....
        /*0460*/ 	.word	0x00008760


	//   ....[51]....
        /*0464*/ 	.word	0x00008790


	//   ....[52]....
        /*0468*/ 	.word	0x000087c0


	//   ....[53]....
        /*046c*/ 	.word	0x00008830


	//   ....[54]....
        /*0470*/ 	.word	0x00008860


	//   ....[55]....
        /*0474*/ 	.word	0x00008890


	//   ....[56]....
        /*0478*/ 	.word	0x000088c0


	//   ....[57]....
        /*047c*/ 	.word	0x00008930


	//   ....[58]....
        /*0480*/ 	.word	0x00008940


	//   ....[59]....
        /*0484*/ 	.word	0x00008970


	//   ....[60]....
        /*0488*/ 	.word	0x000089c0


	//   ....[61]....
        /*048c*/ 	.word	0x00008a40


	//   ....[62]....
        /*0490*/ 	.word	0x00008a70


	//   ....[63]....
        /*0494*/ 	.word	0x00008a90


	//   ....[64]....
        /*0498*/ 	.word	0x00008ac0


	//   ....[65]....
        /*049c*/ 	.word	0x00008ad0


	//   ....[66]....
        /*04a0*/ 	.word	0x00008b10


	//   ....[67]....
        /*04a4*/ 	.word	0x00008b90


	//   ....[68]....
        /*04a8*/ 	.word	0x000092a0


	//   ....[69]....
        /*04ac*/ 	.word	0x000092d0


	//   ....[70]....
        /*04b0*/ 	.word	0x000092e0


	//   ....[71]....
        /*04b4*/ 	.word	0x00009320


	//   ....[72]....
        /*04b8*/ 	.word	0x00009330


	//   ....[73]....
        /*04bc*/ 	.word	0x00009370


	//   ....[74]....
        /*04c0*/ 	.word	0x00009380


	//   ....[75]....
        /*04c4*/ 	.word	0x000093c0


	//   ....[76]....
        /*04c8*/ 	.word	0x000093d0


	//   ....[77]....
        /*04cc*/ 	.word	0x00009410


	//   ....[78]....
        /*04d0*/ 	.word	0x00009420


	//   ....[79]....
        /*04d4*/ 	.word	0x00009460


	//   ....[80]....
        /*04d8*/ 	.word	0x00009470


	//   ....[81]....
        /*04dc*/ 	.word	0x000094b0


	//   ....[82]....
        /*04e0*/ 	.word	0x000094c0


	//   ....[83]....
        /*04e4*/ 	.word	0x000094d0


	//   ....[84]....
        /*04e8*/ 	.word	0x00009730


	//   ....[85]....
        /*04ec*/ 	.word	0x00009760


	//   ....[86]....
        /*04f0*/ 	.word	0x00009770


	//   ....[87]....
        /*04f4*/ 	.word	0x00009780


	//   ....[88]....
        /*04f8*/ 	.word	0x00009790


	//   ....[89]....
        /*04fc*/ 	.word	0x000097a0


	//   ....[90]....
        /*0500*/ 	.word	0x000097c0


	//   ....[91]....
        /*0504*/ 	.word	0x00009810


	//   ....[92]....
        /*0508*/ 	.word	0x00009830


	//   ....[93]....
        /*050c*/ 	.word	0x00009870


	//   ....[94]....
        /*0510*/ 	.word	0x00009890


	//   ....[95]....
        /*0514*/ 	.word	0x000098d0


	//   ....[96]....
        /*0518*/ 	.word	0x000098f0


	//   ....[97]....
        /*051c*/ 	.word	0x00009930


	//   ....[98]....
        /*0520*/ 	.word	0x00009950


	//   ....[99]....
        /*0524*/ 	.word	0x00009980


	//   ....[100]....
        /*0528*/ 	.word	0x00009e90


	//   ....[101]....
        /*052c*/ 	.word	0x00009ec0


	//   ....[102]....
        /*0530*/ 	.word	0x00009ef0


	//   ....[103]....
        /*0534*/ 	.word	0x00009f10


	//   ....[104]....
        /*0538*/ 	.word	0x00009f20


	//   ....[105]....
        /*053c*/ 	.word	0x00009f30


	//   ....[106]....
        /*0540*/ 	.word	0x00009f50


	//   ....[107]....
        /*0544*/ 	.word	0x00009f70


	//   ....[108]....
        /*0548*/ 	.word	0x00009f90


	//   ....[109]....
        /*054c*/ 	.word	0x00009fb0


	//   ....[110]....
        /*0550*/ 	.word	0x00009fd0


	//   ....[111]....
        /*0554*/ 	.word	0x00009ff0


	//   ....[112]....
        /*0558*/ 	.word	0x0000a020


	//   ....[113]....
        /*055c*/ 	.word	0x0000a040


	//   ....[114]....
        /*0560*/ 	.word	0x0000a0a0


	//   ....[115]....
        /*0564*/ 	.word	0x0000a0d0


	//   ....[116]....
        /*0568*/ 	.word	0x0000a3e0


	//   ....[117]....
        /*056c*/ 	.word	0x0000a880


	//   ....[118]....
        /*0570*/ 	.word	0x0000a970


	//   ....[119]....
        /*0574*/ 	.word	0x0000aa10


	//   ....[120]....
        /*0578*/ 	.word	0x0000aaa0


	//   ....[121]....
        /*057c*/ 	.word	0x0000ab50


	//   ....[122]....
        /*0580*/ 	.word	0x0000abb0


	//   ....[123]....
        /*0584*/ 	.word	0x0000ac50


	//   ....[124]....
        /*0588*/ 	.word	0x0000acb0


	//   ....[125]....
        /*058c*/ 	.word	0x0000ada0


	//   ....[126]....
        /*0590*/ 	.word	0x0000ae10


	//   ....[127]....
        /*0594*/ 	.word	0x0000aeb0


	//   ....[128]....
        /*0598*/ 	.word	0x0000af10


	//   ....[129]....
        /*059c*/ 	.word	0x0000afe0


	//   ....[130]....
        /*05a0*/ 	.word	0x0000b040


	//   ....[131]....
        /*05a4*/ 	.word	0x0000b0f0


	//   ....[132]....
        /*05a8*/ 	.word	0x0000b150


	//   ....[133]....
        /*05ac*/ 	.word	0x0000b210


	//   ....[134]....
        /*05b0*/ 	.word	0x0000b2a0


	//   ....[135]....
        /*05b4*/ 	.word	0x0000b2f0


	//   ....[136]....
        /*05b8*/ 	.word	0x0000b3c0


	//   ....[137]....
        /*05bc*/ 	.word	0x0000b480


	//   ....[138]....
        /*05c0*/ 	.word	0x0000b4e0


	//   ....[139]....
        /*05c4*/ 	.word	0x0000b5a0


	//   ....[140]....
        /*05c8*/ 	.word	0x0000b610


	//   ....[141]....
        /*05cc*/ 	.word	0x0000b6f0


	//   ....[142]....
        /*05d0*/ 	.word	0x0000b750


	//   ....[143]....
        /*05d4*/ 	.word	0x0000b810


	//   ....[144]....
        /*05d8*/ 	.word	0x0000b880


	//   ....[145]....
        /*05dc*/ 	.word	0x0000b960


	//   ....[146]....
        /*05e0*/ 	.word	0x0000b9c0


	//   ....[147]....
        /*05e4*/ 	.word	0x0000ba80


	//   ....[148]....
        /*05e8*/ 	.word	0x0000baf0


	//   ....[149]....
        /*05ec*/ 	.word	0x0000bbc0


	//   ....[150]....
        /*05f0*/ 	.word	0x0000bc30


	//   ....[151]....
        /*05f4*/ 	.word	0x0000bcf0


	//   ....[152]....
        /*05f8*/ 	.word	0x0000bd50


	//   ....[153]....
        /*05fc*/ 	.word	0x0000be20


	//   ....[154]....
        /*0600*/ 	.word	0x0000be80


	//   ....[155]....
        /*0604*/ 	.word	0x0000bf40


	//   ....[156]....
        /*0608*/ 	.word	0x0000bfc0


	//   ....[157]....
        /*060c*/ 	.word	0x0000c070


	//   ....[158]....
        /*0610*/ 	.word	0x0000c1b0


	//   ....[159]....
        /*0614*/ 	.word	0x0000c250


	//   ....[160]....
        /*0618*/ 	.word	0x0000c2f0


	//   ....[161]....
        /*061c*/ 	.word	0x0000c380


	//   ....[162]....
        /*0620*/ 	.word	0x0000c420


	//   ....[163]....
        /*0624*/ 	.word	0x0000c4b0


	//   ....[164]....
        /*0628*/ 	.word	0x0000c550


	//   ....[165]....
        /*062c*/ 	.word	0x0000c5e0


	//   ....[166]....
        /*0630*/ 	.word	0x0000c680


	//   ....[167]....
        /*0634*/ 	.word	0x0000c710


	//   ....[168]....
        /*0638*/ 	.word	0x0000c7b0


	//   ....[169]....
        /*063c*/ 	.word	0x0000c840


	//   ....[170]....
        /*0640*/ 	.word	0x0000c8e0


	//   ....[171]....
        /*0644*/ 	.word	0x0000c970


	//   ....[172]....
        /*0648*/ 	.word	0x0000ca10


	//   ....[173]....
        /*064c*/ 	.word	0x0000caa0


	//   ....[174]....
        /*0650*/ 	.word	0x0000cb80


	//   ....[175]....
        /*0654*/ 	.word	0x0000cc30


	//   ....[176]....
        /*0658*/ 	.word	0x0000cc90


	//   ....[177]....
        /*065c*/ 	.word	0x0000cd40


	//   ....[178]....
        /*0660*/ 	.word	0x0000cdd0


	//   ....[179]....
        /*0664*/ 	.word	0x0000ce70


	//   ....[180]....
        /*0668*/ 	.word	0x0000cef0


	//   ....[181]....
        /*066c*/ 	.word	0x0000cf90


	//   ....[182]....
        /*0670*/ 	.word	0x0000d020


	//   ....[183]....
        /*0674*/ 	.word	0x0000d0c0


	//   ....[184]....
        /*0678*/ 	.word	0x0000d140


	//   ....[185]....
        /*067c*/ 	.word	0x0000d1e0


	//   ....[186]....
        /*0680*/ 	.word	0x0000d270


	//   ....[187]....
        /*0684*/ 	.word	0x0000d310


	//   ....[188]....
        /*0688*/ 	.word	0x0000d390


	//   ....[189]....
        /*068c*/ 	.word	0x0000d420


	//   ....[190]....
        /*0690*/ 	.word	0x0000d500


	//   ....[191]....
        /*0694*/ 	.word	0x0000d5c0


	//   ....[192]....
        /*0698*/ 	.word	0x0000d620


	//   ....[193]....
        /*069c*/ 	.word	0x0000d6d0


	//   ....[194]....
        /*06a0*/ 	.word	0x0000d730


	//   ....[195]....
        /*06a4*/ 	.word	0x0000d7f0


	//   ....[196]....
        /*06a8*/ 	.word	0x0000d850


	//   ....[197]....
        /*06ac*/ 	.word	0x0000d910


	//   ....[198]....
        /*06b0*/ 	.word	0x0000d970


	//   ....[199]....
        /*06b4*/ 	.word	0x0000da30


	//   ....[200]....
        /*06b8*/ 	.word	0x0000da90


	//   ....[201]....
        /*06bc*/ 	.word	0x0000db50


	//   ....[202]....
        /*06c0*/ 	.word	0x0000dbb0


	//   ....[203]....
        /*06c4*/ 	.word	0x0000dc70


	//   ....[204]....
        /*06c8*/ 	.word	0x0000dcd0


	//   ....[205]....
        /*06cc*/ 	.word	0x0000dd80


	//   ....[206]....
        /*06d0*/ 	.word	0x0000de90


	//----- nvinfo : EIATTR_REG_RECONFIG
	.align		4
.L_85:
        /*06d4*/ 	.byte	0x01, 0x54
	.zero		2


	//----- nvinfo : EIATTR_SYSCALL_OFFSETS
	.align		4
        /*06d8*/ 	.byte	0x04, 0x46
        /*06da*/ 	.short	(.L_87 - .L_86)


	//   ....[0]....
.L_86:
        /*06dc*/ 	.word	0x00001110


	//   ....[1]....
        /*06e0*/ 	.word	0x00007210


	//   ....[2]....
        /*06e4*/ 	.word	0x00007350


	//   ....[3]....
        /*06e8*/ 	.word	0x00007440


	//   ....[4]....
        /*06ec*/ 	.word	0x000081c0


	//----- nvinfo : EIATTR_MBARRIER_INSTR_OFFSETS
	.align		4
.L_87:
        /*06f0*/ 	.byte	0x04, 0x39
        /*06f2*/ 	.short	(.L_89 - .L_88)


	//   ....[0]....
.L_88:
        /*06f4*/ 	.word	0x00000180
        /*06f8*/ 	.word	0x000000ff
        /*06fc*/ 	.word	0x00016800
        /*0700*/ 	.short	0x0100
        /*0702*/ 	.byte	0x08
	.zero		1


	//   ....[1]....
        /*0704*/ 	.word	0x00000190
        /*0708*/ 	.word	0x000000ff
        /*070c*/ 	.word	0x00016820
        /*0710*/ 	.short	0x0100
        /*0712*/ 	.byte	0x08
	.zero		1


	//   ....[2]....
        /*0714*/ 	.word	0x00000280
        /*0718*/ 	.word	0x000000ff
        /*071c*/ 	.word	0x00016830
        /*0720*/ 	.short	0x0100
        /*0722*/ 	.byte	0x08
	.zero		1


	//   ....[3]....
        /*0724*/ 	.word	0x00000290
        /*0728*/ 	.word	0x000000ff
        /*072c*/ 	.word	0x00016840
        /*0730*/ 	.short	0x0100
        /*0732*/ 	.byte	0x08
	.zero		1


	//   ....[4]....
        /*0734*/ 	.word	0x000002a0
        /*0738*/ 	.word	0x000000ff
        /*073c*/ 	.word	0x00016838
        /*0740*/ 	.short	0x0100
        /*0742*/ 	.byte	0x08
	.zero		1


	//   ....[5]....
        /*0744*/ 	.word	0x000002b0
        /*0748*/ 	.word	0x000000ff
        /*074c*/ 	.word	0x00016848
        /*0750*/ 	.short	0x0100
        /*0752*/ 	.byte	0x08
	.zero		1


	//   ....[6]....
        /*0754*/ 	.word	0x000003e0
        /*0758*/ 	.word	0x000000ff
        /*075c*/ 	.word	0x00016850
        /*0760*/ 	.short	0x0100
        /*0762*/ 	.byte	0x08
	.zero		1


	//   ....[7]....
        /*0764*/ 	.word	0x000003f0
        /*0768*/ 	.word	0x000000ff
        /*076c*/ 	.word	0x00016860
        /*0770*/ 	.short	0x0100
        /*0772*/ 	.byte	0x08
	.zero		1


	//   ....[8]....
        /*0774*/ 	.word	0x00000400
        /*0778*/ 	.word	0x000000ff
        /*077c*/ 	.word	0x00016858
        /*0780*/ 	.short	0x0100
        /*0782*/ 	.byte	0x08
	.zero		1


	//   ....[9]....
        /*0784*/ 	.word	0x00000410
        /*0788*/ 	.word	0x000000ff
        /*078c*/ 	.word	0x00016868
        /*0790*/ 	.short	0x0100
        /*0792*/ 	.byte	0x08
	.zero		1


	//   ....[10]....
        /*0794*/ 	.word	0x00000500
        /*0798*/ 	.word	0x000000ff
        /*079c*/ 	.word	0x00016870
        /*07a0*/ 	.short	0x0100
        /*07a2*/ 	.byte	0x06
	.zero		1


	//   ....[11]....
        /*07a4*/ 	.word	0x00000510
        /*07a8*/ 	.word	0x000000ff
        /*07ac*/ 	.word	0x00016880
        /*07b0*/ 	.short	0x0100
        /*07b2*/ 	.byte	0x06
	.zero		1


	//   ....[12]....
        /*07b4*/ 	.word	0x00000520
        /*07b8*/ 	.word	0x000000ff
        /*07bc*/ 	.word	0x00016878
        /*07c0*/ 	.short	0x0100
        /*07c2*/ 	.byte	0x06
	.zero		1


	//   ....[13]....
        /*07c4*/ 	.word	0x00000530
        /*07c8*/ 	.word	0x000000ff
        /*07cc*/ 	.word	0x00016888
        /*07d0*/ 	.short	0x0100
        /*07d2*/ 	.byte	0x06
	.zero		1


	//   ....[14]....
        /*07d4*/ 	.word	0x00000660
        /*07d8*/ 	.word	0x000000ff
        /*07dc*/ 	.word	0x00016890
        /*07e0*/ 	.short	0x0100
        /*07e2*/ 	.byte	0x08
	.zero		1


	//   ....[15]....
        /*07e4*/ 	.word	0x00000670
        /*07e8*/ 	.word	0x000000ff
        /*07ec*/ 	.word	0x000168a0
        /*07f0*/ 	.short	0x0100
        /*07f2*/ 	.byte	0x08
	.zero		1


	//   ....[16]....
        /*07f4*/ 	.word	0x00000680
        /*07f8*/ 	.word	0x000000ff
        /*07fc*/ 	.word	0x00016898
        /*0800*/ 	.short	0x0100
        /*0802*/ 	.byte	0x08
	.zero		1


	//   ....[17]....
        /*0804*/ 	.word	0x00000690
        /*0808*/ 	.word	0x000000ff
        /*080c*/ 	.word	0x000168a8
        /*0810*/ 	.short	0x0100
        /*0812*/ 	.byte	0x08
	.zero		1


	//   ....[18]....
        /*0814*/ 	.word	0x000007d0
        /*0818*/ 	.word	0x000000ff
        /*081c*/ 	.word	0x000168b0
        /*0820*/ 	.short	0x0100
        /*0822*/ 	.byte	0x08
	.zero		1


	//   ....[19]....
        /*0824*/ 	.word	0x000007e0
        /*0828*/ 	.word	0x000000ff
        /*082c*/ 	.word	0x000168c0
        /*0830*/ 	.short	0x0100
        /*0832*/ 	.byte	0x08
	.zero		1


	//   ....[20]....
        /*0834*/ 	.word	0x000007f0
        /*0838*/ 	.word	0x000000ff
        /*083c*/ 	.word	0x000168b8
        /*0840*/ 	.short	0x0100
        /*0842*/ 	.byte	0x08
	.zero		1


	//   ....[21]....
        /*0844*/ 	.word	0x00000800
        /*0848*/ 	.word	0x000000ff
        /*084c*/ 	.word	0x000168c8
        /*0850*/ 	.short	0x0100
        /*0852*/ 	.byte	0x08
	.zero		1


	//   ....[22]....
        /*0854*/ 	.word	0x00001130
        /*0858*/ 	.word	0x000000ff
        /*085c*/ 	.word	0x00016800
        /*0860*/ 	.short	0x010a
        /*0862*/ 	.byte	0x28
	.zero		1


	//   ....[23]....
        /*0864*/ 	.word	0x000011a0
        /*0868*/ 	.word	0x000000ff
        /*086c*/ 	.word	0x00016830
        /*0870*/ 	.short	0x010a
        /*0872*/ 	.byte	0x28
	.zero		1


	//   ....[24]....
        /*0874*/ 	.word	0x00001200
        /*0878*/ 	.word	0x000000ff
        /*087c*/ 	.word	0x00016830
        /*0880*/ 	.short	0x010a
        /*0882*/ 	.byte	0x28
	.zero		1


	//   ....[25]....
        /*0884*/ 	.word	0x00001eb0
        /*0888*/ 	.word	0x000000ff
        /*088c*/ 	.word	0x00000000
        /*0890*/ 	.short	0x0101
        /*0892*/ 	.byte	0x04
	.zero		1


	//   ....[26]....
        /*0894*/ 	.word	0x00003360
        /*0898*/ 	.word	0x000000ff
        /*089c*/ 	.word	0x00016830
        /*08a0*/ 	.short	0x010a
        /*08a2*/ 	.byte	0x0a
	.zero		1


	//   ....[27]....
        /*08a4*/ 	.word	0x000033a0
        /*08a8*/ 	.word	0x000000ff
        /*08ac*/ 	.word	0x00016830
        /*08b0*/ 	.short	0x010a
        /*08b2*/ 	.byte	0x0a
	.zero		1


	//   ....[28]....
        /*08b4*/ 	.word	0x000035e0
        /*08b8*/ 	.word	0x000000ff
        /*08bc*/ 	.word	0x00016850
        /*08c0*/ 	.short	0x010a
        /*08c2*/ 	.byte	0x0a
	.zero		1


	//   ....[29]....
        /*08c4*/ 	.word	0x00003620
        /*08c8*/ 	.word	0x000000ff
        /*08cc*/ 	.word	0x00016850
        /*08d0*/ 	.short	0x010a
        /*08d2*/ 	.byte	0x0a
	.zero		1


	//   ....[30]....
        /*08d4*/ 	.word	0x00003e10
        /*08d8*/ 	.word	0x000000ff
        /*08dc*/ 	.word	0x00000000
        /*08e0*/ 	.short	0x0101
        /*08e2*/ 	.byte	0x06
	.zero		1


	//   ....[31]....
        /*08e4*/ 	.word	0x00004c00
        /*08e8*/ 	.word	0x000000ff
        /*08ec*/ 	.word	0x00000000
        /*08f0*/ 	.short	0x0101
        /*08f2*/ 	.byte	0x05
	.zero		1


	//   ....[32]....
        /*08f4*/ 	.word	0x00005030
        /*08f8*/ 	.word	0x000000ff
        /*08fc*/ 	.word	0x00016850
        /*0900*/ 	.short	0x010a
        /*0902*/ 	.byte	0x05
	.zero		1


	//   ....[33]....
        /*0904*/ 	.word	0x00005070
        /*0908*/ 	.word	0x000000ff
        /*090c*/ 	.word	0x00016850
        /*0910*/ 	.short	0x010a
        /*0912*/ 	.byte	0x05
	.zero		1


	//   ....[34]....
        /*0914*/ 	.word	0x00005640
        /*0918*/ 	.word	0x000000ff
        /*091c*/ 	.word	0x00000000
        /*0920*/ 	.short	0x0101
        /*0922*/ 	.byte	0x04
	.zero		1


	//   ....[35]....
        /*0924*/ 	.word	0x00006060
        /*0928*/ 	.word	0x000000ff
        /*092c*/ 	.word	0x00000000
        /*0930*/ 	.short	0x0101
        /*0932*/ 	.byte	0x04
	.zero		1


	//   ....[36]....
        /*0934*/ 	.word	0x000078b0
        /*0938*/ 	.word	0x000000ff
        /*093c*/ 	.word	0x00016840
        /*0940*/ 	.short	0x010a
        /*0942*/ 	.byte	0x2d
	.zero		1


	//   ....[37]....
        /*0944*/ 	.word	0x00007f60
        /*0948*/ 	.word	0x000000ff
        /*094c*/ 	.word	0x00016830
        /*0950*/ 	.short	0x0107
        /*0952*/ 	.byte	0x2d
	.zero		1


	//   ....[38]....
        /*0954*/ 	.word	0x00007ff0
        /*0958*/ 	.word	0x000000ff
        /*095c*/ 	.word	0x00016830
        /*0960*/ 	.short	0x0101
        /*0962*/ 	.byte	0x2d
	.zero		1


	//   ....[39]....
        /*0964*/ 	.word	0x00008c80
        /*0968*/ 	.word	0x000000ff
        /*096c*/ 	.word	0x00016800
        /*0970*/ 	.short	0x0107
        /*0972*/ 	.byte	0x2d
	.zero		1


	//   ....[40]....
        /*0974*/ 	.word	0x00008cc0
        /*0978*/ 	.word	0x000000ff
        /*097c*/ 	.word	0x00016800
        /*0980*/ 	.short	0x0101
        /*0982*/ 	.byte	0x2d
	.zero		1


	//   ....[41]....
        /*0984*/ 	.word	0x00008cd0
        /*0988*/ 	.word	0x000000ff
        /*098c*/ 	.word	0x00016820
        /*0990*/ 	.short	0x010a
        /*0992*/ 	.byte	0x2d
	.zero		1


	//   ....[42]....
        /*0994*/ 	.word	0x000090b0
        /*0998*/ 	.word	0x00000007
        /*099c*/ 	.word	0x00016840
        /*09a0*/ 	.short	0x010a
        /*09a2*/ 	.byte	0x3f
	.zero		1


	//   ....[43]....
        /*09a4*/ 	.word	0x00009590
        /*09a8*/ 	.word	0x00000007
        /*09ac*/ 	.word	0x00016830
        /*09b0*/ 	.short	0x0107
        /*09b2*/ 	.byte	0x3f
	.zero		1


	//   ....[44]....
        /*09b4*/ 	.word	0x00009660
        /*09b8*/ 	.word	0x00000007
        /*09bc*/ 	.word	0x00016830
        /*09c0*/ 	.short	0x0101
        /*09c2*/ 	.byte	0x3f
	.zero		1


	//   ....[45]....
        /*09c4*/ 	.word	0x000096c0
        /*09c8*/ 	.word	0x00000007
        /*09cc*/ 	.word	0x00016860
        /*09d0*/ 	.short	0x010a
        /*09d2*/ 	.byte	0x3f
	.zero		1


	//   ....[46]....
        /*09d4*/ 	.word	0x00009ab0
        /*09d8*/ 	.word	0x00000007
        /*09dc*/ 	.word	0x00016850
        /*09e0*/ 	.short	0x0107
        /*09e2*/ 	.byte	0x3f
	.zero		1


	//   ....[47]....
        /*09e4*/ 	.word	0x00009c20
        /*09e8*/ 	.word	0x00000007
        /*09ec*/ 	.word	0x00016850
        /*09f0*/ 	.short	0x0101
        /*09f2*/ 	.byte	0x3f
	.zero		1


	//   ....[48]....
        /*09f4*/ 	.word	0x00009de0
        /*09f8*/ 	.word	0x00000000
        /*09fc*/ 	.word	0x00016860
        /*0a00*/ 	.short	0x010a
        /*0a02*/ 	.byte	0x3f
	.zero		1


	//   ....[49]....
        /*0a04*/ 	.word	0x0000a200
        /*0a08*/ 	.word	0x00000000
        /*0a0c*/ 	.word	0x00016850
        /*0a10*/ 	.short	0x0107
        /*0a12*/ 	.byte	0x3f
	.zero		1


	//   ....[50]....
        /*0a14*/ 	.word	0x0000a2e0
        /*0a18*/ 	.word	0x00000000
        /*0a1c*/ 	.word	0x00016850
        /*0a20*/ 	.short	0x0101
        /*0a22*/ 	.byte	0x3f
	.zero		1


	//   ....[51]....
        /*0a24*/ 	.word	0x0000a370
        /*0a28*/ 	.word	0x00000007
        /*0a2c*/ 	.word	0x00016820
        /*0a30*/ 	.short	0x010a
        /*0a32*/ 	.byte	0x3f
	.zero		1


	//   ....[52]....
        /*0a34*/ 	.word	0x0000a4d0
        /*0a38*/ 	.word	0x00000005
        /*0a3c*/ 	.word	0x00016840
        /*0a40*/ 	.short	0x010a
        /*0a42*/ 	.byte	0x3f
	.zero		1


	//   ....[53]....
        /*0a44*/ 	.word	0x0000a570
        /*0a48*/ 	.word	0x00000003
        /*0a4c*/ 	.word	0x00016840
        /*0a50*/ 	.short	0x010a
        /*0a52*/ 	.byte	0x3f
	.zero		1


	//   ....[54]....
        /*0a54*/ 	.word	0x0000a5b0
        /*0a58*/ 	.word	0x00000005
        /*0a5c*/ 	.word	0x00016860
        /*0a60*/ 	.short	0x010a
        /*0a62*/ 	.byte	0x3f
	.zero		1


	//   ....[55]....
        /*0a64*/ 	.word	0x0000a5f0
        /*0a68*/ 	.word	0x00000003
        /*0a6c*/ 	.word	0x00016860
        /*0a70*/ 	.short	0x010a
        /*0a72*/ 	.byte	0x3f
	.zero		1


	//   ....[56]....
        /*0a74*/ 	.word	0x0000a660
        /*0a78*/ 	.word	0x00000003
        /*0a7c*/ 	.word	0x00016800
        /*0a80*/ 	.short	0x010a
        /*0a82*/ 	.byte	0x3f
	.zero		1


	//   ....[57]....
        /*0a84*/ 	.word	0x0000a6c0
        /*0a88*/ 	.word	0x00000003
        /*0a8c*/ 	.word	0x00016830
        /*0a90*/ 	.short	0x010a
        /*0a92*/ 	.byte	0x3f
	.zero		1


	//   ....[58]....
        /*0a94*/ 	.word	0x0000a720
        /*0a98*/ 	.word	0x00000005
        /*0a9c*/ 	.word	0x00016830
        /*0aa0*/ 	.short	0x010a
        /*0aa2*/ 	.byte	0x3f
	.zero		1


	//   ....[59]....
        /*0aa4*/ 	.word	0x0000a780
        /*0aa8*/ 	.word	0x00000005
        /*0aac*/ 	.word	0x00016850
        /*0ab0*/ 	.short	0x010a
        /*0ab2*/ 	.byte	0x3f
	.zero		1


	//   ....[60]....
        /*0ab4*/ 	.word	0x0000a7e0
        /*0ab8*/ 	.word	0x00000003
        /*0abc*/ 	.word	0x00016850
        /*0ac0*/ 	.short	0x010a
        /*0ac2*/ 	.byte	0x3f
	.zero		1


	//   ....[61]....
        /*0ac4*/ 	.word	0x0000a8c0
        /*0ac8*/ 	.word	0x00000002
        /*0acc*/ 	.word	0x00016840
        /*0ad0*/ 	.short	0x010a
        /*0ad2*/ 	.byte	0x3f
	.zero		1


	//   ....[62]....
        /*0ad4*/ 	.word	0x0000c0b0
        /*0ad8*/ 	.word	0x00000003
        /*0adc*/ 	.word	0x00016820
        /*0ae0*/ 	.short	0x010a
        /*0ae2*/ 	.byte	0x3f
	.zero		1


	//   ....[63]....
        /*0ae4*/ 	.word	0x0000c100
        /*0ae8*/ 	.word	0x00000007
        /*0aec*/ 	.word	0x00016840
        /*0af0*/ 	.short	0x010a
        /*0af2*/ 	.byte	0x3f
	.zero		1


	//   ....[64]....
        /*0af4*/ 	.word	0x0000cad0
        /*0af8*/ 	.word	0x00000007
        /*0afc*/ 	.word	0x00016860
        /*0b00*/ 	.short	0x010a
        /*0b02*/ 	.byte	0x3f
	.zero		1


	//   ....[65]....
        /*0b04*/ 	.word	0x0000d450
        /*0b08*/ 	.word	0x00000000
        /*0b0c*/ 	.word	0x00016860
        /*0b10*/ 	.short	0x010a
        /*0b12*/ 	.byte	0x3f
	.zero		1


	//   ....[66]....
        /*0b14*/ 	.word	0x0000ddb0
        /*0b18*/ 	.word	0x00000007
        /*0b1c*/ 	.word	0x00016820
        /*0b20*/ 	.short	0x010a
        /*0b22*/ 	.byte	0x3f
	.zero		1


	//   ....[67]....
        /*0b24*/ 	.word	0x0000df50
        /*0b28*/ 	.word	0x00000005
        /*0b2c*/ 	.word	0x00016840
        /*0b30*/ 	.short	0x010a
        /*0b32*/ 	.byte	0x3f
	.zero		1


	//   ....[68]....
        /*0b34*/ 	.word	0x0000dfa0
        /*0b38*/ 	.word	0x00000003
        /*0b3c*/ 	.word	0x00016840
        /*0b40*/ 	.short	0x010a
        /*0b42*/ 	.byte	0x3f
	.zero		1


	//   ....[69]....
        /*0b44*/ 	.word	0x0000dff0
        /*0b48*/ 	.word	0x00000005
        /*0b4c*/ 	.word	0x00016860
        /*0b50*/ 	.short	0x010a
        /*0b52*/ 	.byte	0x3f
	.zero		1


	//----- nvinfo : EIATTR_NUM_MBARRIERS
	.align		4
.L_89:
        /*0b54*/ 	.byte	0x03, 0x38
        /*0b56*/ 	.short	0x0016


	//----- nvinfo : EIATTR_EXIT_INSTR_OFFSETS
	.align		4
        /*0b58*/ 	.byte	0x04, 0x1c
        /*0b5a*/ 	.short	(.L_91 - .L_90)


	//   ....[0]....
.L_90:
        /*0b5c*/ 	.word	0x0000a640


	//----- nvinfo : EIATTR_MAX_THREADS
	.align		4
.L_91:
        /*0b60*/ 	.byte	0x04, 0x05
        /*0b62*/ 	.short	(.L_93 - .L_92)
.L_92:
        /*0b64*/ 	.word	0x00000200
        /*0b68*/ 	.word	0x00000001
        /*0b6c*/ 	.word	0x00000001


	//----- nvinfo : EIATTR_CRS_STACK_SIZE
	.align		4
.L_93:
        /*0b70*/ 	.byte	0x04, 0x1e
        /*0b72*/ 	.short	(.L_95 - .L_94)
.L_94:
        /*0b74*/ 	.word	0x00000000


	//----- nvinfo : EIATTR_CBANK_PARAM_SIZE
	.align		4
.L_95:
        /*0b78*/ 	.byte	0x03, 0x19
        /*0b7a*/ 	.short	0x0a70


	//----- nvinfo : EIATTR_PARAM_CBANK
	.align		4
        /*0b7c*/ 	.byte	0x04, 0x0a
        /*0b7e*/ 	.short	(.L_97 - .L_96)
	.align		4
.L_96:
        /*0b80*/ 	.word	index@(.nv.constant0._ZN7cutlass13device_kernelIN5flash11enable_sm90INS1_16FlashAttnFwdSm90INS1_25CollectiveMainloopFwdSm90ILi2EN4cute5tupleIJNS5_1CILi1EEES8_S8_EEENS6_IJNS7_ILi192EEENS7_ILi128EEENS7_ILi64EEEEEELi64ENS_6half_tEfNS_4arch4Sm90ELb0ELb0ELb0ELb0ELb1ELb0ELb0ELb1ELb1ELb1ELb1ELb0EEENS1_21CollectiveEpilogueFwdINS6_IJSA_SC_SB_EEES9_SE_SG_Li384ELb0ELb1ELb1ELb0EEENS1_19SingleTileSchedulerILb0ELb1ELb1ELi192EEEEEEEEEvNT_6ParamsE)
        /*0b84*/ 	.short	0x0210
        /*0b86*/ 	.short	0x0a70


	//----- nvinfo : EIATTR_SW_WAR
	.align		4
.L_97:
        /*0b88*/ 	.byte	0x04, 0x36
        /*0b8a*/ 	.short	(.L_99 - .L_98)
.L_98:
        /*0b8c*/ 	.word	0x00000008
.L_99:


//--------------------- .nv.info._ZN7cutlass13device_kernelIN5flash11enable_sm90INS1_16FlashAttnFwdSm90INS1_25CollectiveMainloopFwdSm90ILi2EN4cute5tupleIJNS5_1CILi1EEES8_S8_EEENS6_IJNS7_ILi192EEENS7_ILi128EEENS7_ILi64EEEEEELi64ENS_6half_tEfNS_4arch4Sm90ELb0ELb0ELb0ELb1ELb1ELb0ELb0ELb1ELb1ELb1ELb1ELb0EEENS1_21CollectiveEpilogueFwdINS6_IJSA_SC_SB_EEES9_SE_SG_Li384ELb1ELb1ELb1ELb0EEENS1_36VarlenDynamicPersistentTileSchedulerILi192ELi128ELi384ELi128ELb1ELb1ELb1ELb0ELb1ELb1EEEEEEEEEvNT_6ParamsE --------------------------
	.section	.nv.info._ZN7cutlass13device_kernelIN5flash11enable_sm90INS1_16FlashAttnFwdSm90INS1_25CollectiveMainloopFwdSm90ILi2EN4cute5tupleIJNS5_1CILi1EEES8_S8_EEENS6_IJNS7_ILi192EEENS7_ILi128EEENS7_ILi64EEEEEELi64ENS_6half_tEfNS_4arch4Sm90ELb0ELb0ELb0ELb1ELb1ELb0ELb0ELb1ELb1ELb1ELb1ELb0EEENS1_21CollectiveEpilogueFwdINS6_IJSA_SC_SB_EEES9_SE_SG_Li384ELb1ELb1ELb1ELb0EEENS1_36VarlenDynamicPersistentTileSchedulerILi192ELi128ELi384ELi128ELb1ELb1ELb1ELb0ELb1ELb1EEEEEEEEEvNT_6ParamsE,"",@"SHT_CUDA_INFO"
	.sectionflags	@""
	.align	4


	//----- nvinfo : EIATTR_CUDA_API_VERSION
	.align		4
        /*0000*/ 	.byte	0x04, 0x37
        /*0002*/ 	.short	(.L_101 - .L_100)
.L_100:
        /*0004*/ 	.word	0x00000082


	//----- nvinfo : EIATTR_KPARAM_INFO
	.align		4
.L_101:
        /*0008*/ 	.byte	0x04, 0x17
        /*000a*/ 	.short	(.L_103 - .L_102)
.L_102:
        /*000c*/ 	.word	0x00000000
        /*0010*/ 	.short	0x0000
        /*0012*/ 	.short	0x0070
        /*0014*/ 	.byte	0x00, 0xf0, 0x01, 0x2a


	//----- nvinfo : EIATTR_SPARSE_MMA_MASK
	.align		4
.L_103:
        /*0018*/ 	.byte	0x03, 0x50
        /*001a*/ 	.short	0x0000


	//----- nvinfo : EIATTR_MAXREG_COUNT
	.align		4
        /*001c*/ 	.byte	0x03, 0x1b
        /*001e*/ 	.short	0x0080


	//----- nvinfo : EIATTR_NUM_BARRIERS
	.align		4
        /*0020*/ 	.byte	0x02, 0x4c
        /*0022*/ 	.byte	0x10
	.zero		1


	//----- nvinfo : EIATTR_EXTERNS
	.align		4
        /*0024*/ 	.byte	0x04, 0x0f
        /*0026*/ 	.short	(.L_105 - .L_104)


	//   ....[0]....
	.align		4
.L_104:
        /*0028*/ 	.word	index@(__assertfail)


	//----- nvinfo : EIATTR_ANNOTATIONS
	.align		4
.L_105:
        /*002c*/ 	.byte	0x04, 0x55
        /*002e*/ 	.short	(.L_107 - .L_106)


	//   ....[0]....
.L_106:
        /*0030*/ 	.word	0x00000001
        /*0034*/ 	.byte	0x60, 0x08, 0x00, 0x00, 0x01, 0x00, 0x00, 0x00, 0xb0, 0x09, 0x00, 0x00, 0x01, 0x00, 0x00, 0x00
        /* <DEDUP_REMOVED lines=44> */
        /*0304*/ 	.byte	0x30, 0xdd, 0x00, 0x00


	//----- nvinfo : EIATTR_MERCURY_ISA_VERSION
	.align		4
.L_107:
        /*0308*/ 	.byte	0x03, 0x5f
        /*030a*/ 	.short	0x0101


	//----- nvinfo : EIATTR_UNUSED_LOAD_BYTE_OFFSET
	.align		4
        /*030c*/ 	.byte	0x04, 0x44
        /*030e*/ 	.short	(.L_109 - .L_108)


	//   ....[0]....
.L_108:
        /*0310*/ 	.word	0x00000960
        /*0314*/ 	.word	0x0000fff0


	//   ....[1]....
        /*0318*/ 	.word	0x00005f10
        /*031c*/ 	.word	0x0000fff0


	//----- nvinfo : EIATTR_INT_WARP_WIDE_INSTR_OFFSETS
	.align		4
.L_109:
        /*0320*/ 	.byte	0x04, 0x31
        /*0322*/ 	.short	(.L_111 - .L_110)


	//   ....[0]....
.L_110:
        /*0324*/ 	.word	0x000000c0


	//   ....[1]....
        /*0328*/ 	.word	0x000000d0


	//   ....[2]....
        /*032c*/ 	.word	0x00000170


	//   ....[3]....
        /*0330*/ 	.word	0x000096b0


	//   ....[4]....
        /*0334*/ 	.word	0x00009740


	//   ....[5]....
        /*0338*/ 	.word	0x0000c860


	//   ....[6]....
        /*033c*/ 	.word	0x0000c8f0


	//----- nvinfo : EIATTR_COOP_GROUP_MASK_REGIDS
	.align		4
.L_111:
        /*0340*/ 	.byte	0x04, 0x29
        /*0342*/ 	.short	(.L_113 - .L_112)


	//   ....[0]....
.L_112:
        /*0344*/ 	.word	0xffffffff


	//   ....[1]....
        /*0348*/ 	.word	0xffffffff


	//   ....[2]....
        /*034c*/ 	.word	0xffffffff


	//   ....[3]....
        /*0350*/ 	.word	0xffffffff


	//   ....[4]....
        /*0354*/ 	.word	0xffffffff


	//   ....[5]....
        /*0358*/ 	.word	0xffffffff


	//   ....[6]....
        /*035c*/ 	.word	0xffffffff


	//   ....[7]....
        /*0360*/ 	.word	0xffffffff


	//   ....[8]....
        /*0364*/ 	.word	0xffffffff


	//   ....[9]....
        /*0368*/ 	.word	0xffffffff


	//   ....[10]....
        /*036c*/ 	.word	0xffffffff


	//   ....[11]....
        /*0370*/ 	.word	0xffffffff


	//   ....[12]....
        /*0374*/ 	.word	0xffffffff


	//   ....[13]....
        /*0378*/ 	.word	0xffffffff


	//   ....[14]....
        /*037c*/ 	.word	0xffffffff


	//   ....[15]....
        /*0380*/ 	.word	0xffffffff


	//   ....[16]....
        /*0384*/ 	.word	0xffffffff


	//   ....[17]....
        /*0388*/ 	.word	0xffffffff


	//   ....[18]....
        /*038c*/ 	.word	0xffffffff


	//   ....[19]....
        /*0390*/ 	.word	0xffffffff


	//   ....[20]....
        /*0394*/ 	.word	0xffffffff


	//   ....[21]....
        /*0398*/ 	.word	0xffffffff


	//   ....[22]....
        /*039c*/ 	.word	0xffffffff


	//   ....[23]....
        /*03a0*/ 	.word	0xffffffff


	//   ....[24]....
        /*03a4*/ 	.word	0xffffffff


	//   ....[25]....
        /*03a8*/ 	.word	0xffffffff


	//   ....[26]....
        /*03ac*/ 	.word	0xffffffff


	//   ....[27]....
        /*03b0*/ 	.word	0xffffffff


	//   ....[28]....
        /*03b4*/ 	.word	0xffffffff


	//   ....[29]....
        /*03b8*/ 	.word	0xffffffff


	//   ....[30]....
        /*03bc*/ 	.word	0xffffffff


	//   ....[31]....
        /*03c0*/ 	.word	0xffffffff


	//   ....[32]....
        /*03c4*/ 	.word	0xffffffff


	//   ....[33]....
        /*03c8*/ 	.word	0xffffffff


	//   ....[34]....
        /*03cc*/ 	.word	0xffffffff


	//   ....[35]....
        /*03d0*/ 	.word	0xffffffff


	//   ....[36]....
        /*03d4*/ 	.word	0xffffffff


	//   ....[37]....
        /*03d8*/ 	.word	0xffffffff


	//   ....[38]....
        /*03dc*/ 	.word	0xffffffff


	//   ....[39]....
        /*03e0*/ 	.word	0xffffffff


	//   ....[40]....
        /*03e4*/ 	.word	0xffffffff


	//   ....[41]....
        /*03e8*/ 	.word	0xffffffff


	//   ....[42]....
        /*03ec*/ 	.word	0xffffffff


	//   ....[43]....
        /*03f0*/ 	.word	0xffffffff


	//   ....[44]....
        /*03f4*/ 	.word	0xffffffff


	//   ....[45]....
        /*03f8*/ 	.word	0xffffffff


	//   ....[46]....
        /*03fc*/ 	.word	0xffffffff


	//   ....[47]....
        /*0400*/ 	.word	0xffffffff


	//   ....[48]....
        /*0404*/ 	.word	0xffffffff


	//   ....[49]....
        /*0408*/ 	.word	0xffffffff


	//   ....[50]....
        /*040c*/ 	.word	0xffffffff


	//   ....[51]....
        /*0410*/ 	.word	0xffffffff


	//   ....[52]....
        /*0414*/ 	.word	0xffffffff


	//   ....[53]....
        /*0418*/ 	.word	0xffffffff


	//   ....[54]....
        /*041c*/ 	.word	0xffffffff


	//   ....[55]....
        /*0420*/ 	.word	0xffffffff


	//   ....[56]....
        /*0424*/ 	.word	0xffffffff


	//   ....[57]....
        /*0428*/ 	.word	0xffffffff


	//   ....[58]....
        /*042c*/ 	.word	0xffffffff


	//   ....[59]....
        /*0430*/ 	.word	0xffffffff


	//   ....[60]....
        /*0434*/ 	.word	0xffffffff


	//   ....[61]....
        /*0438*/ 	.word	0xffffffff


	//   ....[62]....
        /*043c*/ 	.word	0xffffffff


	//   ....[63]....
        /*0440*/ 	.word	0xffffffff


	//   ....[64]....
        /*0444*/ 	.word	0xffffffff


	//   ....[65]....
        /*0448*/ 	.word	0xffffffff


	//   ....[66]....
        /*044c*/ 	.word	0xffffffff


	//   ....[67]....
        /*0450*/ 	.word	0xffffffff


	//   ....[68]....
        /*0454*/ 	.word	0xffffffff


	//   ....[69]....
        /*0458*/ 	.word	0xffffffff


	//   ....[70]....
        /*045c*/ 	.word	0xffffffff


	//   ....[71]....
        /*0460*/ 	.word	0xffffffff


	//   ....[72]....
        /*0464*/ 	.word	0xffffffff


	//   ....[73]....
        /*0468*/ 	.word	0xffffffff


	//   ....[74]....
        /*046c*/ 	.word	0xffffffff


	//   ....[75]....
        /*0470*/ 	.word	0xffffffff


	//   ....[76]....
        /*0474*/ 	.word	0xffffffff


	//   ....[77]....
        /*0478*/ 	.word	0xffffffff


	//   ....[78]....
        /*047c*/ 	.word	0xffffffff


	//   ....[79]....
        /*0480*/ 	.word	0xffffffff


	//   ....[80]....
        /*0484*/ 	.word	0xffffffff


	//   ....[81]....
        /*0488*/ 	.word	0xffffffff


	//   ....[82]....
        /*048c*/ 	.word	0xffffffff


	//   ....[83]....
        /*0490*/ 	.word	0xffffffff


	//   ....[84]....
        /*0494*/ 	.word	0xffffffff


	//   ....[85]....
        /*0498*/ 	.word	0xffffffff


	//   ....[86]....
        /*049c*/ 	.word	0xffffffff


	//   ....[87]....
        /*04a0*/ 	.word	0xffffffff


	//   ....[88]....
        /*04a4*/ 	.word	0xffffffff


	//   ....[89]....
        /*04a8*/ 	.word	0xffffffff


	//   ....[90]....
        /*04ac*/ 	.word	0xffffffff


	//   ....[91]....
        /*04b0*/ 	.word	0xffffffff


	//   ....[92]....
        /*04b4*/ 	.word	0xffffffff


	//   ....[93]....
        /*04b8*/ 	.word	0xffffffff


	//   ....[94]....
        /*04bc*/ 	.word	0xffffffff


	//   ....[95]....
        /*04c0*/ 	.word	0xffffffff


	//   ....[96]....
        /*04c4*/ 	.word	0xffffffff


	//   ....[97]....
        /*04c8*/ 	.word	0xffffffff


	//   ....[98]....
        /*04cc*/ 	.word	0xffffffff


	//   ....[99]....
        /*04d0*/ 	.word	0xffffffff


	//   ....[100]....
        /*04d4*/ 	.word	0xffffffff


	//   ....[101]....
        /*04d8*/ 	.word	0xffffffff


	//   ....[102]....
        /*04dc*/ 	.word	0xffffffff


	//   ....[103]....
        /*04e0*/ 	.word	0xffffffff


	//   ....[104]....
        /*04e4*/ 	.word	0xffffffff


	//   ....[105]....
        /*04e8*/ 	.word	0xffffffff


	//   ....[106]....
        /*04ec*/ 	.word	0xffffffff


	//   ....[107]....
        /*04f0*/ 	.word	0xffffffff


	//   ....[108]....
        /*04f4*/ 	.word	0xffffffff


	//   ....[109]....
        /*04f8*/ 	.word	0xffffffff


	//   ....[110]....
        /*04fc*/ 	.word	0xffffffff


	//   ....[111]....
        /*0500*/ 	.word	0xffffffff


	//   ....[112]....
        /*0504*/ 	.word	0xffffffff


	//   ....[113]....
        /*0508*/ 	.word	0xffffffff


	//   ....[114]....
        /*050c*/ 	.word	0xffffffff


	//   ....[115]....
        /*0510*/ 	.word	0xffffffff


	//   ....[116]....
        /*0514*/ 	.word	0xffffffff


	//   ....[117]....
        /*0518*/ 	.word	0xffffffff


	//   ....[118]....
        /*051c*/ 	.word	0xffffffff


	//   ....[119]....
        /*0520*/ 	.word	0xffffffff


	//   ....[120]....
        /*0524*/ 	.word	0xffffffff


	//   ....[121]....
        /*0528*/ 	.word	0xffffffff


	//   ....[122]....
        /*052c*/ 	.word	0xffffffff


	//   ....[123]....
        /*0530*/ 	.word	0xffffffff


	//   ....[124]....
        /*0534*/ 	.word	0xffffffff


	//   ....[125]....
        /*0538*/ 	.word	0xffffffff


	//   ....[126]....
        /*053c*/ 	.word	0xffffffff


	//   ....[127]....
        /*0540*/ 	.word	0xffffffff


	//   ....[128]....
        /*0544*/ 	.word	0xffffffff


	//   ....[129]....
        /*0548*/ 	.word	0xffffffff


	//   ....[130]....
        /*054c*/ 	.word	0xffffffff


	//   ....[131]....
        /*0550*/ 	.word	0xffffffff


	//   ....[132]....
        /*0554*/ 	.word	0xffffffff


	//   ....[133]....
        /*0558*/ 	.word	0xffffffff


	//   ....[134]....
        /*055c*/ 	.word	0xffffffff


	//   ....[135]....
        /*0560*/ 	.word	0xffffffff


	//   ....[136]....
        /*0564*/ 	.word	0xffffffff


	//   ....[137]....
        /*0568*/ 	.word	0xffffffff


	//   ....[138]....
        /*056c*/ 	.word	0xffffffff


	//   ....[139]....
        /*0570*/ 	.word	0xffffffff


	//   ....[140]....
        /*0574*/ 	.word	0xffffffff


	//   ....[141]....
        /*0578*/ 	.word	0xffffffff


	//   ....[142]....
        /*057c*/ 	.word	0xffffffff


	//   ....[143]....
        /*0580*/ 	.word	0xffffffff


	//   ....[144]....
        /*0584*/ 	.word	0xffffffff


	//   ....[145]....
        /*0588*/ 	.word	0xffffffff


	//   ....[146]....
        /*058c*/ 	.word	0xffffffff


	//   ....[147]....
        /*0590*/ 	.word	0xffffffff


	//   ....[148]....
        /*0594*/ 	.word	0xffffffff


	//   ....[149]....
        /*0598*/ 	.word	0xffffffff


	//   ....[150]....
        /*059c*/ 	.word	0xffffffff


	//   ....[151]....
        /*05a0*/ 	.word	0xffffffff


	//   ....[152]....
        /*05a4*/ 	.word	0xffffffff


	//   ....[153]....
        /*05a8*/ 	.word	0xffffffff


	//   ....[154]....
        /*05ac*/ 	.word	0xffffffff


	//   ....[155]....
        /*05b0*/ 	.word	0xffffffff


	//   ....[156]....
        /*05b4*/ 	.word	0xffffffff


	//   ....[157]....
        /*05b8*/ 	.word	0xffffffff


	//   ....[158]....
        /*05bc*/ 	.word	0xffffffff


	//   ....[159]....
        /*05c0*/ 	.word	0xffffffff


	//   ....[160]....
        /*05c4*/ 	.word	0xffffffff


	//   ....[161]....
        /*05c8*/ 	.word	0xffffffff


	//   ....[162]....
        /*05cc*/ 	.word	0xffffffff


	//   ....[163]....
        /*05d0*/ 	.word	0xffffffff


	//   ....[164]....
        /*05d4*/ 	.word	0xffffffff


	//   ....[165]....
        /*05d8*/ 	.word	0xffffffff


	//   ....[166]....
        /*05dc*/ 	.word	0xffffffff


	//   ....[167]....
        /*05e0*/ 	.word	0x0500000f


	//   ....[168]....
        /*05e4*/ 	.word	0x0500000f


	//   ....[169]....
        /*05e8*/ 	.word	0x0500000f


	//   ....[170]....
        /*05ec*/ 	.word	0x0500000f


	//   ....[171]....
        /*05f0*/ 	.word	0x0500000f


	//   ....[172]....
        /*05f4*/ 	.word	0x0500000f


	//   ....[173]....
        /*05f8*/ 	.word	0x0500000f


	//   ....[174]....
        /*05fc*/ 	.word	0x0500000f


	//   ....[175]....
        /*0600*/ 	.word	0x0500000f


	//   ....[176]....
        /*0604*/ 	.word	0x0500000f


	//   ....[177]....
        /*0608*/ 	.word	0x0500000f


	//   ....[178]....
        /*060c*/ 	.word	0x0500000f


	//   ....[179]....
        /*0610*/ 	.word	0x0500000f


	//   ....[180]....
        /*0614*/ 	.word	0x0500000f


	//   ....[181]....
        /*0618*/ 	.word	0x0500000f


	//   ....[182]....
        /*061c*/ 	.word	0x0500000f


	//   ....[183]....
        /*0620*/ 	.word	0x0500000f


	//   ....[184]....
        /*0624*/ 	.word	0x0500000f


	//   ....[185]....
        /*0628*/ 	.word	0x0500000f


	//   ....[186]....
        /*062c*/ 	.word	0x0500000f


	//   ....[187]....
        /*0630*/ 	.word	0x0500000f


	//   ....[188]....
        /*0634*/ 	.word	0x0500000f


	//   ....[189]....
        /*0638*/ 	.word	0x0500000f


	//   ....[190]....
        /*063c*/ 	.word	0x0500000f


	//   ....[191]....
        /*0640*/ 	.word	0x0500000f


	//   ....[192]....
        /*0644*/ 	.word	0x0500000f


	//   ....[193]....
        /*0648*/ 	.word	0x0500000f


	//   ....[194]....
        /*064c*/ 	.word	0x0500000f


	//   ....[195]....
        /*0650*/ 	.word	0x0500000f


	//   ....[196]....
        /*0654*/ 	.word	0x0500000f


	//   ....[197]....
        /*0658*/ 	.word	0x0500000f


	//   ....[198]....
        /*065c*/ 	.word	0x0500000f


	//   ....[199]....
        /*0660*/ 	.word	0x0500000f


	//   ....[200]....
        /*0664*/ 	.word	0x0500000f


	//   ....[201]....
        /*0668*/ 	.word	0x0500000f


	//   ....[202]....
        /*066c*/ 	.word	0x0500000f


	//   ....[203]....
        /*0670*/ 	.word	0x0500000f


	//   ....[204]....
        /*0674*/ 	.word	0x0500000f


	//   ....[205]....
        /*0678*/ 	.word	0x0500000f


	//   ....[206]....
        /*067c*/ 	.word	0x0500000f


	//   ....[207]....
        /*0680*/ 	.word	0x0500000f


	//   ....[208]....
        /*0684*/ 	.word	0x0500000f


	//   ....[209]....
        /*0688*/ 	.word	0x0500000f


	//   ....[210]....
        /*068c*/ 	.word	0x0500000f


	//   ....[211]....
        /*0690*/ 	.word	0x0500000f


	//   ....[212]....
        /*0694*/ 	.word	0x0500000f


	//   ....[213]....
        /*0698*/ 	.word	0x0500000f


	//   ....[214]....
        /*069c*/ 	.word	0x0500000f


	//   ....[215]....
        /*06a0*/ 	.word	0x0500000f


	//   ....[216]....
        /*06a4*/ 	.word	0x0500000f


	//   ....[217]....
        /*06a8*/ 	.word	0x0500000f


	//   ....[218]....
        /*06ac*/ 	.word	0x0500000f


	//   ....[219]....
        /*06b0*/ 	.word	0x0500000f


	//   ....[220]....
        /*06b4*/ 	.word	0x0500000f


	//   ....[221]....
        /*06b8*/ 	.word	0x0500000f


	//   ....[222]....
        /*06bc*/ 	.word	0x0500000f


	//   ....[223]....
        /*06c0*/ 	.word	0x0500000f


	//   ....[224]....
        /*06c4*/ 	.word	0x0500000f


	//   ....[225]....
        /*06c8*/ 	.word	0x0500000f


	//   ....[226]....
        /*06cc*/ 	.word	0x0500000f


	//   ....[227]....
        /*06d0*/ 	.word	0x0500000f


	//   ....[228]....
        /*06d4*/ 	.word	0x0500000f


	//   ....[229]....
        /*06d8*/ 	.word	0x0500000f


	//   ....[230]....
        /*06dc*/ 	.word	0x0500000f


	//   ....[231]....
        /*06e0*/ 	.word	0x0500000f


	//   ....[232]....
        /*06e4*/ 	.word	0x0500000f


	//   ....[233]....
        /*06e8*/ 	.word	0x0500000f


	//   ....[234]....
        /*06ec*/ 	.word	0x0500000f


	//   ....[235]....
        /*06f0*/ 	.word	0x0500000f


	//   ....[236]....
        /*06f4*/ 	.word	0x0500000f


	//   ....[237]....
        /*06f8*/ 	.word	0x0500000f


	//   ....[238]....
        /*06fc*/ 	.word	0x0500000f


	//   ....[239]....
        /*0700*/ 	.word	0x0500000f


	//   ....[240]....
        /*0704*/ 	.word	0x0500000f


	//   ....[241]....
        /*0708*/ 	.word	0x0500000f


	//   ....[242]....
        /*070c*/ 	.word	0x0500000f


	//   ....[243]....
        /*0710*/ 	.word	0x0500000f


	//   ....[244]....
        /*0714*/ 	.word	0x0500000f


	//   ....[245]....
        /*0718*/ 	.word	0x0500000f


	//   ....[246]....
        /*071c*/ 	.word	0x0500000f


	//   ....[247]....
        /*0720*/ 	.word	0x0500000f


	//   ....[248]....
        /*0724*/ 	.word	0x0500000f


	//   ....[249]....
        /*0728*/ 	.word	0x0500000f


	//   ....[250]....
        /*072c*/ 	.word	0x0500000f


	//   ....[251]....
        /*0730*/ 	.word	0x0500000f


	//   ....[252]....
        /*0734*/ 	.word	0x0500000f


	//   ....[253]....
        /*0738*/ 	.word	0x0500000f


	//   ....[254]....
        /*073c*/ 	.word	0x0500000f


	//   ....[255]....
        /*0740*/ 	.word	0x0500000f


	//   ....[0]....
        /*0744*/ 	.word	0x0500000f


	//   ....[1]....
        /*0748*/ 	.word	0x0500000f


	//   ....[2]....
        /*074c*/ 	.word	0x0500000f


	//   ....[3]....
        /*0750*/ 	.word	0x0500000f


	//   ....[4]....
        /*0754*/ 	.word	0x0500000f


	//   ....[5]....
        /*0758*/ 	.word	0x0500000f


	//   ....[6]....
        /*075c*/ 	.word	0x0500000f


	//   ....[7]....
        /*0760*/ 	.word	0x0500000f


	//   ....[8]....
        /*0764*/ 	.word	0x0500000f


	//   ....[9]....
        /*0768*/ 	.word	0x0500000f


	//   ....[10]....
        /*076c*/ 	.word	0x0500000f


	//   ....[11]....
        /*0770*/ 	.word	0x0500000f


	//   ....[12]....
        /*0774*/ 	.word	0x0500000f


	//   ....[13]....
        /*0778*/ 	.word	0x0500000f


	//   ....[14]....
        /*077c*/ 	.word	0x0500000f


	//   ....[15]....
        /*0780*/ 	.word	0x0500000f


	//   ....[16]....
        /*0784*/ 	.word	0x0500000f


	//   ....[17]....
        /*0788*/ 	.word	0x0500000f


	//   ....[18]....
        /*078c*/ 	.word	0x0500000f


	//----- nvinfo : EIATTR_COOP_GROUP_INSTR_OFFSETS
	.align		4
.L_113:
        /*0790*/ 	.byte	0x04, 0x28
        /*0792*/ 	.short	(.L_115 - .L_114)


	//   ....[0]....
.L_114:
        /*0794*/ 	.word	0x00000080


	//   ....[1]....
        /*0798*/ 	.word	0x000000b0


	//   ....[2]....
        /*079c*/ 	.word	0x000002d0


	//   ....[3]....
        /*07a0*/ 	.word	0x00000430


	//   ....[4]....
        /*07a4*/ 	.word	0x00000550


	//   ....[5]....
        /*07a8*/ 	.word	0x000006b0


	//   ....[6]....
        /*07ac*/ 	.word	0x00001580


	//   ....[7]....
        /*07b0*/ 	.word	0x00002440


	//   ....[8]....
        /*07b4*/ 	.word	0x00002540


	//   ....[9]....
        /*07b8*/ 	.word	0x00002860


	//   ....[10]....
        /*07bc*/ 	.word	0x00002a20


	//   ....[11]....
        /*07c0*/ 	.word	0x00004460


	//   ....[12]....
        /*07c4*/ 	.word	0x00004470


	//   ....[13]....
        /*07c8*/ 	.word	0x000044a0


	//   ....[14]....
        /*07cc*/ 	.word	0x000044c0


	//   ....[15]....
        /*07d0*/ 	.word	0x00005760


	//   ....[16]....
        /*07d4*/ 	.word	0x00005790


	//   ....[17]....
        /*07d8*/ 	.word	0x00005870


	//   ....[18]....
        /*07dc*/ 	.word	0x00005880


	//   ....[19]....
        /*07e0*/ 	.word	0x00006730


	//   ....[20]....
        /*07e4*/ 	.word	0x00006740


	//   ....[21]....
        /*07e8*/ 	.word	0x00006750


	//   ....[22]....
        /*07ec*/ 	.word	0x000067a0


	//   ....[23]....
        /*07f0*/ 	.word	0x00006d40


	//   ....[24]....
        /*07f4*/ 	.word	0x00006d80


	//   ....[25]....
        /*07f8*/ 	.word	0x00006db0


	//   ....[26]....
        /*07fc*/ 	.word	0x00006df0


	//   ....[27]....
        /*0800*/ 	.word	0x00006e20


	//   ....[28]....
        /*0804*/ 	.word	0x00006e40


	//   ....[29]....
        /*0808*/ 	.word	0x00006e60


	//   ....[30]....
        /*080c*/ 	.word	0x00006e80


	//   ....[31]....
        /*0810*/ 	.word	0x00007230


	//   ....[32]....
        /*0814*/ 	.word	0x00007260


	//   ....[33]....
        /*0818*/ 	.word	0x000074e0


	//   ....[34]....
        /*081c*/ 	.word	0x000074f0


	//   ....[35]....
        /*0820*/ 	.word	0x00007f50


	//   ....[36]....
        /*0824*/ 	.word	0x00007f80


	//   ....[37]....
        /*0828*/ 	.word	0x00007fc0


	//   ....[38]....
        /*082c*/ 	.word	0x00007ff0


	//   ....[39]....
        /*0830*/ 	.word	0x00008010


	//   ....[40]....
        /*0834*/ 	.word	0x00008020


	//   ....[41]....
        /*0838*/ 	.word	0x00008030


	//   ....[42]....
        /*083c*/ 	.word	0x00008050


	//   ....[43]....
        /*0840*/ 	.word	0x000081a0


	//   ....[44]....
        /*0844*/ 	.word	0x000083d0


	//   ....[45]....
        /*0848*/ 	.word	0x00008400


	//   ....[46]....
        /*084c*/ 	.word	0x00008430


	//   ....[47]....
        /*0850*/ 	.word	0x00008460


	//   ....[48]....
        /*0854*/ 	.word	0x00008490


	//   ....[49]....
        /*0858*/ 	.word	0x000084c0


	//   ....[50]....
        /*085c*/ 	.word	0x00008630


	//   ....[51]....
        /*0860*/ 	.word	0x00008660


	//   ....[52]....
        /*0864*/ 	.word	0x00008690


	//   ....[53]....
        /*0868*/ 	.word	0x000086c0


	//   ....[54]....
        /*086c*/ 	.word	0x000086f0


	//   ....[55]....
        /*0870*/ 	.word	0x00008720


	//   ....[56]....
        /*0874*/ 	.word	0x000087b0


	//   ....[57]....
        /*0878*/ 	.word	0x000087e0


	//   ....[58]....
        /*087c*/ 	.word	0x000087f0


	//   ....[59]....
        /*0880*/ 	.word	0x00008890


	//   ....[60]....
        /*0884*/ 	.word	0x0000a260


	//   ....[61]....
        /*0888*/ 	.word	0x0000a280


	//   ....[62]....
        /*088c*/ 	.word	0x0000a310


	//   ....[63]....
        /*0890*/ 	.word	0x0000a330


	//   ....[64]....
        /*0894*/ 	.word	0x0000a3b0


	//   ....[65]....
        /*0898*/ 	.word	0x0000a3d0


	//   ....[66]....
        /*089c*/ 	.word	0x0000a450


	//   ....[67]....
        /*08a0*/ 	.word	0x0000a470


	//   ....[68]....
        /*08a4*/ 	.word	0x0000a4f0


	//   ....[69]....
        /*08a8*/ 	.word	0x0000a510


	//   ....[70]....
        /*08ac*/ 	.word	0x0000a590


	//   ....[71]....
        /*08b0*/ 	.word	0x0000a5b0


	//   ....[72]....
        /*08b4*/ 	.word	0x0000a630


	//   ....[73]....
        /*08b8*/ 	.word	0x0000a650


	//   ....[74]....
        /*08bc*/ 	.word	0x0000a660


	//   ....[75]....
        /*08c0*/ 	.word	0x0000a670


	//   ....[76]....
        /*08c4*/ 	.word	0x0000af40


	//   ....[77]....
        /*08c8*/ 	.word	0x0000af70


	//   ....[78]....
        /*08cc*/ 	.word	0x0000b010


	//   ....[79]....
        /*08d0*/ 	.word	0x0000b030


	//   ....[80]....
        /*08d4*/ 	.word	0x0000b0b0


	//   ....[81]....
        /*08d8*/ 	.word	0x0000b0d0


	//   ....[82]....
        /*08dc*/ 	.word	0x0000b150


	//   ....[83]....
        /*08e0*/ 	.word	0x0000b170


	//   ....[84]....
        /*08e4*/ 	.word	0x0000b1f0


	//   ....[85]....
        /*08e8*/ 	.word	0x0000b210


	//   ....[86]....
        /*08ec*/ 	.word	0x0000b290


	//   ....[87]....
        /*08f0*/ 	.word	0x0000b2b0


	//   ....[88]....
        /*08f4*/ 	.word	0x0000b330


	//   ....[89]....
        /*08f8*/ 	.word	0x0000b350


	//   ....[90]....
        /*08fc*/ 	.word	0x0000b360


	//   ....[91]....
        /*0900*/ 	.word	0x0000b3d0


	//   ....[92]....
        /*0904*/ 	.word	0x0000b420


	//   ....[93]....
        /*0908*/ 	.word	0x0000b450


	//   ....[94]....
        /*090c*/ 	.word	0x0000b4e0


	//   ....[95]....
        /*0910*/ 	.word	0x0000b4f0


	//   ....[96]....
        /*0914*/ 	.word	0x0000b560


	//   ....[97]....
        /*0918*/ 	.word	0x0000b570


	//   ....[98]....
        /*091c*/ 	.word	0x0000b5b0


	//   ....[99]....
        /*0920*/ 	.word	0x0000b5d0


	//   ....[100]....
        /*0924*/ 	.word	0x0000bd20


	//   ....[101]....
        /*0928*/ 	.word	0x0000bd50


	//   ....[102]....
        /*092c*/ 	.word	0x0000bda0


	//   ....[103]....
        /*0930*/ 	.word	0x0000bdb0


	//   ....[104]....
        /*0934*/ 	.word	0x0000bdf0


	//   ....[105]....
        /*0938*/ 	.word	0x0000be00


	//   ....[106]....
        /*093c*/ 	.word	0x0000be40


	//   ....[107]....
        /*0940*/ 	.word	0x0000be50


	//   ....[108]....
        /*0944*/ 	.word	0x0000be90


	//   ....[109]....
        /*0948*/ 	.word	0x0000bea0


	//   ....[110]....
        /*094c*/ 	.word	0x0000bee0


	//   ....[111]....
        /*0950*/ 	.word	0x0000bef0


	//   ....[112]....
        /*0954*/ 	.word	0x0000bf30


	//   ....[113]....
        /*0958*/ 	.word	0x0000bf40


	//   ....[114]....
        /*095c*/ 	.word	0x0000bf50


	//   ....[115]....
        /*0960*/ 	.word	0x0000bf90


	//   ....[116]....
        /*0964*/ 	.word	0x0000c240


	//   ....[117]....
        /*0968*/ 	.word	0x0000c270


	//   ....[118]....
        /*096c*/ 	.word	0x0000c2d0


	//   ....[119]....
        /*0970*/ 	.word	0x0000c2e0


	//   ....[120]....
        /*0974*/ 	.word	0x0000c330


	//   ....[121]....
        /*0978*/ 	.word	0x0000c340


	//   ....[122]....
        /*097c*/ 	.word	0x0000c390


	//   ....[123]....
        /*0980*/ 	.word	0x0000c3a0


	//   ....[124]....
        /*0984*/ 	.word	0x0000c3f0


	//   ....[125]....
        /*0988*/ 	.word	0x0000c400


	//   ....[126]....
        /*098c*/ 	.word	0x0000c450


	//   ....[127]....
        /*0990*/ 	.word	0x0000c460


	//   ....[128]....
        /*0994*/ 	.word	0x0000c4b0


	//   ....[129]....
        /*0998*/ 	.word	0x0000c4c0


	//   ....[130]....
        /*099c*/ 	.word	0x0000c4d0


	//   ....[131]....
        /*09a0*/ 	.word	0x0000c510


	//   ....[132]....
        /*09a4*/ 	.word	0x0000cac0


	//   ....[133]....
        /*09a8*/ 	.word	0x0000cb00


	//   ....[134]....
        /*09ac*/ 	.word	0x0000cb20


	//   ....[135]....
        /*09b0*/ 	.word	0x0000cb60


	//   ....[136]....
        /*09b4*/ 	.word	0x0000cb80


	//   ....[137]....
        /*09b8*/ 	.word	0x0000cbc0


	//   ....[138]....
        /*09bc*/ 	.word	0x0000cbe0


	//   ....[139]....
        /*09c0*/ 	.word	0x0000cc20


	//   ....[140]....
        /*09c4*/ 	.word	0x0000cc40


	//   ....[141]....
        /*09c8*/ 	.word	0x0000cc80


	//   ....[142]....
        /*09cc*/ 	.word	0x0000cca0


	//   ....[143]....
        /*09d0*/ 	.word	0x0000cce0


	//   ....[144]....
        /*09d4*/ 	.word	0x0000cd00


	//   ....[145]....
        /*09d8*/ 	.word	0x0000cd40


	//   ....[146]....
        /*09dc*/ 	.word	0x0000cd60


	//   ....[147]....
        /*09e0*/ 	.word	0x0000cd70


	//   ....[148]....
        /*09e4*/ 	.word	0x0000d130


	//   ....[149]....
        /*09e8*/ 	.word	0x0000d160


	//   ....[150]....
        /*09ec*/ 	.word	0x0000d1c0


	//   ....[151]....
        /*09f0*/ 	.word	0x0000d1f0


	//   ....[152]....
        /*09f4*/ 	.word	0x0000d220


	//   ....[153]....
        /*09f8*/ 	.word	0x0000d250


	//   ....[154]....
        /*09fc*/ 	.word	0x0000d280


	//   ....[155]....
        /*0a00*/ 	.word	0x0000d2b0


	//   ....[156]....
        /*0a04*/ 	.word	0x0000d450


	//   ....[157]....
        /*0a08*/ 	.word	0x0000d480


	//   ....[158]....
        /*0a0c*/ 	.word	0x0000d4b0


	//   ....[159]....
        /*0a10*/ 	.word	0x0000d4e0


	//   ....[160]....
        /*0a14*/ 	.word	0x0000d510


	//   ....[161]....
        /*0a18*/ 	.word	0x0000d540


	//   ....[162]....
        /*0a1c*/ 	.word	0x0000d600


	//   ....[163]....
        /*0a20*/ 	.word	0x0000d620


	//   ....[164]....
        /*0a24*/ 	.word	0x0000d630


	//   ....[165]....
        /*0a28*/ 	.word	0x0000d690


	//   ....[166]....
        /*0a2c*/ 	.word	0x0000dcb0


	//   ....[167]....
        /*0a30*/ 	.word	0x0000e190


	//   ....[168]....
        /*0a34*/ 	.word	0x0000e280


	//   ....[169]....
        /*0a38*/ 	.word	0x0000e320


	//   ....[170]....
        /*0a3c*/ 	.word	0x0000e380


	//   ....[171]....
        /*0a40*/ 	.word	0x0000e470


	//   ....[172]....
        /*0a44*/ 	.word	0x0000e4e0


	//   ....[173]....
        /*0a48*/ 	.word	0x0000e5d0


	//   ....[174]....
        /*0a4c*/ 	.word	0x0000e640


	//   ....[175]....
        /*0a50*/ 	.word	0x0000e730


	//   ....[176]....
        /*0a54*/ 	.word	0x0000e7a0


	//   ....[177]....
        /*0a58*/ 	.word	0x0000e890


	//   ....[178]....
        /*0a5c*/ 	.word	0x0000e900


	//   ....[179]....
        /*0a60*/ 	.word	0x0000e9f0


	//   ....[180]....
        /*0a64*/ 	.word	0x0000ea60


	//   ....[181]....
        /*0a68*/ 	.word	0x0000eb50


	//   ....[182]....
        /*0a6c*/ 	.word	0x0000ebc0


	//   ....[183]....
        /*0a70*/ 	.word	0x0000eca0


	//   ....[184]....
        /*0a74*/ 	.word	0x0000ed50


	//   ....[185]....
        /*0a78*/ 	.word	0x0000edc0


	//   ....[186]....
        /*0a7c*/ 	.word	0x0000ee20


	//   ....[187]....
        /*0a80*/ 	.word	0x0000ef10


	//   ....[188]....
        /*0a84*/ 	.word	0x0000ef70


	//   ....[189]....
        /*0a88*/ 	.word	0x0000f070


	//   ....[190]....
        /*0a8c*/ 	.word	0x0000f0d0


	//   ....[191]....
        /*0a90*/ 	.word	0x0000f1d0


	//   ....[192]....
        /*0a94*/ 	.word	0x0000f230


	//   ....[193]....
        /*0a98*/ 	.word	0x0000f330


	//   ....[194]....
        /*0a9c*/ 	.word	0x0000f390


	//   ....[195]....
        /*0aa0*/ 	.word	0x0000f490


	//   ....[196]....
        /*0aa4*/ 	.word	0x0000f4f0


	//   ....[197]....
        /*0aa8*/ 	.word	0x0000f5f0


	//   ....[198]....
        /*0aac*/ 	.word	0x0000f650


	//   ....[199]....
        /*0ab0*/ 	.word	0x0000f700


	//   ....[200]....
        /*0ab4*/ 	.word	0x0000f7c0


	//   ....[201]....
        /*0ab8*/ 	.word	0x0000f880


	//   ....[202]....
        /*0abc*/ 	.word	0x0000f8e0


	//   ....[203]....
        /*0ac0*/ 	.word	0x0000f9e0


	//   ....[204]....
        /*0ac4*/ 	.word	0x0000fa40


	//   ....[205]....
        /*0ac8*/ 	.word	0x0000fb10


	//   ....[206]....
        /*0acc*/ 	.word	0x0000fb70


	//   ....[207]....
        /*0ad0*/ 	.word	0x0000fc30


	//   ....[208]....
        /*0ad4*/ 	.word	0x0000fd70


	//   ....[209]....
        /*0ad8*/ 	.word	0x0000fe10


	//   ....[210]....
        /*0adc*/ 	.word	0x0000fe80


	//   ....[211]....
        /*0ae0*/ 	.word	0x0000ff30


	//   ....[212]....
        /*0ae4*/ 	.word	0x0000ff90


	//   ....[213]....
        /*0ae8*/ 	.word	0x00010040


	//   ....[214]....
        /*0aec*/ 	.word	0x000100a0


	//   ....[215]....
        /*0af0*/ 	.word	0x00010150


	//   ....[216]....
        /*0af4*/ 	.word	0x000101b0


	//   ....[217]....
        /*0af8*/ 	.word	0x00010260


	//   ....[218]....
        /*0afc*/ 	.word	0x000102c0


	//   ....[219]....
        /*0b00*/ 	.word	0x00010370


	//   ....[220]....
        /*0b04*/ 	.word	0x000103d0


	//   ....[221]....
        /*0b08*/ 	.word	0x00010480


	//   ....[222]....
        /*0b0c*/ 	.word	0x000104e0


	//   ....[223]....
        /*0b10*/ 	.word	0x00010590


	//   ....[224]....
        /*0b14*/ 	.word	0x00010680


	//   ....[225]....
        /*0b18*/ 	.word	0x00010730


	//   ....[226]....
        /*0b1c*/ 	.word	0x00010790


	//   ....[227]....
        /*0b20*/ 	.word	0x00010850


	//   ....[228]....
        /*0b24*/ 	.word	0x000108b0


	//   ....[229]....
        /*0b28*/ 	.word	0x00010970


	//   ....[230]....
        /*0b2c*/ 	.word	0x000109d0


	//   ....[231]....
        /*0b30*/ 	.word	0x00010a90


	//   ....[232]....
        /*0b34*/ 	.word	0x00010af0


	//   ....[233]....
        /*0b38*/ 	.word	0x00010bb0


	//   ....[234]....
        /*0b3c*/ 	.word	0x00010c10


	//   ....[235]....
        /*0b40*/ 	.word	0x00010cd0


	//   ....[236]....
        /*0b44*/ 	.word	0x00010d30


	//   ....[237]....
        /*0b48*/ 	.word	0x00010df0


	//   ....[238]....
        /*0b4c*/ 	.word	0x00010e50


	//   ....[239]....
        /*0b50*/ 	.word	0x00010f00


	//   ....[240]....
        /*0b54*/ 	.word	0x00010ff0


	//   ....[241]....
        /*0b58*/ 	.word	0x000110a0


	//   ....[242]....
        /*0b5c*/ 	.word	0x00011110


	//   ....[243]....
        /*0b60*/ 	.word	0x000111c0


	//   ....[244]....
        /*0b64*/ 	.word	0x00011220


	//   ....[245]....
        /*0b68*/ 	.word	0x000112d0


	//   ....[246]....
        /*0b6c*/ 	.word	0x00011330


	//   ....[247]....
        /*0b70*/ 	.word	0x000113e0


	//   ....[248]....
        /*0b74*/ 	.word	0x00011440


	//   ....[249]....
        /*0b78*/ 	.word	0x000114f0


	//   ....[250]....
        /*0b7c*/ 	.word	0x00011550


	//   ....[251]....
        /*0b80*/ 	.word	0x00011600


	//   ....[252]....
        /*0b84*/ 	.word	0x00011660


	//   ....[253]....
        /*0b88*/ 	.word	0x00011710


	//   ....[254]....
        /*0b8c*/ 	.word	0x00011770


	//   ....[255]....
        /*0b90*/ 	.word	0x00011810


	//   ....[0]....
        /*0b94*/ 	.word	0x000118a0


	//   ....[1]....
        /*0b98*/ 	.word	0x00011940


	//   ....[2]....
        /*0b9c*/ 	.word	0x00011ac0


	//   ....[3]....
        /*0ba0*/ 	.word	0x00011b30


	//   ....[4]....
        /*0ba4*/ 	.word	0x00011ba0


	//   ....[5]....
        /*0ba8*/ 	.word	0x00011c10


	//   ....[6]....
        /*0bac*/ 	.word	0x00011c80


	//   ....[7]....
        /*0bb0*/ 	.word	0x00011d00


	//   ....[8]....
        /*0bb4*/ 	.word	0x00011d80


	//   ....[9]....
        /*0bb8*/ 	.word	0x00011e10


	//   ....[10]....
        /*0bbc*/ 	.word	0x00011e80


	//   ....[11]....
        /*0bc0*/ 	.word	0x00011ef0


	//   ....[12]....
        /*0bc4*/ 	.word	0x00011f60


	//   ....[13]....
        /*0bc8*/ 	.word	0x00011fe0


	//   ....[14]....
        /*0bcc*/ 	.word	0x00012050


	//   ....[15]....
        /*0bd0*/ 	.word	0x000120f0


	//   ....[16]....
        /*0bd4*/ 	.word	0x00012140


	//   ....[17]....
        /*0bd8*/ 	.word	0x000121d0


	//   ....[18]....
        /*0bdc*/ 	.word	0x00012300


	//----- nvinfo : EIATTR_REG_RECONFIG
	.align		4
.L_115:
        /*0be0*/ 	.byte	0x01, 0x54
	.zero		2


	//----- nvinfo : EIATTR_SYSCALL_OFFSETS
	.align		4
        /*0be4*/ 	.byte	0x04, 0x46
        /*0be6*/ 	.short	(.L_117 - .L_116)


	//   ....[0]....
.L_116:
        /*0be8*/ 	.word	0x00001730


	//   ....[1]....
        /*0bec*/ 	.word	0x000098a0


	//   ....[2]....
        /*0bf0*/ 	.word	0x000099f0


	//   ....[3]....
        /*0bf4*/ 	.word	0x00009ae0


	//   ....[4]....
        /*0bf8*/ 	.word	0x0000aa80


	//----- nvinfo : EIATTR_MBARRIER_INSTR_OFFSETS
	.align		4
.L_117:
        /*0bfc*/ 	.byte	0x04, 0x39
        /*0bfe*/ 	.short	(.L_119 - .L_118)


	//   ....[0]....
.L_118:
        /*0c00*/ 	.word	0x00000180
        /*0c04*/ 	.word	0x000000ff
        /*0c08*/ 	.word	0x00016800
        /*0c0c*/ 	.short	0x0100
        /*0c0e*/ 	.byte	0x08
	.zero		1


	//   ....[1]....
        /*0c10*/ 	.word	0x00000190
        /*0c14*/ 	.word	0x000000ff
        /*0c18*/ 	.word	0x00016820
        /*0c1c*/ 	.short	0x0100
        /*0c1e*/ 	.byte	0x08
	.zero		1


	//   ....[2]....
        /*0c20*/ 	.word	0x00000280
        /*0c24*/ 	.word	0x000000ff
        /*0c28*/ 	.word	0x00016830
        /*0c2c*/ 	.short	0x0100
        /*0c2e*/ 	.byte	0x08
	.zero		1


	//   ....[3]....
        /*0c30*/ 	.word	0x00000290
        /*0c34*/ 	.word	0x000000ff
        /*0c38*/ 	.word	0x00016840
        /*0c3c*/ 	.short	0x0100
        /*0c3e*/ 	.byte	0x08
	.zero		1


	//   ....[4]....
        /*0c40*/ 	.word	0x000002a0
        /*0c44*/ 	.word	0x000000ff
        /*0c48*/ 	.word	0x00016838
        /*0c4c*/ 	.short	0x0100
        /*0c4e*/ 	.byte	0x08
	.zero		1


	//   ....[5]....
        /*0c50*/ 	.word	0x000002b0
        /*0c54*/ 	.word	0x000000ff
        /*0c58*/ 	.word	0x00016848
        /*0c5c*/ 	.short	0x0100
        /*0c5e*/ 	.byte	0x08
	.zero		1


	//   ....[6]....
        /*0c60*/ 	.word	0x000003e0
        /*0c64*/ 	.word	0x000000ff
        /*0c68*/ 	.word	0x00016850
        /*0c6c*/ 	.short	0x0100
        /*0c6e*/ 	.byte	0x08
	.zero		1


	//   ....[7]....
        /*0c70*/ 	.word	0x000003f0
        /*0c74*/ 	.word	0x000000ff
        /*0c78*/ 	.word	0x00016860
        /*0c7c*/ 	.short	0x0100
        /*0c7e*/ 	.byte	0x08
	.zero		1


	//   ....[8]....
        /*0c80*/ 	.word	0x00000400
        /*0c84*/ 	.word	0x000000ff
        /*0c88*/ 	.word	0x00016858
        /*0c8c*/ 	.short	0x0100
        /*0c8e*/ 	.byte	0x08
	.zero		1


	//   ....[9]....
        /*0c90*/ 	.word	0x00000410
        /*0c94*/ 	.word	0x000000ff
        /*0c98*/ 	.word	0x00016868
        /*0c9c*/ 	.short	0x0100
        /*0c9e*/ 	.byte	0x08
	.zero		1


	//   ....[10]....
        /*0ca0*/ 	.word	0x00000500
        /*0ca4*/ 	.word	0x000000ff
        /*0ca8*/ 	.word	0x00016870
        /*0cac*/ 	.short	0x0100
        /*0cae*/ 	.byte	0x06
	.zero		1


	//   ....[11]....
        /*0cb0*/ 	.word	0x00000510
        /*0cb4*/ 	.word	0x000000ff
        /*0cb8*/ 	.word	0x00016880
        /*0cbc*/ 	.short	0x0100
        /*0cbe*/ 	.byte	0x06
	.zero		1


	//   ....[12]....
        /*0cc0*/ 	.word	0x00000520
        /*0cc4*/ 	.word	0x000000ff
        /*0cc8*/ 	.word	0x00016878
        /*0ccc*/ 	.short	0x0100
        /*0cce*/ 	.byte	0x06
	.zero		1


	//   ....[13]....
        /*0cd0*/ 	.word	0x00000530
        /*0cd4*/ 	.word	0x000000ff
        /*0cd8*/ 	.word	0x00016888
        /*0cdc*/ 	.short	0x0100
        /*0cde*/ 	.byte	0x06
	.zero		1


	//   ....[14]....
        /*0ce0*/ 	.word	0x00000660
        /*0ce4*/ 	.word	0x000000ff
        /*0ce8*/ 	.word	0x00016890
        /*0cec*/ 	.short	0x0100
        /*0cee*/ 	.byte	0x08
	.zero		1


	//   ....[15]....
        /*0cf0*/ 	.word	0x00000670
        /*0cf4*/ 	.word	0x000000ff
        /*0cf8*/ 	.word	0x000168a0
        /*0cfc*/ 	.short	0x0100
        /*0cfe*/ 	.byte	0x08
	.zero		1


	//   ....[16]....
        /*0d00*/ 	.word	0x00000680
        /*0d04*/ 	.word	0x000000ff
        /*0d08*/ 	.word	0x00016898
        /*0d0c*/ 	.short	0x0100
        /*0d0e*/ 	.byte	0x08
	.zero		1


	//   ....[17]....
        /*0d10*/ 	.word	0x00000690
        /*0d14*/ 	.word	0x000000ff
        /*0d18*/ 	.word	0x000168a8
        /*0d1c*/ 	.short	0x0100
        /*0d1e*/ 	.byte	0x08
	.zero		1


	//   ....[18]....
        /*0d20*/ 	.word	0x000007c0
        /*0d24*/ 	.word	0x000000ff
        /*0d28*/ 	.word	0x000168b0
        /*0d2c*/ 	.short	0x0100
        /*0d2e*/ 	.byte	0x08
	.zero		1


	//   ....[19]....
        /*0d30*/ 	.word	0x000007d0
        /*0d34*/ 	.word	0x000000ff
        /*0d38*/ 	.word	0x000168c0
        /*0d3c*/ 	.short	0x0100
        /*0d3e*/ 	.byte	0x08
	.zero		1


	//   ....[20]....
        /*0d40*/ 	.word	0x000007e0
        /*0d44*/ 	.word	0x000000ff
        /*0d48*/ 	.word	0x000168b8
        /*0d4c*/ 	.short	0x0100
        /*0d4e*/ 	.byte	0x08
	.zero		1


	//   ....[21]....
        /*0d50*/ 	.word	0x000007f0
        /*0d54*/ 	.word	0x000000ff
        /*0d58*/ 	.word	0x000168c8
        /*0d5c*/ 	.short	0x0100
        /*0d5e*/ 	.byte	0x08
	.zero		1


	//   ....[22]....
        /*0d60*/ 	.word	0x000017a0
        /*0d64*/ 	.word	0x000000ff
        /*0d68*/ 	.word	0x00016800
        /*0d6c*/ 	.short	0x010a
        /*0d6e*/ 	.byte	0x2b
	.zero		1


	//   ....[23]....
        /*0d70*/ 	.word	0x00001820
        /*0d74*/ 	.word	0x00000004
        /*0d78*/ 	.word	0x00016830
        /*0d7c*/ 	.short	0x010a
        /*0d7e*/ 	.byte	0x3f
	.zero		1


	//   ....[24]....
        /*0d80*/ 	.word	0x00001870
        /*0d84*/ 	.word	0x00000004
        /*0d88*/ 	.word	0x00016830
        /*0d8c*/ 	.short	0x010a
        /*0d8e*/ 	.byte	0x3f
	.zero		1


	//   ....[25]....
        /*0d90*/ 	.word	0x00002980
        /*0d94*/ 	.word	0x000000ff
        /*0d98*/ 	.word	0x00000000
        /*0d9c*/ 	.short	0x0101
        /*0d9e*/ 	.byte	0x06
	.zero		1


	//   ....[26]....
        /*0da0*/ 	.word	0x00003920
        /*0da4*/ 	.word	0x000000ff
        /*0da8*/ 	.word	0x00016830
        /*0dac*/ 	.short	0x010a
        /*0dae*/ 	.byte	0x0a
	.zero		1


	//   ....[27]....
        /*0db0*/ 	.word	0x00003960
        /*0db4*/ 	.word	0x000000ff
        /*0db8*/ 	.word	0x00016830
        /*0dbc*/ 	.short	0x010a
        /*0dbe*/ 	.byte	0x0a
	.zero		1


	//   ....[28]....
        /*0dc0*/ 	.word	0x00003be0
        /*0dc4*/ 	.word	0x000000ff
        /*0dc8*/ 	.word	0x00016850
        /*0dcc*/ 	.short	0x010a
        /*0dce*/ 	.byte	0x0a
	.zero		1


	//   ....[29]....
        /*0dd0*/ 	.word	0x00003c20
        /*0dd4*/ 	.word	0x000000ff
        /*0dd8*/ 	.word	0x00016850
        /*0ddc*/ 	.short	0x010a
        /*0dde*/ 	.byte	0x0a
	.zero		1


	//   ....[30]....
        /*0de0*/ 	.word	0x000040f0
        /*0de4*/ 	.word	0x000000ff
        /*0de8*/ 	.word	0x00000000
        /*0dec*/ 	.short	0x0101
        /*0dee*/ 	.byte	0x07
	.zero		1


	//   ....[31]....
        /*0df0*/ 	.word	0x000052a0
        /*0df4*/ 	.word	0x000000ff
        /*0df8*/ 	.word	0x00000000
        /*0dfc*/ 	.short	0x0101
        /*0dfe*/ 	.byte	0x06
	.zero		1


	//   ....[32]....
        /*0e00*/ 	.word	0x000056d0
        /*0e04*/ 	.word	0x000000ff
        /*0e08*/ 	.word	0x00016850
        /*0e0c*/ 	.short	0x010a
        /*0e0e*/ 	.byte	0x05
	.zero		1


	//   ....[33]....
        /*0e10*/ 	.word	0x00005710
        /*0e14*/ 	.word	0x000000ff
        /*0e18*/ 	.word	0x00016850
        /*0e1c*/ 	.short	0x010a
        /*0e1e*/ 	.byte	0x05
	.zero		1


	//   ....[34]....
        /*0e20*/ 	.word	0x00005ce0
        /*0e24*/ 	.word	0x000000ff
        /*0e28*/ 	.word	0x00000000
        /*0e2c*/ 	.short	0x0101
        /*0e2e*/ 	.byte	0x04
	.zero		1


	//   ....[35]....
        /*0e30*/ 	.word	0x00006e30
        /*0e34*/ 	.word	0x00000000
        /*0e38*/ 	.word	0x00000000
        /*0e3c*/ 	.short	0x0101
        /*0e3e*/ 	.byte	0x3f
	.zero		1


	//   ....[36]....
        /*0e40*/ 	.word	0x00007240
        /*0e44*/ 	.word	0x00000004
        /*0e48*/ 	.word	0x00000000
        /*0e4c*/ 	.short	0x0101
        /*0e4e*/ 	.byte	0x3f
	.zero		1


	//   ....[37]....
        /*0e50*/ 	.word	0x00009fe0
        /*0e54*/ 	.word	0x00000003
        /*0e58*/ 	.word	0x00016840
        /*0e5c*/ 	.short	0x010a
        /*0e5e*/ 	.byte	0x3f
	.zero		1


	//   ....[38]....
        /*0e60*/ 	.word	0x0000a770
        /*0e64*/ 	.word	0x00000003
        /*0e68*/ 	.word	0x00016830
        /*0e6c*/ 	.short	0x0107
        /*0e6e*/ 	.byte	0x3f
	.zero		1


	//   ....[39]....
        /*0e70*/ 	.word	0x0000a840
        /*0e74*/ 	.word	0x00000003
        /*0e78*/ 	.word	0x00016830
        /*0e7c*/ 	.short	0x0101
        /*0e7e*/ 	.byte	0x3f
	.zero		1


	//   ....[40]....
        /*0e80*/ 	.word	0x0000b670
        /*0e84*/ 	.word	0x00000016
        /*0e88*/ 	.word	0x00016800
        /*0e8c*/ 	.short	0x0107
        /*0e8e*/ 	.byte	0x3f
	.zero		1


	//   ....[41]....
        /*0e90*/ 	.word	0x0000b760
        /*0e94*/ 	.word	0x00000016
        /*0e98*/ 	.word	0x00016800
        /*0e9c*/ 	.short	0x0101
        /*0e9e*/ 	.byte	0x3f
	.zero		1


	//   ....[42]....
        /*0ea0*/ 	.word	0x0000b780
        /*0ea4*/ 	.word	0x00000016
        /*0ea8*/ 	.word	0x00016820
        /*0eac*/ 	.short	0x010a
        /*0eae*/ 	.byte	0x3f
	.zero		1


	//   ....[43]....
        /*0eb0*/ 	.word	0x0000bb30
        /*0eb4*/ 	.word	0x00000005
        /*0eb8*/ 	.word	0x00016840
        /*0ebc*/ 	.short	0x010a
        /*0ebe*/ 	.byte	0x3f
	.zero		1


	//   ....[44]....
        /*0ec0*/ 	.word	0x0000c010
        /*0ec4*/ 	.word	0x00000005
        /*0ec8*/ 	.word	0x00016830
        /*0ecc*/ 	.short	0x0107
        /*0ece*/ 	.byte	0x3f
	.zero		1


	//   ....[45]....
        /*0ed0*/ 	.word	0x0000c0d0
        /*0ed4*/ 	.word	0x00000005
        /*0ed8*/ 	.word	0x00016830
        /*0edc*/ 	.short	0x0101
        /*0ede*/ 	.byte	0x3f
	.zero		1


	//   ....[46]....
        /*0ee0*/ 	.word	0x0000c130
        /*0ee4*/ 	.word	0x00000005
        /*0ee8*/ 	.word	0x00016860
        /*0eec*/ 	.short	0x010a
        /*0eee*/ 	.byte	0x3f
	.zero		1


	//   ....[47]....
        /*0ef0*/ 	.word	0x0000c600
        /*0ef4*/ 	.word	0x00000005
        /*0ef8*/ 	.word	0x00016850
        /*0efc*/ 	.short	0x0107
        /*0efe*/ 	.byte	0x3f
	.zero		1


	//   ....[48]....
        /*0f00*/ 	.word	0x0000c780
        /*0f04*/ 	.word	0x00000005
        /*0f08*/ 	.word	0x00016850
        /*0f0c*/ 	.short	0x0101
        /*0f0e*/ 	.byte	0x3f
	.zero		1


	//   ....[49]....
        /*0f10*/ 	.word	0x0000c9a0
        /*0f14*/ 	.word	0x00000000
        /*0f18*/ 	.word	0x00016860
        /*0f1c*/ 	.short	0x010a
        /*0f1e*/ 	.byte	0x3f
	.zero		1


	//   ....[50]....
        /*0f20*/ 	.word	0x0000ce20
        /*0f24*/ 	.word	0x00000000
        /*0f28*/ 	.word	0x00016850
        /*0f2c*/ 	.short	0x0107
        /*0f2e*/ 	.byte	0x3f
	.zero		1


	//   ....[51]....
        /*0f30*/ 	.word	0x0000cef0
        /*0f34*/ 	.word	0x00000000
        /*0f38*/ 	.word	0x00016850
        /*0f3c*/ 	.short	0x0101
        /*0f3e*/ 	.byte	0x3f
	.zero		1


	//   ....[52]....
        /*0f40*/ 	.word	0x0000dc30
        /*0f44*/ 	.word	0x00000005
        /*0f48*/ 	.word	0x00016820
        /*0f4c*/ 	.short	0x010a
        /*0f4e*/ 	.byte	0x3f
	.zero		1


	//   ....[53]....
        /*0f50*/ 	.word	0x0000ddb0
        /*0f54*/ 	.word	0x00000003
        /*0f58*/ 	.word	0x00016840
        /*0f5c*/ 	.short	0x010a
        /*0f5e*/ 	.byte	0x3f
	.zero		1


	//   ....[54]....
        /*0f60*/ 	.word	0x0000de50
        /*0f64*/ 	.word	0x00000019
        /*0f68*/ 	.word	0x00016840
        /*0f6c*/ 	.short	0x010a
        /*0f6e*/ 	.byte	0x3f
	.zero		1


	//   ....[55]....
        /*0f70*/ 	.word	0x0000de90
        /*0f74*/ 	.word	0x00000003
        /*0f78*/ 	.word	0x00016860
        /*0f7c*/ 	.short	0x010a
        /*0f7e*/ 	.byte	0x3f
	.zero		1


	//   ....[56]....
        /*0f80*/ 	.word	0x0000ded0
        /*0f84*/ 	.word	0x00000019
        /*0f88*/ 	.word	0x00016860
        /*0f8c*/ 	.short	0x010a
        /*0f8e*/ 	.byte	0x3f
	.zero		1


	//   ....[57]....
        /*0f90*/ 	.word	0x0000df40
        /*0f94*/ 	.word	0x00000003
        /*0f98*/ 	.word	0x00016800
        /*0f9c*/ 	.short	0x010a
        /*0f9e*/ 	.byte	0x3f
	.zero		1


	//   ....[58]....
        /*0fa0*/ 	.word	0x0000df90
        /*0fa4*/ 	.word	0x00000004
        /*0fa8*/ 	.word	0x00016830
        /*0fac*/ 	.short	0x010a
        /*0fae*/ 	.byte	0x3f
	.zero		1


	//   ....[59]....
        /*0fb0*/ 	.word	0x0000dff0
        /*0fb4*/ 	.word	0x00000003
        /*0fb8*/ 	.word	0x00016830
        /*0fbc*/ 	.short	0x010a
        /*0fbe*/ 	.byte	0x3f
	.zero		1


	//   ....[60]....
        /*0fc0*/ 	.word	0x0000e050
        /*0fc4*/ 	.word	0x00000003
        /*0fc8*/ 	.word	0x00016850
        /*0fcc*/ 	.short	0x010a
        /*0fce*/ 	.byte	0x3f
	.zero		1


	//   ....[61]....
        /*0fd0*/ 	.word	0x0000e0b0
        /*0fd4*/ 	.word	0x00000009
        /*0fd8*/ 	.word	0x00016850
        /*0fdc*/ 	.short	0x010a
        /*0fde*/ 	.byte	0x3f
	.zero		1


	//   ....[62]....
        /*0fe0*/ 	.word	0x0000e1d0
        /*0fe4*/ 	.word	0x00000003
        /*0fe8*/ 	.word	0x00016840
        /*0fec*/ 	.short	0x010a
        /*0fee*/ 	.byte	0x3f
	.zero		1


	//   ....[63]....
        /*0ff0*/ 	.word	0x0000fc70
        /*0ff4*/ 	.word	0x00000016
        /*0ff8*/ 	.word	0x00016820
        /*0ffc*/ 	.short	0x010a
        /*0ffe*/ 	.byte	0x3f
	.zero		1


	//   ....[64]....
        /*1000*/ 	.word	0x0000fcc0
        /*1004*/ 	.word	0x00000005
        /*1008*/ 	.word	0x00016840
        /*100c*/ 	.short	0x010a
        /*100e*/ 	.byte	0x3f
	.zero		1


	//   ....[65]....
        /*1010*/ 	.word	0x000105d0
        /*1014*/ 	.word	0x00000005
        /*1018*/ 	.word	0x00016860
        /*101c*/ 	.short	0x010a
        /*101e*/ 	.byte	0x3f
	.zero		1


	//   ....[66]....
        /*1020*/ 	.word	0x00010f40
        /*1024*/ 	.word	0x00000000
        /*1028*/ 	.word	0x00016860
        /*102c*/ 	.short	0x010a
        /*102e*/ 	.byte	0x3f
	.zero		1


	//   ....[67]....
        /*1030*/ 	.word	0x00012220
        /*1034*/ 	.word	0x00000005
        /*1038*/ 	.word	0x00016820
        /*103c*/ 	.short	0x010a
        /*103e*/ 	.byte	0x3f
	.zero		1


	//   ....[68]....
        /*1040*/ 	.word	0x000123c0
        /*1044*/ 	.word	0x00000003
        /*1048*/ 	.word	0x00016840
        /*104c*/ 	.short	0x010a
        /*104e*/ 	.byte	0x3f
	.zero		1


	//   ....[69]....
        /*1050*/ 	.word	0x00012410
        /*1054*/ 	.word	0x00000019
        /*1058*/ 	.word	0x00016840
        /*105c*/ 	.short	0x010a
        /*105e*/ 	.byte	0x3f
	.zero		1


	//   ....[70]....
        /*1060*/ 	.word	0x00012460
        /*1064*/ 	.word	0x00000003
        /*1068*/ 	.word	0x00016860
        /*106c*/ 	.short	0x010a
        /*106e*/ 	.byte	0x3f
	.zero		1


	//----- nvinfo : EIATTR_NUM_MBARRIERS
	.align		4
.L_119:
        /*1070*/ 	.byte	0x03, 0x38
        /*1072*/ 	.short	0x0016


	//----- nvinfo : EIATTR_EXIT_INSTR_OFFSETS
	.align		4
        /*1074*/ 	.byte	0x04, 0x1c
        /*1076*/ 	.short	(.L_121 - .L_120)


	//   ....[0]....
.L_120:
        /*1078*/ 	.word	0x000009a0


	//   ....[1]....
        /*107c*/ 	.word	0x00008150


	//   ....[2]....
        /*1080*/ 	.word	0x0000df20


	//----- nvinfo : EIATTR_MAX_THREADS
	.align		4
.L_121:
        /*1084*/ 	.byte	0x04, 0x05
        /*1086*/ 	.short	(.L_123 - .L_122)
.L_122:
        /*1088*/ 	.word	0x00000200
        /*108c*/ 	.word	0x00000001
        /*1090*/ 	.word	0x00000001


	//----- nvinfo : EIATTR_CRS_STACK_SIZE
	.align		4
.L_123:
        /*1094*/ 	.byte	0x04, 0x1e
        /*1096*/ 	.short	(.L_125 - .L_124)
.L_124:
        /*1098*/ 	.word	0x00000000


	//----- nvinfo : EIATTR_CBANK_PARAM_SIZE
	.align		4
.L_125:
        /*109c*/ 	.byte	0x03, 0x19
        /*109e*/ 	.short	0x0af0


	//----- nvinfo : EIATTR_PARAM_CBANK
	.align		4
        /*10a0*/ 	.byte	0x04, 0x0a
        /*10a2*/ 	.short	(.L_127 - .L_126)
	.align		4
.L_126:
        /*10a4*/ 	.word	index@(.nv.constant0._ZN7cutlass13device_kernelIN5flash11enable_sm90INS1_16FlashAttnFwdSm90INS1_25CollectiveMainloopFwdSm90ILi2EN4cute5tupleIJNS5_1CILi1EEES8_S8_EEENS6_IJNS7_ILi192EEENS7_ILi128EEENS7_ILi64EEEEEELi64ENS_6half_tEfNS_4arch4Sm90ELb0ELb0ELb0ELb1ELb1ELb0ELb0ELb1ELb1ELb1ELb1ELb0EEENS1_21CollectiveEpilogueFwdINS6_IJSA_SC_SB_EEES9_SE_SG_Li384ELb1ELb1ELb1ELb0EEENS1_36VarlenDynamicPersistentTileSchedulerILi192ELi128ELi384ELi128ELb1ELb1ELb1ELb0ELb1ELb1EEEEEEEEEvNT_6ParamsE)
        /*10a8*/ 	.short	0x0210
        /*10aa*/ 	.short	0x0af0


	//----- nvinfo : EIATTR_SW_WAR
	.align		4
.L_127:
        /*10ac*/ 	.byte	0x04, 0x36
        /*10ae*/ 	.short	(.L_129 - .L_128)
.L_128:
        /*10b0*/ 	.word	0x00000008
.L_129:


//--------------------- .nv.info._ZN7cutlass13device_kernelIN5flash11enable_sm90INS1_16FlashAttnFwdSm90INS1_25CollectiveMainloopFwdSm90ILi2EN4cute5tupleIJNS5_1CILi1EEES8_S8_EEENS6_IJNS7_ILi192EEENS7_ILi128EEENS7_ILi64EEEEEELi64ENS_6half_tEfNS_4arch4Sm90ELb0ELb0ELb0ELb1ELb1ELb1ELb0ELb1ELb1ELb1ELb1ELb0EEENS1_21CollectiveEpilogueFwdINS6_IJSA_SC_SB_EEES9_SE_SG_Li384ELb1ELb1ELb1ELb0EEENS1_36VarlenDynamicPersistentTileSchedulerILi192ELi128ELi384ELi128ELb1ELb1ELb1ELb0ELb1ELb1EEEEEEEEEvNT_6ParamsE --------------------------
	.section	.nv.info._ZN7cutlass13device_kernelIN5flash11enable_sm90INS1_16FlashAttnFwdSm90INS1_25CollectiveMainloopFwdSm90ILi2EN4cute5tupleIJNS5_1CILi1EEES8_S8_EEENS6_IJNS7_ILi192EEENS7_ILi128EEENS7_ILi64EEEEEELi64ENS_6half_tEfNS_4arch4Sm90ELb0ELb0ELb0ELb1ELb1ELb1ELb0ELb1ELb1ELb1ELb1ELb0EEENS1_21CollectiveEpilogueFwdINS6_IJSA_SC_SB_EEES9_SE_SG_Li384ELb1ELb1ELb1ELb0EEENS1_36VarlenDynamicPersistentTileSchedulerILi192ELi128ELi384ELi128ELb1ELb1ELb1ELb0ELb1ELb1EEEEEEEEEvNT_6ParamsE,"",@"SHT_CUDA_INFO"
	.sectionflags	@""
	.align	4


	//----- nvinfo : EIATTR_CUDA_API_VERSION
	.align		4
        /*0000*/ 	.byte	0x04, 0x37
        /*0002*/ 	.short	(.L_131 - .L_130)
.L_130:
        /*0004*/ 	.word	0x00000082


	//----- nvinfo : EIATTR_KPARAM_INFO
	.align		4
.L_131:
        /*0008*/ 	.byte	0x04, 0x17
        /*000a*/ 	.short	(.L_133 - .L_132)
.L_132:
        /*000c*/ 	.word	0x00000000
        /*0010*/ 	.short	0x0000
        /*0012*/ 	.short	0x0070
        /*0014*/ 	.byte	0x00, 0xf0, 0x01, 0x2a


	//----- nvinfo : EIATTR_SPARSE_MMA_MASK
	.align		4
.L_133:
        /*0018*/ 	.byte	0x03, 0x50
        /*001a*/ 	.short	0x0000


	//----- nvinfo : EIATTR_MAXREG_COUNT
	.align		4
        /*001c*/ 	.byte	0x03, 0x1b
        /*001e*/ 	.short	0x0080


	//----- nvinfo : EIATTR_NUM_BARRIERS
	.align		4
        /*0020*/ 	.byte	0x02, 0x4c
        /*0022*/ 	.byte	0x10
	.zero		1


	//----- nvinfo : EIATTR_EXTERNS
	.align		4
        /*0024*/ 	.byte	0x04, 0x0f
        /*0026*/ 	.short	(.L_135 - .L_134)


	//   ....[0]....
	.align		4
.L_134:
        /*0028*/ 	.word	index@(__assertfail)


	//----- nvinfo : EIATTR_ANNOTATIONS
	.align		4
.L_135:
        /*002c*/ 	.byte	0x04, 0x55
        /*002e*/ 	.short	(.L_137 - .L_136)


	//   ....[0]....
.L_136:
        /* <DEDUP_REMOVED lines=68> */
        /*0464*/ 	.byte	0x20, 0x60, 0x01, 0x00, 0x01, 0x00, 0x00, 0x00, 0xd0, 0x6c, 0x01, 0x00


	//----- nvinfo : EIATTR_MERCURY_ISA_VERSION
	.align		4
.L_137:
        /*0470*/ 	.byte	0x03, 0x5f
        /*0472*/ 	.short	0x0101


	//----- nvinfo : EIATTR_UNUSED_LOAD_BYTE_OFFSET
	.align		4
        /*0474*/ 	.byte	0x04, 0x44
        /*0476*/ 	.short	(.L_139 - .L_138)


	//   ....[0]....
.L_138:
        /*0478*/ 	.word	0x00000a80
        /*047c*/ 	.word	0x0000fff0


	//   ....[1]....
        /*0480*/ 	.word	0x0000d050
        /*0484*/ 	.word	0x0000fff0


	//----- nvinfo : EIATTR_INT_WARP_WIDE_INSTR_OFFSETS
	.align		4
.L_139:
        /*0488*/ 	.byte	0x04, 0x31
        /*048a*/ 	.short	(.L_141 - .L_140)


	//   ....[0]....
.L_140:
        /*048c*/ 	.word	0x00000130


	//   ....[1]....
        /*0490*/ 	.word	0x00000170


	//   ....[2]....
        /*0494*/ 	.word	0x000001e0


	//   ....[3]....
        /*0498*/ 	.word	0x00011a90


	//   ....[4]....
        /*049c*/ 	.word	0x00011b20


	//   ....[5]....
        /*04a0*/ 	.word	0x00014cd0


	//   ....[6]....
        /*04a4*/ 	.word	0x00014d60


	//----- nvinfo : EIATTR_COOP_GROUP_MASK_REGIDS
	.align		4
.L_141:
        /*04a8*/ 	.byte	0x04, 0x29
        /*04aa*/ 	.short	(.L_143 - .L_142)


	//   ....[0]....
.L_142:
        /*04ac*/ 	.word	0xffffffff


	//   ....[1]....
        /*04b0*/ 	.word	0xffffffff


	//   ....[2]....
        /*04b4*/ 	.word	0xffffffff


	//   ....[3]....
        /*04b8*/ 	.word	0xffffffff


	//   ....[4]....
        /*04bc*/ 	.word	0xffffffff


	//   ....[5]....
        /*04c0*/ 	.word	0xffffffff


	//   ....[6]....
        /*04c4*/ 	.word	0xffffffff


	//   ....[7]....
        /*04c8*/ 	.word	0xffffffff


	//   ....[8]....
        /*04cc*/ 	.word	0xffffffff


	//   ....[9]....
        /*04d0*/ 	.word	0xffffffff


	//   ....[10]....
        /*04d4*/ 	.word	0xffffffff


	//   ....[11]....
        /*04d8*/ 	.word	0xffffffff


	//   ....[12]....
        /*04dc*/ 	.word	0xffffffff


	//   ....[13]....
        /*04e0*/ 	.word	0xffffffff


	//   ....[14]....
        /*04e4*/ 	.word	0xffffffff


	//   ....[15]....
        /*04e8*/ 	.word	0xffffffff


	//   ....[16]....
        /*04ec*/ 	.word	0xffffffff


	//   ....[17]....
        /*04f0*/ 	.word	0xffffffff


	//   ....[18]....
        /*04f4*/ 	.word	0xffffffff


	//   ....[19]....
        /*04f8*/ 	.word	0xffffffff


	//   ....[20]....
        /*04fc*/ 	.word	0xffffffff


	//   ....[21]....
        /*0500*/ 	.word	0xffffffff


	//   ....[22]....
        /*0504*/ 	.word	0xffffffff


	//   ....[23]....
        /*0508*/ 	.word	0xffffffff


	//   ....[24]....
        /*050c*/ 	.word	0xffffffff


	//   ....[25]....
        /*0510*/ 	.word	0xffffffff


	//   ....[26]....
        /*0514*/ 	.word	0xffffffff


	//   ....[27]....
        /*0518*/ 	.word	0xffffffff


	//   ....[28]....
        /*051c*/ 	.word	0xffffffff


	//   ....[29]....
        /*0520*/ 	.word	0xffffffff


	//   ....[30]....
        /*0524*/ 	.word	0xffffffff


	//   ....[31]....
        /*0528*/ 	.word	0xffffffff


	//   ....[32]....
        /*052c*/ 	.word	0xffffffff


	//   ....[33]....
        /*0530*/ 	.word	0xffffffff


	//   ....[34]....
        /*0534*/ 	.word	0xffffffff


	//   ....[35]....
        /*0538*/ 	.word	0xffffffff


	//   ....[36]....
        /*053c*/ 	.word	0xffffffff


	//   ....[37]....
        /*0540*/ 	.word	0xffffffff


	//   ....[38]....
        /*0544*/ 	.word	0xffffffff


	//   ....[39]....
        /*0548*/ 	.word	0xffffffff


	//   ....[40]....
        /*054c*/ 	.word	0xffffffff


	//   ....[41]....
        /*0550*/ 	.word	0xffffffff


	//   ....[42]....
        /*0554*/ 	.word	0xffffffff


	//   ....[43]....
        /*0558*/ 	.word	0xffffffff


	//   ....[44]....
        /*055c*/ 	.word	0xffffffff


	//   ....[45]....
        /*0560*/ 	.word	0xffffffff


	//   ....[46]....
        /*0564*/ 	.word	0xffffffff


	//   ....[47]....
        /*0568*/ 	.word	0xffffffff


	//   ....[48]....
        /*056c*/ 	.word	0xffffffff


	//   ....[49]....
        /*0570*/ 	.word	0xffffffff


	//   ....[50]....
        /*0574*/ 	.word	0xffffffff


	//   ....[51]....
        /*0578*/ 	.word	0xffffffff


	//   ....[52]....
        /*057c*/ 	.word	0xffffffff


	//   ....[53]....
        /*0580*/ 	.word	0xffffffff


	//   ....[54]....
        /*0584*/ 	.word	0xffffffff


	//   ....[55]....
        /*0588*/ 	.word	0xffffffff


	//   ....[56]....
        /*058c*/ 	.word	0xffffffff


	//   ....[57]....
        /*0590*/ 	.word	0xffffffff


	//   ....[58]....
        /*0594*/ 	.word	0xffffffff


	//   ....[59]....
        /*0598*/ 	.word	0xffffffff


	//   ....[60]....
        /*059c*/ 	.word	0xffffffff


	//   ....[61]....
        /*05a0*/ 	.word	0xffffffff


	//   ....[62]....
        /*05a4*/ 	.word	0xffffffff


	//   ....[63]....
        /*05a8*/ 	.word	0xffffffff


	//   ....[64]....
        /*05ac*/ 	.word	0xffffffff


	//   ....[65]....
        /*05b0*/ 	.word	0xffffffff


	//   ....[66]....
        /*05b4*/ 	.word	0xffffffff


	//   ....[67]....
        /*05b8*/ 	.word	0xffffffff


	//   ....[68]....
        /*05bc*/ 	.word	0xffffffff


	//   ....[69]....
        /*05c0*/ 	.word	0xffffffff


	//   ....[70]....
        /*05c4*/ 	.word	0xffffffff


	//   ....[71]....
        /*05c8*/ 	.word	0xffffffff


	//   ....[72]....
        /*05cc*/ 	.word	0xffffffff


	//   ....[73]....
        /*05d0*/ 	.word	0xffffffff


	//   ....[74]....
        /*05d4*/ 	.word	0xffffffff


	//   ....[75]....
        /*05d8*/ 	.word	0xffffffff


	//   ....[76]....
        /*05dc*/ 	.word	0xffffffff


	//   ....[77]....
        /*05e0*/ 	.word	0xffffffff


	//   ....[78]....
        /*05e4*/ 	.word	0xffffffff


	//   ....[79]....
        /*05e8*/ 	.word	0xffffffff


	//   ....[80]....
        /*05ec*/ 	.word	0xffffffff


	//   ....[81]....
        /*05f0*/ 	.word	0xffffffff


	//   ....[82]....
        /*05f4*/ 	.word	0xffffffff


	//   ....[83]....
        /*05f8*/ 	.word	0xffffffff


	//   ....[84]....
        /*05fc*/ 	.word	0xffffffff


	//   ....[85]....
        /*0600*/ 	.word	0xffffffff


	//   ....[86]....
        /*0604*/ 	.word	0xffffffff


	//   ....[87]....
        /*0608*/ 	.word	0xffffffff


	//   ....[88]....
        /*060c*/ 	.word	0xffffffff


	//   ....[89]....
        /*0610*/ 	.word	0xffffffff


	//   ....[90]....
        /*0614*/ 	.word	0xffffffff


	//   ....[91]....
        /*0618*/ 	.word	0xffffffff


	//   ....[92]....
        /*061c*/ 	.word	0xffffffff


	//   ....[93]....
        /*0620*/ 	.word	0xffffffff


	//   ....[94]....
        /*0624*/ 	.word	0xffffffff


	//   ....[95]....
        /*0628*/ 	.word	0xffffffff


	//   ....[96]....
        /*062c*/ 	.word	0xffffffff


	//   ....[97]....
        /*0630*/ 	.word	0xffffffff


	//   ....[98]....
        /*0634*/ 	.word	0xffffffff


	//   ....[99]....
        /*0638*/ 	.word	0xffffffff


	//   ....[100]....
        /*063c*/ 	.word	0xffffffff


	//   ....[101]....
        /*0640*/ 	.word	0xffffffff


	//   ....[102]....
        /*0644*/ 	.word	0xffffffff


	//   ....[103]....
        /*0648*/ 	.word	0xffffffff


	//   ....[104]....
        /*064c*/ 	.word	0xffffffff


	//   ....[105]....
        /*0650*/ 	.word	0xffffffff


	//   ....[106]....
        /*0654*/ 	.word	0xffffffff


	//   ....[107]....
        /*0658*/ 	.word	0xffffffff


	//   ....[108]....
        /*065c*/ 	.word	0xffffffff


	//   ....[109]....
        /*0660*/ 	.word	0xffffffff


	//   ....[110]....
        /*0664*/ 	.word	0xffffffff


	//   ....[111]....
        /*0668*/ 	.word	0xffffffff


	//   ....[112]....
        /*066c*/ 	.word	0xffffffff


	//   ....[113]....
        /*0670*/ 	.word	0xffffffff


	//   ....[114]....
        /*0674*/ 	.word	0xffffffff


	//   ....[115]....
        /*0678*/ 	.word	0xffffffff


	//   ....[116]....
        /*067c*/ 	.word	0xffffffff


	//   ....[117]....
        /*0680*/ 	.word	0xffffffff


	//   ....[118]....
        /*0684*/ 	.word	0xffffffff


	//   ....[119]....
        /*0688*/ 	.word	0xffffffff


	//   ....[120]....
        /*068c*/ 	.word	0xffffffff


	//   ....[121]....
        /*0690*/ 	.word	0xffffffff


	//   ....[122]....
        /*0694*/ 	.word	0xffffffff


	//   ....[123]....
        /*0698*/ 	.word	0xffffffff


	//   ....[124]....
        /*069c*/ 	.word	0xffffffff


	//   ....[125]....
        /*06a0*/ 	.word	0xffffffff


	//   ....[126]....
        /*06a4*/ 	.word	0xffffffff


	//   ....[127]....
        /*06a8*/ 	.word	0xffffffff


	//   ....[128]....
        /*06ac*/ 	.word	0xffffffff


	//   ....[129]....
        /*06b0*/ 	.word	0xffffffff


	//   ....[130]....
        /*06b4*/ 	.word	0xffffffff


	//   ....[131]....
        /*06b8*/ 	.word	0xffffffff


	//   ....[132]....
        /*06bc*/ 	.word	0xffffffff


	//   ....[133]....
        /*06c0*/ 	.word	0xffffffff


	//   ....[134]....
        /*06c4*/ 	.word	0xffffffff


	//   ....[135]....
        /*06c8*/ 	.word	0xffffffff


	//   ....[136]....
        /*06cc*/ 	.word	0xffffffff


	//   ....[137]....
        /*06d0*/ 	.word	0xffffffff


	//   ....[138]....
        /*06d4*/ 	.word	0xffffffff


	//   ....[139]....
        /*06d8*/ 	.word	0xffffffff


	//   ....[140]....
        /*06dc*/ 	.word	0xffffffff


	//   ....[141]....
        /*06e0*/ 	.word	0xffffffff


	//   ....[142]....
        /*06e4*/ 	.word	0xffffffff


	//   ....[143]....
        /*06e8*/ 	.word	0xffffffff


	//   ....[144]....
        /*06ec*/ 	.word	0xffffffff


	//   ....[145]....
        /*06f0*/ 	.word	0xffffffff


	//   ....[146]....
        /*06f4*/ 	.word	0xffffffff


	//   ....[147]....
        /*06f8*/ 	.word	0xffffffff


	//   ....[148]....
        /*06fc*/ 	.word	0xffffffff


	//   ....[149]....
        /*0700*/ 	.word	0xffffffff


	//   ....[150]....
        /*0704*/ 	.word	0xffffffff


	//   ....[151]....
        /*0708*/ 	.word	0xffffffff


	//   ....[152]....
        /*070c*/ 	.word	0xffffffff


	//   ....[153]....
        /*0710*/ 	.word	0xffffffff


	//   ....[154]....
        /*0714*/ 	.word	0xffffffff


	//   ....[155]....
        /*0718*/ 	.word	0xffffffff


	//   ....[156]....
        /*071c*/ 	.word	0xffffffff


	//   ....[157]....
        /*0720*/ 	.word	0xffffffff


	//   ....[158]....
        /*0724*/ 	.word	0xffffffff


	//   ....[159]....
        /*0728*/ 	.word	0xffffffff


	//   ....[160]....
        /*072c*/ 	.word	0xffffffff


	//   ....[161]....
        /*0730*/ 	.word	0xffffffff


	//   ....[162]....
        /*0734*/ 	.word	0xffffffff


	//   ....[163]....
        /*0738*/ 	.word	0xffffffff


	//   ....[164]....
        /*073c*/ 	.word	0xffffffff


	//   ....[165]....
        /*0740*/ 	.word	0xffffffff


	//   ....[166]....
        /*0744*/ 	.word	0xffffffff


	//   ....[167]....
        /*0748*/ 	.word	0xffffffff


	//   ....[168]....
        /*074c*/ 	.word	0xffffffff


	//   ....[169]....
        /*0750*/ 	.word	0xffffffff


	//   ....[170]....
        /*0754*/ 	.word	0xffffffff


	//   ....[171]....
        /*0758*/ 	.word	0xffffffff


	//   ....[172]....
        /*075c*/ 	.word	0xffffffff


	//   ....[173]....
        /*0760*/ 	.word	0xffffffff


	//   ....[174]....
        /*0764*/ 	.word	0xffffffff


	//   ....[175]....
        /*0768*/ 	.word	0xffffffff


	//   ....[176]....
        /*076c*/ 	.word	0xffffffff


	//   ....[177]....
        /*0770*/ 	.word	0xffffffff


	//   ....[178]....
        /*0774*/ 	.word	0xffffffff


	//   ....[179]....
        /*0778*/ 	.word	0xffffffff


	//   ....[180]....
        /*077c*/ 	.word	0xffffffff


	//   ....[181]....
        /*0780*/ 	.word	0xffffffff


	//   ....[182]....
        /*0784*/ 	.word	0xffffffff


	//   ....[183]....
        /*0788*/ 	.word	0xffffffff


	//   ....[184]....
        /*078c*/ 	.word	0xffffffff


	//   ....[185]....
        /*0790*/ 	.word	0xffffffff


	//   ....[186]....
        /*0794*/ 	.word	0xffffffff


	//   ....[187]....
        /*0798*/ 	.word	0xffffffff


	//   ....[188]....
        /*079c*/ 	.word	0xffffffff


	//   ....[189]....
        /*07a0*/ 	.word	0xffffffff


	//   ....[190]....
        /*07a4*/ 	.word	0xffffffff


	//   ....[191]....
        /*07a8*/ 	.word	0xffffffff


	//   ....[192]....
        /*07ac*/ 	.word	0xffffffff


	//   ....[193]....
        /*07b0*/ 	.word	0x0500000f


	//   ....[194]....
        /*07b4*/ 	.word	0x0500000f


	//   ....[195]....
        /*07b8*/ 	.word	0x0500000f


	//   ....[196]....
        /*07bc*/ 	.word	0x0500000f


	//   ....[197]....
        /*07c0*/ 	.word	0x0500000f


	//   ....[198]....
        /*07c4*/ 	.word	0x0500000f


	//   ....[199]....
        /*07c8*/ 	.word	0x0500000f


	//   ....[200]....
        /*07cc*/ 	.word	0x0500000f


	//   ....[201]....
        /*07d0*/ 	.word	0x0500000f


	//   ....[202]....
        /*07d4*/ 	.word	0x0500000f


	//   ....[203]....
        /*07d8*/ 	.word	0x0500000f


	//   ....[204]....
        /*07dc*/ 	.word	0x0500000f


	//   ....[205]....
        /*07e0*/ 	.word	0x0500000f


	//   ....[206]....
        /*07e4*/ 	.word	0x0500000f


	//   ....[207]....
        /*07e8*/ 	.word	0x0500000f


	//   ....[208]....
        /*07ec*/ 	.word	0x0500000f


	//   ....[209]....
        /*07f0*/ 	.word	0x0500000f


	//   ....[210]....
        /*07f4*/ 	.word	0x0500000f


	//   ....[211]....
        /*07f8*/ 	.word	0x0500000f


	//   ....[212]....
        /*07fc*/ 	.word	0x0500000f


	//   ....[213]....
        /*0800*/ 	.word	0x0500000f


	//   ....[214]....
        /*0804*/ 	.word	0x0500000f


	//   ....[215]....
        /*0808*/ 	.word	0x0500000f


	//   ....[216]....
        /*080c*/ 	.word	0x0500000f


	//   ....[217]....
        /*0810*/ 	.word	0x0500000f


	//   ....[218]....
        /*0814*/ 	.word	0x0500000f


	//   ....[219]....
        /*0818*/ 	.word	0x0500000f


	//   ....[220]....
        /*081c*/ 	.word	0x0500000f


	//   ....[221]....
        /*0820*/ 	.word	0x0500000f


	//   ....[222]....
        /*0824*/ 	.word	0x0500000f


	//   ....[223]....
        /*0828*/ 	.word	0x0500000f


	//   ....[224]....
        /*082c*/ 	.word	0x0500000f


	//   ....[225]....
        /*0830*/ 	.word	0x0500000f


	//   ....[226]....
        /*0834*/ 	.word	0x0500000f


	//   ....[227]....
        /*0838*/ 	.word	0x0500000f


	//   ....[228]....
        /*083c*/ 	.word	0x0500000f


	//   ....[229]....
        /*0840*/ 	.word	0x0500000f


	//   ....[230]....
        /*0844*/ 	.word	0x0500000f


	//   ....[231]....
        /*0848*/ 	.word	0x0500000f


	//   ....[232]....
        /*084c*/ 	.word	0x0500000f


	//   ....[233]....
        /*0850*/ 	.word	0x0500000f


	//   ....[234]....
        /*0854*/ 	.word	0x0500000f


	//   ....[235]....
        /*0858*/ 	.word	0x0500000f


	//   ....[236]....
        /*085c*/ 	.word	0x0500000f


	//   ....[237]....
        /*0860*/ 	.word	0x0500000f


	//   ....[238]....
        /*0864*/ 	.word	0x0500000f


	//   ....[239]....
        /*0868*/ 	.word	0x0500000f


	//   ....[240]....
        /*086c*/ 	.word	0x0500000f


	//   ....[241]....
        /*0870*/ 	.word	0x0500000f


	//   ....[242]....
        /*0874*/ 	.word	0x0500000f


	//   ....[243]....
        /*0878*/ 	.word	0x0500000f


	//   ....[244]....
        /*087c*/ 	.word	0x0500000f


	//   ....[245]....
        /*0880*/ 	.word	0x0500000f


	//   ....[246]....
        /*0884*/ 	.word	0x0500000f


	//   ....[247]....
        /*0888*/ 	.word	0x0500000f


	//   ....[248]....
        /*088c*/ 	.word	0x0500000f


	//   ....[249]....
        /*0890*/ 	.word	0x0500000f


	//   ....[250]....
        /*0894*/ 	.word	0x0500000f


	//   ....[251]....
        /*0898*/ 	.word	0x0500000f


	//   ....[252]....
        /*089c*/ 	.word	0x0500000f


	//   ....[253]....
        /*08a0*/ 	.word	0x0500000f


	//   ....[254]....
        /*08a4*/ 	.word	0x0500000f


	//   ....[255]....
        /*08a8*/ 	.word	0x0500000f


	//   ....[0]....
        /*08ac*/ 	.word	0x0500000f


	//   ....[1]....
        /*08b0*/ 	.word	0x0500000f


	//   ....[2]....
        /*08b4*/ 	.word	0x0500000f


	//   ....[3]....
        /*08b8*/ 	.word	0x0500000f


	//   ....[4]....
        /*08bc*/ 	.word	0x0500000f


	//   ....[5]....
        /*08c0*/ 	.word	0x0500000f


	//   ....[6]....
        /*08c4*/ 	.word	0x0500000f


	//   ....[7]....
        /*08c8*/ 	.word	0x0500000f


	//   ....[8]....
        /*08cc*/ 	.word	0x0500000f


	//   ....[9]....
        /*08d0*/ 	.word	0x0500000f


	//   ....[10]....
        /*08d4*/ 	.word	0x0500000f


	//   ....[11]....
        /*08d8*/ 	.word	0x0500000f


	//   ....[12]....
        /*08dc*/ 	.word	0x0500000f


	//   ....[13]....
        /*08e0*/ 	.word	0x0500000f


	//   ....[14]....
        /*08e4*/ 	.word	0x0500000f


	//   ....[15]....
        /*08e8*/ 	.word	0x0500000f


	//   ....[16]....
        /*08ec*/ 	.word	0x0500000f


	//   ....[17]....
        /*08f0*/ 	.word	0x0500000f


	//   ....[18]....
        /*08f4*/ 	.word	0x0500000f


	//   ....[19]....
        /*08f8*/ 	.word	0x0500000f


	//   ....[20]....
        /*08fc*/ 	.word	0x0500000f


	//   ....[21]....
        /*0900*/ 	.word	0x0500000f


	//   ....[22]....
        /*0904*/ 	.word	0x0500000f


	//   ....[23]....
        /*0908*/ 	.word	0x0500000f


	//   ....[24]....
        /*090c*/ 	.word	0x0500000f


	//   ....[25]....
        /*0910*/ 	.word	0x0500000f


	//   ....[26]....
        /*0914*/ 	.word	0x0500000f


	//   ....[27]....
        /*0918*/ 	.word	0x0500000f


	//   ....[28]....
        /*091c*/ 	.word	0x0500000f


	//   ....[29]....
        /*0920*/ 	.word	0x0500000f


	//   ....[30]....
        /*0924*/ 	.word	0x0500000f


	//   ....[31]....
        /*0928*/ 	.word	0x0500000f


	//   ....[32]....
        /*092c*/ 	.word	0x0500000f


	//   ....[33]....
        /*0930*/ 	.word	0x0500000f


	//   ....[34]....
        /*0934*/ 	.word	0x0500000f


	//   ....[35]....
        /*0938*/ 	.word	0x0500000f


	//   ....[36]....
        /*093c*/ 	.word	0x0500000f


	//   ....[37]....
        /*0940*/ 	.word	0x0500000f


	//   ....[38]....
        /*0944*/ 	.word	0x0500000f


	//   ....[39]....
        /*0948*/ 	.word	0x0500000f


	//   ....[40]....
        /*094c*/ 	.word	0x0500000f


	//   ....[41]....
        /*0950*/ 	.word	0x0500000f


	//   ....[42]....
        /*0954*/ 	.word	0x0500000f


	//   ....[43]....
        /*0958*/ 	.word	0x0500000f


	//   ....[44]....
        /*095c*/ 	.word	0x0500000f


	//   ....[45]....
        /*0960*/ 	.word	0x0500000f


	//   ....[46]....
        /*0964*/ 	.word	0x0500000f


	//   ....[47]....
        /*0968*/ 	.word	0x0500000f


	//   ....[48]....
        /*096c*/ 	.word	0x0500000f


	//   ....[49]....
        /*0970*/ 	.word	0x0500000f


	//   ....[50]....
        /*0974*/ 	.word	0x0500000f


	//   ....[51]....
        /*0978*/ 	.word	0x0500000f


	//   ....[52]....
        /*097c*/ 	.word	0x0500000f


	//   ....[53]....
        /*0980*/ 	.word	0x0500000f


	//   ....[54]....
        /*0984*/ 	.word	0x0500000f


	//   ....[55]....
        /*0988*/ 	.word	0x0500000f


	//   ....[56]....
        /*098c*/ 	.word	0x0500000f


	//   ....[57]....
        /*0990*/ 	.word	0x0500000f


	//   ....[58]....
        /*0994*/ 	.word	0x0500000f


	//   ....[59]....
        /*0998*/ 	.word	0x0500000f


	//   ....[60]....
        /*099c*/ 	.word	0x0500000f


	//   ....[61]....
        /*09a0*/ 	.word	0x0500000f


	//   ....[62]....
        /*09a4*/ 	.word	0x0500000f


	//   ....[63]....
        /*09a8*/ 	.word	0x0500000f


	//   ....[64]....
        /*09ac*/ 	.word	0x0500000f


	//   ....[65]....
        /*09b0*/ 	.word	0x0500000f


	//   ....[66]....
        /*09b4*/ 	.word	0x0500000f


	//   ....[67]....
        /*09b8*/ 	.word	0x0500000f


	//   ....[68]....
        /*09bc*/ 	.word	0x0500000f


	//   ....[69]....
        /*09c0*/ 	.word	0x0500000f


	//   ....[70]....
        /*09c4*/ 	.word	0x0500000f


	//   ....[71]....
        /*09c8*/ 	.word	0x0500000f


	//   ....[72]....
        /*09cc*/ 	.word	0x0500000f


	//   ....[73]....
        /*09d0*/ 	.word	0x0500000f


	//   ....[74]....
        /*09d4*/ 	.word	0x0500000f


	//   ....[75]....
        /*09d8*/ 	.word	0x0500000f


	//   ....[76]....
        /*09dc*/ 	.word	0x0500000f


	//   ....[77]....
        /*09e0*/ 	.word	0x0500000f


	//   ....[78]....
        /*09e4*/ 	.word	0x0500000f


	//   ....[79]....
        /*09e8*/ 	.word	0x0500000f


	//   ....[80]....
        /*09ec*/ 	.word	0x0500000f


	//   ....[81]....
        /*09f0*/ 	.word	0x0500000f


	//   ....[82]....
        /*09f4*/ 	.word	0x0500000f


	//   ....[83]....
        /*09f8*/ 	.word	0x0500000f


	//   ....[84]....
        /*09fc*/ 	.word	0x0500000f


	//   ....[85]....
        /*0a00*/ 	.word	0x0500000f


	//   ....[86]....
        /*0a04*/ 	.word	0x0500000f


	//----- nvinfo : EIATTR_COOP_GROUP_INSTR_OFFSETS
	.align		4
.L_143:
        /*0a08*/ 	.byte	0x04, 0x28
        /*0a0a*/ 	.short	(.L_145 - .L_144)


	//   ....[0]....
.L_144:
        /*0a0c*/ 	.word	0x00000070


	//   ....[1]....
        /*0a10*/ 	.word	0x00000140


	//   ....[2]....
        /*0a14*/ 	.word	0x00000190


	//   ....[3]....
        /*0a18*/ 	.word	0x000003c0


	//   ....[4]....
        /*0a1c*/ 	.word	0x00000520


	//   ....[5]....
        /*0a20*/ 	.word	0x00000640


	//   ....[6]....
        /*0a24*/ 	.word	0x000007a0


	//   ....[7]....
        /*0a28*/ 	.word	0x00002d50


	//   ....[8]....
        /*0a2c*/ 	.word	0x00002d60


	//   ....[9]....
        /*0a30*/ 	.word	0x00003420


	//   ....[10]....
        /*0a34*/ 	.word	0x00003430


	//   ....[11]....
        /*0a38*/ 	.word	0x00004090


	//   ....[12]....
        /*0a3c*/ 	.word	0x000040a0


	//   ....[13]....
        /*0a40*/ 	.word	0x000047e0


	//   ....[14]....
        /*0a44*/ 	.word	0x000047f0


	//   ....[15]....
        /*0a48*/ 	.word	0x000051f0


	//   ....[16]....
        /*0a4c*/ 	.word	0x00005200


	//   ....[17]....
        /*0a50*/ 	.word	0x00005310


	//   ....[18]....
        /*0a54*/ 	.word	0x00005320


	//   ....[19]....
        /*0a58*/ 	.word	0x00005690


	//   ....[20]....
        /*0a5c*/ 	.word	0x000056b0


	//   ....[21]....
        /*0a60*/ 	.word	0x00005790


	//   ....[22]....
        /*0a64*/ 	.word	0x000057b0


	//   ....[23]....
        /*0a68*/ 	.word	0x00005e60


	//   ....[24]....
        /*0a6c*/ 	.word	0x00006440


	//   ....[25]....
        /*0a70*/ 	.word	0x00006450


	//   ....[26]....
        /*0a74*/ 	.word	0x00006460


	//   ....[27]....
        /*0a78*/ 	.word	0x00006470


	//   ....[28]....
        /*0a7c*/ 	.word	0x000074e0


	//   ....[29]....
        /*0a80*/ 	.word	0x000074f0


	//   ....[30]....
        /*0a84*/ 	.word	0x00007500


	//   ....[31]....
        /*0a88*/ 	.word	0x00007510


	//   ....[32]....
        /*0a8c*/ 	.word	0x00009140


	//   ....[33]....
        /*0a90*/ 	.word	0x00009160


	//   ....[34]....
        /*0a94*/ 	.word	0x00009530


	//   ....[35]....
        /*0a98*/ 	.word	0x00009570


	//   ....[36]....
        /*0a9c*/ 	.word	0x0000b250


	//   ....[37]....
        /*0aa0*/ 	.word	0x0000b270


	//   ....[38]....
        /*0aa4*/ 	.word	0x0000b790


	//   ....[39]....
        /*0aa8*/ 	.word	0x0000b7f0


	//   ....[40]....
        /*0aac*/ 	.word	0x0000c7b0


	//   ....[41]....
        /*0ab0*/ 	.word	0x0000ca80


	//   ....[42]....
        /*0ab4*/ 	.word	0x0000cab0


	//   ....[43]....
        /*0ab8*/ 	.word	0x0000cb80


	//   ....[44]....
        /*0abc*/ 	.word	0x0000d910


	//   ....[45]....
        /*0ac0*/ 	.word	0x0000d930


	//   ....[46]....
        /*0ac4*/ 	.word	0x0000d940


	//   ....[47]....
        /*0ac8*/ 	.word	0x0000d950


	//   ....[48]....
        /*0acc*/ 	.word	0x0000dea0


	//   ....[49]....
        /*0ad0*/ 	.word	0x0000dee0


	//   ....[50]....
        /*0ad4*/ 	.word	0x0000df10


	//   ....[51]....
        /*0ad8*/ 	.word	0x0000df40


	//   ....[52]....
        /*0adc*/ 	.word	0x0000df60


	//   ....[53]....
        /*0ae0*/ 	.word	0x0000df70


	//   ....[54]....
        /*0ae4*/ 	.word	0x0000dfb0


	//   ....[55]....
        /*0ae8*/ 	.word	0x0000dfe0


	//   ....[56]....
        /*0aec*/ 	.word	0x0000e490


	//   ....[57]....
        /*0af0*/ 	.word	0x0000e4a0


	//   ....[58]....
        /*0af4*/ 	.word	0x0000e720


	//   ....[59]....
        /*0af8*/ 	.word	0x0000e730


	//   ....[60]....
        /*0afc*/ 	.word	0x0000f220


	//   ....[61]....
        /*0b00*/ 	.word	0x0000f250


	//   ....[62]....
        /*0b04*/ 	.word	0x0000f270


	//   ....[63]....
        /*0b08*/ 	.word	0x0000f2a0


	//   ....[64]....
        /*0b0c*/ 	.word	0x0000f2d0


	//   ....[65]....
        /*0b10*/ 	.word	0x0000f2e0


	//   ....[66]....
        /*0b14*/ 	.word	0x0000f310


	//   ....[67]....
        /*0b18*/ 	.word	0x0000f380


	//   ....[68]....
        /*0b1c*/ 	.word	0x0000f4a0


	//   ....[69]....
        /*0b20*/ 	.word	0x0000f6d0


	//   ....[70]....
        /*0b24*/ 	.word	0x0000f700


	//   ....[71]....
        /*0b28*/ 	.word	0x0000f730


	//   ....[72]....
        /*0b2c*/ 	.word	0x0000f760


	//   ....[73]....
        /*0b30*/ 	.word	0x0000f790


	//   ....[74]....
        /*0b34*/ 	.word	0x0000f7c0


	//   ....[75]....
        /*0b38*/ 	.word	0x0000f950


	//   ....[76]....
        /*0b3c*/ 	.word	0x0000f980


	//   ....[77]....
        /*0b40*/ 	.word	0x0000f9b0


	//   ....[78]....
        /*0b44*/ 	.word	0x0000f9e0


	//   ....[79]....
        /*0b48*/ 	.word	0x0000fa10


	//   ....[80]....
        /*0b4c*/ 	.word	0x0000fa40


	//   ....[81]....
        /*0b50*/ 	.word	0x0000fad0


	//   ....[82]....
        /*0b54*/ 	.word	0x0000fb00


	//   ....[83]....
        /*0b58*/ 	.word	0x0000fb10


	//   ....[84]....
        /*0b5c*/ 	.word	0x0000fbb0


	//   ....[85]....
        /*0b60*/ 	.word	0x00010b40


	//   ....[86]....
        /*0b64*/ 	.word	0x00012620


	//   ....[87]....
        /*0b68*/ 	.word	0x00012640


	//   ....[88]....
        /*0b6c*/ 	.word	0x000126d0


	//   ....[89]....
        /*0b70*/ 	.word	0x000126f0


	//   ....[90]....
        /*0b74*/ 	.word	0x00012770


	//   ....[91]....
        /*0b78*/ 	.word	0x00012790


	//   ....[92]....
        /*0b7c*/ 	.word	0x00012810


	//   ....[93]....
        /*0b80*/ 	.word	0x00012830


	//   ....[94]....
        /*0b84*/ 	.word	0x000128b0


	//   ....[95]....
        /*0b88*/ 	.word	0x000128d0


	//   ....[96]....
        /*0b8c*/ 	.word	0x00012950


	//   ....[97]....
        /*0b90*/ 	.word	0x00012970


	//   ....[98]....
        /*0b94*/ 	.word	0x000129f0


	//   ....[99]....
        /*0b98*/ 	.word	0x00012a10


	//   ....[100]....
        /*0b9c*/ 	.word	0x00012a20


	//   ....[101]....
        /*0ba0*/ 	.word	0x00012a30


	//   ....[102]....
        /*0ba4*/ 	.word	0x00013350


	//   ....[103]....
        /*0ba8*/ 	.word	0x00013380


	//   ....[104]....
        /*0bac*/ 	.word	0x000133a0


	//   ....[105]....
        /*0bb0*/ 	.word	0x00013420


	//   ....[106]....
        /*0bb4*/ 	.word	0x00013440


	//   ....[107]....
        /*0bb8*/ 	.word	0x000134c0


	//   ....[108]....
        /*0bbc*/ 	.word	0x000134e0


	//   ....[109]....
        /*0bc0*/ 	.word	0x00013560


	//   ....[110]....
        /*0bc4*/ 	.word	0x00013580


	//   ....[111]....
        /*0bc8*/ 	.word	0x00013600


	//   ....[112]....
        /*0bcc*/ 	.word	0x00013620


	//   ....[113]....
        /*0bd0*/ 	.word	0x000136a0


	//   ....[114]....
        /*0bd4*/ 	.word	0x000136c0


	//   ....[115]....
        /*0bd8*/ 	.word	0x00013740


	//   ....[116]....
        /*0bdc*/ 	.word	0x00013760


	//   ....[117]....
        /*0be0*/ 	.word	0x00013770


	//   ....[118]....
        /*0be4*/ 	.word	0x000137e0


	//   ....[119]....
        /*0be8*/ 	.word	0x00013830


	//   ....[120]....
        /*0bec*/ 	.word	0x000138c0


	//   ....[121]....
        /*0bf0*/ 	.word	0x000138f0


	//   ....[122]....
        /*0bf4*/ 	.word	0x00013900


	//   ....[123]....
        /*0bf8*/ 	.word	0x00013970


	//   ....[124]....
        /*0bfc*/ 	.word	0x00013980


	//   ....[125]....
        /*0c00*/ 	.word	0x00013990


	//   ....[126]....
        /*0c04*/ 	.word	0x00014180


	//   ....[127]....
        /*0c08*/ 	.word	0x000141a0


	//   ....[128]....
        /*0c0c*/ 	.word	0x00014210


	//   ....[129]....
        /*0c10*/ 	.word	0x00014220


	//   ....[130]....
        /*0c14*/ 	.word	0x00014260


	//   ....[131]....
        /*0c18*/ 	.word	0x00014270


	//   ....[132]....
        /*0c1c*/ 	.word	0x000142b0


	//   ....[133]....
        /*0c20*/ 	.word	0x000142c0


	//   ....[134]....
        /*0c24*/ 	.word	0x00014300


	//   ....[135]....
        /*0c28*/ 	.word	0x00014310


	//   ....[136]....
        /*0c2c*/ 	.word	0x00014350


	//   ....[137]....
        /*0c30*/ 	.word	0x00014360


	//   ....[138]....
        /*0c34*/ 	.word	0x000143a0


	//   ....[139]....
        /*0c38*/ 	.word	0x000143b0


	//   ....[140]....
        /*0c3c*/ 	.word	0x000143c0


	//   ....[141]....
        /*0c40*/ 	.word	0x00014400


	//   ....[142]....
        /*0c44*/ 	.word	0x000146b0


	//   ....[143]....
        /*0c48*/ 	.word	0x000146e0


	//   ....[144]....
        /*0c4c*/ 	.word	0x00014740


	//   ....[145]....
        /*0c50*/ 	.word	0x00014750


	//   ....[146]....
        /*0c54*/ 	.word	0x000147a0


	//   ....[147]....
        /*0c58*/ 	.word	0x000147b0


	//   ....[148]....
        /*0c5c*/ 	.word	0x00014800


	//   ....[149]....
        /*0c60*/ 	.word	0x00014810


	//   ....[150]....
        /*0c64*/ 	.word	0x00014860


	//   ....[151]....
        /*0c68*/ 	.word	0x00014870


	//   ....[152]....
        /*0c6c*/ 	.word	0x000148c0


	//   ....[153]....
        /*0c70*/ 	.word	0x000148d0


	//   ....[154]....
        /*0c74*/ 	.word	0x00014920


	//   ....[155]....
        /*0c78*/ 	.word	0x00014930


	//   ....[156]....
        /*0c7c*/ 	.word	0x00014940


	//   ....[157]....
        /*0c80*/ 	.word	0x00014980


	//   ....[158]....
        /*0c84*/ 	.word	0x00014f50


	//   ....[159]....
        /*0c88*/ 	.word	0x00014f90


	//   ....[160]....
        /*0c8c*/ 	.word	0x00014fb0


	//   ....[161]....
        /*0c90*/ 	.word	0x00014ff0


	//   ....[162]....
        /*0c94*/ 	.word	0x00015010


	//   ....[163]....
        /*0c98*/ 	.word	0x00015050


	//   ....[164]....
        /*0c9c*/ 	.word	0x00015070


	//   ....[165]....
        /*0ca0*/ 	.word	0x000150b0


	//   ....[166]....
        /*0ca4*/ 	.word	0x000150d0


	//   ....[167]....
        /*0ca8*/ 	.word	0x00015110


	//   ....[168]....
        /*0cac*/ 	.word	0x00015130


	//   ....[169]....
        /*0cb0*/ 	.word	0x00015170


	//   ....[170]....
        /*0cb4*/ 	.word	0x00015190


	//   ....[171]....
        /*0cb8*/ 	.word	0x000151d0


	//   ....[172]....
        /*0cbc*/ 	.word	0x000151f0


	//   ....[173]....
        /*0cc0*/ 	.word	0x00015200


	//   ....[174]....
        /*0cc4*/ 	.word	0x000155b0


	//   ....[175]....
        /*0cc8*/ 	.word	0x000155e0


	//   ....[176]....
        /*0ccc*/ 	.word	0x00015650


	//   ....[177]....
        /*0cd0*/ 	.word	0x00015680


	//   ....[178]....
        /*0cd4*/ 	.word	0x000156b0


	//   ....[179]....
        /*0cd8*/ 	.word	0x000156e0


	//   ....[180]....
        /*0cdc*/ 	.word	0x00015710


	//   ....[181]....
        /*0ce0*/ 	.word	0x00015740


	//   ....[182]....
        /*0ce4*/ 	.word	0x000158e0


	//   ....[183]....
        /*0ce8*/ 	.word	0x00015910


	//   ....[184]....
        /*0cec*/ 	.word	0x00015940


	//   ....[185]....
        /*0cf0*/ 	.word	0x00015970


	//   ....[186]....
        /*0cf4*/ 	.word	0x000159a0


	//   ....[187]....
        /*0cf8*/ 	.word	0x000159d0


	//   ....[188]....
        /*0cfc*/ 	.word	0x00015a90


	//   ....[189]....
        /*0d00*/ 	.word	0x00015ab0


	//   ....[190]....
        /*0d04*/ 	.word	0x00015ac0


	//   ....[191]....
        /*0d08*/ 	.word	0x00015b20


	//   ....[192]....
        /*0d0c*/ 	.word	0x00016140


	//   ....[193]....
        /*0d10*/ 	.word	0x00016460


	//   ....[194]....
        /*0d14*/ 	.word	0x000164f0


	//   ....[195]....
        /*0d18*/ 	.word	0x00016580


	//   ....[196]....
        /*0d1c*/ 	.word	0x00016610


	//   ....[197]....
        /*0d20*/ 	.word	0x000166f0


	//   ....[198]....
        /*0d24*/ 	.word	0x00016780


	//   ....[199]....
        /*0d28*/ 	.word	0x00016820


	//   ....[200]....
        /*0d2c*/ 	.word	0x000168b0


	//   ....[201]....
        /*0d30*/ 	.word	0x000169a0


	//   ....[202]....
        /*0d34*/ 	.word	0x00016a30


	//   ....[203]....
        /*0d38*/ 	.word	0x00016ad0


	//   ....[204]....
        /*0d3c*/ 	.word	0x00016b60


	//   ....[205]....
        /*0d40*/ 	.word	0x00016ca0


	//   ....[206]....
        /*0d44*/ 	.word	0x00016d50


	//   ....[207]....
        /*0d48*/ 	.word	0x00016de0


	//   ....[208]....
        /*0d4c*/ 	.word	0x00016e30


	//   ....[209]....
        /*0d50*/ 	.word	0x00016e80


	//   ....[210]....
        /*0d54*/ 	.word	0x00016f60


	//   ....[211]....
        /*0d58*/ 	.word	0x00016ff0


	//   ....[212]....
        /*0d5c*/ 	.word	0x00017040


	//   ....[213]....
        /*0d60*/ 	.word	0x00017090


	//   ....[214]....
        /*0d64*/ 	.word	0x000172b0


	//   ....[215]....
        /*0d68*/ 	.word	0x00017310


	//   ....[216]....
        /*0d6c*/ 	.word	0x000173d0


	//   ....[217]....
        /*0d70*/ 	.word	0x00017440


	//   ....[218]....
        /*0d74*/ 	.word	0x000174a0


	//   ....[219]....
        /*0d78*/ 	.word	0x00017550


	//   ....[220]....
        /*0d7c*/ 	.word	0x000175b0


	//   ....[221]....
        /*0d80*/ 	.word	0x00017640


	//   ....[222]....
        /*0d84*/ 	.word	0x000176c0


	//   ....[223]....
        /*0d88*/ 	.word	0x00017710


	//   ....[224]....
        /*0d8c*/ 	.word	0x000177a0


	//   ....[225]....
        /*0d90*/ 	.word	0x00017830


	//   ....[226]....
        /*0d94*/ 	.word	0x000178d0


	//   ....[227]....
        /*0d98*/ 	.word	0x00017970


	//   ....[228]....
        /*0d9c*/ 	.word	0x000179d0


	//   ....[229]....
        /*0da0*/ 	.word	0x00017a40


	//   ....[230]....
        /*0da4*/ 	.word	0x00017aa0


	//   ....[231]....
        /*0da8*/ 	.word	0x00017b10


	//   ....[232]....
        /*0dac*/ 	.word	0x00017bd0


	//   ....[233]....
        /*0db0*/ 	.word	0x00017c30


	//   ....[234]....
        /*0db4*/ 	.word	0x00017cf0


	//   ....[235]....
        /*0db8*/ 	.word	0x00017fd0


	//   ....[236]....
        /*0dbc*/ 	.word	0x000180c0


	//   ....[237]....
        /*0dc0*/ 	.word	0x00018160


	//   ....[238]....
        /*0dc4*/ 	.word	0x000181c0


	//   ....[239]....
        /*0dc8*/ 	.word	0x000182b0


	//   ....[240]....
        /*0dcc*/ 	.word	0x00018320


	//   ....[241]....
        /*0dd0*/ 	.word	0x00018410


	//   ....[242]....
        /*0dd4*/ 	.word	0x00018480


	//   ....[243]....
        /*0dd8*/ 	.word	0x00018570


	//   ....[244]....
        /*0ddc*/ 	.word	0x000185e0


	//   ....[245]....
        /*0de0*/ 	.word	0x000186d0


	//   ....[246]....
        /*0de4*/ 	.word	0x00018740


	//   ....[247]....
        /*0de8*/ 	.word	0x00018830


	//   ....[248]....
        /*0dec*/ 	.word	0x000188a0


	//   ....[249]....
        /*0df0*/ 	.word	0x00018990


	//   ....[250]....
        /*0df4*/ 	.word	0x00018a00


	//   ....[251]....
        /*0df8*/ 	.word	0x00018ae0


	//   ....[252]....
        /*0dfc*/ 	.word	0x00018b90


	//   ....[253]....
        /*0e00*/ 	.word	0x00018c00


	//   ....[254]....
        /*0e04*/ 	.word	0x00018c60


	//   ....[255]....
        /*0e08*/ 	.word	0x00018d50


	//   ....[0]....
        /*0e0c*/ 	.word	0x00018db0


	//   ....[1]....
        /*0e10*/ 	.word	0x00018eb0


	//   ....[2]....
        /*0e14*/ 	.word	0x00018f10


	//   ....[3]....
        /*0e18*/ 	.word	0x00019010


	//   ....[4]....
        /*0e1c*/ 	.word	0x00019070


	//   ....[5]....
        /*0e20*/ 	.word	0x00019170


	//   ....[6]....
        /*0e24*/ 	.word	0x000191d0


	//   ....[7]....
        /*0e28*/ 	.word	0x000192d0


	//   ....[8]....
        /*0e2c*/ 	.word	0x00019330


	//   ....[9]....
        /*0e30*/ 	.word	0x00019430


	//   ....[10]....
        /*0e34*/ 	.word	0x00019490


	//   ....[11]....
        /*0e38*/ 	.word	0x00019590


	//   ....[12]....
        /*0e3c*/ 	.word	0x000195f0


	//   ....[13]....
        /*0e40*/ 	.word	0x000196e0


	//   ....[14]....
        /*0e44*/ 	.word	0x00019740


	//   ....[15]....
        /*0e48*/ 	.word	0x00019820


	//   ....[16]....
        /*0e4c*/ 	.word	0x00019880


	//   ....[17]....
        /*0e50*/ 	.word	0x00019950


	//   ....[18]....
        /*0e54*/ 	.word	0x000199b0


	//   ....[19]....
        /*0e58*/ 	.word	0x00019a70


	//   ....[20]....
        /*0e5c*/ 	.word	0x00019bb0


	//   ....[21]....
        /*0e60*/ 	.word	0x00019c60


	//   ....[22]....
        /*0e64*/ 	.word	0x00019cd0


	//   ....[23]....
        /*0e68*/ 	.word	0x00019da0


	//   ....[24]....
        /*0e6c*/ 	.word	0x00019e00


	//   ....[25]....
        /*0e70*/ 	.word	0x00019eb0


	//   ....[26]....
        /*0e74*/ 	.word	0x00019f10


	//   ....[27]....
        /*0e78*/ 	.word	0x00019fc0


	//   ....[28]....
        /*0e7c*/ 	.word	0x0001a020


	//   ....[29]....
        /*0e80*/ 	.word	0x0001a0d0


	//   ....[30]....
        /*0e84*/ 	.word	0x0001a130


	//   ....[31]....
        /*0e88*/ 	.word	0x0001a1e0


	//   ....[32]....
        /*0e8c*/ 	.word	0x0001a240


	//   ....[33]....
        /*0e90*/ 	.word	0x0001a2f0


	//   ....[34]....
        /*0e94*/ 	.word	0x0001a350


	//   ....[35]....
        /*0e98*/ 	.word	0x0001a400


	//   ....[36]....
        /*0e9c*/ 	.word	0x0001a4f0


	//   ....[37]....
        /*0ea0*/ 	.word	0x0001a5a0


	//   ....[38]....
        /*0ea4*/ 	.word	0x0001a600


	//   ....[39]....
        /*0ea8*/ 	.word	0x0001a6c0


	//   ....[40]....
        /*0eac*/ 	.word	0x0001a720


	//   ....[41]....
        /*0eb0*/ 	.word	0x0001a7e0


	//   ....[42]....
        /*0eb4*/ 	.word	0x0001a840


	//   ....[43]....
        /*0eb8*/ 	.word	0x0001a900


	//   ....[44]....
        /*0ebc*/ 	.word	0x0001a960


	//   ....[45]....
        /*0ec0*/ 	.word	0x0001aa20


	//   ....[46]....
        /*0ec4*/ 	.word	0x0001aa80


	//   ....[47]....
        /*0ec8*/ 	.word	0x0001ab40


	//   ....[48]....
        /*0ecc*/ 	.word	0x0001aba0


	//   ....[49]....
        /*0ed0*/ 	.word	0x0001ac60


	//   ....[50]....
        /*0ed4*/ 	.word	0x0001acc0


	//   ....[51]....
        /*0ed8*/ 	.word	0x0001ad70


	//   ....[52]....
        /*0edc*/ 	.word	0x0001ae60


	//   ....[53]....
        /*0ee0*/ 	.word	0x0001af10


	//   ....[54]....
        /*0ee4*/ 	.word	0x0001af80


	//   ....[55]....
        /*0ee8*/ 	.word	0x0001b030


	//   ....[56]....
        /*0eec*/ 	.word	0x0001b090


	//   ....[57]....
        /*0ef0*/ 	.word	0x0001b140


	//   ....[58]....
        /*0ef4*/ 	.word	0x0001b1a0


	//   ....[59]....
        /*0ef8*/ 	.word	0x0001b250


	//   ....[60]....
        /*0efc*/ 	.word	0x0001b2b0


	//   ....[61]....
        /*0f00*/ 	.word	0x0001b360


	//   ....[62]....
        /*0f04*/ 	.word	0x0001b3c0


	//   ....[63]....
        /*0f08*/ 	.word	0x0001b470


	//   ....[64]....
        /*0f0c*/ 	.word	0x0001b4d0


	//   ....[65]....
        /*0f10*/ 	.word	0x0001b580


	//   ....[66]....
        /*0f14*/ 	.word	0x0001b5e0


	//   ....[67]....
        /*0f18*/ 	.word	0x0001b680


	//   ....[68]....
        /*0f1c*/ 	.word	0x0001b710


	//   ....[69]....
        /*0f20*/ 	.word	0x0001b7b0


	//   ....[70]....
        /*0f24*/ 	.word	0x0001b930


	//   ....[71]....
        /*0f28*/ 	.word	0x0001b9a0


	//   ....[72]....
        /*0f2c*/ 	.word	0x0001ba10


	//   ....[73]....
        /*0f30*/ 	.word	0x0001ba80


	//   ....[74]....
        /*0f34*/ 	.word	0x0001baf0


	//   ....[75]....
        /*0f38*/ 	.word	0x0001bb70


	//   ....[76]....
        /*0f3c*/ 	.word	0x0001bbf0


	//   ....[77]....
        /*0f40*/ 	.word	0x0001bc80


	//   ....[78]....
        /*0f44*/ 	.word	0x0001bcf0


	//   ....[79]....
        /*0f48*/ 	.word	0x0001bd60


	//   ....[80]....
        /*0f4c*/ 	.word	0x0001bdd0


	//   ....[81]....
        /*0f50*/ 	.word	0x0001be50


	//   ....[82]....
        /*0f54*/ 	.word	0x0001bec0


	//   ....[83]....
        /*0f58*/ 	.word	0x0001bf60


	//   ....[84]....
        /*0f5c*/ 	.word	0x0001bfb0


	//   ....[85]....
        /*0f60*/ 	.word	0x0001c040


	//   ....[86]....
        /*0f64*/ 	.word	0x0001c170


	//----- nvinfo : EIATTR_REG_RECONFIG
	.align		4
.L_145:
        /*0f68*/ 	.byte	0x01, 0x54
	.zero		2


	//----- nvinfo : EIATTR_SYSCALL_OFFSETS
	.align		4
        /*0f6c*/ 	.byte	0x04, 0x46
        /*0f6e*/ 	.short	(.L_147 - .L_146)


	//   ....[0]....
.L_146:
        /*0f70*/ 	.word	0x00001ae0


	//   ....[1]....
        /*0f74*/ 	.word	0x00001c30


	//   ....[2]....
        /*0f78*/ 	.word	0x00006030


	//   ....[3]....
        /*0f7c*/ 	.word	0x000063b0


	//   ....[4]....
        /*0f80*/ 	.word	0x00011c80


	//   ....[5]....
        /*0f84*/ 	.word	0x00011dd0


	//   ....[6]....
        /*0f88*/ 	.word	0x00011ec0


	//   ....[7]....
        /*0f8c*/ 	.word	0x00012e60


	//----- nvinfo : EIATTR_MBARRIER_INSTR_OFFSETS
	.align		4
.L_147:
        /*0f90*/ 	.byte	0x04, 0x39
        /*0f92*/ 	.short	(.L_149 - .L_148)


	//   ....[0]....
.L_148:
        /*0f94*/ 	.word	0x00000270
        /*0f98*/ 	.word	0x000000ff
        /*0f9c*/ 	.word	0x00016800
        /*0fa0*/ 	.short	0x0100
        /*0fa2*/ 	.byte	0x08
	.zero		1


	//   ....[1]....
        /*0fa4*/ 	.word	0x00000280
        /*0fa8*/ 	.word	0x000000ff
        /*0fac*/ 	.word	0x00016820
        /*0fb0*/ 	.short	0x0100
        /*0fb2*/ 	.byte	0x08
	.zero		1


	//   ....[2]....
        /*0fb4*/ 	.word	0x00000370
        /*0fb8*/ 	.word	0x000000ff
        /*0fbc*/ 	.word	0x00016830
        /*0fc0*/ 	.short	0x0100
        /*0fc2*/ 	.byte	0x08
	.zero		1


	//   ....[3]....
        /*0fc4*/ 	.word	0x00000380
        /*0fc8*/ 	.word	0x000000ff
        /*0fcc*/ 	.word	0x00016840
        /*0fd0*/ 	.short	0x0100
        /*0fd2*/ 	.byte	0x08
	.zero		1


	//   ....[4]....
        /*0fd4*/ 	.word	0x00000390
        /*0fd8*/ 	.word	0x000000ff
        /*0fdc*/ 	.word	0x00016838
        /*0fe0*/ 	.short	0x0100
        /*0fe2*/ 	.byte	0x08
	.zero		1


	//   ....[5]....
        /*0fe4*/ 	.word	0x000003a0
        /*0fe8*/ 	.word	0x000000ff
        /*0fec*/ 	.word	0x00016848
        /*0ff0*/ 	.short	0x0100
        /*0ff2*/ 	.byte	0x08
	.zero		1


	//   ....[6]....
        /*0ff4*/ 	.word	0x000004d0
        /*0ff8*/ 	.word	0x000000ff
        /*0ffc*/ 	.word	0x00016850
        /*1000*/ 	.short	0x0100
        /*1002*/ 	.byte	0x08
	.zero		1


	//   ....[7]....
        /*1004*/ 	.word	0x000004e0
        /*1008*/ 	.word	0x000000ff
        /*100c*/ 	.word	0x00016860
        /*1010*/ 	.short	0x0100
        /*1012*/ 	.byte	0x08
	.zero		1


	//   ....[8]....
        /*1014*/ 	.word	0x000004f0
        /*1018*/ 	.word	0x000000ff
        /*101c*/ 	.word	0x00016858
        /*1020*/ 	.short	0x0100
        /*1022*/ 	.byte	0x08
	.zero		1


	//   ....[9]....
        /*1024*/ 	.word	0x00000500
        /*1028*/ 	.word	0x000000ff
        /*102c*/ 	.word	0x00016868
        /*1030*/ 	.short	0x0100
        /*1032*/ 	.byte	0x08
	.zero		1


	//   ....[10]....
        /*1034*/ 	.word	0x000005f0
        /*1038*/ 	.word	0x000000ff
        /*103c*/ 	.word	0x00016870
        /*1040*/ 	.short	0x0100
        /*1042*/ 	.byte	0x06
	.zero		1


	//   ....[11]....
        /*1044*/ 	.word	0x00000600
        /*1048*/ 	.word	0x000000ff
        /*104c*/ 	.word	0x00016880
        /*1050*/ 	.short	0x0100
        /*1052*/ 	.byte	0x06
	.zero		1


	//   ....[12]....
        /*1054*/ 	.word	0x00000610
        /*1058*/ 	.word	0x000000ff
        /*105c*/ 	.word	0x00016878
        /*1060*/ 	.short	0x0100
        /*1062*/ 	.byte	0x06
	.zero		1


	//   ....[13]....
        /*1064*/ 	.word	0x00000620
        /*1068*/ 	.word	0x000000ff
        /*106c*/ 	.word	0x00016888
        /*1070*/ 	.short	0x0100
        /*1072*/ 	.byte	0x06
	.zero		1


	//   ....[14]....
        /*1074*/ 	.word	0x00000750
        /*1078*/ 	.word	0x000000ff
        /*107c*/ 	.word	0x00016890
        /*1080*/ 	.short	0x0100
        /*1082*/ 	.byte	0x08
	.zero		1


	//   ....[15]....
        /*1084*/ 	.word	0x00000760
        /*1088*/ 	.word	0x000000ff
        /*108c*/ 	.word	0x000168a0
        /*1090*/ 	.short	0x0100
        /*1092*/ 	.byte	0x08
	.zero		1


	//   ....[16]....
        /*1094*/ 	.word	0x00000770
        /*1098*/ 	.word	0x000000ff
        /*109c*/ 	.word	0x00016898
        /*10a0*/ 	.short	0x0100
        /*10a2*/ 	.byte	0x08
	.zero		1


	//   ....[17]....
        /*10a4*/ 	.word	0x00000780
        /*10a8*/ 	.word	0x000000ff
        /*10ac*/ 	.word	0x000168a8
        /*10b0*/ 	.short	0x0100
        /*10b2*/ 	.byte	0x08
	.zero		1


	//   ....[18]....
        /*10b4*/ 	.word	0x000008b0
        /*10b8*/ 	.word	0x000000ff
        /*10bc*/ 	.word	0x000168b0
        /*10c0*/ 	.short	0x0100
        /*10c2*/ 	.byte	0x08
	.zero		1


	//   ....[19]....
        /*10c4*/ 	.word	0x000008c0
        /*10c8*/ 	.word	0x000000ff
        /*10cc*/ 	.word	0x000168c0
        /*10d0*/ 	.short	0x0100
        /*10d2*/ 	.byte	0x08
	.zero		1


	//   ....[20]....
        /*10d4*/ 	.word	0x000008d0
        /*10d8*/ 	.word	0x000000ff
        /*10dc*/ 	.word	0x000168b8
        /*10e0*/ 	.short	0x0100
        /*10e2*/ 	.byte	0x08
	.zero		1


	//   ....[21]....
        /*10e4*/ 	.word	0x000008e0
        /*10e8*/ 	.word	0x000000ff
        /*10ec*/ 	.word	0x000168c8
        /*10f0*/ 	.short	0x0100
        /*10f2*/ 	.byte	0x08
	.zero		1


	//   ....[22]....
        /*10f4*/ 	.word	0x00002d00
        /*10f8*/ 	.word	0x00000046
        /*10fc*/ 	.word	0x00016890
        /*1100*/ 	.short	0x010a
        /*1102*/ 	.byte	0x3f
	.zero		1


	//   ....[23]....
        /*1104*/ 	.word	0x00004030
        /*1108*/ 	.word	0x00000046
        /*110c*/ 	.word	0x00016890
        /*1110*/ 	.short	0x010a
        /*1112*/ 	.byte	0x3f
	.zero		1


	//   ....[24]....
        /*1114*/ 	.word	0x00005050
        /*1118*/ 	.word	0x00000046
        /*111c*/ 	.word	0x00016890
        /*1120*/ 	.short	0x010a
        /*1122*/ 	.byte	0x3f
	.zero		1


	//   ....[25]....
        /*1124*/ 	.word	0x000054e0
        /*1128*/ 	.word	0x00000004
        /*112c*/ 	.word	0x00000000
        /*1130*/ 	.short	0x0101
        /*1132*/ 	.byte	0x3f
	.zero		1


	//   ....[26]....
        /*1134*/ 	.word	0x00005520
        /*1138*/ 	.word	0x00000046
        /*113c*/ 	.word	0x000168b0
        /*1140*/ 	.short	0x010a
        /*1142*/ 	.byte	0x3f
	.zero		1


	//   ....[27]....
        /*1144*/ 	.word	0x00005930
        /*1148*/ 	.word	0x00000046
        /*114c*/ 	.word	0x00000000
        /*1150*/ 	.short	0x0101
        /*1152*/ 	.byte	0x3f
	.zero		1


	//   ....[28]....
        /*1154*/ 	.word	0x000060d0
        /*1158*/ 	.word	0x00000012
        /*115c*/ 	.word	0x00016800
        /*1160*/ 	.short	0x010a
        /*1162*/ 	.byte	0x3f
	.zero		1


	//   ....[29]....
        /*1164*/ 	.word	0x00006120
        /*1168*/ 	.word	0x00000012
        /*116c*/ 	.word	0x00016800
        /*1170*/ 	.short	0x010a
        /*1172*/ 	.byte	0x3f
	.zero		1


	//   ....[30]....
        /*1174*/ 	.word	0x000067d0
        /*1178*/ 	.word	0x00000012
        /*117c*/ 	.word	0x00016800
        /*1180*/ 	.short	0x010a
        /*1182*/ 	.byte	0x3f
	.zero		1


	//   ....[31]....
        /*1184*/ 	.word	0x000077f0
        /*1188*/ 	.word	0x00000012
        /*118c*/ 	.word	0x00016800
        /*1190*/ 	.short	0x010a
        /*1192*/ 	.byte	0x3f
	.zero		1


	//   ....[32]....
        /*1194*/ 	.word	0x000085a0
        /*1198*/ 	.word	0x00000003
        /*119c*/ 	.word	0x00016830
        /*11a0*/ 	.short	0x010a
        /*11a2*/ 	.byte	0x3f
	.zero		1


	//   ....[33]....
        /*11a4*/ 	.word	0x00008640
        /*11a8*/ 	.word	0x00000003
        /*11ac*/ 	.word	0x00016830
        /*11b0*/ 	.short	0x010a
        /*11b2*/ 	.byte	0x3f
	.zero		1


	//   ....[34]....
        /*11b4*/ 	.word	0x00009ba0
        /*11b8*/ 	.word	0x00000003
        /*11bc*/ 	.word	0x00000000
        /*11c0*/ 	.short	0x0101
        /*11c2*/ 	.byte	0x3f
	.zero		1


	//   ....[35]....
        /*11c4*/ 	.word	0x0000a790
        /*11c8*/ 	.word	0x00000009
        /*11cc*/ 	.word	0x00016830
        /*11d0*/ 	.short	0x010a
        /*11d2*/ 	.byte	0x3f
	.zero		1


	//   ....[36]....
        /*11d4*/ 	.word	0x0000a7e0
        /*11d8*/ 	.word	0x00000009
        /*11dc*/ 	.word	0x00016830
        /*11e0*/ 	.short	0x010a
        /*11e2*/ 	.byte	0x3f
	.zero		1


	//   ....[37]....
        /*11e4*/ 	.word	0x0000ab50
        /*11e8*/ 	.word	0x00000004
        /*11ec*/ 	.word	0x00016850
        /*11f0*/ 	.short	0x010a
        /*11f2*/ 	.byte	0x3f
	.zero		1


	//   ....[38]....
        /*11f4*/ 	.word	0x0000ab90
        /*11f8*/ 	.word	0x00000004
        /*11fc*/ 	.word	0x00016850
        /*1200*/ 	.short	0x010a
        /*1202*/ 	.byte	0x3f
	.zero		1


	//   ....[39]....
        /*1204*/ 	.word	0x0000b040
        /*1208*/ 	.word	0x00000000
        /*120c*/ 	.word	0x00000000
        /*1210*/ 	.short	0x0101
        /*1212*/ 	.byte	0x3f
	.zero		1


	//   ....[40]....
        /*1214*/ 	.word	0x0000c350
        /*1218*/ 	.word	0x0000000b
        /*121c*/ 	.word	0x00000000
        /*1220*/ 	.short	0x0101
        /*1222*/ 	.byte	0x3f
	.zero		1


	//   ....[41]....
        /*1224*/ 	.word	0x0000c6b0
        /*1228*/ 	.word	0x0000000c
        /*122c*/ 	.word	0x00016850
        /*1230*/ 	.short	0x010a
        /*1232*/ 	.byte	0x3f
	.zero		1


	//   ....[42]....
        /*1234*/ 	.word	0x0000c720
        /*1238*/ 	.word	0x0000000c
        /*123c*/ 	.word	0x00016850
        /*1240*/ 	.short	0x010a
        /*1242*/ 	.byte	0x3f
	.zero		1


	//   ....[43]....
        /*1244*/ 	.word	0x0000cd30
        /*1248*/ 	.word	0x00000000
        /*124c*/ 	.word	0x00000000
        /*1250*/ 	.short	0x0101
        /*1252*/ 	.byte	0x3f
	.zero		1


	//   ....[44]....
        /*1254*/ 	.word	0x0000de70
        /*1258*/ 	.word	0x00000003
        /*125c*/ 	.word	0x00000000
        /*1260*/ 	.short	0x0101
        /*1262*/ 	.byte	0x3f
	.zero		1


	//   ....[45]....
        /*1264*/ 	.word	0x0000e330
        /*1268*/ 	.word	0x00000008
        /*126c*/ 	.word	0x00000000
        /*1270*/ 	.short	0x0101
        /*1272*/ 	.byte	0x3f
	.zero		1


	//   ....[46]....
        /*1274*/ 	.word	0x00010c20
        /*1278*/ 	.word	0x00000010
        /*127c*/ 	.word	0x00016820
        /*1280*/ 	.short	0x010a
        /*1282*/ 	.byte	0x3f
	.zero		1


	//   ....[47]....
        /*1284*/ 	.word	0x00010ce0
        /*1288*/ 	.word	0x00000006
        /*128c*/ 	.word	0x000168a0
        /*1290*/ 	.short	0x010a
        /*1292*/ 	.byte	0x3f
	.zero		1


	//   ....[48]....
        /*1294*/ 	.word	0x00010f20
        /*1298*/ 	.word	0x00000006
        /*129c*/ 	.word	0x000168c0
        /*12a0*/ 	.short	0x010a
        /*12a2*/ 	.byte	0x3f
	.zero		1


	//   ....[49]....
        /*12a4*/ 	.word	0x000112b0
        /*12a8*/ 	.word	0x00000006
        /*12ac*/ 	.word	0x000168a0
        /*12b0*/ 	.short	0x010a
        /*12b2*/ 	.byte	0x3f
	.zero		1


	//   ....[50]....
        /*12b4*/ 	.word	0x000114d0
        /*12b8*/ 	.word	0x00000006
        /*12bc*/ 	.word	0x000168c0
        /*12c0*/ 	.short	0x010a
        /*12c2*/ 	.byte	0x3f
	.zero		1


	//   ....[51]....
        /*12c4*/ 	.word	0x00012380
        /*12c8*/ 	.word	0x00000003
        /*12cc*/ 	.word	0x00016840
        /*12d0*/ 	.short	0x010a
        /*12d2*/ 	.byte	0x3f
	.zero		1


	//   ....[52]....
        /*12d4*/ 	.word	0x00012b30
        /*12d8*/ 	.word	0x00000003
        /*12dc*/ 	.word	0x00016830
        /*12e0*/ 	.short	0x0107
        /*12e2*/ 	.byte	0x3f
	.zero		1


	//   ....[53]....
        /*12e4*/ 	.word	0x00012c00
        /*12e8*/ 	.word	0x00000003
        /*12ec*/ 	.word	0x00016830
        /*12f0*/ 	.short	0x0101
        /*12f2*/ 	.byte	0x3f
	.zero		1


	//   ....[54]....
        /*12f4*/ 	.word	0x00013a70
        /*12f8*/ 	.word	0x00000010
        /*12fc*/ 	.word	0x00016800
        /*1300*/ 	.short	0x0107
        /*1302*/ 	.byte	0x3f
	.zero		1


	//   ....[55]....
        /*1304*/ 	.word	0x00013b60
        /*1308*/ 	.word	0x00000010
        /*130c*/ 	.word	0x00016800
        /*1310*/ 	.short	0x0101
        /*1312*/ 	.byte	0x3f
	.zero		1


	//   ....[56]....
        /*1314*/ 	.word	0x00013b80
        /*1318*/ 	.word	0x00000010
        /*131c*/ 	.word	0x00016820
        /*1320*/ 	.short	0x010a
        /*1322*/ 	.byte	0x3f
	.zero		1


	//   ....[57]....
        /*1324*/ 	.word	0x00013f50
        /*1328*/ 	.word	0x00000005
        /*132c*/ 	.word	0x00016840
        /*1330*/ 	.short	0x010a
        /*1332*/ 	.byte	0x3f
	.zero		1


	//   ....[58]....
        /*1334*/ 	.word	0x00014480
        /*1338*/ 	.word	0x00000005
        /*133c*/ 	.word	0x00016830
        /*1340*/ 	.short	0x0107
        /*1342*/ 	.byte	0x3f
	.zero		1


	//   ....[59]....
        /*1344*/ 	.word	0x00014540
        /*1348*/ 	.word	0x00000005
        /*134c*/ 	.word	0x00016830
        /*1350*/ 	.short	0x0101
        /*1352*/ 	.byte	0x3f
	.zero		1


	//   ....[60]....
        /*1354*/ 	.word	0x000145a0
        /*1358*/ 	.word	0x00000005
        /*135c*/ 	.word	0x00016860
        /*1360*/ 	.short	0x010a
        /*1362*/ 	.byte	0x3f
	.zero		1


	//   ....[61]....
        /*1364*/ 	.word	0x00014a70
        /*1368*/ 	.word	0x00000005
        /*136c*/ 	.word	0x00016850
        /*1370*/ 	.short	0x0107
        /*1372*/ 	.byte	0x3f
	.zero		1


	//   ....[62]....
        /*1374*/ 	.word	0x00014bf0
        /*1378*/ 	.word	0x00000005
        /*137c*/ 	.word	0x00016850
        /*1380*/ 	.short	0x0101
        /*1382*/ 	.byte	0x3f
	.zero		1


	//   ....[63]....
        /*1384*/ 	.word	0x00014e10
        /*1388*/ 	.word	0x00000000
        /*138c*/ 	.word	0x00016860
        /*1390*/ 	.short	0x010a
        /*1392*/ 	.byte	0x3f
	.zero		1


	//   ....[64]....
        /*1394*/ 	.word	0x000152b0
        /*1398*/ 	.word	0x00000000
        /*139c*/ 	.word	0x00016850
        /*13a0*/ 	.short	0x0107
        /*13a2*/ 	.byte	0x3f
	.zero		1


	//   ....[65]....
        /*13a4*/ 	.word	0x00015380
        /*13a8*/ 	.word	0x00000000
        /*13ac*/ 	.word	0x00016850
        /*13b0*/ 	.short	0x0101
        /*13b2*/ 	.byte	0x3f
	.zero		1


	//   ....[66]....
        /*13b4*/ 	.word	0x000160c0
        /*13b8*/ 	.word	0x00000005
        /*13bc*/ 	.word	0x00016820
        /*13c0*/ 	.short	0x010a
        /*13c2*/ 	.byte	0x3f
	.zero		1


	//   ....[67]....
        /*13c4*/ 	.word	0x00016230
        /*13c8*/ 	.word	0x00000003
        /*13cc*/ 	.word	0x00016840
        /*13d0*/ 	.short	0x010a
        /*13d2*/ 	.byte	0x3f
	.zero		1


	//   ....[68]....
        /*13d4*/ 	.word	0x000162d0
        /*13d8*/ 	.word	0x00000005
        /*13dc*/ 	.word	0x00016840
        /*13e0*/ 	.short	0x010a
        /*13e2*/ 	.byte	0x3f
	.zero		1


	//   ....[69]....
        /*13e4*/ 	.word	0x00016310
        /*13e8*/ 	.word	0x00000003
        /*13ec*/ 	.word	0x00016860
        /*13f0*/ 	.short	0x010a
        /*13f2*/ 	.byte	0x3f
	.zero		1


	//   ....[70]....
        /*13f4*/ 	.word	0x00016350
        /*13f8*/ 	.word	0x00000005
        /*13fc*/ 	.word	0x00016860
        /*1400*/ 	.short	0x010a
        /*1402*/ 	.byte	0x3f
	.zero		1


	//   ....[71]....
        /*1404*/ 	.word	0x000163b0
        /*1408*/ 	.word	0x00000046
        /*140c*/ 	.word	0x00016890
        /*1410*/ 	.short	0x010a
        /*1412*/ 	.byte	0x3f
	.zero		1


	//   ....[72]....
        /*1414*/ 	.word	0x00016640
        /*1418*/ 	.word	0x00000046
        /*141c*/ 	.word	0x00016890
        /*1420*/ 	.short	0x010a
        /*1422*/ 	.byte	0x3f
	.zero		1


	//   ....[73]....
        /*1424*/ 	.word	0x000168f0
        /*1428*/ 	.word	0x00000046
        /*142c*/ 	.word	0x00016890
        /*1430*/ 	.short	0x010a
        /*1432*/ 	.byte	0x3f
	.zero		1


	//   ....[74]....
        /*1434*/ 	.word	0x00016ba0
        /*1438*/ 	.word	0x00000046
        /*143c*/ 	.word	0x000168b0
        /*1440*/ 	.short	0x010a
        /*1442*/ 	.byte	0x3f
	.zero		1


	//   ....[75]....
        /*1444*/ 	.word	0x00016eb0
        /*1448*/ 	.word	0x00000012
        /*144c*/ 	.word	0x00016800
        /*1450*/ 	.short	0x010a
        /*1452*/ 	.byte	0x3f
	.zero		1


	//   ....[76]....
        /*1454*/ 	.word	0x000170c0
        /*1458*/ 	.word	0x00000012
        /*145c*/ 	.word	0x00016800
        /*1460*/ 	.short	0x010a
        /*1462*/ 	.byte	0x3f
	.zero		1


	//   ....[77]....
        /*1464*/ 	.word	0x00017110
        /*1468*/ 	.word	0x00000003
        /*146c*/ 	.word	0x00016830
        /*1470*/ 	.short	0x010a
        /*1472*/ 	.byte	0x3f
	.zero		1


	//   ....[78]....
        /*1474*/ 	.word	0x00017160
        /*1478*/ 	.word	0x00000009
        /*147c*/ 	.word	0x00016830
        /*1480*/ 	.short	0x010a
        /*1482*/ 	.byte	0x3f
	.zero		1


	//   ....[79]....
        /*1484*/ 	.word	0x000171b0
        /*1488*/ 	.word	0x00000004
        /*148c*/ 	.word	0x00016850
        /*1490*/ 	.short	0x010a
        /*1492*/ 	.byte	0x3f
	.zero		1


	//   ....[80]....
        /*1494*/ 	.word	0x00017200
        /*1498*/ 	.word	0x0000000c
        /*149c*/ 	.word	0x00016850
        /*14a0*/ 	.short	0x010a
        /*14a2*/ 	.byte	0x3f
	.zero		1


	//   ....[81]....
        /*14a4*/ 	.word	0x00017db0
        /*14a8*/ 	.word	0x00000010
        /*14ac*/ 	.word	0x00016820
        /*14b0*/ 	.short	0x010a
        /*14b2*/ 	.byte	0x3f
	.zero		1


	//   ....[82]....
        /*14b4*/ 	.word	0x00017e00
        /*14b8*/ 	.word	0x00000006
        /*14bc*/ 	.word	0x000168a0
        /*14c0*/ 	.short	0x010a
        /*14c2*/ 	.byte	0x3f
	.zero		1


	//   ....[83]....
        /*14c4*/ 	.word	0x00017e50
        /*14c8*/ 	.word	0x00000006
        /*14cc*/ 	.word	0x000168c0
        /*14d0*/ 	.short	0x010a
        /*14d2*/ 	.byte	0x3f
	.zero		1


	//   ....[84]....
        /*14d4*/ 	.word	0x00017ea0
        /*14d8*/ 	.word	0x00000006
        /*14dc*/ 	.word	0x000168a0
        /*14e0*/ 	.short	0x010a
        /*14e2*/ 	.byte	0x3f
	.zero		1


	//   ....[85]....
        /*14e4*/ 	.word	0x00017ef0
        /*14e8*/ 	.word	0x00000006
        /*14ec*/ 	.word	0x000168c0
        /*14f0*/ 	.short	0x010a
        /*14f2*/ 	.byte	0x3f
	.zero		1


	//   ....[86]....
        /*14f4*/ 	.word	0x00018010
        /*14f8*/ 	.word	0x00000003
        /*14fc*/ 	.word	0x00016840
        /*1500*/ 	.short	0x010a
        /*1502*/ 	.byte	0x3f
	.zero		1


	//   ....[87]....
        /*1504*/ 	.word	0x00019ab0
        /*1508*/ 	.word	0x00000010
        /*150c*/ 	.word	0x00016820
        /*1510*/ 	.short	0x010a
        /*1512*/ 	.byte	0x3f
	.zero		1


	//   ....[88]....
        /*1514*/ 	.word	0x00019b00
        /*1518*/ 	.word	0x00000005
        /*151c*/ 	.word	0x00016840
        /*1520*/ 	.short	0x010a
        /*1522*/ 	.byte	0x3f
	.zero		1


	//   ....[89]....
        /*1524*/ 	.word	0x0001a440
        /*1528*/ 	.word	0x00000005
        /*152c*/ 	.word	0x00016860
        /*1530*/ 	.short	0x010a
        /*1532*/ 	.byte	0x3f
	.zero		1


	//   ....[90]....
        /*1534*/ 	.word	0x0001adb0
        /*1538*/ 	.word	0x00000000
        /*153c*/ 	.word	0x00016860
        /*1540*/ 	.short	0x010a
        /*1542*/ 	.byte	0x3f
	.zero		1


	//   ....[91]....
        /*1544*/ 	.word	0x0001c090
        /*1548*/ 	.word	0x00000005
        /*154c*/ 	.word	0x00016820
        /*1550*/ 	.short	0x010a
        /*1552*/ 	.byte	0x3f
	.zero		1


	//   ....[92]....
        /*1554*/ 	.word	0x0001c230
        /*1558*/ 	.word	0x00000003
        /*155c*/ 	.word	0x00016840
        /*1560*/ 	.short	0x010a
        /*1562*/ 	.byte	0x3f
	.zero		1


	//   ....[93]....
        /*1564*/ 	.word	0x0001c280
        /*1568*/ 	.word	0x00000005
        /*156c*/ 	.word	0x00016840
        /*1570*/ 	.short	0x010a
        /*1572*/ 	.byte	0x3f
	.zero		1


	//   ....[94]....
        /*1574*/ 	.word	0x0001c2d0
        /*1578*/ 	.word	0x00000003
        /*157c*/ 	.word	0x00016860
        /*1580*/ 	.short	0x010a
        /*1582*/ 	.byte	0x3f
	.zero		1


	//----- nvinfo : EIATTR_NUM_MBARRIERS
	.align		4
.L_149:
        /*1584*/ 	.byte	0x03, 0x38
        /*1586*/ 	.short	0x0016


	//----- nvinfo : EIATTR_EXIT_INSTR_OFFSETS
	.align		4
        /*1588*/ 	.byte	0x04, 0x1c
        /*158a*/ 	.short	(.L_151 - .L_150)


	//   ....[0]....
.L_150:
        /*158c*/ 	.word	0x000163a0


	//----- nvinfo : EIATTR_MAX_THREADS
	.align		4
.L_151:
        /*1590*/ 	.byte	0x04, 0x05
        /*1592*/ 	.short	(.L_153 - .L_152)
.L_152:
        /*1594*/ 	.word	0x00000200
        /*1598*/ 	.word	0x00000001
        /*159c*/ 	.word	0x00000001


	//----- nvinfo : EIATTR_CRS_STACK_SIZE
	.align		4
.L_153:
        /*15a0*/ 	.byte	0x04, 0x1e
        /*15a2*/ 	.short	(.L_155 - .L_154)
.L_154:
        /*15a4*/ 	.word	0x00000000


	//----- nvinfo : EIATTR_CBANK_PARAM_SIZE
	.align		4
.L_155:
        /*15a8*/ 	.byte	0x03, 0x19
        /*15aa*/ 	.short	0x0af0


	//----- nvinfo : EIATTR_PARAM_CBANK
	.align		4
        /*15ac*/ 	.byte	0x04, 0x0a
        /*15ae*/ 	.short	(.L_157 - .L_156)
	.align		4
.L_156:
        /*15b0*/ 	.word	index@(.nv.constant0._ZN7cutlass13device_kernelIN5flash11enable_sm90INS1_16FlashAttnFwdSm90INS1_25CollectiveMainloopFwdSm90ILi2EN4cute5tupleIJNS5_1CILi1EEES8_S8_EEENS6_IJNS7_ILi192EEENS7_ILi128EEENS7_ILi64EEEEEELi64ENS_6half_tEfNS_4arch4Sm90ELb0ELb0ELb0ELb1ELb1ELb1ELb0ELb1ELb1ELb1ELb1ELb0EEENS1_21CollectiveEpilogueFwdINS6_IJSA_SC_SB_EEES9_SE_SG_Li384ELb1ELb1ELb1ELb0EEENS1_36VarlenDynamicPersistentTileSchedulerILi192ELi128ELi384ELi128ELb1ELb1ELb1ELb0ELb1ELb1EEEEEEEEEvNT_6ParamsE)
        /*15b4*/ 	.short	0x0210
        /*15b6*/ 	.short	0x0af0


	//----- nvinfo : EIATTR_SW_WAR
	.align		4
.L_157:
        /*15b8*/ 	.byte	0x04, 0x36
        /*15ba*/ 	.short	(.L_159 - .L_158)
.L_158:
        /*15bc*/ 	.word	0x00000008
.L_159:


//--------------------- .nv.info._ZN7cutlass13device_kernelIN5flash11enable_sm90INS1_16FlashAttnFwdSm90INS1_25CollectiveMainloopFwdSm90ILi2EN4cute5tupleIJNS5_1CILi1EEES8_S8_EEENS6_IJNS7_ILi192EEENS7_ILi128EEENS7_ILi64EEEEEELi64ENS_6half_tEfNS_4arch4Sm90ELb0ELb1ELb0ELb0ELb1ELb0ELb0ELb1ELb1ELb1ELb1ELb0EEENS1_21CollectiveEpilogueFwdINS6_IJSA_SC_SB_EEES9_SE_SG_Li384ELb0ELb1ELb1ELb0EEENS1_19SingleTileSchedulerILb0ELb1ELb1ELi192EEEEEEEEEvNT_6ParamsE --------------------------
	.section	.nv.info._ZN7cutlass13device_kernelIN5flash11enable_sm90INS1_16FlashAttnFwdSm90INS1_25CollectiveMainloopFwdSm90ILi2EN4cute5tupleIJNS5_1CILi1EEES8_S8_EEENS6_IJNS7_ILi192EEENS7_ILi128EEENS7_ILi64EEEEEELi64ENS_6half_tEfNS_4arch4Sm90ELb0ELb1ELb0ELb0ELb1ELb0ELb0ELb1ELb1ELb1ELb1ELb0EEENS1_21CollectiveEpilogueFwdINS6_IJSA_SC_SB_EEES9_SE_SG_Li384ELb0ELb1ELb1ELb0EEENS1_19SingleTileSchedulerILb0ELb1ELb1ELi192EEEEEEEEEvNT_6ParamsE,"",@"SHT_CUDA_INFO"
	.sectionflags	@""
	.align	4


	//----- nvinfo : EIATTR_CUDA_API_VERSION
	.align		4
        /*0000*/ 	.byte	0x04, 0x37
        /*0002*/ 	.short	(.L_161 - .L_160)
.L_160:
        /*0004*/ 	.word	0x00000082


	//----- nvinfo : EIATTR_KPARAM_INFO
	.align		4
.L_161:
        /*0008*/ 	.byte	0x04, 0x17
        /*000a*/ 	.short	(.L_163 - .L_162)
.L_162:
        /*000c*/ 	.word	0x00000000
        /*0010*/ 	.short	0x0000
        /*0012*/ 	.short	0x0070
        /*0014*/ 	.byte	0x00, 0xf0, 0x01, 0x28


	//----- nvinfo : EIATTR_SPARSE_MMA_MASK
	.align		4
.L_163:
        /*0018*/ 	.byte	0x03, 0x50
        /*001a*/ 	.short	0x0000


	//----- nvinfo : EIATTR_MAXREG_COUNT
	.align		4
        /*001c*/ 	.byte	0x03, 0x1b
        /*001e*/ 	.short	0x0080


	//----- nvinfo : EIATTR_NUM_BARRIERS
	.align		4
        /*0020*/ 	.byte	0x02, 0x4c
        /*0022*/ 	.byte	0x10
	.zero		1


	//----- nvinfo : EIATTR_EXTERNS
	.align		4
        /*0024*/ 	.byte	0x04, 0x0f
        /*0026*/ 	.short	(.L_165 - .L_164)


	//   ....[0]....
	.align		4
.L_164:
        /*0028*/ 	.word	index@(__assertfail)


	//----- nvinfo : EIATTR_ANNOTATIONS
	.align		4
.L_165:
        /*002c*/ 	.byte	0x04, 0x55
        /*002e*/ 	.short	(.L_167 - .L_166)


	//   ....[0]....
.L_166:
        /*0030*/ 	.word	0x00000001
        /*0034*/ 	.byte	0xd0, 0xf0, 0x00, 0x00, 0x01, 0x00, 0x00, 0x00, 0x70, 0x09, 0x01, 0x00


	//----- nvinfo : EIATTR_MERCURY_ISA_VERSION
	.align		4
.L_167:
        /*0040*/ 	.byte	0x03, 0x5f
        /*0042*/ 	.short	0x0101


	//----- nvinfo : EIATTR_INT_WARP_WIDE_INSTR_OFFSETS
	.align		4
        /*0044*/ 	.byte	0x04, 0x31
        /*0046*/ 	.short	(.L_169 - .L_168)


	//   ....[0]....
.L_168:
        /*0048*/ 	.word	0x000000c0


	//   ....[1]....
        /*004c*/ 	.word	0x000000d0


	//   ....[2]....
        /*0050*/ 	.word	0x00000170


	//----- nvinfo : EIATTR_COOP_GROUP_MASK_REGIDS
	.align		4
.L_169:
        /*0054*/ 	.byte	0x04, 0x29
        /*0056*/ 	.short	(.L_171 - .L_170)


	//   ....[0]....
.L_170:
        /*0058*/ 	.word	0xffffffff


	//   ....[1]....
        /*005c*/ 	.word	0xffffffff


	//   ....[2]....
        /*0060*/ 	.word	0xffffffff


	//   ....[3]....
        /*0064*/ 	.word	0xffffffff


	//   ....[4]....
        /*0068*/ 	.word	0xffffffff


	//   ....[5]....
        /*006c*/ 	.word	0xffffffff


	//   ....[6]....
        /*0070*/ 	.word	0xffffffff


	//   ....[7]....
        /*0074*/ 	.word	0xffffffff


	//   ....[8]....
        /*0078*/ 	.word	0xffffffff


	//   ....[9]....
        /*007c*/ 	.word	0xffffffff


	//   ....[10]....
        /*0080*/ 	.word	0xffffffff


	//   ....[11]....
        /*0084*/ 	.word	0xffffffff


	//   ....[12]....
        /*0088*/ 	.word	0xffffffff


	//   ....[13]....
        /*008c*/ 	.word	0xffffffff


	//   ....[14]....
        /*0090*/ 	.word	0xffffffff


	//   ....[15]....
        /*0094*/ 	.word	0xffffffff


	//   ....[16]....
        /*0098*/ 	.word	0xffffffff


	//   ....[17]....
        /*009c*/ 	.word	0xffffffff


	//   ....[18]....
        /*00a0*/ 	.word	0xffffffff


	//   ....[19]....
        /*00a4*/ 	.word	0xffffffff


	//   ....[20]....
        /*00a8*/ 	.word	0xffffffff


	//   ....[21]....
        /*00ac*/ 	.word	0xffffffff


	//   ....[22]....
        /*00b0*/ 	.word	0xffffffff


	//   ....[23]....
        /*00b4*/ 	.word	0xffffffff


	//   ....[24]....
        /*00b8*/ 	.word	0xffffffff


	//   ....[25]....
        /*00bc*/ 	.word	0xffffffff


	//   ....[26]....
        /*00c0*/ 	.word	0xffffffff


	//   ....[27]....
        /*00c4*/ 	.word	0xffffffff


	//   ....[28]....
        /*00c8*/ 	.word	0xffffffff


	//   ....[29]....
        /*00cc*/ 	.word	0xffffffff


	//   ....[30]....
        /*00d0*/ 	.word	0xffffffff


	//   ....[31]....
        /*00d4*/ 	.word	0xffffffff


	//   ....[32]....
        /*00d8*/ 	.word	0xffffffff


	//   ....[33]....
        /*00dc*/ 	.word	0xffffffff


	//   ....[34]....
        /*00e0*/ 	.word	0xffffffff


	//   ....[35]....
        /*00e4*/ 	.word	0xffffffff


	//   ....[36]....
        /*00e8*/ 	.word	0xffffffff


	//   ....[37]....
        /*00ec*/ 	.word	0xffffffff


	//   ....[38]....
        /*00f0*/ 	.word	0xffffffff


	//   ....[39]....
        /*00f4*/ 	.word	0xffffffff


	//   ....[40]....
        /*00f8*/ 	.word	0xffffffff


	//   ....[41]....
        /*00fc*/ 	.word	0xffffffff


	//   ....[42]....
        /*0100*/ 	.word	0xffffffff


	//   ....[43]....
        /*0104*/ 	.word	0xffffffff


	//   ....[44]....
        /*0108*/ 	.word	0xffffffff


	//   ....[45]....
        /*010c*/ 	.word	0xffffffff


	//   ....[46]....
        /*0110*/ 	.word	0xffffffff


	//   ....[47]....
        /*0114*/ 	.word	0xffffffff


	//   ....[48]....
        /*0118*/ 	.word	0xffffffff


	//   ....[49]....
        /*011c*/ 	.word	0xffffffff


	//   ....[50]....
        /*0120*/ 	.word	0xffffffff


	//   ....[51]....
        /*0124*/ 	.word	0xffffffff


	//   ....[52]....
        /*0128*/ 	.word	0xffffffff


	//   ....[53]....
        /*012c*/ 	.word	0xffffffff


	//   ....[54]....
        /*0130*/ 	.word	0xffffffff


	//   ....[55]....
        /*0134*/ 	.word	0xffffffff


	//   ....[56]....
        /*0138*/ 	.word	0xffffffff


	//   ....[57]....
        /*013c*/ 	.word	0xffffffff


	//   ....[58]....
        /*0140*/ 	.word	0xffffffff


	//   ....[59]....
        /*0144*/ 	.word	0xffffffff


	//   ....[60]....
        /*0148*/ 	.word	0xffffffff


	//   ....[61]....
        /*014c*/ 	.word	0xffffffff


	//   ....[62]....
        /*0150*/ 	.word	0xffffffff


	//   ....[63]....
        /*0154*/ 	.word	0xffffffff


	//   ....[64]....
        /*0158*/ 	.word	0xffffffff


	//   ....[65]....
        /*015c*/ 	.word	0xffffffff


	//   ....[66]....
        /*0160*/ 	.word	0xffffffff


	//   ....[67]....
        /*0164*/ 	.word	0xffffffff


	//   ....[68]....
        /*0168*/ 	.word	0xffffffff


	//   ....[69]....
        /*016c*/ 	.word	0xffffffff


	//   ....[70]....
        /*0170*/ 	.word	0xffffffff


	//   ....[71]....
        /*0174*/ 	.word	0xffffffff


	//   ....[72]....
        /*0178*/ 	.word	0xffffffff


	//   ....[73]....
        /*017c*/ 	.word	0xffffffff


	//   ....[74]....
        /*0180*/ 	.word	0xffffffff


	//   ....[75]....
        /*0184*/ 	.word	0xffffffff


	//   ....[76]....
        /*0188*/ 	.word	0xffffffff


	//   ....[77]....
        /*018c*/ 	.word	0xffffffff


	//   ....[78]....
        /*0190*/ 	.word	0xffffffff


	//   ....[79]....
        /*0194*/ 	.word	0xffffffff


	//   ....[80]....
        /*0198*/ 	.word	0xffffffff


	//   ....[81]....
        /*019c*/ 	.word	0xffffffff


	//   ....[82]....
        /*01a0*/ 	.word	0xffffffff


	//   ....[83]....
        /*01a4*/ 	.word	0xffffffff


	//   ....[84]....
        /*01a8*/ 	.word	0xffffffff


	//   ....[85]....
        /*01ac*/ 	.word	0xffffffff


	//   ....[86]....
        /*01b0*/ 	.word	0xffffffff


	//   ....[87]....
        /*01b4*/ 	.word	0xffffffff


	//   ....[88]....
        /*01b8*/ 	.word	0xffffffff


	//   ....[89]....
        /*01bc*/ 	.word	0xffffffff


	//   ....[90]....
        /*01c0*/ 	.word	0xffffffff


	//   ....[91]....
        /*01c4*/ 	.word	0xffffffff


	//   ....[92]....
        /*01c8*/ 	.word	0xffffffff


	//   ....[93]....
        /*01cc*/ 	.word	0xffffffff


	//   ....[94]....
        /*01d0*/ 	.word	0xffffffff


	//   ....[95]....
        /*01d4*/ 	.word	0xffffffff


	//   ....[96]....
        /*01d8*/ 	.word	0xffffffff


	//   ....[97]....
        /*01dc*/ 	.word	0xffffffff


	//   ....[98]....
        /*01e0*/ 	.word	0xffffffff


	//   ....[99]....
        /*01e4*/ 	.word	0xffffffff


	//   ....[100]....
        /*01e8*/ 	.word	0xffffffff


	//   ....[101]....
        /*01ec*/ 	.word	0xffffffff


	//   ....[102]....
        /*01f0*/ 	.word	0xffffffff


	//   ....[103]....
        /*01f4*/ 	.word	0xffffffff


	//   ....[104]....
        /*01f8*/ 	.word	0xffffffff


	//   ....[105]....
        /*01fc*/ 	.word	0xffffffff


	//   ....[106]....
        /*0200*/ 	.word	0xffffffff


	//   ....[107]....
        /*0204*/ 	.word	0xffffffff


	//   ....[108]....
        /*0208*/ 	.word	0xffffffff


	//   ....[109]....
        /*020c*/ 	.word	0xffffffff


	//   ....[110]....
        /*0210*/ 	.word	0xffffffff


	//   ....[111]....
        /*0214*/ 	.word	0xffffffff


	//   ....[112]....
        /*0218*/ 	.word	0xffffffff


	//   ....[113]....
        /*021c*/ 	.word	0xffffffff


	//   ....[114]....
        /*0220*/ 	.word	0xffffffff


	//   ....[115]....
        /*0224*/ 	.word	0xffffffff


	//   ....[116]....
        /*0228*/ 	.word	0xffffffff


	//   ....[117]....
        /*022c*/ 	.word	0xffffffff


	//   ....[118]....
        /*0230*/ 	.word	0xffffffff


	//   ....[119]....
        /*0234*/ 	.word	0xffffffff


	//   ....[120]....
        /*0238*/ 	.word	0xffffffff


	//   ....[121]....
        /*023c*/ 	.word	0xffffffff


	//   ....[122]....
        /*0240*/ 	.word	0xffffffff


	//   ....[123]....
        /*0244*/ 	.word	0xffffffff


	//   ....[124]....
        /*0248*/ 	.word	0xffffffff


	//   ....[125]....
        /*024c*/ 	.word	0xffffffff


	//   ....[126]....
        /*0250*/ 	.word	0xffffffff


	//   ....[127]....
        /*0254*/ 	.word	0xffffffff


	//   ....[128]....
        /*0258*/ 	.word	0xffffffff


	//   ....[129]....
        /*025c*/ 	.word	0xffffffff


	//   ....[130]....
        /*0260*/ 	.word	0xffffffff


	//   ....[131]....
        /*0264*/ 	.word	0x0500000f


	//   ....[132]....
        /*0268*/ 	.word	0x0500000f


	//   ....[133]....
        /*026c*/ 	.word	0x0500000f


	//   ....[134]....
        /*0270*/ 	.word	0x0500000f


	//   ....[135]....
        /*0274*/ 	.word	0x0500000f


	//   ....[136]....
        /*0278*/ 	.word	0x0500000f


	//   ....[137]....
        /*027c*/ 	.word	0x0500000f


	//   ....[138]....
        /*0280*/ 	.word	0x0500000f


	//   ....[139]....
        /*0284*/ 	.word	0x0500000f


	//   ....[140]....
        /*0288*/ 	.word	0x0500000f


	//   ....[141]....
        /*028c*/ 	.word	0x0500000f


	//   ....[142]....
        /*0290*/ 	.word	0x0500000f


	//   ....[143]....
        /*0294*/ 	.word	0x0500000f


	//   ....[144]....
        /*0298*/ 	.word	0x0500000f


	//   ....[145]....
        /*029c*/ 	.word	0x0500000f


	//   ....[146]....
        /*02a0*/ 	.word	0x0500000f


	//   ....[147]....
        /*02a4*/ 	.word	0x0500000f


	//   ....[148]....
        /*02a8*/ 	.word	0x0500000f


	//   ....[149]....
        /*02ac*/ 	.word	0x0500000f


	//   ....[150]....
        /*02b0*/ 	.word	0x0500000f


	//   ....[151]....
        /*02b4*/ 	.word	0x0500000f


	//   ....[152]....
        /*02b8*/ 	.word	0x0500000f


	//   ....[153]....
        /*02bc*/ 	.word	0x0500000f


	//   ....[154]....
        /*02c0*/ 	.word	0x0500000f


	//   ....[155]....
        /*02c4*/ 	.word	0x0500000f


	//   ....[156]....
        /*02c8*/ 	.word	0x0500000f


	//   ....[157]....
        /*02cc*/ 	.word	0x0500000f


	//   ....[158]....
        /*02d0*/ 	.word	0x0500000f


	//   ....[159]....
        /*02d4*/ 	.word	0x0500000f


	//   ....[160]....
        /*02d8*/ 	.word	0x0500000f


	//   ....[161]....
        /*02dc*/ 	.word	0x0500000f


	//   ....[162]....
        /*02e0*/ 	.word	0x0500000f


	//   ....[163]....
        /*02e4*/ 	.word	0x0500000f


	//   ....[164]....
        /*02e8*/ 	.word	0x0500000f


	//   ....[165]....
        /*02ec*/ 	.word	0x0500000f


	//   ....[166]....
        /*02f0*/ 	.word	0x0500000f


	//   ....[167]....
        /*02f4*/ 	.word	0x0500000f


	//   ....[168]....
        /*02f8*/ 	.word	0x0500000f


	//   ....[169]....
        /*02fc*/ 	.word	0x0500000f


	//   ....[170]....
        /*0300*/ 	.word	0x0500000f


	//   ....[171]....
        /*0304*/ 	.word	0x0500000f


	//   ....[172]....
        /*0308*/ 	.word	0x0500000f


	//   ....[173]....
        /*030c*/ 	.word	0x0500000f


	//   ....[174]....
        /*0310*/ 	.word	0x0500000f


	//   ....[175]....
        /*0314*/ 	.word	0x0500000f


	//   ....[176]....
        /*0318*/ 	.word	0x0500000f


	//   ....[177]....
        /*031c*/ 	.word	0x0500000f


	//   ....[178]....
        /*0320*/ 	.word	0x0500000f


	//   ....[179]....
        /*0324*/ 	.word	0x0500000f


	//   ....[180]....
        /*0328*/ 	.word	0x0500000f


	//   ....[181]....
        /*032c*/ 	.word	0x0500000f


	//   ....[182]....
        /*0330*/ 	.word	0x0500000f


	//   ....[183]....
        /*0334*/ 	.word	0x0500000f


	//   ....[184]....
        /*0338*/ 	.word	0x0500000f


	//   ....[185]....
        /*033c*/ 	.word	0x0500000f


	//   ....[186]....
        /*0340*/ 	.word	0x0500000f


	//   ....[187]....
        /*0344*/ 	.word	0x0500000f


	//   ....[188]....
        /*0348*/ 	.word	0x0500000f


	//   ....[189]....
        /*034c*/ 	.word	0x0500000f


	//   ....[190]....
        /*0350*/ 	.word	0x0500000f


	//   ....[191]....
        /*0354*/ 	.word	0x0500000f


	//   ....[192]....
        /*0358*/ 	.word	0x0500000f


	//   ....[193]....
        /*035c*/ 	.word	0x0500000f


	//   ....[194]....
        /*0360*/ 	.word	0x0500000f


	//   ....[195]....
        /*0364*/ 	.word	0x0500000f


	//   ....[196]....
        /*0368*/ 	.word	0x0500000f


	//   ....[197]....
        /*036c*/ 	.word	0x0500000f


	//   ....[198]....
        /*0370*/ 	.word	0x0500000f


	//   ....[199]....
        /*0374*/ 	.word	0x0500000f


	//   ....[200]....
        /*0378*/ 	.word	0x0500000f


	//   ....[201]....
        /*037c*/ 	.word	0x0500000f


	//   ....[202]....
        /*0380*/ 	.word	0x0500000f


	//   ....[203]....
        /*0384*/ 	.word	0x0500000f


	//   ....[204]....
        /*0388*/ 	.word	0x0500000f


	//   ....[205]....
        /*038c*/ 	.word	0x0500000f


	//   ....[206]....
        /*0390*/ 	.word	0x0500000f


	//   ....[207]....
        /*0394*/ 	.word	0x0500000f


	//   ....[208]....
        /*0398*/ 	.word	0x0500000f


	//   ....[209]....
        /*039c*/ 	.word	0x0500000f


	//   ....[210]....
        /*03a0*/ 	.word	0x0500000f


	//   ....[211]....
        /*03a4*/ 	.word	0x0500000f


	//   ....[212]....
        /*03a8*/ 	.word	0x0500000f


	//   ....[213]....
        /*03ac*/ 	.word	0x0500000f


	//   ....[214]....
        /*03b0*/ 	.word	0x0500000f


	//   ....[215]....
        /*03b4*/ 	.word	0x0500000f


	//   ....[216]....
        /*03b8*/ 	.word	0x0500000f


	//   ....[217]....
        /*03bc*/ 	.word	0x0500000f


	//   ....[218]....
        /*03c0*/ 	.word	0x0500000f


	//   ....[219]....
        /*03c4*/ 	.word	0x0500000f


	//   ....[220]....
        /*03c8*/ 	.word	0x0500000f


	//----- nvinfo : EIATTR_COOP_GROUP_INSTR_OFFSETS
	.align		4
.L_171:
        /*03cc*/ 	.byte	0x04, 0x28
        /*03ce*/ 	.short	(.L_173 - .L_172)


	//   ....[0]....
.L_172:
        /*03d0*/ 	.word	0x00000080


	//   ....[1]....
        /*03d4*/ 	.word	0x00000090


	//   ....[2]....
        /*03d8*/ 	.word	0x000002d0


	//   ....[3]....
        /*03dc*/ 	.word	0x00000430


	//   ....[4]....
        /*03e0*/ 	.word	0x00000550


	//   ....[5]....
        /*03e4*/ 	.word	0x000006b0


	//   ....[6]....
        /*03e8*/ 	.word	0x00001420


	//   ....[7]....
        /*03ec*/ 	.word	0x00001c10


	//   ....[8]....
        /*03f0*/ 	.word	0x00001ea0


	//   ....[9]....
        /*03f4*/ 	.word	0x000031f0


	//   ....[10]....
        /*03f8*/ 	.word	0x00003300


	//   ....[11]....
        /*03fc*/ 	.word	0x00003b80


	//   ....[12]....
        /*0400*/ 	.word	0x00003be0


	//   ....[13]....
        /*0404*/ 	.word	0x00005210


	//   ....[14]....
        /*0408*/ 	.word	0x00005430


	//   ....[15]....
        /*040c*/ 	.word	0x00005fe0


	//   ....[16]....
        /*0410*/ 	.word	0x00006000


	//   ....[17]....
        /*0414*/ 	.word	0x000069c0


	//   ....[18]....
        /*0418*/ 	.word	0x00006a30


	//   ....[19]....
        /*041c*/ 	.word	0x00008640


	//   ....[20]....
        /*0420*/ 	.word	0x00008650


	//   ....[21]....
        /*0424*/ 	.word	0x00008690


	//   ....[22]....
        /*0428*/ 	.word	0x000086a0


	//   ....[23]....
        /*042c*/ 	.word	0x0000a030


	//   ....[24]....
        /*0430*/ 	.word	0x0000a250


	//   ....[25]....
        /*0434*/ 	.word	0x0000ae00


	//   ....[26]....
        /*0438*/ 	.word	0x0000ae20


	//   ....[27]....
        /*043c*/ 	.word	0x0000b7e0


	//   ....[28]....
        /*0440*/ 	.word	0x0000b840


	//   ....[29]....
        /*0444*/ 	.word	0x0000c740


	//   ....[30]....
        /*0448*/ 	.word	0x0000c760


	//   ....[31]....
        /*044c*/ 	.word	0x0000c820


	//   ....[32]....
        /*0450*/ 	.word	0x0000c830


	//   ....[33]....
        /*0454*/ 	.word	0x0000d570


	//   ....[34]....
        /*0458*/ 	.word	0x0000d5c0


	//   ....[35]....
        /*045c*/ 	.word	0x0000d600


	//   ....[36]....
        /*0460*/ 	.word	0x0000d630


	//   ....[37]....
        /*0464*/ 	.word	0x0000d660


	//   ....[38]....
        /*0468*/ 	.word	0x0000d680


	//   ....[39]....
        /*046c*/ 	.word	0x0000d9c0


	//   ....[40]....
        /*0470*/ 	.word	0x0000d9d0


	//   ....[41]....
        /*0474*/ 	.word	0x0000e0f0


	//   ....[42]....
        /*0478*/ 	.word	0x0000f640


	//   ....[43]....
        /*047c*/ 	.word	0x0000f660


	//   ....[44]....
        /*0480*/ 	.word	0x0000f670


	//   ....[45]....
        /*0484*/ 	.word	0x0000f680


	//   ....[46]....
        /*0488*/ 	.word	0x0000f690


	//   ....[47]....
        /*048c*/ 	.word	0x0000f6e0


	//   ....[48]....
        /*0490*/ 	.word	0x0000f710


	//   ....[49]....
        /*0494*/ 	.word	0x0000f740


	//   ....[50]....
        /*0498*/ 	.word	0x0000f760


	//   ....[51]....
        /*049c*/ 	.word	0x0000f7c0


	//   ....[52]....
        /*04a0*/ 	.word	0x0000f810


	//   ....[53]....
        /*04a4*/ 	.word	0x0000f840


	//   ....[54]....
        /*04a8*/ 	.word	0x0000f870


	//   ....[55]....
        /*04ac*/ 	.word	0x0000f8a0


	//   ....[56]....
        /*04b0*/ 	.word	0x0000f8d0


	//   ....[57]....
        /*04b4*/ 	.word	0x0000f8f0


	//   ....[58]....
        /*04b8*/ 	.word	0x000100c0


	//   ....[59]....
        /*04bc*/ 	.word	0x000100d0


	//   ....[60]....
        /*04c0*/ 	.word	0x000100e0


	//   ....[61]....
        /*04c4*/ 	.word	0x000100f0


	//   ....[62]....
        /*04c8*/ 	.word	0x00010100


	//   ....[63]....
        /*04cc*/ 	.word	0x000101c0


	//   ....[64]....
        /*04d0*/ 	.word	0x00010210


	//   ....[65]....
        /*04d4*/ 	.word	0x00010250


	//   ....[66]....
        /*04d8*/ 	.word	0x000102a0


	//   ....[67]....
        /*04dc*/ 	.word	0x000102d0


	//   ....[68]....
        /*04e0*/ 	.word	0x00010320


	//   ....[69]....
        /*04e4*/ 	.word	0x00010350


	//   ....[70]....
        /*04e8*/ 	.word	0x000103a0


	//   ....[71]....
        /*04ec*/ 	.word	0x000103c0


	//   ....[72]....
        /*04f0*/ 	.word	0x000103d0


	//   ....[73]....
        /*04f4*/ 	.word	0x00010400


	//   ....[74]....
        /*04f8*/ 	.word	0x000104a0


	//   ....[75]....
        /*04fc*/ 	.word	0x000104d0


	//   ....[76]....
        /*0500*/ 	.word	0x00010530


	//   ....[77]....
        /*0504*/ 	.word	0x00010550


	//   ....[78]....
        /*0508*/ 	.word	0x00010590


	//   ....[79]....
        /*050c*/ 	.word	0x000105b0


	//   ....[80]....
        /*0510*/ 	.word	0x000105d0


	//   ....[81]....
        /*0514*/ 	.word	0x00010650


	//   ....[82]....
        /*0518*/ 	.word	0x00010d70


	//   ....[83]....
        /*051c*/ 	.word	0x00010da0


	//   ....[84]....
        /*0520*/ 	.word	0x00010db0


	//   ....[85]....
        /*0524*/ 	.word	0x00010df0


	//   ....[86]....
        /*0528*/ 	.word	0x00010e00


	//   ....[87]....
        /*052c*/ 	.word	0x00010e40


	//   ....[88]....
        /*0530*/ 	.word	0x00010e50


	//   ....[89]....
        /*0534*/ 	.word	0x00010e90


	//   ....[90]....
        /*0538*/ 	.word	0x00010ea0


	//   ....[91]....
        /*053c*/ 	.word	0x00010ee0


	//   ....[92]....
        /*0540*/ 	.word	0x00010ef0


	//   ....[93]....
        /*0544*/ 	.word	0x00010f30


	//   ....[94]....
        /*0548*/ 	.word	0x00010f40


	//   ....[95]....
        /*054c*/ 	.word	0x00010f80


	//   ....[96]....
        /*0550*/ 	.word	0x00010f90


	//   ....[97]....
        /*0554*/ 	.word	0x00010fa0


	//   ....[98]....
        /*0558*/ 	.word	0x00011200


	//   ....[99]....
        /*055c*/ 	.word	0x00011230


	//   ....[100]....
        /*0560*/ 	.word	0x00011240


	//   ....[101]....
        /*0564*/ 	.word	0x00011250


	//   ....[102]....
        /*0568*/ 	.word	0x00011260


	//   ....[103]....
        /*056c*/ 	.word	0x00011270


	//   ....[104]....
        /*0570*/ 	.word	0x00011290


	//   ....[105]....
        /*0574*/ 	.word	0x000112e0


	//   ....[106]....
        /*0578*/ 	.word	0x00011300


	//   ....[107]....
        /*057c*/ 	.word	0x00011340


	//   ....[108]....
        /*0580*/ 	.word	0x00011360


	//   ....[109]....
        /*0584*/ 	.word	0x000113a0


	//   ....[110]....
        /*0588*/ 	.word	0x000113c0


	//   ....[111]....
        /*058c*/ 	.word	0x00011400


	//   ....[112]....
        /*0590*/ 	.word	0x00011420


	//   ....[113]....
        /*0594*/ 	.word	0x00011450


	//   ....[114]....
        /*0598*/ 	.word	0x00011960


	//   ....[115]....
        /*059c*/ 	.word	0x00011990


	//   ....[116]....
        /*05a0*/ 	.word	0x000119c0


	//   ....[117]....
        /*05a4*/ 	.word	0x000119e0


	//   ....[118]....
        /*05a8*/ 	.word	0x000119f0


	//   ....[119]....
        /*05ac*/ 	.word	0x00011a00


	//   ....[120]....
        /*05b0*/ 	.word	0x00011a20


	//   ....[121]....
        /*05b4*/ 	.word	0x00011a40


	//   ....[122]....
        /*05b8*/ 	.word	0x00011a60


	//   ....[123]....
        /*05bc*/ 	.word	0x00011a80


	//   ....[124]....
        /*05c0*/ 	.word	0x00011aa0


	//   ....[125]....
        /*05c4*/ 	.word	0x00011ac0


	//   ....[126]....
        /*05c8*/ 	.word	0x00011af0


	//   ....[127]....
        /*05cc*/ 	.word	0x00011b10


	//   ....[128]....
        /*05d0*/ 	.word	0x00011b50


	//   ....[129]....
        /*05d4*/ 	.word	0x00011ba0


	//   ....[130]....
        /*05d8*/ 	.word	0x00011eb0


	//   ....[131]....
        /*05dc*/ 	.word	0x000124d0


	//   ....[132]....
        /*05e0*/ 	.word	0x000125c0


	//   ....[133]....
        /*05e4*/ 	.word	0x00012660


	//   ....[134]....
        /*05e8*/ 	.word	0x000126f0


	//   ....[135]....
        /*05ec*/ 	.word	0x000127a0


	//   ....[136]....
        /*05f0*/ 	.word	0x00012800


	//   ....[137]....
        /*05f4*/ 	.word	0x000128a0


	//   ....[138]....
        /*05f8*/ 	.word	0x00012900


	//   ....[139]....
        /*05fc*/ 	.word	0x000129f0


	//   ....[140]....
        /*0600*/ 	.word	0x00012a60


	//   ....[141]....
        /*0604*/ 	.word	0x00012b00


	//   ....[142]....
        /*0608*/ 	.word	0x00012b60


	//   ....[143]....
        /*060c*/ 	.word	0x00012c30


	//   ....[144]....
        /*0610*/ 	.word	0x00012c90


	//   ....[145]....
        /*0614*/ 	.word	0x00012d40


	//   ....[146]....
        /*0618*/ 	.word	0x00012da0


	//   ....[147]....
        /*061c*/ 	.word	0x00012e60


	//   ....[148]....
        /*0620*/ 	.word	0x00012ef0


	//   ....[149]....
        /*0624*/ 	.word	0x00012f50


	//   ....[150]....
        /*0628*/ 	.word	0x00013010


	//   ....[151]....
        /*062c*/ 	.word	0x000130c0


	//   ....[152]....
        /*0630*/ 	.word	0x00013120


	//   ....[153]....
        /*0634*/ 	.word	0x00013200


	//   ....[154]....
        /*0638*/ 	.word	0x00013270


	//   ....[155]....
        /*063c*/ 	.word	0x00013330


	//   ....[156]....
        /*0640*/ 	.word	0x00013390


	//   ....[157]....
        /*0644*/ 	.word	0x00013470


	//   ....[158]....
        /*0648*/ 	.word	0x000134e0


	//   ....[159]....
        /*064c*/ 	.word	0x00013590


	//   ....[160]....
        /*0650*/ 	.word	0x000135f0


	//   ....[161]....
        /*0654*/ 	.word	0x000136d0


	//   ....[162]....
        /*0658*/ 	.word	0x00013740


	//   ....[163]....
        /*065c*/ 	.word	0x00013800


	//   ....[164]....
        /*0660*/ 	.word	0x00013870


	//   ....[165]....
        /*0664*/ 	.word	0x00013950


	//   ....[166]....
        /*0668*/ 	.word	0x000139c0


	//   ....[167]....
        /*066c*/ 	.word	0x00013a70


	//   ....[168]....
        /*0670*/ 	.word	0x00013ad0


	//   ....[169]....
        /*0674*/ 	.word	0x00013b90


	//   ....[170]....
        /*0678*/ 	.word	0x00013c10


	//   ....[171]....
        /*067c*/ 	.word	0x00013cc0


	//   ....[172]....
        /*0680*/ 	.word	0x00013e00


	//   ....[173]....
        /*0684*/ 	.word	0x00013ea0


	//   ....[174]....
        /*0688*/ 	.word	0x00013f40


	//   ....[175]....
        /*068c*/ 	.word	0x00013fd0


	//   ....[176]....
        /*0690*/ 	.word	0x00014070


	//   ....[177]....
        /*0694*/ 	.word	0x00014100


	//   ....[178]....
        /*0698*/ 	.word	0x000141a0


	//   ....[179]....
        /*069c*/ 	.word	0x00014230


	//   ....[180]....
        /*06a0*/ 	.word	0x000142d0


	//   ....[181]....
        /*06a4*/ 	.word	0x00014360


	//   ....[182]....
        /*06a8*/ 	.word	0x00014400


	//   ....[183]....
        /*06ac*/ 	.word	0x00014490


	//   ....[184]....
        /*06b0*/ 	.word	0x00014530


	//   ....[185]....
        /*06b4*/ 	.word	0x000145c0


	//   ....[186]....
        /*06b8*/ 	.word	0x00014660


	//   ....[187]....
        /*06bc*/ 	.word	0x000146f0


	//   ....[188]....
        /*06c0*/ 	.word	0x000147d0


	//   ....[189]....
        /*06c4*/ 	.word	0x00014880


	//   ....[190]....
        /*06c8*/ 	.word	0x000148e0


	//   ....[191]....
        /*06cc*/ 	.word	0x00014990


	//   ....[192]....
        /*06d0*/ 	.word	0x00014a20


	//   ....[193]....
        /*06d4*/ 	.word	0x00014ac0


	//   ....[194]....
        /*06d8*/ 	.word	0x00014b40


	//   ....[195]....
        /*06dc*/ 	.word	0x00014be0


	//   ....[196]....
        /*06e0*/ 	.word	0x00014c70


	//   ....[197]....
        /*06e4*/ 	.word	0x00014d10


	//   ....[198]....
        /*06e8*/ 	.word	0x00014d90


	//   ....[199]....
        /*06ec*/ 	.word	0x00014e30


	//   ....[200]....
        /*06f0*/ 	.word	0x00014ec0


	//   ....[201]....
        /*06f4*/ 	.word	0x00014f60


	//   ....[202]....
        /*06f8*/ 	.word	0x00014fe0


	//   ....[203]....
        /*06fc*/ 	.word	0x00015070


	//   ....[204]....
        /*0700*/ 	.word	0x00015150


	//   ....[205]....
        /*0704*/ 	.word	0x00015210


	//   ....[206]....
        /*0708*/ 	.word	0x00015270


	//   ....[207]....
        /*070c*/ 	.word	0x00015320


	//   ....[208]....
        /*0710*/ 	.word	0x00015380


	//   ....[209]....
        /*0714*/ 	.word	0x00015440


	//   ....[210]....
        /*0718*/ 	.word	0x000154a0


	//   ....[211]....
        /*071c*/ 	.word	0x00015560


	//   ....[212]....
        /*0720*/ 	.word	0x000155c0


	//   ....[213]....
        /*0724*/ 	.word	0x00015680


	//   ....[214]....
        /*0728*/ 	.word	0x000156e0


	//   ....[215]....
        /*072c*/ 	.word	0x000157a0


	//   ....[216]....
        /*0730*/ 	.word	0x00015800


	//   ....[217]....
        /*0734*/ 	.word	0x000158c0


	//   ....[218]....
        /*0738*/ 	.word	0x00015920


	//   ....[219]....
        /*073c*/ 	.word	0x000159d0


	//   ....[220]....
        /*0740*/ 	.word	0x00015ae0


	//----- nvinfo : EIATTR_REG_RECONFIG
	.align		4
.L_173:
        /*0744*/ 	.byte	0x01, 0x54
	.zero		2


	//----- nvinfo : EIATTR_SYSCALL_OFFSETS
	.align		4
        /*0748*/ 	.byte	0x04, 0x46
        /*074a*/ 	.short	(.L_175 - .L_174)


	//   ....[0]....
.L_174:
        /*074c*/ 	.word	0x000015e0


	//   ....[1]....
        /*0750*/ 	.word	0x0000ecb0


	//   ....[2]....
        /*0754*/ 	.word	0x0000edf0


	//   ....[3]....
        /*0758*/ 	.word	0x0000eee0


	//   ....[4]....
        /*075c*/ 	.word	0x0000fc40


	//----- nvinfo : EIATTR_MBARRIER_INSTR_OFFSETS
	.align		4
.L_175:
        /*0760*/ 	.byte	0x04, 0x39
        /*0762*/ 	.short	(.L_177 - .L_176)


	//   ....[0]....
.L_176:
        /*0764*/ 	.word	0x00000180
        /*0768*/ 	.word	0x000000ff
        /*076c*/ 	.word	0x00016800
        /*0770*/ 	.short	0x0100
        /*0772*/ 	.byte	0x08
	.zero		1


	//   ....[1]....
        /*0774*/ 	.word	0x00000190
        /*0778*/ 	.word	0x000000ff
        /*077c*/ 	.word	0x00016820
        /*0780*/ 	.short	0x0100
        /*0782*/ 	.byte	0x08
	.zero		1


	//   ....[2]....
        /*0784*/ 	.word	0x00000280
        /*0788*/ 	.word	0x000000ff
        /*078c*/ 	.word	0x00016830
        /*0790*/ 	.short	0x0100
        /*0792*/ 	.byte	0x08
	.zero		1


	//   ....[3]....
        /*0794*/ 	.word	0x00000290
        /*0798*/ 	.word	0x000000ff
        /*079c*/ 	.word	0x00016840
        /*07a0*/ 	.short	0x0100
        /*07a2*/ 	.byte	0x08
	.zero		1


	//   ....[4]....
        /*07a4*/ 	.word	0x000002a0
        /*07a8*/ 	.word	0x000000ff
        /*07ac*/ 	.word	0x00016838
        /*07b0*/ 	.short	0x0100
        /*07b2*/ 	.byte	0x08
	.zero		1


	//   ....[5]....
        /*07b4*/ 	.word	0x000002b0
        /*07b8*/ 	.word	0x000000ff
        /*07bc*/ 	.word	0x00016848
        /*07c0*/ 	.short	0x0100
        /*07c2*/ 	.byte	0x08
	.zero		1


	//   ....[6]....
        /*07c4*/ 	.word	0x000003e0
        /*07c8*/ 	.word	0x000000ff
        /*07cc*/ 	.word	0x00016850
        /*07d0*/ 	.short	0x0100
        /*07d2*/ 	.byte	0x08
	.zero		1


	//   ....[7]....
        /*07d4*/ 	.word	0x000003f0
        /*07d8*/ 	.word	0x000000ff
        /*07dc*/ 	.word	0x00016860
        /*07e0*/ 	.short	0x0100
        /*07e2*/ 	.byte	0x08
	.zero		1


	//   ....[8]....
        /*07e4*/ 	.word	0x00000400
        /*07e8*/ 	.word	0x000000ff
        /*07ec*/ 	.word	0x00016858
        /*07f0*/ 	.short	0x0100
        /*07f2*/ 	.byte	0x08
	.zero		1


	//   ....[9]....
        /*07f4*/ 	.word	0x00000410
        /*07f8*/ 	.word	0x000000ff
        /*07fc*/ 	.word	0x00016868
        /*0800*/ 	.short	0x0100
        /*0802*/ 	.byte	0x08
	.zero		1


	//   ....[10]....
        /*0804*/ 	.word	0x00000500
        /*0808*/ 	.word	0x000000ff
        /*080c*/ 	.word	0x00016870
        /*0810*/ 	.short	0x0100
        /*0812*/ 	.byte	0x06
	.zero		1


	//   ....[11]....
        /*0814*/ 	.word	0x00000510
        /*0818*/ 	.word	0x000000ff
        /*081c*/ 	.word	0x00016880
        /*0820*/ 	.short	0x0100
        /*0822*/ 	.byte	0x06
	.zero		1


	//   ....[12]....
        /*0824*/ 	.word	0x00000520
        /*0828*/ 	.word	0x000000ff
        /*082c*/ 	.word	0x00016878
        /*0830*/ 	.short	0x0100
        /*0832*/ 	.byte	0x06
	.zero		1


	//   ....[13]....
        /*0834*/ 	.word	0x00000530
        /*0838*/ 	.word	0x000000ff
        /*083c*/ 	.word	0x00016888
        /*0840*/ 	.short	0x0100
        /*0842*/ 	.byte	0x06
	.zero		1


	//   ....[14]....
        /*0844*/ 	.word	0x00000660
        /*0848*/ 	.word	0x000000ff
        /*084c*/ 	.word	0x00016890
        /*0850*/ 	.short	0x0100
        /*0852*/ 	.byte	0x08
	.zero		1


	//   ....[15]....
        /*0854*/ 	.word	0x00000670
        /*0858*/ 	.word	0x000000ff
        /*085c*/ 	.word	0x000168a0
        /*0860*/ 	.short	0x0100
        /*0862*/ 	.byte	0x08
	.zero		1


	//   ....[16]....
        /*0864*/ 	.word	0x00000680
        /*0868*/ 	.word	0x000000ff
        /*086c*/ 	.word	0x00016898
        /*0870*/ 	.short	0x0100
        /*0872*/ 	.byte	0x08
	.zero		1


	//   ....[17]....
        /*0874*/ 	.word	0x00000690
        /*0878*/ 	.word	0x000000ff
        /*087c*/ 	.word	0x000168a8
        /*0880*/ 	.short	0x0100
        /*0882*/ 	.byte	0x08
	.zero		1


	//   ....[18]....
        /*0884*/ 	.word	0x000007d0
        /*0888*/ 	.word	0x000000ff
        /*088c*/ 	.word	0x000168b0
        /*0890*/ 	.short	0x0100
        /*0892*/ 	.byte	0x08
	.zero		1


	//   ....[19]....
        /*0894*/ 	.word	0x000007e0
        /*0898*/ 	.word	0x000000ff
        /*089c*/ 	.word	0x000168c0
        /*08a0*/ 	.short	0x0100
        /*08a2*/ 	.byte	0x08
	.zero		1


	//   ....[20]....
        /*08a4*/ 	.word	0x000007f0
        /*08a8*/ 	.word	0x000000ff
        /*08ac*/ 	.word	0x000168b8
        /*08b0*/ 	.short	0x0100
        /*08b2*/ 	.byte	0x08
	.zero		1


	//   ....[21]....
        /*08b4*/ 	.word	0x00000800
        /*08b8*/ 	.word	0x000000ff
        /*08bc*/ 	.word	0x000168c8
        /*08c0*/ 	.short	0x0100
        /*08c2*/ 	.byte	0x08
	.zero		1


	//   ....[22]....
        /*08c4*/ 	.word	0x00001600
        /*08c8*/ 	.word	0x000000ff
        /*08cc*/ 	.word	0x00016800
        /*08d0*/ 	.short	0x010a
        /*08d2*/ 	.byte	0x2b
	.zero		1


	//   ....[23]....
        /*08d4*/ 	.word	0x00001670
        /*08d8*/ 	.word	0x000000ff
        /*08dc*/ 	.word	0x00016830
        /*08e0*/ 	.short	0x010a
        /*08e2*/ 	.byte	0x2b
	.zero		1


	//   ....[24]....
        /*08e4*/ 	.word	0x000016d0
        /*08e8*/ 	.word	0x000000ff
        /*08ec*/ 	.word	0x00016830
        /*08f0*/ 	.short	0x010a
        /*08f2*/ 	.byte	0x2b
	.zero		1


	//   ....[25]....
        /*08f4*/ 	.word	0x00001c30
        /*08f8*/ 	.word	0x000000ff
        /*08fc*/ 	.word	0x00000000
        /*0900*/ 	.short	0x0101
        /*0902*/ 	.byte	0x04
	.zero		1


	//   ....[26]....
        /*0904*/ 	.word	0x00004b20
        /*0908*/ 	.word	0x000000ff
        /*090c*/ 	.word	0x00016830
        /*0910*/ 	.short	0x010a
        /*0912*/ 	.byte	0x07
	.zero		1


	//   ....[27]....
        /*0914*/ 	.word	0x00004b60
        /*0918*/ 	.word	0x000000ff
        /*091c*/ 	.word	0x00016830
        /*0920*/ 	.short	0x010a
        /*0922*/ 	.byte	0x07
	.zero		1


	//   ....[28]....
        /*0924*/ 	.word	0x00004d90
        /*0928*/ 	.word	0x000000ff
        /*092c*/ 	.word	0x00016850
        /*0930*/ 	.short	0x010a
        /*0932*/ 	.byte	0x0a
	.zero		1


	//   ....[29]....
        /*0934*/ 	.word	0x00004dd0
        /*0938*/ 	.word	0x000000ff
        /*093c*/ 	.word	0x00016850
        /*0940*/ 	.short	0x010a
        /*0942*/ 	.byte	0x0a
	.zero		1


	//   ....[30]....
        /*0944*/ 	.word	0x000051e0
        /*0948*/ 	.word	0x000000ff
        /*094c*/ 	.word	0x00000000
        /*0950*/ 	.short	0x0101
        /*0952*/ 	.byte	0x0a
	.zero		1


	//   ....[31]....
        /*0954*/ 	.word	0x000074a0
        /*0958*/ 	.word	0x000000ff
        /*095c*/ 	.word	0x00000000
        /*0960*/ 	.short	0x0101
        /*0962*/ 	.byte	0x0a
	.zero		1


	//   ....[32]....
        /*0964*/ 	.word	0x00007c10
        /*0968*/ 	.word	0x000000ff
        /*096c*/ 	.word	0x00016830
        /*0970*/ 	.short	0x010a
        /*0972*/ 	.byte	0x07
	.zero		1


	//   ....[33]....
        /*0974*/ 	.word	0x00007c50
        /*0978*/ 	.word	0x000000ff
        /*097c*/ 	.word	0x00016830
        /*0980*/ 	.short	0x010a
        /*0982*/ 	.byte	0x07
	.zero		1


	//   ....[34]....
        /*0984*/ 	.word	0x00007e80
        /*0988*/ 	.word	0x000000ff
        /*098c*/ 	.word	0x00016850
        /*0990*/ 	.short	0x010a
        /*0992*/ 	.byte	0x0a
	.zero		1


	//   ....[35]....
        /*0994*/ 	.word	0x00007ec0
        /*0998*/ 	.word	0x000000ff
        /*099c*/ 	.word	0x00016850
        /*09a0*/ 	.short	0x010a
        /*09a2*/ 	.byte	0x0a
	.zero		1


	//   ....[36]....
        /*09a4*/ 	.word	0x000082d0
        /*09a8*/ 	.word	0x000000ff
        /*09ac*/ 	.word	0x00000000
        /*09b0*/ 	.short	0x0101
        /*09b2*/ 	.byte	0x0a
	.zero		1


	//   ....[37]....
        /*09b4*/ 	.word	0x00009480
        /*09b8*/ 	.word	0x000000ff
        /*09bc*/ 	.word	0x00000000
        /*09c0*/ 	.short	0x0101
        /*09c2*/ 	.byte	0x0a
	.zero		1


	//   ....[38]....
        /*09c4*/ 	.word	0x000099c0
        /*09c8*/ 	.word	0x000000ff
        /*09cc*/ 	.word	0x00016830
        /*09d0*/ 	.short	0x010a
        /*09d2*/ 	.byte	0x0a
	.zero		1


	//   ....[39]....
        /*09d4*/ 	.word	0x00009a00
        /*09d8*/ 	.word	0x000000ff
        /*09dc*/ 	.word	0x00016830
        /*09e0*/ 	.short	0x010a
        /*09e2*/ 	.byte	0x0a
	.zero		1


	//   ....[40]....
        /*09e4*/ 	.word	0x00009bf0
        /*09e8*/ 	.word	0x000000ff
        /*09ec*/ 	.word	0x00016850
        /*09f0*/ 	.short	0x010a
        /*09f2*/ 	.byte	0x0a
	.zero		1


	//   ....[41]....
        /*09f4*/ 	.word	0x00009c30
        /*09f8*/ 	.word	0x000000ff
        /*09fc*/ 	.word	0x00016850
        /*0a00*/ 	.short	0x010a
        /*0a02*/ 	.byte	0x0a
	.zero		1


	//   ....[42]....
        /*0a04*/ 	.word	0x0000a000
        /*0a08*/ 	.word	0x000000ff
        /*0a0c*/ 	.word	0x00000000
        /*0a10*/ 	.short	0x0101
        /*0a12*/ 	.byte	0x0a
	.zero		1


	//   ....[43]....
        /*0a14*/ 	.word	0x0000c2c0
        /*0a18*/ 	.word	0x000000ff
        /*0a1c*/ 	.word	0x00000000
        /*0a20*/ 	.short	0x0101
        /*0a22*/ 	.byte	0x0a
	.zero		1


	//   ....[44]....
        /*0a24*/ 	.word	0x0000c6c0
        /*0a28*/ 	.word	0x000000ff
        /*0a2c*/ 	.word	0x00016850
        /*0a30*/ 	.short	0x010a
        /*0a32*/ 	.byte	0x08
	.zero		1


	//   ....[45]....
        /*0a34*/ 	.word	0x0000c700
        /*0a38*/ 	.word	0x000000ff
        /*0a3c*/ 	.word	0x00016850
        /*0a40*/ 	.short	0x010a
        /*0a42*/ 	.byte	0x08
	.zero		1


	//   ....[46]....
        /*0a44*/ 	.word	0x0000cc50
        /*0a48*/ 	.word	0x000000ff
        /*0a4c*/ 	.word	0x00000000
        /*0a50*/ 	.short	0x0101
        /*0a52*/ 	.byte	0x04
	.zero		1


	//   ....[47]....
        /*0a54*/ 	.word	0x0000d640
        /*0a58*/ 	.word	0x000000ff
        /*0a5c*/ 	.word	0x00000000
        /*0a60*/ 	.short	0x0101
        /*0a62*/ 	.byte	0x04
	.zero		1


	//   ....[48]....
        /*0a64*/ 	.word	0x0000f340
        /*0a68*/ 	.word	0x000000ff
        /*0a6c*/ 	.word	0x00016840
        /*0a70*/ 	.short	0x010a
        /*0a72*/ 	.byte	0x30
	.zero		1


	//   ....[49]....
        /*0a74*/ 	.word	0x0000f9f0
        /*0a78*/ 	.word	0x000000ff
        /*0a7c*/ 	.word	0x00016830
        /*0a80*/ 	.short	0x0107
        /*0a82*/ 	.byte	0x30
	.zero		1


	//   ....[50]....
        /*0a84*/ 	.word	0x0000fa80
        /*0a88*/ 	.word	0x000000ff
        /*0a8c*/ 	.word	0x00016830
        /*0a90*/ 	.short	0x0101
        /*0a92*/ 	.byte	0x30
	.zero		1


	//   ....[51]....
        /*0a94*/ 	.word	0x00010740
        /*0a98*/ 	.word	0x000000ff
        /*0a9c*/ 	.word	0x00016800
        /*0aa0*/ 	.short	0x0107
        /*0aa2*/ 	.byte	0x30
	.zero		1


	//   ....[52]....
        /*0aa4*/ 	.word	0x00010780
        /*0aa8*/ 	.word	0x000000ff
        /*0aac*/ 	.word	0x00016800
        /*0ab0*/ 	.short	0x0101
        /*0ab2*/ 	.byte	0x30
	.zero		1


	//   ....[53]....
        /*0ab4*/ 	.word	0x000107b0
        /*0ab8*/ 	.word	0x000000ff
        /*0abc*/ 	.word	0x00016820
        /*0ac0*/ 	.short	0x010a
        /*0ac2*/ 	.byte	0x30
	.zero		1


	//   ....[54]....
        /*0ac4*/ 	.word	0x00010b80
        /*0ac8*/ 	.word	0x00000007
        /*0acc*/ 	.word	0x00016840
        /*0ad0*/ 	.short	0x010a
        /*0ad2*/ 	.byte	0x3f
	.zero		1


	//   ....[55]....
        /*0ad4*/ 	.word	0x00011060
        /*0ad8*/ 	.word	0x00000007
        /*0adc*/ 	.word	0x00016830
        /*0ae0*/ 	.short	0x0107
        /*0ae2*/ 	.byte	0x3f
	.zero		1


	//   ....[56]....
        /*0ae4*/ 	.word	0x00011130
        /*0ae8*/ 	.word	0x00000007
        /*0aec*/ 	.word	0x00016830
        /*0af0*/ 	.short	0x0101
        /*0af2*/ 	.byte	0x3f
	.zero		1


	//   ....[57]....
        /*0af4*/ 	.word	0x00011190
        /*0af8*/ 	.word	0x00000007
        /*0afc*/ 	.word	0x00016860
        /*0b00*/ 	.short	0x010a
        /*0b02*/ 	.byte	0x3f
	.zero		1


	//   ....[58]....
        /*0b04*/ 	.word	0x00011580
        /*0b08*/ 	.word	0x00000007
        /*0b0c*/ 	.word	0x00016850
        /*0b10*/ 	.short	0x0107
        /*0b12*/ 	.byte	0x3f
	.zero		1


	//   ....[59]....
        /*0b14*/ 	.word	0x000116f0
        /*0b18*/ 	.word	0x00000007
        /*0b1c*/ 	.word	0x00016850
        /*0b20*/ 	.short	0x0101
        /*0b22*/ 	.byte	0x3f
	.zero		1


	//   ....[60]....
        /*0b24*/ 	.word	0x000118b0
        /*0b28*/ 	.word	0x00000000
        /*0b2c*/ 	.word	0x00016860
        /*0b30*/ 	.short	0x010a
        /*0b32*/ 	.byte	0x3f
	.zero		1


	//   ....[61]....
        /*0b34*/ 	.word	0x00011cd0
        /*0b38*/ 	.word	0x00000000
        /*0b3c*/ 	.word	0x00016850
        /*0b40*/ 	.short	0x0107
        /*0b42*/ 	.byte	0x3f
	.zero		1


	//   ....[62]....
        /*0b44*/ 	.word	0x00011db0
        /*0b48*/ 	.word	0x00000000
        /*0b4c*/ 	.word	0x00016850
        /*0b50*/ 	.short	0x0101
        /*0b52*/ 	.byte	0x3f
	.zero		1


	//   ....[63]....
        /*0b54*/ 	.word	0x00011e40
        /*0b58*/ 	.word	0x00000007
        /*0b5c*/ 	.word	0x00016820
        /*0b60*/ 	.short	0x010a
        /*0b62*/ 	.byte	0x3f
	.zero		1


	//   ....[64]....
        /*0b64*/ 	.word	0x00011fa0
        /*0b68*/ 	.word	0x00000005
        /*0b6c*/ 	.word	0x00016840
        /*0b70*/ 	.short	0x010a
        /*0b72*/ 	.byte	0x3f
	.zero		1


	//   ....[65]....
        /*0b74*/ 	.word	0x00012040
        /*0b78*/ 	.word	0x00000003
        /*0b7c*/ 	.word	0x00016840
        /*0b80*/ 	.short	0x010a
        /*0b82*/ 	.byte	0x3f
	.zero		1


	//   ....[66]....
        /*0b84*/ 	.word	0x00012080
        /*0b88*/ 	.word	0x00000005
        /*0b8c*/ 	.word	0x00016860
        /*0b90*/ 	.short	0x010a
        /*0b92*/ 	.byte	0x3f
	.zero		1


	//   ....[67]....
        /*0b94*/ 	.word	0x000120c0
        /*0b98*/ 	.word	0x00000003
        /*0b9c*/ 	.word	0x00016860
        /*0ba0*/ 	.short	0x010a
        /*0ba2*/ 	.byte	0x3f
	.zero		1


	//   ....[68]....
        /*0ba4*/ 	.word	0x00012130
        /*0ba8*/ 	.word	0x00000003
        /*0bac*/ 	.word	0x00016800
        /*0bb0*/ 	.short	0x010a
        /*0bb2*/ 	.byte	0x3f
	.zero		1


	//   ....[69]....
        /*0bb4*/ 	.word	0x00012190
        /*0bb8*/ 	.word	0x00000003
        /*0bbc*/ 	.word	0x00016830
        /*0bc0*/ 	.short	0x010a
        /*0bc2*/ 	.byte	0x3f
	.zero		1


	//   ....[70]....
        /*0bc4*/ 	.word	0x000121f0
        /*0bc8*/ 	.word	0x00000005
        /*0bcc*/ 	.word	0x00016830
        /*0bd0*/ 	.short	0x010a
        /*0bd2*/ 	.byte	0x3f
	.zero		1


	//   ....[71]....
        /*0bd4*/ 	.word	0x00012250
        /*0bd8*/ 	.word	0x00000005
        /*0bdc*/ 	.word	0x00016850
        /*0be0*/ 	.short	0x010a
        /*0be2*/ 	.byte	0x3f
	.zero		1


	//   ....[72]....
        /*0be4*/ 	.word	0x000122b0
        /*0be8*/ 	.word	0x0000000b
        /*0bec*/ 	.word	0x00016830
        /*0bf0*/ 	.short	0x010a
        /*0bf2*/ 	.byte	0x3f
	.zero		1


	//   ....[73]....
        /*0bf4*/ 	.word	0x00012310
        /*0bf8*/ 	.word	0x0000000b
        /*0bfc*/ 	.word	0x00016850
        /*0c00*/ 	.short	0x010a
        /*0c02*/ 	.byte	0x3f
	.zero		1


	//   ....[74]....
        /*0c04*/ 	.word	0x00012370
        /*0c08*/ 	.word	0x0000000d
        /*0c0c*/ 	.word	0x00016830
        /*0c10*/ 	.short	0x010a
        /*0c12*/ 	.byte	0x3f
	.zero		1


	//   ....[75]....
        /*0c14*/ 	.word	0x000123d0
        /*0c18*/ 	.word	0x0000000d
        /*0c1c*/ 	.word	0x00016850
        /*0c20*/ 	.short	0x010a
        /*0c22*/ 	.byte	0x3f
	.zero		1


	//   ....[76]....
        /*0c24*/ 	.word	0x00012430
        /*0c28*/ 	.word	0x00000006
        /*0c2c*/ 	.word	0x00016850
        /*0c30*/ 	.short	0x010a
        /*0c32*/ 	.byte	0x3f
	.zero		1


	//   ....[77]....
        /*0c34*/ 	.word	0x00012510
        /*0c38*/ 	.word	0x00000002
        /*0c3c*/ 	.word	0x00016840
        /*0c40*/ 	.short	0x010a
        /*0c42*/ 	.byte	0x3f
	.zero		1


	//   ....[78]....
        /*0c44*/ 	.word	0x00013d00
        /*0c48*/ 	.word	0x00000003
        /*0c4c*/ 	.word	0x00016820
        /*0c50*/ 	.short	0x010a
        /*0c52*/ 	.byte	0x3f
	.zero		1


	//   ....[79]....
        /*0c54*/ 	.word	0x00013d50
        /*0c58*/ 	.word	0x00000007
        /*0c5c*/ 	.word	0x00016840
        /*0c60*/ 	.short	0x010a
        /*0c62*/ 	.byte	0x3f
	.zero		1


	//   ....[80]....
        /*0c64*/ 	.word	0x00014720
        /*0c68*/ 	.word	0x00000007
        /*0c6c*/ 	.word	0x00016860
        /*0c70*/ 	.short	0x010a
        /*0c72*/ 	.byte	0x3f
	.zero		1


	//   ....[81]....
        /*0c74*/ 	.word	0x000150a0
        /*0c78*/ 	.word	0x00000000
        /*0c7c*/ 	.word	0x00016860
        /*0c80*/ 	.short	0x010a
        /*0c82*/ 	.byte	0x3f
	.zero		1


	//   ....[82]....
        /*0c84*/ 	.word	0x00015a00
        /*0c88*/ 	.word	0x00000007
        /*0c8c*/ 	.word	0x00016820
        /*0c90*/ 	.short	0x010a
        /*0c92*/ 	.byte	0x3f
	.zero		1


	//   ....[83]....
        /*0c94*/ 	.word	0x00015ba0
        /*0c98*/ 	.word	0x00000005
        /*0c9c*/ 	.word	0x00016840
        /*0ca0*/ 	.short	0x010a
        /*0ca2*/ 	.byte	0x3f
	.zero		1


	//   ....[84]....
        /*0ca4*/ 	.word	0x00015bf0
        /*0ca8*/ 	.word	0x00000003
        /*0cac*/ 	.word	0x00016840
        /*0cb0*/ 	.short	0x010a
        /*0cb2*/ 	.byte	0x3f
	.zero		1


	//   ....[85]....
        /*0cb4*/ 	.word	0x00015c40
        /*0cb8*/ 	.word	0x00000005
        /*0cbc*/ 	.word	0x00016860
        /*0cc0*/ 	.short	0x010a
        /*0cc2*/ 	.byte	0x3f
	.zero		1


	//----- nvinfo : EIATTR_NUM_MBARRIERS
	.align		4
.L_177:
        /*0cc4*/ 	.byte	0x03, 0x38
        /*0cc6*/ 	.short	0x0016


	//----- nvinfo : EIATTR_EXIT_INSTR_OFFSETS
	.align		4
        /*0cc8*/ 	.byte	0x04, 0x1c
        /*0cca*/ 	.short	(.L_179 - .L_178)


	//   ....[0]....
.L_178:
        /*0ccc*/ 	.word	0x00012110


	//----- nvinfo : EIATTR_MAX_THREADS
	.align		4
.L_179:
        /*0cd0*/ 	.byte	0x04, 0x05
        /*0cd2*/ 	.short	(.L_181 - .L_180)
.L_180:
        /*0cd4*/ 	.word	0x00000200
        /*0cd8*/ 	.word	0x00000001
        /*0cdc*/ 	.word	0x00000001


	//----- nvinfo : EIATTR_CRS_STACK_SIZE
	.align		4
.L_181:
        /*0ce0*/ 	.byte	0x04, 0x1e
        /*0ce2*/ 	.short	(.L_183 - .L_182)
.L_182:
        /*0ce4*/ 	.word	0x00000000


	//----- nvinfo : EIATTR_CBANK_PARAM_SIZE
	.align		4
.L_183:
        /*0ce8*/ 	.byte	0x03, 0x19
        /*0cea*/ 	.short	0x0a70


	//----- nvinfo : EIATTR_PARAM_CBANK
	.align		4
        /*0cec*/ 	.byte	0x04, 0x0a
        /*0cee*/ 	.short	(.L_185 - .L_184)
	.align		4
.L_184:
        /*0cf0*/ 	.word	index@(.nv.constant0._ZN7cutlass13device_kernelIN5flash11enable_sm90INS1_16FlashAttnFwdSm90INS1_25CollectiveMainloopFwdSm90ILi2EN4cute5tupleIJNS5_1CILi1EEES8_S8_EEENS6_IJNS7_ILi192EEENS7_ILi128EEENS7_ILi64EEEEEELi64ENS_6half_tEfNS_4arch4Sm90ELb0ELb1ELb0ELb0ELb1ELb0ELb0ELb1ELb1ELb1ELb1ELb0EEENS1_21CollectiveEpilogueFwdINS6_IJSA_SC_SB_EEES9_SE_SG_Li384ELb0ELb1ELb1ELb0EEENS1_19SingleTileSchedulerILb0ELb1ELb1ELi192EEEEEEEEEvNT_6ParamsE)
        /*0cf4*/ 	.short	0x0210
        /*0cf6*/ 	.short	0x0a70


	//----- nvinfo : EIATTR_SW_WAR
	.align		4
.L_185:
        /*0cf8*/ 	.byte	0x04, 0x36
        /*0cfa*/ 	.short	(.L_187 - .L_186)
.L_186:
        /*0cfc*/ 	.word	0x00000008
.L_187:


//--------------------- .nv.info._ZN7cutlass13device_kernelIN5flash11enable_sm90INS1_16FlashAttnFwdSm90INS1_25CollectiveMainloopFwdSm90ILi2EN4cute5tupleIJNS5_1CILi1EEES8_S8_EEENS6_IJNS7_ILi192EEENS7_ILi128EEENS7_ILi64EEEEEELi64ENS_6half_tEfNS_4arch4Sm90ELb0ELb1ELb0ELb1ELb1ELb0ELb0ELb1ELb1ELb1ELb1ELb0EEENS1_21CollectiveEpilogueFwdINS6_IJSA_SC_SB_EEES9_SE_SG_Li384ELb1ELb1ELb1ELb0EEENS1_36VarlenDynamicPersistentTileSchedulerILi192ELi128ELi384ELi128ELb1ELb1ELb1ELb1ELb0ELb1EEEEEEEEEvNT_6ParamsE --------------------------
	.section	.nv.info._ZN7cutlass13device_kernelIN5flash11enable_sm90INS1_16FlashAttnFwdSm90INS1_25CollectiveMainloopFwdSm90ILi2EN4cute5tupleIJNS5_1CILi1EEES8_S8_EEENS6_IJNS7_ILi192EEENS7_ILi128EEENS7_ILi64EEEEEELi64ENS_6half_tEfNS_4arch4Sm90ELb0ELb1ELb0ELb1ELb1ELb0ELb0ELb1ELb1ELb1ELb1ELb0EEENS1_21CollectiveEpilogueFwdINS6_IJSA_SC_SB_EEES9_SE_SG_Li384ELb1ELb1ELb1ELb0EEENS1_36VarlenDynamicPersistentTileSchedulerILi192ELi128ELi384ELi128ELb1ELb1ELb1ELb1ELb0ELb1EEEEEEEEEvNT_6ParamsE,"",@"SHT_CUDA_INFO"
	.sectionflags	@""
	.align	4


	//----- nvinfo : EIATTR_CUDA_API_VERSION
	.align		4
        /*0000*/ 	.byte	0x04, 0x37
        /*0002*/ 	.short	(.L_189 - .L_188)
.L_188:
        /*0004*/ 	.word	0x00000082


	//----- nvinfo : EIATTR_KPARAM_INFO
	.align		4
.L_189:
        /*0008*/ 	.byte	0x04, 0x17
        /*000a*/ 	.short	(.L_191 - .L_190)
.L_190:
        /*000c*/ 	.word	0x00000000
        /*0010*/ 	.short	0x0000
        /*0012*/ 	.short	0x0070
        /*0014*/ 	.byte	0x00, 0xf0, 0x01, 0x2a


	//----- nvinfo : EIATTR_SPARSE_MMA_MASK
	.align		4
.L_191:
        /*0018*/ 	.byte	0x03, 0x50
        /*001a*/ 	.short	0x0000


	//----- nvinfo : EIATTR_MAXREG_COUNT
	.align		4
        /*001c*/ 	.byte	0x03, 0x1b
        /*001e*/ 	.short	0x0080


	//----- nvinfo : EIATTR_NUM_BARRIERS
	.align		4
        /*0020*/ 	.byte	0x02, 0x4c
        /*0022*/ 	.byte	0x10
	.zero		1


	//----- nvinfo : EIATTR_EXTERNS
	.align		4
        /*0024*/ 	.byte	0x04, 0x0f
        /*0026*/ 	.short	(.L_193 - .L_192)


	//   ....[0]....
	.align		4
.L_192:
        /*0028*/ 	.word	index@(__assertfail)


	//----- nvinfo : EIATTR_ANNOTATIONS
	.align		4
.L_193:
        /*002c*/ 	.byte	0x04, 0x55
        /*002e*/ 	.short	(.L_195 - .L_194)


	//   ....[0]....
.L_194:
        /* <DEDUP_REMOVED lines=22> */


	//----- nvinfo : EIATTR_MERCURY_ISA_VERSION
	.align		4
.L_195:
        /*0178*/ 	.byte	0x03, 0x5f
        /*017a*/ 	.short	0x0101


	//----- nvinfo : EIATTR_UNUSED_LOAD_BYTE_OFFSET
	.align		4
        /*017c*/ 	.byte	0x04, 0x44
        /*017e*/ 	.short	(.L_197 - .L_196)


	//   ....[0]....
.L_196:
        /*0180*/ 	.word	0x00000970
        /*0184*/ 	.word	0x0000fff0


	//   ....[1]....
        /*0188*/ 	.word	0x0000d510
        /*018c*/ 	.word	0x0000fff0


	//----- nvinfo : EIATTR_INT_WARP_WIDE_INSTR_OFFSETS
	.align		4
.L_197:
        /*0190*/ 	.byte	0x04, 0x31
        /*0192*/ 	.short	(.L_199 - .L_198)


	//   ....[0]....
.L_198:
        /*0194*/ 	.word	0x000000c0


	//   ....[1]....
        /*0198*/ 	.word	0x000000d0


	//   ....[2]....
        /*019c*/ 	.word	0x00000170


	//   ....[3]....
        /*01a0*/ 	.word	0x00011600


	//   ....[4]....
        /*01a4*/ 	.word	0x00011690


	//   ....[5]....
        /*01a8*/ 	.word	0x00014720


	//   ....[6]....
        /*01ac*/ 	.word	0x000147b0


	//----- nvinfo : EIATTR_COOP_GROUP_MASK_REGIDS
	.align		4
.L_199:
        /*01b0*/ 	.byte	0x04, 0x29
        /*01b2*/ 	.short	(.L_201 - .L_200)


	//   ....[0]....
.L_200:
        /*01b4*/ 	.word	0xffffffff


	//   ....[1]....
        /*01b8*/ 	.word	0xffffffff


	//   ....[2]....
        /*01bc*/ 	.word	0xffffffff


	//   ....[3]....
        /*01c0*/ 	.word	0xffffffff


	//   ....[4]....
        /*01c4*/ 	.word	0xffffffff


	//   ....[5]....
        /*01c8*/ 	.word	0xffffffff


	//   ....[6]....
        /*01cc*/ 	.word	0xffffffff


	//   ....[7]....
        /*01d0*/ 	.word	0xffffffff


	//   ....[8]....
        /*01d4*/ 	.word	0xffffffff


	//   ....[9]....
        /*01d8*/ 	.word	0xffffffff


	//   ....[10]....
        /*01dc*/ 	.word	0xffffffff


	//   ....[11]....
        /*01e0*/ 	.word	0xffffffff


	//   ....[12]....
        /*01e4*/ 	.word	0xffffffff


	//   ....[13]....
        /*01e8*/ 	.word	0xffffffff


	//   ....[14]....
        /*01ec*/ 	.word	0xffffffff


	//   ....[15]....
        /*01f0*/ 	.word	0xffffffff


	//   ....[16]....
        /*01f4*/ 	.word	0xffffffff


	//   ....[17]....
        /*01f8*/ 	.word	0xffffffff


	//   ....[18]....
        /*01fc*/ 	.word	0xffffffff


	//   ....[19]....
        /*0200*/ 	.word	0xffffffff


	//   ....[20]....
        /*0204*/ 	.word	0xffffffff


	//   ....[21]....
        /*0208*/ 	.word	0xffffffff


	//   ....[22]....
        /*020c*/ 	.word	0xffffffff


	//   ....[23]....
        /*0210*/ 	.word	0xffffffff


	//   ....[24]....
        /*0214*/ 	.word	0xffffffff


	//   ....[25]....
        /*0218*/ 	.word	0xffffffff


	//   ....[26]....
        /*021c*/ 	.word	0xffffffff


	//   ....[27]....
        /*0220*/ 	.word	0xffffffff


	//   ....[28]....
        /*0224*/ 	.word	0xffffffff


	//   ....[29]....
        /*0228*/ 	.word	0xffffffff


	//   ....[30]....
        /*022c*/ 	.word	0xffffffff


	//   ....[31]....
        /*0230*/ 	.word	0xffffffff


	//   ....[32]....
        /*0234*/ 	.word	0xffffffff


	//   ....[33]....
        /*0238*/ 	.word	0xffffffff


	//   ....[34]....
        /*023c*/ 	.word	0xffffffff


	//   ....[35]....
        /*0240*/ 	.word	0xffffffff


	//   ....[36]....
        /*0244*/ 	.word	0xffffffff


	//   ....[37]....
        /*0248*/ 	.word	0xffffffff


	//   ....[38]....
        /*024c*/ 	.word	0xffffffff


	//   ....[39]....
        /*0250*/ 	.word	0xffffffff


	//   ....[40]....
        /*0254*/ 	.word	0xffffffff


	//   ....[41]....
        /*0258*/ 	.word	0xffffffff


	//   ....[42]....
        /*025c*/ 	.word	0xffffffff


	//   ....[43]....
        /*0260*/ 	.word	0xffffffff


	//   ....[44]....
        /*0264*/ 	.word	0xffffffff


	//   ....[45]....
        /*0268*/ 	.word	0xffffffff


	//   ....[46]....
        /*026c*/ 	.word	0xffffffff


	//   ....[47]....
        /*0270*/ 	.word	0xffffffff


	//   ....[48]....
        /*0274*/ 	.word	0xffffffff


	//   ....[49]....
        /*0278*/ 	.word	0xffffffff


	//   ....[50]....
        /*027c*/ 	.word	0xffffffff


	//   ....[51]....
        /*0280*/ 	.word	0xffffffff


	//   ....[52]....
        /*0284*/ 	.word	0xffffffff


	//   ....[53]....
        /*0288*/ 	.word	0xffffffff


	//   ....[54]....
        /*028c*/ 	.word	0xffffffff


	//   ....[55]....
        /*0290*/ 	.word	0xffffffff


	//   ....[56]....
        /*0294*/ 	.word	0xffffffff


	//   ....[57]....
        /*0298*/ 	.word	0xffffffff


	//   ....[58]....
        /*029c*/ 	.word	0xffffffff


	//   ....[59]....
        /*02a0*/ 	.word	0xffffffff


	//   ....[60]....
        /*02a4*/ 	.word	0xffffffff


	//   ....[61]....
        /*02a8*/ 	.word	0xffffffff


	//   ....[62]....
        /*02ac*/ 	.word	0xffffffff


	//   ....[63]....
        /*02b0*/ 	.word	0xffffffff


	//   ....[64]....
        /*02b4*/ 	.word	0xffffffff


	//   ....[65]....
        /*02b8*/ 	.word	0xffffffff


	//   ....[66]....
        /*02bc*/ 	.word	0xffffffff


	//   ....[67]....
        /*02c0*/ 	.word	0xffffffff


	//   ....[68]....
        /*02c4*/ 	.word	0xffffffff


	//   ....[69]....
        /*02c8*/ 	.word	0xffffffff


	//   ....[70]....
        /*02cc*/ 	.word	0xffffffff


	//   ....[71]....
        /*02d0*/ 	.word	0xffffffff


	//   ....[72]....
        /*02d4*/ 	.word	0xffffffff


	//   ....[73]....
        /*02d8*/ 	.word	0xffffffff


	//   ....[74]....
        /*02dc*/ 	.word	0xffffffff


	//   ....[75]....
        /*02e0*/ 	.word	0xffffffff


	//   ....[76]....
        /*02e4*/ 	.word	0xffffffff


	//   ....[77]....
        /*02e8*/ 	.word	0xffffffff


	//   ....[78]....
        /*02ec*/ 	.word	0xffffffff


	//   ....[79]....
        /*02f0*/ 	.word	0xffffffff


	//   ....[80]....
        /*02f4*/ 	.word	0xffffffff


	//   ....[81]....
        /*02f8*/ 	.word	0xffffffff


	//   ....[82]....
        /*02fc*/ 	.word	0xffffffff


	//   ....[83]....
        /*0300*/ 	.word	0xffffffff


	//   ....[84]....
        /*0304*/ 	.word	0xffffffff


	//   ....[85]....
        /*0308*/ 	.word	0xffffffff


	//   ....[86]....
        /*030c*/ 	.word	0xffffffff


	//   ....[87]....
        /*0310*/ 	.word	0xffffffff


	//   ....[88]....
        /*0314*/ 	.word	0xffffffff


	//   ....[89]....
        /*0318*/ 	.word	0xffffffff


	//   ....[90]....
        /*031c*/ 	.word	0xffffffff


	//   ....[91]....
        /*0320*/ 	.word	0xffffffff


	//   ....[92]....
        /*0324*/ 	.word	0xffffffff


	//   ....[93]....
        /*0328*/ 	.word	0xffffffff


	//   ....[94]....
        /*032c*/ 	.word	0xffffffff


	//   ....[95]....
        /*0330*/ 	.word	0xffffffff


	//   ....[96]....
        /*0334*/ 	.word	0xffffffff


	//   ....[97]....
        /*0338*/ 	.word	0xffffffff


	//   ....[98]....
        /*033c*/ 	.word	0xffffffff


	//   ....[99]....
        /*0340*/ 	.word	0xffffffff


	//   ....[100]....
        /*0344*/ 	.word	0xffffffff


	//   ....[101]....
        /*0348*/ 	.word	0xffffffff


	//   ....[102]....
        /*034c*/ 	.word	0xffffffff


	//   ....[103]....
        /*0350*/ 	.word	0xffffffff


	//   ....[104]....
        /*0354*/ 	.word	0xffffffff


	//   ....[105]....
        /*0358*/ 	.word	0xffffffff


	//   ....[106]....
        /*035c*/ 	.word	0xffffffff


	//   ....[107]....
        /*0360*/ 	.word	0xffffffff


	//   ....[108]....
        /*0364*/ 	.word	0xffffffff


	//   ....[109]....
        /*0368*/ 	.word	0xffffffff


	//   ....[110]....
        /*036c*/ 	.word	0xffffffff


	//   ....[111]....
        /*0370*/ 	.word	0xffffffff


	//   ....[112]....
        /*0374*/ 	.word	0xffffffff


	//   ....[113]....
        /*0378*/ 	.word	0xffffffff


	//   ....[114]....
        /*037c*/ 	.word	0xffffffff


	//   ....[115]....
        /*0380*/ 	.word	0xffffffff


	//   ....[116]....
        /*0384*/ 	.word	0xffffffff


	//   ....[117]....
        /*0388*/ 	.word	0xffffffff


	//   ....[118]....
        /*038c*/ 	.word	0xffffffff


	//   ....[119]....
        /*0390*/ 	.word	0xffffffff


	//   ....[120]....
        /*0394*/ 	.word	0xffffffff


	//   ....[121]....
        /*0398*/ 	.word	0xffffffff


	//   ....[122]....
        /*039c*/ 	.word	0xffffffff


	//   ....[123]....
        /*03a0*/ 	.word	0xffffffff


	//   ....[124]....
        /*03a4*/ 	.word	0xffffffff


	//   ....[125]....
        /*03a8*/ 	.word	0xffffffff


	//   ....[126]....
        /*03ac*/ 	.word	0xffffffff


	//   ....[127]....
        /*03b0*/ 	.word	0xffffffff


	//   ....[128]....
        /*03b4*/ 	.word	0xffffffff


	//   ....[129]....
        /*03b8*/ 	.word	0xffffffff


	//   ....[130]....
        /*03bc*/ 	.word	0xffffffff


	//   ....[131]....
        /*03c0*/ 	.word	0xffffffff


	//   ....[132]....
        /*03c4*/ 	.word	0xffffffff


	//   ....[133]....
        /*03c8*/ 	.word	0xffffffff


	//   ....[134]....
        /*03cc*/ 	.word	0xffffffff


	//   ....[135]....
        /*03d0*/ 	.word	0xffffffff


	//   ....[136]....
        /*03d4*/ 	.word	0xffffffff


	//   ....[137]....
        /*03d8*/ 	.word	0xffffffff


	//   ....[138]....
        /*03dc*/ 	.word	0xffffffff


	//   ....[139]....
        /*03e0*/ 	.word	0xffffffff


	//   ....[140]....
        /*03e4*/ 	.word	0xffffffff


	//   ....[141]....
        /*03e8*/ 	.word	0xffffffff


	//   ....[142]....
        /*03ec*/ 	.word	0xffffffff


	//   ....[143]....
        /*03f0*/ 	.word	0xffffffff


	//   ....[144]....
        /*03f4*/ 	.word	0xffffffff


	//   ....[145]....
        /*03f8*/ 	.word	0xffffffff


	//   ....[146]....
        /*03fc*/ 	.word	0xffffffff


	//   ....[147]....
        /*0400*/ 	.word	0xffffffff


	//   ....[148]....
        /*0404*/ 	.word	0xffffffff


	//   ....[149]....
        /*0408*/ 	.word	0xffffffff


	//   ....[150]....
        /*040c*/ 	.word	0xffffffff


	//   ....[151]....
        /*0410*/ 	.word	0xffffffff


	//   ....[152]....
        /*0414*/ 	.word	0xffffffff


	//   ....[153]....
        /*0418*/ 	.word	0xffffffff


	//   ....[154]....
        /*041c*/ 	.word	0xffffffff


	//   ....[155]....
        /*0420*/ 	.word	0xffffffff


	//   ....[156]....
        /*0424*/ 	.word	0xffffffff


	//   ....[157]....
        /*0428*/ 	.word	0xffffffff


	//   ....[158]....
        /*042c*/ 	.word	0xffffffff


	//   ....[159]....
        /*0430*/ 	.word	0xffffffff


	//   ....[160]....
        /*0434*/ 	.word	0xffffffff


	//   ....[161]....
        /*0438*/ 	.word	0xffffffff


	//   ....[162]....
        /*043c*/ 	.word	0xffffffff


	//   ....[163]....
        /*0440*/ 	.word	0xffffffff


	//   ....[164]....
        /*0444*/ 	.word	0xffffffff


	//   ....[165]....
        /*0448*/ 	.word	0xffffffff


	//   ....[166]....
        /*044c*/ 	.word	0xffffffff


	//   ....[167]....
        /*0450*/ 	.word	0xffffffff


	//   ....[168]....
        /*0454*/ 	.word	0xffffffff


	//   ....[169]....
        /*0458*/ 	.word	0xffffffff


	//   ....[170]....
        /*045c*/ 	.word	0xffffffff


	//   ....[171]....
        /*0460*/ 	.word	0xffffffff


	//   ....[172]....
        /*0464*/ 	.word	0xffffffff


	//   ....[173]....
        /*0468*/ 	.word	0xffffffff


	//   ....[174]....
        /*046c*/ 	.word	0xffffffff


	//   ....[175]....
        /*0470*/ 	.word	0xffffffff


	//   ....[176]....
        /*0474*/ 	.word	0xffffffff


	//   ....[177]....
        /*0478*/ 	.word	0xffffffff


	//   ....[178]....
        /*047c*/ 	.word	0xffffffff


	//   ....[179]....
        /*0480*/ 	.word	0xffffffff


	//   ....[180]....
        /*0484*/ 	.word	0xffffffff


	//   ....[181]....
        /*0488*/ 	.word	0x0500000f


	//   ....[182]....
        /*048c*/ 	.word	0x0500000f


	//   ....[183]....
        /*0490*/ 	.word	0x0500000f


	//   ....[184]....
        /*0494*/ 	.word	0x0500000f


	//   ....[185]....
        /*0498*/ 	.word	0x0500000f


	//   ....[186]....
        /*049c*/ 	.word	0x0500000f


	//   ....[187]....
        /*04a0*/ 	.word	0x0500000f


	//   ....[188]....
        /*04a4*/ 	.word	0x0500000f


	//   ....[189]....
        /*04a8*/ 	.word	0x0500000f


	//   ....[190]....
        /*04ac*/ 	.word	0x0500000f


	//   ....[191]....
        /*04b0*/ 	.word	0x0500000f


	//   ....[192]....
        /*04b4*/ 	.word	0x0500000f


	//   ....[193]....
        /*04b8*/ 	.word	0x0500000f


	//   ....[194]....
        /*04bc*/ 	.word	0x0500000f


	//   ....[195]....
        /*04c0*/ 	.word	0x0500000f


	//   ....[196]....
        /*04c4*/ 	.word	0x0500000f


	//   ....[197]....
        /*04c8*/ 	.word	0x0500000f


	//   ....[198]....
        /*04cc*/ 	.word	0x0500000f


	//   ....[199]....
        /*04d0*/ 	.word	0x0500000f


	//   ....[200]....
        /*04d4*/ 	.word	0x0500000f


	//   ....[201]....
        /*04d8*/ 	.word	0x0500000f


	//   ....[202]....
        /*04dc*/ 	.word	0x0500000f


	//   ....[203]....
        /*04e0*/ 	.word	0x0500000f


	//   ....[204]....
        /*04e4*/ 	.word	0x0500000f


	//   ....[205]....
        /*04e8*/ 	.word	0x0500000f


	//   ....[206]....
        /*04ec*/ 	.word	0x0500000f


	//   ....[207]....
        /*04f0*/ 	.word	0x0500000f


	//   ....[208]....
        /*04f4*/ 	.word	0x0500000f


	//   ....[209]....
        /*04f8*/ 	.word	0x0500000f


	//   ....[210]....
        /*04fc*/ 	.word	0x0500000f


	//   ....[211]....
        /*0500*/ 	.word	0x0500000f


	//   ....[212]....
        /*0504*/ 	.word	0x0500000f


	//   ....[213]....
        /*0508*/ 	.word	0x0500000f


	//   ....[214]....
        /*050c*/ 	.word	0x0500000f


	//   ....[215]....
        /*0510*/ 	.word	0x0500000f


	//   ....[216]....
        /*0514*/ 	.word	0x0500000f


	//   ....[217]....
        /*0518*/ 	.word	0x0500000f


	//   ....[218]....
        /*051c*/ 	.word	0x0500000f


	//   ....[219]....
        /*0520*/ 	.word	0x0500000f


	//   ....[220]....
        /*0524*/ 	.word	0x0500000f


	//   ....[221]....
        /*0528*/ 	.word	0x0500000f


	//   ....[222]....
        /*052c*/ 	.word	0x0500000f


	//   ....[223]....
        /*0530*/ 	.word	0x0500000f


	//   ....[224]....
        /*0534*/ 	.word	0x0500000f


	//   ....[225]....
        /*0538*/ 	.word	0x0500000f


	//   ....[226]....
        /*053c*/ 	.word	0x0500000f


	//   ....[227]....
        /*0540*/ 	.word	0x0500000f


	//   ....[228]....
        /*0544*/ 	.word	0x0500000f


	//   ....[229]....
        /*0548*/ 	.word	0x0500000f


	//   ....[230]....
        /*054c*/ 	.word	0x0500000f


	//   ....[231]....
        /*0550*/ 	.word	0x0500000f


	//   ....[232]....
        /*0554*/ 	.word	0x0500000f


	//   ....[233]....
        /*0558*/ 	.word	0x0500000f


	//   ....[234]....
        /*055c*/ 	.word	0x0500000f


	//   ....[235]....
        /*0560*/ 	.word	0x0500000f


	//   ....[236]....
        /*0564*/ 	.word	0x0500000f


	//   ....[237]....
        /*0568*/ 	.word	0x0500000f


	//   ....[238]....
        /*056c*/ 	.word	0x0500000f


	//   ....[239]....
        /*0570*/ 	.word	0x0500000f


	//   ....[240]....
        /*0574*/ 	.word	0x0500000f


	//   ....[241]....
        /*0578*/ 	.word	0x0500000f


	//   ....[242]....
        /*057c*/ 	.word	0x0500000f


	//   ....[243]....
        /*0580*/ 	.word	0x0500000f


	//   ....[244]....
        /*0584*/ 	.word	0x0500000f


	//   ....[245]....
        /*0588*/ 	.word	0x0500000f


	//   ....[246]....
        /*058c*/ 	.word	0x0500000f


	//   ....[247]....
        /*0590*/ 	.word	0x0500000f


	//   ....[248]....
        /*0594*/ 	.word	0x0500000f


	//   ....[249]....
        /*0598*/ 	.word	0x0500000f


	//   ....[250]....
        /*059c*/ 	.word	0x0500000f


	//   ....[251]....
        /*05a0*/ 	.word	0x0500000f


	//   ....[252]....
        /*05a4*/ 	.word	0x0500000f


	//   ....[253]....
        /*05a8*/ 	.word	0x0500000f


	//   ....[254]....
        /*05ac*/ 	.word	0x0500000f


	//   ....[255]....
        /*05b0*/ 	.word	0x0500000f


	//   ....[0]....
        /*05b4*/ 	.word	0x0500000f


	//   ....[1]....
        /*05b8*/ 	.word	0x0500000f


	//   ....[2]....
        /*05bc*/ 	.word	0x0500000f


	//   ....[3]....
        /*05c0*/ 	.word	0x0500000f


	//   ....[4]....
        /*05c4*/ 	.word	0x0500000f


	//   ....[5]....
        /*05c8*/ 	.word	0x0500000f


	//   ....[6]....
        /*05cc*/ 	.word	0x0500000f


	//   ....[7]....
        /*05d0*/ 	.word	0x0500000f


	//   ....[8]....
        /*05d4*/ 	.word	0x0500000f


	//   ....[9]....
        /*05d8*/ 	.word	0x0500000f


	//   ....[10]....
        /*05dc*/ 	.word	0x0500000f


	//   ....[11]....
        /*05e0*/ 	.word	0x0500000f


	//   ....[12]....
        /*05e4*/ 	.word	0x0500000f


	//   ....[13]....
        /*05e8*/ 	.word	0x0500000f


	//   ....[14]....
        /*05ec*/ 	.word	0x0500000f


	//   ....[15]....
        /*05f0*/ 	.word	0x0500000f


	//   ....[16]....
        /*05f4*/ 	.word	0x0500000f


	//   ....[17]....
        /*05f8*/ 	.word	0x0500000f


	//   ....[18]....
        /*05fc*/ 	.word	0x0500000f


	//   ....[19]....
        /*0600*/ 	.word	0x0500000f


	//   ....[20]....
        /*0604*/ 	.word	0x0500000f


	//   ....[21]....
        /*0608*/ 	.word	0x0500000f


	//   ....[22]....
        /*060c*/ 	.word	0x0500000f


	//   ....[23]....
        /*0610*/ 	.word	0x0500000f


	//   ....[24]....
        /*0614*/ 	.word	0x0500000f


	//   ....[25]....
        /*0618*/ 	.word	0x0500000f


	//   ....[26]....
        /*061c*/ 	.word	0x0500000f


	//   ....[27]....
        /*0620*/ 	.word	0x0500000f


	//   ....[28]....
        /*0624*/ 	.word	0x0500000f


	//   ....[29]....
        /*0628*/ 	.word	0x0500000f


	//   ....[30]....
        /*062c*/ 	.word	0x0500000f


	//   ....[31]....
        /*0630*/ 	.word	0x0500000f


	//   ....[32]....
        /*0634*/ 	.word	0x0500000f


	//----- nvinfo : EIATTR_COOP_GROUP_INSTR_OFFSETS
	.align		4
.L_201:
        /*0638*/ 	.byte	0x04, 0x28
        /*063a*/ 	.short	(.L_203 - .L_202)


	//   ....[0]....
.L_202:
        /*063c*/ 	.word	0x00000080


	//   ....[1]....
        /*0640*/ 	.word	0x00000090


	//   ....[2]....
        /*0644*/ 	.word	0x000002d0


	//   ....[3]....
        /*0648*/ 	.word	0x00000430


	//   ....[4]....
        /*064c*/ 	.word	0x00000550


	//   ....[5]....
        /*0650*/ 	.word	0x000006b0


	//   ....[6]....
        /*0654*/ 	.word	0x00001c80


	//   ....[7]....
        /*0658*/ 	.word	0x00002300


	//   ....[8]....
        /*065c*/ 	.word	0x00003060


	//   ....[9]....
        /*0660*/ 	.word	0x000038b0


	//   ....[10]....
        /*0664*/ 	.word	0x000039c0


	//   ....[11]....
        /*0668*/ 	.word	0x00004220


	//   ....[12]....
        /*066c*/ 	.word	0x00004280


	//   ....[13]....
        /*0670*/ 	.word	0x000058c0


	//   ....[14]....
        /*0674*/ 	.word	0x00005ac0


	//   ....[15]....
        /*0678*/ 	.word	0x000066a0


	//   ....[16]....
        /*067c*/ 	.word	0x000067a0


	//   ....[17]....
        /*0680*/ 	.word	0x00006f90


	//   ....[18]....
        /*0684*/ 	.word	0x00007000


	//   ....[19]....
        /*0688*/ 	.word	0x00008cb0


	//   ....[20]....
        /*068c*/ 	.word	0x00008cc0


	//   ....[21]....
        /*0690*/ 	.word	0x00008cf0


	//   ....[22]....
        /*0694*/ 	.word	0x00008d00


	//   ....[23]....
        /*0698*/ 	.word	0x0000a6d0


	//   ....[24]....
        /*069c*/ 	.word	0x0000a8d0


	//   ....[25]....
        /*06a0*/ 	.word	0x0000b4b0


	//   ....[26]....
        /*06a4*/ 	.word	0x0000b5b0


	//   ....[27]....
        /*06a8*/ 	.word	0x0000bda0


	//   ....[28]....
        /*06ac*/ 	.word	0x0000be10


	//   ....[29]....
        /*06b0*/ 	.word	0x0000cdc0


	//   ....[30]....
        /*06b4*/ 	.word	0x0000cdf0


	//   ....[31]....
        /*06b8*/ 	.word	0x0000ceb0


	//   ....[32]....
        /*06bc*/ 	.word	0x0000cec0


	//   ....[33]....
        /*06c0*/ 	.word	0x0000ddb0


	//   ....[34]....
        /*06c4*/ 	.word	0x0000ddc0


	//   ....[35]....
        /*06c8*/ 	.word	0x0000ddd0


	//   ....[36]....
        /*06cc*/ 	.word	0x0000de10


	//   ....[37]....
        /*06d0*/ 	.word	0x0000e430


	//   ....[38]....
        /*06d4*/ 	.word	0x0000e470


	//   ....[39]....
        /*06d8*/ 	.word	0x0000e490


	//   ....[40]....
        /*06dc*/ 	.word	0x0000e4d0


	//   ....[41]....
        /*06e0*/ 	.word	0x0000e4f0


	//   ....[42]....
        /*06e4*/ 	.word	0x0000e500


	//   ....[43]....
        /*06e8*/ 	.word	0x0000e520


	//   ....[44]....
        /*06ec*/ 	.word	0x0000e540


	//   ....[45]....
        /*06f0*/ 	.word	0x0000e950


	//   ....[46]....
        /*06f4*/ 	.word	0x0000e980


	//   ....[47]....
        /*06f8*/ 	.word	0x0000ebc0


	//   ....[48]....
        /*06fc*/ 	.word	0x0000ebd0


	//   ....[49]....
        /*0700*/ 	.word	0x0000f720


	//   ....[50]....
        /*0704*/ 	.word	0x0000f750


	//   ....[51]....
        /*0708*/ 	.word	0x0000f790


	//   ....[52]....
        /*070c*/ 	.word	0x0000f7c0


	//   ....[53]....
        /*0710*/ 	.word	0x0000f7d0


	//   ....[54]....
        /*0714*/ 	.word	0x0000f7e0


	//   ....[55]....
        /*0718*/ 	.word	0x0000f7f0


	//   ....[56]....
        /*071c*/ 	.word	0x0000f810


	//   ....[57]....
        /*0720*/ 	.word	0x0000f980


	//   ....[58]....
        /*0724*/ 	.word	0x0000fb80


	//   ....[59]....
        /*0728*/ 	.word	0x0000fbb0


	//   ....[60]....
        /*072c*/ 	.word	0x0000fbe0


	//   ....[61]....
        /*0730*/ 	.word	0x0000fc10


	//   ....[62]....
        /*0734*/ 	.word	0x0000fc40


	//   ....[63]....
        /*0738*/ 	.word	0x0000fc70


	//   ....[64]....
        /*073c*/ 	.word	0x0000fdd0


	//   ....[65]....
        /*0740*/ 	.word	0x0000fe00


	//   ....[66]....
        /*0744*/ 	.word	0x0000fe30


	//   ....[67]....
        /*0748*/ 	.word	0x0000fe60


	//   ....[68]....
        /*074c*/ 	.word	0x0000fe90


	//   ....[69]....
        /*0750*/ 	.word	0x0000fec0


	//   ....[70]....
        /*0754*/ 	.word	0x0000ff50


	//   ....[71]....
        /*0758*/ 	.word	0x0000ff80


	//   ....[72]....
        /*075c*/ 	.word	0x0000ff90


	//   ....[73]....
        /*0760*/ 	.word	0x0000ffd0


	//   ....[74]....
        /*0764*/ 	.word	0x00012150


	//   ....[75]....
        /*0768*/ 	.word	0x00012170


	//   ....[76]....
        /*076c*/ 	.word	0x00012200


	//   ....[77]....
        /*0770*/ 	.word	0x00012220


	//   ....[78]....
        /*0774*/ 	.word	0x000122a0


	//   ....[79]....
        /*0778*/ 	.word	0x000122c0


	//   ....[80]....
        /*077c*/ 	.word	0x00012340


	//   ....[81]....
        /*0780*/ 	.word	0x00012360


	//   ....[82]....
        /*0784*/ 	.word	0x000123e0


	//   ....[83]....
        /*0788*/ 	.word	0x00012400


	//   ....[84]....
        /*078c*/ 	.word	0x00012480


	//   ....[85]....
        /*0790*/ 	.word	0x000124a0


	//   ....[86]....
        /*0794*/ 	.word	0x00012520


	//   ....[87]....
        /*0798*/ 	.word	0x00012540


	//   ....[88]....
        /*079c*/ 	.word	0x00012550


	//   ....[89]....
        /*07a0*/ 	.word	0x00012560


	//   ....[90]....
        /*07a4*/ 	.word	0x00012e10


	//   ....[91]....
        /*07a8*/ 	.word	0x00012e40


	//   ....[92]....
        /*07ac*/ 	.word	0x00012ee0


	//   ....[93]....
        /*07b0*/ 	.word	0x00012f00


	//   ....[94]....
        /*07b4*/ 	.word	0x00012f80


	//   ....[95]....
        /*07b8*/ 	.word	0x00012fa0


	//   ....[96]....
        /*07bc*/ 	.word	0x00013020


	//   ....[97]....
        /*07c0*/ 	.word	0x00013040


	//   ....[98]....
        /*07c4*/ 	.word	0x000130c0


	//   ....[99]....
        /*07c8*/ 	.word	0x000130e0


	//   ....[100]....
        /*07cc*/ 	.word	0x00013160


	//   ....[101]....
        /*07d0*/ 	.word	0x00013180


	//   ....[102]....
        /*07d4*/ 	.word	0x00013200


	//   ....[103]....
        /*07d8*/ 	.word	0x00013220


	//   ....[104]....
        /*07dc*/ 	.word	0x00013230


	//   ....[105]....
        /*07e0*/ 	.word	0x000132a0


	//   ....[106]....
        /*07e4*/ 	.word	0x000132f0


	//   ....[107]....
        /*07e8*/ 	.word	0x00013320


	//   ....[108]....
        /*07ec*/ 	.word	0x000133b0


	//   ....[109]....
        /*07f0*/ 	.word	0x000133c0


	//   ....[110]....
        /*07f4*/ 	.word	0x00013430


	//   ....[111]....
        /*07f8*/ 	.word	0x00013440


	//   ....[112]....
        /*07fc*/ 	.word	0x00013480


	//   ....[113]....
        /*0800*/ 	.word	0x000134a0


	//   ....[114]....
        /*0804*/ 	.word	0x00013be0


	//   ....[115]....
        /*0808*/ 	.word	0x00013c10


	//   ....[116]....
        /*080c*/ 	.word	0x00013c60


	//   ....[117]....
        /*0810*/ 	.word	0x00013c70


	//   ....[118]....
        /*0814*/ 	.word	0x00013cb0


	//   ....[119]....
        /*0818*/ 	.word	0x00013cc0


	//   ....[120]....
        /*081c*/ 	.word	0x00013d00


	//   ....[121]....
        /*0820*/ 	.word	0x00013d10


	//   ....[122]....
        /*0824*/ 	.word	0x00013d50


	//   ....[123]....
        /*0828*/ 	.word	0x00013d60


	//   ....[124]....
        /*082c*/ 	.word	0x00013da0


	//   ....[125]....
        /*0830*/ 	.word	0x00013db0


	//   ....[126]....
        /*0834*/ 	.word	0x00013df0


	//   ....[127]....
        /*0838*/ 	.word	0x00013e00


	//   ....[128]....
        /*083c*/ 	.word	0x00013e10


	//   ....[129]....
        /*0840*/ 	.word	0x00013e50


	//   ....[130]....
        /*0844*/ 	.word	0x00014110


	//   ....[131]....
        /*0848*/ 	.word	0x00014140


	//   ....[132]....
        /*084c*/ 	.word	0x000141a0


	//   ....[133]....
        /*0850*/ 	.word	0x000141b0


	//   ....[134]....
        /*0854*/ 	.word	0x00014200


	//   ....[135]....
        /*0858*/ 	.word	0x00014210


	//   ....[136]....
        /*085c*/ 	.word	0x00014260


	//   ....[137]....
        /*0860*/ 	.word	0x00014270


	//   ....[138]....
        /*0864*/ 	.word	0x000142c0


	//   ....[139]....
        /*0868*/ 	.word	0x000142d0


	//   ....[140]....
        /*086c*/ 	.word	0x00014320


	//   ....[141]....
        /*0870*/ 	.word	0x00014330


	//   ....[142]....
        /*0874*/ 	.word	0x00014380


	//   ....[143]....
        /*0878*/ 	.word	0x00014390


	//   ....[144]....
        /*087c*/ 	.word	0x000143a0


	//   ....[145]....
        /*0880*/ 	.word	0x000143e0


	//   ....[146]....
        /*0884*/ 	.word	0x00014980


	//   ....[147]....
        /*0888*/ 	.word	0x000149c0


	//   ....[148]....
        /*088c*/ 	.word	0x000149d0


	//   ....[149]....
        /*0890*/ 	.word	0x000149e0


	//   ....[150]....
        /*0894*/ 	.word	0x000149f0


	//   ....[151]....
        /*0898*/ 	.word	0x00014a00


	//   ....[152]....
        /*089c*/ 	.word	0x00014a20


	//   ....[153]....
        /*08a0*/ 	.word	0x00014a70


	//   ....[154]....
        /*08a4*/ 	.word	0x00014a90


	//   ....[155]....
        /*08a8*/ 	.word	0x00014ad0


	//   ....[156]....
        /*08ac*/ 	.word	0x00014af0


	//   ....[157]....
        /*08b0*/ 	.word	0x00014b30


	//   ....[158]....
        /*08b4*/ 	.word	0x00014b50


	//   ....[159]....
        /*08b8*/ 	.word	0x00014ba0


	//   ....[160]....
        /*08bc*/ 	.word	0x00014bd0


	//   ....[161]....
        /*08c0*/ 	.word	0x00014c30


	//   ....[162]....
        /*08c4*/ 	.word	0x00014fe0


	//   ....[163]....
        /*08c8*/ 	.word	0x00015010


	//   ....[164]....
        /*08cc*/ 	.word	0x00015070


	//   ....[165]....
        /*08d0*/ 	.word	0x000150a0


	//   ....[166]....
        /*08d4*/ 	.word	0x000150d0


	//   ....[167]....
        /*08d8*/ 	.word	0x00015100


	//   ....[168]....
        /*08dc*/ 	.word	0x00015130


	//   ....[169]....
        /*08e0*/ 	.word	0x00015160


	//   ....[170]....
        /*08e4*/ 	.word	0x00015300


	//   ....[171]....
        /*08e8*/ 	.word	0x00015330


	//   ....[172]....
        /*08ec*/ 	.word	0x00015360


	//   ....[173]....
        /*08f0*/ 	.word	0x00015390


	//   ....[174]....
        /*08f4*/ 	.word	0x000153c0


	//   ....[175]....
        /*08f8*/ 	.word	0x000153f0


	//   ....[176]....
        /*08fc*/ 	.word	0x000154b0


	//   ....[177]....
        /*0900*/ 	.word	0x000154d0


	//   ....[178]....
        /*0904*/ 	.word	0x000154f0


	//   ....[179]....
        /*0908*/ 	.word	0x00015550


	//   ....[180]....
        /*090c*/ 	.word	0x00015f70


	//   ....[181]....
        /*0910*/ 	.word	0x000165d0


	//   ....[182]....
        /*0914*/ 	.word	0x000166c0


	//   ....[183]....
        /*0918*/ 	.word	0x00016760


	//   ....[184]....
        /*091c*/ 	.word	0x000167c0


	//   ....[185]....
        /*0920*/ 	.word	0x000168b0


	//   ....[186]....
        /*0924*/ 	.word	0x00016920


	//   ....[187]....
        /*0928*/ 	.word	0x00016a10


	//   ....[188]....
        /*092c*/ 	.word	0x00016a80


	//   ....[189]....
        /*0930*/ 	.word	0x00016b70


	//   ....[190]....
        /*0934*/ 	.word	0x00016be0


	//   ....[191]....
        /*0938*/ 	.word	0x00016cd0


	//   ....[192]....
        /*093c*/ 	.word	0x00016d40


	//   ....[193]....
        /*0940*/ 	.word	0x00016e30


	//   ....[194]....
        /*0944*/ 	.word	0x00016ea0


	//   ....[195]....
        /*0948*/ 	.word	0x00016f90


	//   ....[196]....
        /*094c*/ 	.word	0x00017000


	//   ....[197]....
        /*0950*/ 	.word	0x000170a0


	//   ....[198]....
        /*0954*/ 	.word	0x00017190


	//   ....[199]....
        /*0958*/ 	.word	0x00017200


	//   ....[200]....
        /*095c*/ 	.word	0x00017260


	//   ....[201]....
        /*0960*/ 	.word	0x00017350


	//   ....[202]....
        /*0964*/ 	.word	0x000173b0


	//   ....[203]....
        /*0968*/ 	.word	0x000174b0


	//   ....[204]....
        /*096c*/ 	.word	0x00017510


	//   ....[205]....
        /*0970*/ 	.word	0x00017610


	//   ....[206]....
        /*0974*/ 	.word	0x00017670


	//   ....[207]....
        /*0978*/ 	.word	0x00017770


	//   ....[208]....
        /*097c*/ 	.word	0x000177d0


	//   ....[209]....
        /*0980*/ 	.word	0x000178d0


	//   ....[210]....
        /*0984*/ 	.word	0x00017930


	//   ....[211]....
        /*0988*/ 	.word	0x00017a30


	//   ....[212]....
        /*098c*/ 	.word	0x00017a90


	//   ....[213]....
        /*0990*/ 	.word	0x00017b40


	//   ....[214]....
        /*0994*/ 	.word	0x00017c00


	//   ....[215]....
        /*0998*/ 	.word	0x00017cc0


	//   ....[216]....
        /*099c*/ 	.word	0x00017d20


	//   ....[217]....
        /*09a0*/ 	.word	0x00017e20


	//   ....[218]....
        /*09a4*/ 	.word	0x00017e80


	//   ....[219]....
        /*09a8*/ 	.word	0x00017f50


	//   ....[220]....
        /*09ac*/ 	.word	0x00017fb0


	//   ....[221]....
        /*09b0*/ 	.word	0x00018070


	//   ....[222]....
        /*09b4*/ 	.word	0x000181b0


	//   ....[223]....
        /*09b8*/ 	.word	0x00018250


	//   ....[224]....
        /*09bc*/ 	.word	0x000182c0


	//   ....[225]....
        /*09c0*/ 	.word	0x00018370


	//   ....[226]....
        /*09c4*/ 	.word	0x000183d0


	//   ....[227]....
        /*09c8*/ 	.word	0x00018480


	//   ....[228]....
        /*09cc*/ 	.word	0x000184e0


	//   ....[229]....
        /*09d0*/ 	.word	0x00018590


	//   ....[230]....
        /*09d4*/ 	.word	0x000185f0


	//   ....[231]....
        /*09d8*/ 	.word	0x000186a0


	//   ....[232]....
        /*09dc*/ 	.word	0x00018700


	//   ....[233]....
        /*09e0*/ 	.word	0x000187b0


	//   ....[234]....
        /*09e4*/ 	.word	0x00018810


	//   ....[235]....
        /*09e8*/ 	.word	0x000188c0


	//   ....[236]....
        /*09ec*/ 	.word	0x00018920


	//   ....[237]....
        /*09f0*/ 	.word	0x000189d0


	//   ....[238]....
        /*09f4*/ 	.word	0x00018ac0


	//   ....[239]....
        /*09f8*/ 	.word	0x00018b70


	//   ....[240]....
        /*09fc*/ 	.word	0x00018bd0


	//   ....[241]....
        /*0a00*/ 	.word	0x00018c90


	//   ....[242]....
        /*0a04*/ 	.word	0x00018cf0


	//   ....[243]....
        /*0a08*/ 	.word	0x00018db0


	//   ....[244]....
        /*0a0c*/ 	.word	0x00018e10


	//   ....[245]....
        /*0a10*/ 	.word	0x00018ed0


	//   ....[246]....
        /*0a14*/ 	.word	0x00018f30


	//   ....[247]....
        /*0a18*/ 	.word	0x00018ff0


	//   ....[248]....
        /*0a1c*/ 	.word	0x00019050


	//   ....[249]....
        /*0a20*/ 	.word	0x00019110


	//   ....[250]....
        /*0a24*/ 	.word	0x00019170


	//   ....[251]....
        /*0a28*/ 	.word	0x00019230


	//   ....[252]....
        /*0a2c*/ 	.word	0x00019290


	//   ....[253]....
        /*0a30*/ 	.word	0x00019340


	//   ....[254]....
        /*0a34*/ 	.word	0x00019430


	//   ....[255]....
        /*0a38*/ 	.word	0x000194e0


	//   ....[0]....
        /*0a3c*/ 	.word	0x00019550


	//   ....[1]....
        /*0a40*/ 	.word	0x00019600


	//   ....[2]....
        /*0a44*/ 	.word	0x00019660


	//   ....[3]....
        /*0a48*/ 	.word	0x00019720


	//   ....[4]....
        /*0a4c*/ 	.word	0x00019780


	//   ....[5]....
        /*0a50*/ 	.word	0x00019840


	//   ....[6]....
        /*0a54*/ 	.word	0x000198a0


	//   ....[7]....
        /*0a58*/ 	.word	0x00019960


	//   ....[8]....
        /*0a5c*/ 	.word	0x000199c0


	//   ....[9]....
        /*0a60*/ 	.word	0x00019a80


	//   ....[10]....
        /*0a64*/ 	.word	0x00019ae0


	//   ....[11]....
        /*0a68*/ 	.word	0x00019ba0


	//   ....[12]....
        /*0a6c*/ 	.word	0x00019c00


	//   ....[13]....
        /*0a70*/ 	.word	0x00019ca0


	//   ....[14]....
        /*0a74*/ 	.word	0x00019d30


	//   ....[15]....
        /*0a78*/ 	.word	0x00019dd0


	//   ....[16]....
        /*0a7c*/ 	.word	0x00019f40


	//   ....[17]....
        /*0a80*/ 	.word	0x00019fb0


	//   ....[18]....
        /*0a84*/ 	.word	0x0001a020


	//   ....[19]....
        /*0a88*/ 	.word	0x0001a090


	//   ....[20]....
        /*0a8c*/ 	.word	0x0001a100


	//   ....[21]....
        /*0a90*/ 	.word	0x0001a180


	//   ....[22]....
        /*0a94*/ 	.word	0x0001a200


	//   ....[23]....
        /*0a98*/ 	.word	0x0001a290


	//   ....[24]....
        /*0a9c*/ 	.word	0x0001a300


	//   ....[25]....
        /*0aa0*/ 	.word	0x0001a370


	//   ....[26]....
        /*0aa4*/ 	.word	0x0001a3e0


	//   ....[27]....
        /*0aa8*/ 	.word	0x0001a460


	//   ....[28]....
        /*0aac*/ 	.word	0x0001a4d0


	//   ....[29]....
        /*0ab0*/ 	.word	0x0001a580


	//   ....[30]....
        /*0ab4*/ 	.word	0x0001a5d0


	//   ....[31]....
        /*0ab8*/ 	.word	0x0001a660


	//   ....[32]....
        /*0abc*/ 	.word	0x0001a790


	//----- nvinfo : EIATTR_REG_RECONFIG
	.align		4
.L_203:
        /*0ac0*/ 	.byte	0x01, 0x54
	.zero		2


	//----- nvinfo : EIATTR_SYSCALL_OFFSETS
	.align		4
        /*0ac4*/ 	.byte	0x04, 0x46
        /*0ac6*/ 	.short	(.L_205 - .L_204)


	//   ....[0]....
.L_204:
        /*0ac8*/ 	.word	0x00001e30


	//   ....[1]....
        /*0acc*/ 	.word	0x000117f0


	//   ....[2]....
        /*0ad0*/ 	.word	0x00011940


	//   ....[3]....
        /*0ad4*/ 	.word	0x00011a30


	//   ....[4]....
        /*0ad8*/ 	.word	0x00012910


	//----- nvinfo : EIATTR_MBARRIER_INSTR_OFFSETS
	.align		4
.L_205:
        /*0adc*/ 	.byte	0x04, 0x39
        /*0ade*/ 	.short	(.L_207 - .L_206)


	//   ....[0]....
.L_206:
        /*0ae0*/ 	.word	0x00000180
        /*0ae4*/ 	.word	0x000000ff
        /*0ae8*/ 	.word	0x00016800
        /*0aec*/ 	.short	0x0100
        /*0aee*/ 	.byte	0x08
	.zero		1


	//   ....[1]....
        /*0af0*/ 	.word	0x00000190
        /*0af4*/ 	.word	0x000000ff
        /*0af8*/ 	.word	0x00016820
        /*0afc*/ 	.short	0x0100
        /*0afe*/ 	.byte	0x08
	.zero		1


	//   ....[2]....
        /*0b00*/ 	.word	0x00000280
        /*0b04*/ 	.word	0x000000ff
        /*0b08*/ 	.word	0x00016830
        /*0b0c*/ 	.short	0x0100
        /*0b0e*/ 	.byte	0x08
	.zero		1


	//   ....[3]....
        /*0b10*/ 	.word	0x00000290
        /*0b14*/ 	.word	0x000000ff
        /*0b18*/ 	.word	0x00016840
        /*0b1c*/ 	.short	0x0100
        /*0b1e*/ 	.byte	0x08
	.zero		1


	//   ....[4]....
        /*0b20*/ 	.word	0x000002a0
        /*0b24*/ 	.word	0x000000ff
        /*0b28*/ 	.word	0x00016838
        /*0b2c*/ 	.short	0x0100
        /*0b2e*/ 	.byte	0x08
	.zero		1


	//   ....[5]....
        /*0b30*/ 	.word	0x000002b0
        /*0b34*/ 	.word	0x000000ff
        /*0b38*/ 	.word	0x00016848
        /*0b3c*/ 	.short	0x0100
        /*0b3e*/ 	.byte	0x08
	.zero		1


	//   ....[6]....
        /*0b40*/ 	.word	0x000003e0
        /*0b44*/ 	.word	0x000000ff
        /*0b48*/ 	.word	0x00016850
        /*0b4c*/ 	.short	0x0100
        /*0b4e*/ 	.byte	0x08
	.zero		1


	//   ....[7]....
        /*0b50*/ 	.word	0x000003f0
        /*0b54*/ 	.word	0x000000ff
        /*0b58*/ 	.word	0x00016860
        /*0b5c*/ 	.short	0x0100
        /*0b5e*/ 	.byte	0x08
	.zero		1


	//   ....[8]....
        /*0b60*/ 	.word	0x00000400
        /*0b64*/ 	.word	0x000000ff
        /*0b68*/ 	.word	0x00016858
        /*0b6c*/ 	.short	0x0100
        /*0b6e*/ 	.byte	0x08
	.zero		1


	//   ....[9]....
        /*0b70*/ 	.word	0x00000410
        /*0b74*/ 	.word	0x000000ff
        /*0b78*/ 	.word	0x00016868
        /*0b7c*/ 	.short	0x0100
        /*0b7e*/ 	.byte	0x08
	.zero		1


	//   ....[10]....
        /*0b80*/ 	.word	0x00000500
        /*0b84*/ 	.word	0x000000ff
        /*0b88*/ 	.word	0x00016870
        /*0b8c*/ 	.short	0x0100
        /*0b8e*/ 	.byte	0x06
	.zero		1


	//   ....[11]....
        /*0b90*/ 	.word	0x00000510
        /*0b94*/ 	.word	0x000000ff
        /*0b98*/ 	.word	0x00016880
        /*0b9c*/ 	.short	0x0100
        /*0b9e*/ 	.byte	0x06
	.zero		1


	//   ....[12]....
        /*0ba0*/ 	.word	0x00000520
        /*0ba4*/ 	.word	0x000000ff
        /*0ba8*/ 	.word	0x00016878
        /*0bac*/ 	.short	0x0100
        /*0bae*/ 	.byte	0x06
	.zero		1


	//   ....[13]....
        /*0bb0*/ 	.word	0x00000530
        /*0bb4*/ 	.word	0x000000ff
        /*0bb8*/ 	.word	0x00016888
        /*0bbc*/ 	.short	0x0100
        /*0bbe*/ 	.byte	0x06
	.zero		1


	//   ....[14]....
        /*0bc0*/ 	.word	0x00000660
        /*0bc4*/ 	.word	0x000000ff
        /*0bc8*/ 	.word	0x00016890
        /*0bcc*/ 	.short	0x0100
        /*0bce*/ 	.byte	0x08
	.zero		1


	//   ....[15]....
        /*0bd0*/ 	.word	0x00000670
        /*0bd4*/ 	.word	0x000000ff
        /*0bd8*/ 	.word	0x000168a0
        /*0bdc*/ 	.short	0x0100
        /*0bde*/ 	.byte	0x08
	.zero		1


	//   ....[16]....
        /*0be0*/ 	.word	0x00000680
        /*0be4*/ 	.word	0x000000ff
        /*0be8*/ 	.word	0x00016898
        /*0bec*/ 	.short	0x0100
        /*0bee*/ 	.byte	0x08
	.zero		1


	//   ....[17]....
        /*0bf0*/ 	.word	0x00000690
        /*0bf4*/ 	.word	0x000000ff
        /*0bf8*/ 	.word	0x000168a8
        /*0bfc*/ 	.short	0x0100
        /*0bfe*/ 	.byte	0x08
	.zero		1


	//   ....[18]....
        /*0c00*/ 	.word	0x000007d0
        /*0c04*/ 	.word	0x000000ff
        /*0c08*/ 	.word	0x000168b0
        /*0c0c*/ 	.short	0x0100
        /*0c0e*/ 	.byte	0x08
	.zero		1


	//   ....[19]....
        /*0c10*/ 	.word	0x000007e0
        /*0c14*/ 	.word	0x000000ff
        /*0c18*/ 	.word	0x000168c0
        /*0c1c*/ 	.short	0x0100
        /*0c1e*/ 	.byte	0x08
	.zero		1


	//   ....[20]....
        /*0c20*/ 	.word	0x000007f0
        /*0c24*/ 	.word	0x000000ff
        /*0c28*/ 	.word	0x000168b8
        /*0c2c*/ 	.short	0x0100
        /*0c2e*/ 	.byte	0x08
	.zero		1


	//   ....[21]....
        /*0c30*/ 	.word	0x00000800
        /*0c34*/ 	.word	0x000000ff
        /*0c38*/ 	.word	0x000168c8
        /*0c3c*/ 	.short	0x0100
        /*0c3e*/ 	.byte	0x08
	.zero		1


	//   ....[22]....
        /*0c40*/ 	.word	0x00001eb0
        /*0c44*/ 	.word	0x000000ff
        /*0c48*/ 	.word	0x00016800
        /*0c4c*/ 	.short	0x010a
        /*0c4e*/ 	.byte	0x2d
	.zero		1


	//   ....[23]....
        /*0c50*/ 	.word	0x00001f30
        /*0c54*/ 	.word	0x00000003
        /*0c58*/ 	.word	0x00016830
        /*0c5c*/ 	.short	0x010a
        /*0c5e*/ 	.byte	0x3f
	.zero		1


	//   ....[24]....
        /*0c60*/ 	.word	0x00001f70
        /*0c64*/ 	.word	0x00000003
        /*0c68*/ 	.word	0x00016830
        /*0c6c*/ 	.short	0x010a
        /*0c6e*/ 	.byte	0x3f
	.zero		1


	//   ....[25]....
        /*0c70*/ 	.word	0x00002310
        /*0c74*/ 	.word	0x000000ff
        /*0c78*/ 	.word	0x00000000
        /*0c7c*/ 	.short	0x0101
        /*0c7e*/ 	.byte	0x06
	.zero		1


	//   ....[26]....
        /*0c80*/ 	.word	0x000051a0
        /*0c84*/ 	.word	0x000000ff
        /*0c88*/ 	.word	0x00016830
        /*0c8c*/ 	.short	0x010a
        /*0c8e*/ 	.byte	0x06
	.zero		1


	//   ....[27]....
        /*0c90*/ 	.word	0x000051e0
        /*0c94*/ 	.word	0x000000ff
        /*0c98*/ 	.word	0x00016830
        /*0c9c*/ 	.short	0x010a
        /*0c9e*/ 	.byte	0x06
	.zero		1


	//   ....[28]....
        /*0ca0*/ 	.word	0x00005410
        /*0ca4*/ 	.word	0x000000ff
        /*0ca8*/ 	.word	0x00016850
        /*0cac*/ 	.short	0x010a
        /*0cae*/ 	.byte	0x06
	.zero		1


	//   ....[29]....
        /*0cb0*/ 	.word	0x00005450
        /*0cb4*/ 	.word	0x000000ff
        /*0cb8*/ 	.word	0x00016850
        /*0cbc*/ 	.short	0x010a
        /*0cbe*/ 	.byte	0x06
	.zero		1


	//   ....[30]....
        /*0cc0*/ 	.word	0x00005880
        /*0cc4*/ 	.word	0x000000ff
        /*0cc8*/ 	.word	0x00000000
        /*0ccc*/ 	.short	0x0101
        /*0cce*/ 	.byte	0x06
	.zero		1


	//   ....[31]....
        /*0cd0*/ 	.word	0x00007b20
        /*0cd4*/ 	.word	0x000000ff
        /*0cd8*/ 	.word	0x00000000
        /*0cdc*/ 	.short	0x0101
        /*0cde*/ 	.byte	0x06
	.zero		1


	//   ....[32]....
        /*0ce0*/ 	.word	0x00008260
        /*0ce4*/ 	.word	0x000000ff
        /*0ce8*/ 	.word	0x00016830
        /*0cec*/ 	.short	0x010a
        /*0cee*/ 	.byte	0x06
	.zero		1


	//   ....[33]....
        /*0cf0*/ 	.word	0x000082a0
        /*0cf4*/ 	.word	0x000000ff
        /*0cf8*/ 	.word	0x00016830
        /*0cfc*/ 	.short	0x010a
        /*0cfe*/ 	.byte	0x06
	.zero		1


	//   ....[34]....
        /*0d00*/ 	.word	0x000084d0
        /*0d04*/ 	.word	0x000000ff
        /*0d08*/ 	.word	0x00016850
        /*0d0c*/ 	.short	0x010a
        /*0d0e*/ 	.byte	0x06
	.zero		1


	//   ....[35]....
        /*0d10*/ 	.word	0x00008510
        /*0d14*/ 	.word	0x000000ff
        /*0d18*/ 	.word	0x00016850
        /*0d1c*/ 	.short	0x010a
        /*0d1e*/ 	.byte	0x06
	.zero		1


	//   ....[36]....
        /*0d20*/ 	.word	0x00008940
        /*0d24*/ 	.word	0x000000ff
        /*0d28*/ 	.word	0x00000000
        /*0d2c*/ 	.short	0x0101
        /*0d2e*/ 	.byte	0x06
	.zero		1


	//   ....[37]....
        /*0d30*/ 	.word	0x00009ae0
        /*0d34*/ 	.word	0x000000ff
        /*0d38*/ 	.word	0x00000000
        /*0d3c*/ 	.short	0x0101
        /*0d3e*/ 	.byte	0x06
	.zero		1


	//   ....[38]....
        /*0d40*/ 	.word	0x00009fe0
        /*0d44*/ 	.word	0x000000ff
        /*0d48*/ 	.word	0x00016830
        /*0d4c*/ 	.short	0x010a
        /*0d4e*/ 	.byte	0x06
	.zero		1


	//   ....[39]....
        /*0d50*/ 	.word	0x0000a020
        /*0d54*/ 	.word	0x000000ff
        /*0d58*/ 	.word	0x00016830
        /*0d5c*/ 	.short	0x010a
        /*0d5e*/ 	.byte	0x06
	.zero		1


	//   ....[40]....
        /*0d60*/ 	.word	0x0000a220
        /*0d64*/ 	.word	0x000000ff
        /*0d68*/ 	.word	0x00016850
        /*0d6c*/ 	.short	0x010a
        /*0d6e*/ 	.byte	0x06
	.zero		1


	//   ....[41]....
        /*0d70*/ 	.word	0x0000a260
        /*0d74*/ 	.word	0x000000ff
        /*0d78*/ 	.word	0x00016850
        /*0d7c*/ 	.short	0x010a
        /*0d7e*/ 	.byte	0x06
	.zero		1


	//   ....[42]....
        /*0d80*/ 	.word	0x0000a690
        /*0d84*/ 	.word	0x000000ff
        /*0d88*/ 	.word	0x00000000
        /*0d8c*/ 	.short	0x0101
        /*0d8e*/ 	.byte	0x06
	.zero		1


	//   ....[43]....
        /*0d90*/ 	.word	0x0000c930
        /*0d94*/ 	.word	0x000000ff
        /*0d98*/ 	.word	0x00000000
        /*0d9c*/ 	.short	0x0101
        /*0d9e*/ 	.byte	0x06
	.zero		1


	//   ....[44]....
        /*0da0*/ 	.word	0x0000cd30
        /*0da4*/ 	.word	0x000000ff
        /*0da8*/ 	.word	0x00016850
        /*0dac*/ 	.short	0x010a
        /*0dae*/ 	.byte	0x05
	.zero		1


	//   ....[45]....
        /*0db0*/ 	.word	0x0000cd70
        /*0db4*/ 	.word	0x000000ff
        /*0db8*/ 	.word	0x00016850
        /*0dbc*/ 	.short	0x010a
        /*0dbe*/ 	.byte	0x05
	.zero		1


	//   ....[46]....
        /*0dc0*/ 	.word	0x0000d2f0
        /*0dc4*/ 	.word	0x000000ff
        /*0dc8*/ 	.word	0x00000000
        /*0dcc*/ 	.short	0x0101
        /*0dce*/ 	.byte	0x04
	.zero		1


	//   ....[47]....
        /*0dd0*/ 	.word	0x0000e2e0
        /*0dd4*/ 	.word	0x00000000
        /*0dd8*/ 	.word	0x00000000
        /*0ddc*/ 	.short	0x0101
        /*0dde*/ 	.byte	0x3f
	.zero		1


	//   ....[48]....
        /*0de0*/ 	.word	0x0000e970
        /*0de4*/ 	.word	0x00000006
        /*0de8*/ 	.word	0x00000000
        /*0dec*/ 	.short	0x0101
        /*0dee*/ 	.byte	0x3f
	.zero		1


	//   ....[49]....
        /*0df0*/ 	.word	0x00011ef0
        /*0df4*/ 	.word	0x00000005
        /*0df8*/ 	.word	0x00016840
        /*0dfc*/ 	.short	0x010a
        /*0dfe*/ 	.byte	0x3f
	.zero		1


	//   ....[50]....
        /*0e00*/ 	.word	0x00012660
        /*0e04*/ 	.word	0x00000005
        /*0e08*/ 	.word	0x00016830
        /*0e0c*/ 	.short	0x0107
        /*0e0e*/ 	.byte	0x3f
	.zero		1


	//   ....[51]....
        /*0e10*/ 	.word	0x00012730
        /*0e14*/ 	.word	0x00000005
        /*0e18*/ 	.word	0x00016830
        /*0e1c*/ 	.short	0x0101
        /*0e1e*/ 	.byte	0x3f
	.zero		1


	//   ....[52]....
        /*0e20*/ 	.word	0x00013540
        /*0e24*/ 	.word	0x00000016
        /*0e28*/ 	.word	0x00016800
        /*0e2c*/ 	.short	0x0107
        /*0e2e*/ 	.byte	0x3f
	.zero		1


	//   ....[53]....
        /*0e30*/ 	.word	0x00013640
        /*0e34*/ 	.word	0x00000016
        /*0e38*/ 	.word	0x00016800
        /*0e3c*/ 	.short	0x0101
        /*0e3e*/ 	.byte	0x3f
	.zero		1


	//   ....[54]....
        /*0e40*/ 	.word	0x00013670
        /*0e44*/ 	.word	0x00000016
        /*0e48*/ 	.word	0x00016820
        /*0e4c*/ 	.short	0x010a
        /*0e4e*/ 	.byte	0x3f
	.zero		1


	//   ....[55]....
        /*0e50*/ 	.word	0x00013a00
        /*0e54*/ 	.word	0x00000005
        /*0e58*/ 	.word	0x00016840
        /*0e5c*/ 	.short	0x010a
        /*0e5e*/ 	.byte	0x3f
	.zero		1


	//   ....[56]....
        /*0e60*/ 	.word	0x00013ed0
        /*0e64*/ 	.word	0x00000005
        /*0e68*/ 	.word	0x00016830
        /*0e6c*/ 	.short	0x0107
        /*0e6e*/ 	.byte	0x3f
	.zero		1


	//   ....[57]....
        /*0e70*/ 	.word	0x00013f90
        /*0e74*/ 	.word	0x00000005
        /*0e78*/ 	.word	0x00016830
        /*0e7c*/ 	.short	0x0101
        /*0e7e*/ 	.byte	0x3f
	.zero		1


	//   ....[58]....
        /*0e80*/ 	.word	0x00013ff0
        /*0e84*/ 	.word	0x00000005
        /*0e88*/ 	.word	0x00016860
        /*0e8c*/ 	.short	0x010a
        /*0e8e*/ 	.byte	0x3f
	.zero		1


	//   ....[59]....
        /*0e90*/ 	.word	0x000144d0
        /*0e94*/ 	.word	0x00000005
        /*0e98*/ 	.word	0x00016850
        /*0e9c*/ 	.short	0x0107
        /*0e9e*/ 	.byte	0x3f
	.zero		1


	//   ....[60]....
        /*0ea0*/ 	.word	0x00014640
        /*0ea4*/ 	.word	0x00000005
        /*0ea8*/ 	.word	0x00016850
        /*0eac*/ 	.short	0x0101
        /*0eae*/ 	.byte	0x3f
	.zero		1


	//   ....[61]....
        /*0eb0*/ 	.word	0x00014860
        /*0eb4*/ 	.word	0x00000000
        /*0eb8*/ 	.word	0x00016860
        /*0ebc*/ 	.short	0x010a
        /*0ebe*/ 	.byte	0x3f
	.zero		1


	//   ....[62]....
        /*0ec0*/ 	.word	0x00014ce0
        /*0ec4*/ 	.word	0x00000000
        /*0ec8*/ 	.word	0x00016850
        /*0ecc*/ 	.short	0x0107
        /*0ece*/ 	.byte	0x3f
	.zero		1


	//   ....[63]....
        /*0ed0*/ 	.word	0x00014da0
        /*0ed4*/ 	.word	0x00000000
        /*0ed8*/ 	.word	0x00016850
        /*0edc*/ 	.short	0x0101
        /*0ede*/ 	.byte	0x3f
	.zero		1


	//   ....[64]....
        /*0ee0*/ 	.word	0x00015ef0
        /*0ee4*/ 	.word	0x00000004
        /*0ee8*/ 	.word	0x00016820
        /*0eec*/ 	.short	0x010a
        /*0eee*/ 	.byte	0x3f
	.zero		1


	//   ....[65]....
        /*0ef0*/ 	.word	0x00016070
        /*0ef4*/ 	.word	0x00000005
        /*0ef8*/ 	.word	0x00016840
        /*0efc*/ 	.short	0x010a
        /*0efe*/ 	.byte	0x3f
	.zero		1


	//   ....[66]....
        /*0f00*/ 	.word	0x00016110
        /*0f04*/ 	.word	0x00000019
        /*0f08*/ 	.word	0x00016840
        /*0f0c*/ 	.short	0x010a
        /*0f0e*/ 	.byte	0x3f
	.zero		1


	//   ....[67]....
        /*0f10*/ 	.word	0x00016150
        /*0f14*/ 	.word	0x00000005
        /*0f18*/ 	.word	0x00016860
        /*0f1c*/ 	.short	0x010a
        /*0f1e*/ 	.byte	0x3f
	.zero		1


	//   ....[68]....
        /*0f20*/ 	.word	0x00016190
        /*0f24*/ 	.word	0x00000019
        /*0f28*/ 	.word	0x00016860
        /*0f2c*/ 	.short	0x010a
        /*0f2e*/ 	.byte	0x3f
	.zero		1


	//   ....[69]....
        /*0f30*/ 	.word	0x00016200
        /*0f34*/ 	.word	0x00000003
        /*0f38*/ 	.word	0x00016800
        /*0f3c*/ 	.short	0x010a
        /*0f3e*/ 	.byte	0x3f
	.zero		1


	//   ....[70]....
        /*0f40*/ 	.word	0x00016250
        /*0f44*/ 	.word	0x00000003
        /*0f48*/ 	.word	0x00016830
        /*0f4c*/ 	.short	0x010a
        /*0f4e*/ 	.byte	0x3f
	.zero		1


	//   ....[71]....
        /*0f50*/ 	.word	0x000162b0
        /*0f54*/ 	.word	0x00000005
        /*0f58*/ 	.word	0x00016830
        /*0f5c*/ 	.short	0x010a
        /*0f5e*/ 	.byte	0x3f
	.zero		1


	//   ....[72]....
        /*0f60*/ 	.word	0x00016310
        /*0f64*/ 	.word	0x00000005
        /*0f68*/ 	.word	0x00016850
        /*0f6c*/ 	.short	0x010a
        /*0f6e*/ 	.byte	0x3f
	.zero		1


	//   ....[73]....
        /*0f70*/ 	.word	0x00016370
        /*0f74*/ 	.word	0x00000005
        /*0f78*/ 	.word	0x00016830
        /*0f7c*/ 	.short	0x010a
        /*0f7e*/ 	.byte	0x3f
	.zero		1


	//   ....[74]....
        /*0f80*/ 	.word	0x000163d0
        /*0f84*/ 	.word	0x00000005
        /*0f88*/ 	.word	0x00016850
        /*0f8c*/ 	.short	0x010a
        /*0f8e*/ 	.byte	0x3f
	.zero		1


	//   ....[75]....
        /*0f90*/ 	.word	0x00016430
        /*0f94*/ 	.word	0x00000005
        /*0f98*/ 	.word	0x00016830
        /*0f9c*/ 	.short	0x010a
        /*0f9e*/ 	.byte	0x3f
	.zero		1


	//   ....[76]....
        /*0fa0*/ 	.word	0x00016490
        /*0fa4*/ 	.word	0x00000005
        /*0fa8*/ 	.word	0x00016850
        /*0fac*/ 	.short	0x010a
        /*0fae*/ 	.byte	0x3f
	.zero		1


	//   ....[77]....
        /*0fb0*/ 	.word	0x000164f0
        /*0fb4*/ 	.word	0x00000007
        /*0fb8*/ 	.word	0x00016850
        /*0fbc*/ 	.short	0x010a
        /*0fbe*/ 	.byte	0x3f
	.zero		1


	//   ....[78]....
        /*0fc0*/ 	.word	0x00016610
        /*0fc4*/ 	.word	0x00000005
        /*0fc8*/ 	.word	0x00016840
        /*0fcc*/ 	.short	0x010a
        /*0fce*/ 	.byte	0x3f
	.zero		1


	//   ....[79]....
        /*0fd0*/ 	.word	0x000180b0
        /*0fd4*/ 	.word	0x00000016
        /*0fd8*/ 	.word	0x00016820
        /*0fdc*/ 	.short	0x010a
        /*0fde*/ 	.byte	0x3f
	.zero		1


	//   ....[80]....
        /*0fe0*/ 	.word	0x00018100
        /*0fe4*/ 	.word	0x00000005
        /*0fe8*/ 	.word	0x00016840
        /*0fec*/ 	.short	0x010a
        /*0fee*/ 	.byte	0x3f
	.zero		1


	//   ....[81]....
        /*0ff0*/ 	.word	0x00018a10
        /*0ff4*/ 	.word	0x00000005
        /*0ff8*/ 	.word	0x00016860
        /*0ffc*/ 	.short	0x010a
        /*0ffe*/ 	.byte	0x3f
	.zero		1


	//   ....[82]....
        /*1000*/ 	.word	0x00019380
        /*1004*/ 	.word	0x00000000
        /*1008*/ 	.word	0x00016860
        /*100c*/ 	.short	0x010a
        /*100e*/ 	.byte	0x3f
	.zero		1


	//   ....[83]....
        /*1010*/ 	.word	0x0001a6b0
        /*1014*/ 	.word	0x00000004
        /*1018*/ 	.word	0x00016820
        /*101c*/ 	.short	0x010a
        /*101e*/ 	.byte	0x3f
	.zero		1


	//   ....[84]....
        /*1020*/ 	.word	0x0001a850
        /*1024*/ 	.word	0x00000005
        /*1028*/ 	.word	0x00016840
        /*102c*/ 	.short	0x010a
        /*102e*/ 	.byte	0x3f
	.zero		1


	//   ....[85]....
        /*1030*/ 	.word	0x0001a8a0
        /*1034*/ 	.word	0x00000019
        /*1038*/ 	.word	0x00016840
        /*103c*/ 	.short	0x010a
        /*103e*/ 	.byte	0x3f
	.zero		1


	//   ....[86]....
        /*1040*/ 	.word	0x0001a8f0
        /*1044*/ 	.word	0x00000005
        /*1048*/ 	.word	0x00016860
        /*104c*/ 	.short	0x010a
        /*104e*/ 	.byte	0x3f
	.zero		1


	//----- nvinfo : EIATTR_NUM_MBARRIERS
	.align		4
.L_207:
        /*1050*/ 	.byte	0x03, 0x38
        /*1052*/ 	.short	0x0016


	//----- nvinfo : EIATTR_EXIT_INSTR_OFFSETS
	.align		4
        /*1054*/ 	.byte	0x04, 0x1c
        /*1056*/ 	.short	(.L_209 - .L_208)


	//   ....[0]....
.L_208:
        /*1058*/ 	.word	0x000009b0


	//   ....[1]....
        /*105c*/ 	.word	0x0000f920


	//   ....[2]....
        /*1060*/ 	.word	0x000161e0


	//----- nvinfo : EIATTR_MAX_THREADS
	.align		4
.L_209:
        /*1064*/ 	.byte	0x04, 0x05
        /*1066*/ 	.short	(.L_211 - .L_210)
.L_210:
        /*1068*/ 	.word	0x00000200
        /*106c*/ 	.word	0x00000001
        /*1070*/ 	.word	0x00000001


	//----- nvinfo : EIATTR_CRS_STACK_SIZE
	.align		4
.L_211:
        /*1074*/ 	.byte	0x04, 0x1e
        /*1076*/ 	.short	(.L_213 - .L_212)
.L_212:
        /*1078*/ 	.word	0x00000000


	//----- nvinfo : EIATTR_CBANK_PARAM_SIZE
	.align		4
.L_213:
        /*107c*/ 	.byte	0x03, 0x19
        /*107e*/ 	.short	0x0af0


	//----- nvinfo : EIATTR_PARAM_CBANK
	.align		4
        /*1080*/ 	.byte	0x04, 0x0a
        /*1082*/ 	.short	(.L_215 - .L_214)
	.align		4
.L_214:
        /*1084*/ 	.word	index@(.nv.constant0._ZN7cutlass13device_kernelIN5flash11enable_sm90INS1_16FlashAttnFwdSm90INS1_25CollectiveMainloopFwdSm90ILi2EN4cute5tupleIJNS5_1CILi1EEES8_S8_EEENS6_IJNS7_ILi192EEENS7_ILi128EEENS7_ILi64EEEEEELi64ENS_6half_tEfNS_4arch4Sm90ELb0ELb1ELb0ELb1ELb1ELb0ELb0ELb1ELb1ELb1ELb1ELb0EEENS1_21CollectiveEpilogueFwdINS6_IJSA_SC_SB_EEES9_SE_SG_Li384ELb1ELb1ELb1ELb0EEENS1_36VarlenDynamicPersistentTileSchedulerILi192ELi128ELi384ELi128ELb1ELb1ELb1ELb1ELb0ELb1EEEEEEEEEvNT_6ParamsE)
        /*1088*/ 	.short	0x0210
        /*108a*/ 	.short	0x0af0


	//----- nvinfo : EIATTR_SW_WAR
	.align		4
.L_215:
        /*108c*/ 	.byte	0x04, 0x36
        /*108e*/ 	.short	(.L_217 - .L_216)
.L_216:
        /*1090*/ 	.word	0x00000008
.L_217:


//--------------------- .nv.info._ZN7cutlass13device_kernelIN5flash11enable_sm90INS1_16FlashAttnFwdSm90INS1_25CollectiveMainloopFwdSm90ILi2EN4cute5tupleIJNS5_1CILi1EEES8_S8_EEENS6_IJNS7_ILi192EEENS7_ILi128EEENS7_ILi64EEEEEELi64ENS_6half_tEfNS_4arch4Sm90ELb0ELb1ELb0ELb1ELb1ELb1ELb0ELb1ELb1ELb1ELb1ELb0EEENS1_21CollectiveEpilogueFwdINS6_IJSA_SC_SB_EEES9_SE_SG_Li384ELb1ELb1ELb1ELb0EEENS1_36VarlenDynamicPersistentTileSchedulerILi192ELi128ELi384ELi128ELb1ELb1ELb1ELb1ELb0ELb1EEEEEEEEEvNT_6ParamsE --------------------------
	.section	.nv.info._ZN7cutlass13device_kernelIN5flash11enable_sm90INS1_16FlashAttnFwdSm90INS1_25CollectiveMainloopFwdSm90ILi2EN4cute5tupleIJNS5_1CILi1EEES8_S8_EEENS6_IJNS7_ILi192EEENS7_ILi128EEENS7_ILi64EEEEEELi64ENS_6half_tEfNS_4arch4Sm90ELb0ELb1ELb0ELb1ELb1ELb1ELb0ELb1ELb1ELb1ELb1ELb0EEENS1_21CollectiveEpilogueFwdINS6_IJSA_SC_SB_EEES9_SE_SG_Li384ELb1ELb1ELb1ELb0EEENS1_36VarlenDynamicPersistentTileSchedulerILi192ELi128ELi384ELi128ELb1ELb1ELb1ELb1ELb0ELb1EEEEEEEEEvNT_6ParamsE,"",@"SHT_CUDA_INFO"
	.sectionflags	@""
	.align	4


	//----- nvinfo : EIATTR_CUDA_API_VERSION
	.align		4
        /*0000*/ 	.byte	0x04, 0x37
        /*0002*/ 	.short	(.L_219 - .L_218)
.L_218:
        /*0004*/ 	.word	0x00000082


	//----- nvinfo : EIATTR_KPARAM_INFO
	.align		4
.L_219:
        /*0008*/ 	.byte	0x04, 0x17
        /*000a*/ 	.short	(.L_221 - .L_220)
.L_220:
        /*000c*/ 	.word	0x00000000
        /*0010*/ 	.short	0x0000
        /*0012*/ 	.short	0x0070
        /*0014*/ 	.byte	0x00, 0xf0, 0x01, 0x2a


	//----- nvinfo : EIATTR_SPARSE_MMA_MASK
	.align		4
.L_221:
        /*0018*/ 	.byte	0x03, 0x50
        /*001a*/ 	.short	0x0000


	//----- nvinfo : EIATTR_MAXREG_COUNT
	.align		4
        /*001c*/ 	.byte	0x03, 0x1b
        /*001e*/ 	.short	0x0080


	//----- nvinfo : EIATTR_NUM_BARRIERS
	.align		4
        /*0020*/ 	.byte	0x02, 0x4c
        /*0022*/ 	.byte	0x10
	.zero		1


	//----- nvinfo : EIATTR_EXTERNS
	.align		4
        /*0024*/ 	.byte	0x04, 0x0f
        /*0026*/ 	.short	(.L_223 - .L_222)


	//   ....[0]....
	.align		4
.L_222:
        /*0028*/ 	.word	index@(__assertfail)


	//----- nvinfo : EIATTR_ANNOTATIONS
	.align		4
.L_223:
        /*002c*/ 	.byte	0x04, 0x55
        /*002e*/ 	.short	(.L_225 - .L_224)


	//   ....[0]....
.L_224:
        /* <DEDUP_REMOVED lines=82> */


	//----- nvinfo : EIATTR_MERCURY_ISA_VERSION
	.align		4
.L_225:
        /*0538*/ 	.byte	0x03, 0x5f
        /*053a*/ 	.short	0x0101


	//----- nvinfo : EIATTR_UNUSED_LOAD_BYTE_OFFSET
	.align		4
        /*053c*/ 	.byte	0x04, 0x44
        /*053e*/ 	.short	(.L_227 - .L_226)


	//   ....[0]....
.L_226:
        /*0540*/ 	.word	0x00000a90
        /*0544*/ 	.word	0x0000fff0


	//   ....[1]....
        /*0548*/ 	.word	0x00015b70
        /*054c*/ 	.word	0x0000fff0


	//----- nvinfo : EIATTR_INT_WARP_WIDE_INSTR_OFFSETS
	.align		4
.L_227:
        /*0550*/ 	.byte	0x04, 0x31
        /*0552*/ 	.short	(.L_229 - .L_228)


	//   ....[0]....
.L_228:
        /*0554*/ 	.word	0x00000130


	//   ....[1]....
        /*0558*/ 	.word	0x00000170


	//   ....[2]....
        /*055c*/ 	.word	0x000001e0


	//   ....[3]....
        /*0560*/ 	.word	0x0001b150


	//   ....[4]....
        /*0564*/ 	.word	0x0001b1e0


	//   ....[5]....
        /*0568*/ 	.word	0x0001e330


	//   ....[6]....
        /*056c*/ 	.word	0x0001e3c0


	//----- nvinfo : EIATTR_COOP_GROUP_MASK_REGIDS
	.align		4
.L_229:
        /*0570*/ 	.byte	0x04, 0x29
        /*0572*/ 	.short	(.L_231 - .L_230)


	//   ....[0]....
.L_230:
        /*0574*/ 	.word	0xffffffff


	//   ....[1]....
        /*0578*/ 	.word	0xffffffff


	//   ....[2]....
        /*057c*/ 	.word	0xffffffff


	//   ....[3]....
        /*0580*/ 	.word	0xffffffff


	//   ....[4]....
        /*0584*/ 	.word	0xffffffff


	//   ....[5]....
        /*0588*/ 	.word	0xffffffff


	//   ....[6]....
        /*058c*/ 	.word	0xffffffff


	//   ....[7]....
        /*0590*/ 	.word	0xffffffff


	//   ....[8]....
        /*0594*/ 	.word	0xffffffff


	//   ....[9]....
        /*0598*/ 	.word	0xffffffff


	//   ....[10]....
        /*059c*/ 	.word	0xffffffff


	//   ....[11]....
        /*05a0*/ 	.word	0xffffffff


	//   ....[12]....
        /*05a4*/ 	.word	0xffffffff


	//   ....[13]....
        /*05a8*/ 	.word	0xffffffff


	//   ....[14]....
        /*05ac*/ 	.word	0xffffffff


	//   ....[15]....
        /*05b0*/ 	.word	0xffffffff


	//   ....[16]....
        /*05b4*/ 	.word	0xffffffff


	//   ....[17]....
        /*05b8*/ 	.word	0xffffffff


	//   ....[18]....
        /*05bc*/ 	.word	0xffffffff


	//   ....[19]....
        /*05c0*/ 	.word	0xffffffff


	//   ....[20]....
        /*05c4*/ 	.word	0xffffffff


	//   ....[21]....
        /*05c8*/ 	.word	0xffffffff


	//   ....[22]....
        /*05cc*/ 	.word	0xffffffff


	//   ....[23]....
        /*05d0*/ 	.word	0xffffffff


	//   ....[24]....
        /*05d4*/ 	.word	0xffffffff


	//   ....[25]....
        /*05d8*/ 	.word	0xffffffff


	//   ....[26]....
        /*05dc*/ 	.word	0xffffffff


	//   ....[27]....
        /*05e0*/ 	.word	0xffffffff


	//   ....[28]....
        /*05e4*/ 	.word	0xffffffff


	//   ....[29]....
        /*05e8*/ 	.word	0xffffffff


	//   ....[30]....
        /*05ec*/ 	.word	0xffffffff


	//   ....[31]....
        /*05f0*/ 	.word	0xffffffff


	//   ....[32]....
        /*05f4*/ 	.word	0xffffffff


	//   ....[33]....
        /*05f8*/ 	.word	0xffffffff


	//   ....[34]....
        /*05fc*/ 	.word	0xffffffff


	//   ....[35]....
        /*0600*/ 	.word	0xffffffff


	//   ....[36]....
        /*0604*/ 	.word	0xffffffff


	//   ....[37]....
        /*0608*/ 	.word	0xffffffff


	//   ....[38]....
        /*060c*/ 	.word	0xffffffff


	//   ....[39]....
        /*0610*/ 	.word	0xffffffff


	//   ....[40]....
        /*0614*/ 	.word	0xffffffff


	//   ....[41]....
        /*0618*/ 	.word	0xffffffff


	//   ....[42]....
        /*061c*/ 	.word	0xffffffff


	//   ....[43]....
        /*0620*/ 	.word	0xffffffff


	//   ....[44]....
        /*0624*/ 	.word	0xffffffff


	//   ....[45]....
        /*0628*/ 	.word	0xffffffff


	//   ....[46]....
        /*062c*/ 	.word	0xffffffff


	//   ....[47]....
        /*0630*/ 	.word	0xffffffff


	//   ....[48]....
        /*0634*/ 	.word	0xffffffff


	//   ....[49]....
        /*0638*/ 	.word	0xffffffff


	//   ....[50]....
        /*063c*/ 	.word	0xffffffff


	//   ....[51]....
        /*0640*/ 	.word	0xffffffff


	//   ....[52]....
        /*0644*/ 	.word	0xffffffff


	//   ....[53]....
        /*0648*/ 	.word	0xffffffff


	//   ....[54]....
        /*064c*/ 	.word	0xffffffff


	//   ....[55]....
        /*0650*/ 	.word	0xffffffff


	//   ....[56]....
        /*0654*/ 	.word	0xffffffff


	//   ....[57]....
        /*0658*/ 	.word	0xffffffff


	//   ....[58]....
        /*065c*/ 	.word	0xffffffff


	//   ....[59]....
        /*0660*/ 	.word	0xffffffff


	//   ....[60]....
        /*0664*/ 	.word	0xffffffff


	//   ....[61]....
        /*0668*/ 	.word	0xffffffff


	//   ....[62]....
        /*066c*/ 	.word	0xffffffff


	//   ....[63]....
        /*0670*/ 	.word	0xffffffff


	//   ....[64]....
        /*0674*/ 	.word	0xffffffff


	//   ....[65]....
        /*0678*/ 	.word	0xffffffff


	//   ....[66]....
        /*067c*/ 	.word	0xffffffff


	//   ....[67]....
        /*0680*/ 	.word	0xffffffff


	//   ....[68]....
        /*0684*/ 	.word	0xffffffff


	//   ....[69]....
        /*0688*/ 	.word	0xffffffff


	//   ....[70]....
        /*068c*/ 	.word	0xffffffff


	//   ....[71]....
        /*0690*/ 	.word	0xffffffff


	//   ....[72]....
        /*0694*/ 	.word	0xffffffff


	//   ....[73]....
        /*0698*/ 	.word	0xffffffff


	//   ....[74]....
        /*069c*/ 	.word	0xffffffff


	//   ....[75]....
        /*06a0*/ 	.word	0xffffffff


	//   ....[76]....
        /*06a4*/ 	.word	0xffffffff


	//   ....[77]....
        /*06a8*/ 	.word	0xffffffff


	//   ....[78]....
        /*06ac*/ 	.word	0xffffffff


	//   ....[79]....
        /*06b0*/ 	.word	0xffffffff


	//   ....[80]....
        /*06b4*/ 	.word	0xffffffff


	//   ....[81]....
        /*06b8*/ 	.word	0xffffffff


	//   ....[82]....
        /*06bc*/ 	.word	0xffffffff


	//   ....[83]....
        /*06c0*/ 	.word	0xffffffff


	//   ....[84]....
        /*06c4*/ 	.word	0xffffffff


	//   ....[85]....
        /*06c8*/ 	.word	0xffffffff


	//   ....[86]....
        /*06cc*/ 	.word	0xffffffff


	//   ....[87]....
        /*06d0*/ 	.word	0xffffffff


	//   ....[88]....
        /*06d4*/ 	.word	0xffffffff


	//   ....[89]....
        /*06d8*/ 	.word	0xffffffff


	//   ....[90]....
        /*06dc*/ 	.word	0xffffffff


	//   ....[91]....
        /*06e0*/ 	.word	0xffffffff


	//   ....[92]....
        /*06e4*/ 	.word	0xffffffff


	//   ....[93]....
        /*06e8*/ 	.word	0xffffffff


	//   ....[94]....
        /*06ec*/ 	.word	0xffffffff


	//   ....[95]....
        /*06f0*/ 	.word	0xffffffff


	//   ....[96]....
        /*06f4*/ 	.word	0xffffffff


	//   ....[97]....
        /*06f8*/ 	.word	0xffffffff


	//   ....[98]....
        /*06fc*/ 	.word	0xffffffff


	//   ....[99]....
        /*0700*/ 	.word	0xffffffff


	//   ....[100]....
        /*0704*/ 	.word	0xffffffff


	//   ....[101]....
        /*0708*/ 	.word	0xffffffff


	//   ....[102]....
        /*070c*/ 	.word	0xffffffff


	//   ....[103]....
        /*0710*/ 	.word	0xffffffff


	//   ....[104]....
        /*0714*/ 	.word	0xffffffff


	//   ....[105]....
        /*0718*/ 	.word	0xffffffff


	//   ....[106]....
        /*071c*/ 	.word	0xffffffff


	//   ....[107]....
        /*0720*/ 	.word	0xffffffff


	//   ....[108]....
        /*0724*/ 	.word	0xffffffff


	//   ....[109]....
        /*0728*/ 	.word	0xffffffff


	//   ....[110]....
        /*072c*/ 	.word	0xffffffff


	//   ....[111]....
        /*0730*/ 	.word	0xffffffff


	//   ....[112]....
        /*0734*/ 	.word	0xffffffff


	//   ....[113]....
        /*0738*/ 	.word	0xffffffff


	//   ....[114]....
        /*073c*/ 	.word	0xffffffff


	//   ....[115]....
        /*0740*/ 	.word	0xffffffff


	//   ....[116]....
        /*0744*/ 	.word	0xffffffff


	//   ....[117]....
        /*0748*/ 	.word	0xffffffff


	//   ....[118]....
        /*074c*/ 	.word	0xffffffff


	//   ....[119]....
        /*0750*/ 	.word	0xffffffff


	//   ....[120]....
        /*0754*/ 	.word	0xffffffff


	//   ....[121]....
        /*0758*/ 	.word	0xffffffff


	//   ....[122]....
        /*075c*/ 	.word	0xffffffff


	//   ....[123]....
        /*0760*/ 	.word	0xffffffff


	//   ....[124]....
        /*0764*/ 	.word	0xffffffff


	//   ....[125]....
        /*0768*/ 	.word	0xffffffff


	//   ....[126]....
        /*076c*/ 	.word	0xffffffff


	//   ....[127]....
        /*0770*/ 	.word	0xffffffff


	//   ....[128]....
        /*0774*/ 	.word	0xffffffff


	//   ....[129]....
        /*0778*/ 	.word	0xffffffff


	//   ....[130]....
        /*077c*/ 	.word	0xffffffff


	//   ....[131]....
        /*0780*/ 	.word	0xffffffff


	//   ....[132]....
        /*0784*/ 	.word	0xffffffff


	//   ....[133]....
        /*0788*/ 	.word	0xffffffff


	//   ....[134]....
        /*078c*/ 	.word	0xffffffff


	//   ....[135]....
        /*0790*/ 	.word	0xffffffff


	//   ....[136]....
        /*0794*/ 	.word	0xffffffff


	//   ....[137]....
        /*0798*/ 	.word	0xffffffff


	//   ....[138]....
        /*079c*/ 	.word	0xffffffff


	//   ....[139]....
        /*07a0*/ 	.word	0xffffffff


	//   ....[140]....
        /*07a4*/ 	.word	0xffffffff


	//   ....[141]....
        /*07a8*/ 	.word	0xffffffff


	//   ....[142]....
        /*07ac*/ 	.word	0xffffffff


	//   ....[143]....
        /*07b0*/ 	.word	0xffffffff


	//   ....[144]....
        /*07b4*/ 	.word	0xffffffff


	//   ....[145]....
        /*07b8*/ 	.word	0xffffffff


	//   ....[146]....
        /*07bc*/ 	.word	0xffffffff


	//   ....[147]....
        /*07c0*/ 	.word	0xffffffff


	//   ....[148]....
        /*07c4*/ 	.word	0xffffffff


	//   ....[149]....
        /*07c8*/ 	.word	0xffffffff


	//   ....[150]....
        /*07cc*/ 	.word	0xffffffff


	//   ....[151]....
        /*07d0*/ 	.word	0xffffffff


	//   ....[152]....
        /*07d4*/ 	.word	0xffffffff


	//   ....[153]....
        /*07d8*/ 	.word	0xffffffff


	//   ....[154]....
        /*07dc*/ 	.word	0xffffffff


	//   ....[155]....
        /*07e0*/ 	.word	0xffffffff


	//   ....[156]....
        /*07e4*/ 	.word	0xffffffff


	//   ....[157]....
        /*07e8*/ 	.word	0xffffffff


	//   ....[158]....
        /*07ec*/ 	.word	0xffffffff


	//   ....[159]....
        /*07f0*/ 	.word	0xffffffff


	//   ....[160]....
        /*07f4*/ 	.word	0xffffffff


	//   ....[161]....
        /*07f8*/ 	.word	0xffffffff


	//   ....[162]....
        /*07fc*/ 	.word	0xffffffff


	//   ....[163]....
        /*0800*/ 	.word	0xffffffff


	//   ....[164]....
        /*0804*/ 	.word	0xffffffff


	//   ....[165]....
        /*0808*/ 	.word	0xffffffff


	//   ....[166]....
        /*080c*/ 	.word	0xffffffff


	//   ....[167]....
        /*0810*/ 	.word	0xffffffff


	//   ....[168]....
        /*0814*/ 	.word	0xffffffff


	//   ....[169]....
        /*0818*/ 	.word	0xffffffff


	//   ....[170]....
        /*081c*/ 	.word	0xffffffff


	//   ....[171]....
        /*0820*/ 	.word	0xffffffff


	//   ....[172]....
        /*0824*/ 	.word	0xffffffff


	//   ....[173]....
        /*0828*/ 	.word	0xffffffff


	//   ....[174]....
        /*082c*/ 	.word	0xffffffff


	//   ....[175]....
        /*0830*/ 	.word	0xffffffff


	//   ....[176]....
        /*0834*/ 	.word	0xffffffff


	//   ....[177]....
        /*0838*/ 	.word	0xffffffff


	//   ....[178]....
        /*083c*/ 	.word	0xffffffff


	//   ....[179]....
        /*0840*/ 	.word	0xffffffff


	//   ....[180]....
        /*0844*/ 	.word	0xffffffff


	//   ....[181]....
        /*0848*/ 	.word	0xffffffff


	//   ....[182]....
        /*084c*/ 	.word	0xffffffff


	//   ....[183]....
        /*0850*/ 	.word	0xffffffff


	//   ....[184]....
        /*0854*/ 	.word	0xffffffff


	//   ....[185]....
        /*0858*/ 	.word	0xffffffff


	//   ....[186]....
        /*085c*/ 	.word	0xffffffff


	//   ....[187]....
        /*0860*/ 	.word	0xffffffff


	//   ....[188]....
        /*0864*/ 	.word	0xffffffff


	//   ....[189]....
        /*0868*/ 	.word	0xffffffff


	//   ....[190]....
        /*086c*/ 	.word	0xffffffff


	//   ....[191]....
        /*0870*/ 	.word	0xffffffff


	//   ....[192]....
        /*0874*/ 	.word	0xffffffff


	//   ....[193]....
        /*0878*/ 	.word	0xffffffff


	//   ....[194]....
        /*087c*/ 	.word	0xffffffff


	//   ....[195]....
        /*0880*/ 	.word	0xffffffff


	//   ....[196]....
        /*0884*/ 	.word	0xffffffff


	//   ....[197]....
        /*0888*/ 	.word	0xffffffff


	//   ....[198]....
        /*088c*/ 	.word	0xffffffff


	//   ....[199]....
        /*0890*/ 	.word	0xffffffff


	//   ....[200]....
        /*0894*/ 	.word	0xffffffff


	//   ....[201]....
        /*0898*/ 	.word	0xffffffff


	//   ....[202]....
        /*089c*/ 	.word	0xffffffff


	//   ....[203]....
        /*08a0*/ 	.word	0xffffffff


	//   ....[204]....
        /*08a4*/ 	.word	0xffffffff


	//   ....[205]....
        /*08a8*/ 	.word	0xffffffff


	//   ....[206]....
        /*08ac*/ 	.word	0xffffffff


	//   ....[207]....
        /*08b0*/ 	.word	0xffffffff


	//   ....[208]....
        /*08b4*/ 	.word	0xffffffff


	//   ....[209]....
        /*08b8*/ 	.word	0xffffffff


	//   ....[210]....
        /*08bc*/ 	.word	0xffffffff


	//   ....[211]....
        /*08c0*/ 	.word	0xffffffff


	//   ....[212]....
        /*08c4*/ 	.word	0xffffffff


	//   ....[213]....
        /*08c8*/ 	.word	0xffffffff


	//   ....[214]....
        /*08cc*/ 	.word	0xffffffff


	//   ....[215]....
        /*08d0*/ 	.word	0x0500000f


	//   ....[216]....
        /*08d4*/ 	.word	0x0500000f


	//   ....[217]....
        /*08d8*/ 	.word	0x0500000f


	//   ....[218]....
        /*08dc*/ 	.word	0x0500000f


	//   ....[219]....
        /*08e0*/ 	.word	0x0500000f


	//   ....[220]....
        /*08e4*/ 	.word	0x0500000f


	//   ....[221]....
        /*08e8*/ 	.word	0x0500000f


	//   ....[222]....
        /*08ec*/ 	.word	0x0500000f


	//   ....[223]....
        /*08f0*/ 	.word	0x0500000f


	//   ....[224]....
        /*08f4*/ 	.word	0x0500000f


	//   ....[225]....
        /*08f8*/ 	.word	0x0500000f


	//   ....[226]....
        /*08fc*/ 	.word	0x0500000f


	//   ....[227]....
        /*0900*/ 	.word	0x0500000f


	//   ....[228]....
        /*0904*/ 	.word	0x0500000f


	//   ....[229]....
        /*0908*/ 	.word	0x0500000f


	//   ....[230]....
        /*090c*/ 	.word	0x0500000f


	//   ....[231]....
        /*0910*/ 	.word	0x0500000f


	//   ....[232]....
        /*0914*/ 	.word	0x0500000f


	//   ....[233]....
        /*0918*/ 	.word	0x0500000f


	//   ....[234]....
        /*091c*/ 	.word	0x0500000f


	//   ....[235]....
        /*0920*/ 	.word	0x0500000f


	//   ....[236]....
        /*0924*/ 	.word	0x0500000f


	//   ....[237]....
        /*0928*/ 	.word	0x0500000f


	//   ....[238]....
        /*092c*/ 	.word	0x0500000f


	//   ....[239]....
        /*0930*/ 	.word	0x0500000f


	//   ....[240]....
        /*0934*/ 	.word	0x0500000f


	//   ....[241]....
        /*0938*/ 	.word	0x0500000f


	//   ....[242]....
        /*093c*/ 	.word	0x0500000f


	//   ....[243]....
        /*0940*/ 	.word	0x0500000f


	//   ....[244]....
        /*0944*/ 	.word	0x0500000f


	//   ....[245]....
        /*0948*/ 	.word	0x0500000f


	//   ....[246]....
        /*094c*/ 	.word	0x0500000f


	//   ....[247]....
        /*0950*/ 	.word	0x0500000f


	//   ....[248]....
        /*0954*/ 	.word	0x0500000f


	//   ....[249]....
        /*0958*/ 	.word	0x0500000f


	//   ....[250]....
        /*095c*/ 	.word	0x0500000f


	//   ....[251]....
        /*0960*/ 	.word	0x0500000f


	//   ....[252]....
        /*0964*/ 	.word	0x0500000f


	//   ....[253]....
        /*0968*/ 	.word	0x0500000f


	//   ....[254]....
        /*096c*/ 	.word	0x0500000f


	//   ....[255]....
        /*0970*/ 	.word	0x0500000f


	//   ....[0]....
        /*0974*/ 	.word	0x0500000f


	//   ....[1]....
        /*0978*/ 	.word	0x0500000f


	//   ....[2]....
        /*097c*/ 	.word	0x0500000f


	//   ....[3]....
        /*0980*/ 	.word	0x0500000f


	//   ....[4]....
        /*0984*/ 	.word	0x0500000f


	//   ....[5]....
        /*0988*/ 	.word	0x0500000f


	//   ....[6]....
        /*098c*/ 	.word	0x0500000f


	//   ....[7]....
        /*0990*/ 	.word	0x0500000f


	//   ....[8]....
        /*0994*/ 	.word	0x0500000f


	//   ....[9]....
        /*0998*/ 	.word	0x0500000f


	//   ....[10]....
        /*099c*/ 	.word	0x0500000f


	//   ....[11]....
        /*09a0*/ 	.word	0x0500000f


	//   ....[12]....
        /*09a4*/ 	.word	0x0500000f


	//   ....[13]....
        /*09a8*/ 	.word	0x0500000f


	//   ....[14]....
        /*09ac*/ 	.word	0x0500000f


	//   ....[15]....
        /*09b0*/ 	.word	0x0500000f


	//   ....[16]....
        /*09b4*/ 	.word	0x0500000f


	//   ....[17]....
        /*09b8*/ 	.word	0x0500000f


	//   ....[18]....
        /*09bc*/ 	.word	0x0500000f


	//   ....[19]....
        /*09c0*/ 	.word	0x0500000f


	//   ....[20]....
        /*09c4*/ 	.word	0x0500000f


	//   ....[21]....
        /*09c8*/ 	.word	0x0500000f


	//   ....[22]....
        /*09cc*/ 	.word	0x0500000f


	//   ....[23]....
        /*09d0*/ 	.word	0x0500000f


	//   ....[24]....
        /*09d4*/ 	.word	0x0500000f


	//   ....[25]....
        /*09d8*/ 	.word	0x0500000f


	//   ....[26]....
        /*09dc*/ 	.word	0x0500000f


	//   ....[27]....
        /*09e0*/ 	.word	0x0500000f


	//   ....[28]....
        /*09e4*/ 	.word	0x0500000f


	//   ....[29]....
        /*09e8*/ 	.word	0x0500000f


	//   ....[30]....
        /*09ec*/ 	.word	0x0500000f


	//   ....[31]....
        /*09f0*/ 	.word	0x0500000f


	//   ....[32]....
        /*09f4*/ 	.word	0x0500000f


	//   ....[33]....
        /*09f8*/ 	.word	0x0500000f


	//   ....[34]....
        /*09fc*/ 	.word	0x0500000f


	//   ....[35]....
        /*0a00*/ 	.word	0x0500000f


	//   ....[36]....
        /*0a04*/ 	.word	0x0500000f


	//   ....[37]....
        /*0a08*/ 	.word	0x0500000f


	//   ....[38]....
        /*0a0c*/ 	.word	0x0500000f


	//   ....[39]....
        /*0a10*/ 	.word	0x0500000f


	//   ....[40]....
        /*0a14*/ 	.word	0x0500000f


	//   ....[41]....
        /*0a18*/ 	.word	0x0500000f


	//   ....[42]....
        /*0a1c*/ 	.word	0x0500000f


	//   ....[43]....
        /*0a20*/ 	.word	0x0500000f


	//   ....[44]....
        /*0a24*/ 	.word	0x0500000f


	//   ....[45]....
        /*0a28*/ 	.word	0x0500000f


	//   ....[46]....
        /*0a2c*/ 	.word	0x0500000f


	//   ....[47]....
        /*0a30*/ 	.word	0x0500000f


	//   ....[48]....
        /*0a34*/ 	.word	0x0500000f


	//   ....[49]....
        /*0a38*/ 	.word	0x0500000f


	//   ....[50]....
        /*0a3c*/ 	.word	0x0500000f


	//   ....[51]....
        /*0a40*/ 	.word	0x0500000f


	//   ....[52]....
        /*0a44*/ 	.word	0x0500000f


	//   ....[53]....
        /*0a48*/ 	.word	0x0500000f


	//   ....[54]....
        /*0a4c*/ 	.word	0x0500000f


	//   ....[55]....
        /*0a50*/ 	.word	0x0500000f


	//   ....[56]....
        /*0a54*/ 	.word	0x0500000f


	//   ....[57]....
        /*0a58*/ 	.word	0x0500000f


	//   ....[58]....
        /*0a5c*/ 	.word	0x0500000f


	//   ....[59]....
        /*0a60*/ 	.word	0x0500000f


	//   ....[60]....
        /*0a64*/ 	.word	0x0500000f


	//   ....[61]....
        /*0a68*/ 	.word	0x0500000f


	//   ....[62]....
        /*0a6c*/ 	.word	0x0500000f


	//   ....[63]....
        /*0a70*/ 	.word	0x0500000f


	//   ....[64]....
        /*0a74*/ 	.word	0x0500000f


	//   ....[65]....
        /*0a78*/ 	.word	0x0500000f


	//   ....[66]....
        /*0a7c*/ 	.word	0x0500000f


	//   ....[67]....
        /*0a80*/ 	.word	0x0500000f


	//   ....[68]....
        /*0a84*/ 	.word	0x0500000f


	//   ....[69]....
        /*0a88*/ 	.word	0x0500000f


	//   ....[70]....
        /*0a8c*/ 	.word	0x0500000f


	//   ....[71]....
        /*0a90*/ 	.word	0x0500000f


	//   ....[72]....
        /*0a94*/ 	.word	0x0500000f


	//   ....[73]....
        /*0a98*/ 	.word	0x0500000f


	//   ....[74]....
        /*0a9c*/ 	.word	0x0500000f


	//   ....[75]....
        /*0aa0*/ 	.word	0x0500000f


	//   ....[76]....
        /*0aa4*/ 	.word	0x0500000f


	//   ....[77]....
        /*0aa8*/ 	.word	0x0500000f


	//   ....[78]....
        /*0aac*/ 	.word	0x0500000f


	//   ....[79]....
        /*0ab0*/ 	.word	0x0500000f


	//   ....[80]....
        /*0ab4*/ 	.word	0x0500000f


	//   ....[81]....
        /*0ab8*/ 	.word	0x0500000f


	//   ....[82]....
        /*0abc*/ 	.word	0x0500000f


	//   ....[83]....
        /*0ac0*/ 	.word	0x0500000f


	//   ....[84]....
        /*0ac4*/ 	.word	0x0500000f


	//   ....[85]....
        /*0ac8*/ 	.word	0x0500000f


	//   ....[86]....
        /*0acc*/ 	.word	0x0500000f


	//   ....[87]....
        /*0ad0*/ 	.word	0x0500000f


	//   ....[88]....
        /*0ad4*/ 	.word	0x0500000f


	//   ....[89]....
        /*0ad8*/ 	.word	0x0500000f


	//   ....[90]....
        /*0adc*/ 	.word	0x0500000f


	//   ....[91]....
        /*0ae0*/ 	.word	0x0500000f


	//   ....[92]....
        /*0ae4*/ 	.word	0x0500000f


	//   ....[93]....
        /*0ae8*/ 	.word	0x0500000f


	//   ....[94]....
        /*0aec*/ 	.word	0x0500000f


	//   ....[95]....
        /*0af0*/ 	.word	0x0500000f


	//   ....[96]....
        /*0af4*/ 	.word	0x0500000f


	//   ....[97]....
        /*0af8*/ 	.word	0x0500000f


	//   ....[98]....
        /*0afc*/ 	.word	0x0500000f


	//   ....[99]....
        /*0b00*/ 	.word	0x0500000f


	//   ....[100]....
        /*0b04*/ 	.word	0x0500000f


	//   ....[101]....
        /*0b08*/ 	.word	0x0500000f


	//   ....[102]....
        /*0b0c*/ 	.word	0x0500000f


	//   ....[103]....
        /*0b10*/ 	.word	0x0500000f


	//   ....[104]....
        /*0b14*/ 	.word	0x0500000f


	//   ....[105]....
        /*0b18*/ 	.word	0x0500000f


	//   ....[106]....
        /*0b1c*/ 	.word	0x0500000f


	//   ....[107]....
        /*0b20*/ 	.word	0x0500000f


	//   ....[108]....
        /*0b24*/ 	.word	0x0500000f


	//   ....[109]....
        /*0b28*/ 	.word	0x0500000f


	//   ....[110]....
        /*0b2c*/ 	.word	0x0500000f


	//   ....[111]....
        /*0b30*/ 	.word	0x0500000f


	//   ....[112]....
        /*0b34*/ 	.word	0x0500000f


	//   ....[113]....
        /*0b38*/ 	.word	0x0500000f


	//   ....[114]....
        /*0b3c*/ 	.word	0x0500000f


	//   ....[115]....
        /*0b40*/ 	.word	0x0500000f


	//   ....[116]....
        /*0b44*/ 	.word	0x0500000f


	//----- nvinfo : EIATTR_COOP_GROUP_INSTR_OFFSETS
	.align		4
.L_231:
        /*0b48*/ 	.byte	0x04, 0x28
        /*0b4a*/ 	.short	(.L_233 - .L_232)


	//   ....[0]....
.L_232:
        /*0b4c*/ 	.word	0x00000070


	//   ....[1]....
        /*0b50*/ 	.word	0x00000140


	//   ....[2]....
        /*0b54*/ 	.word	0x00000190


	//   ....[3]....
        /*0b58*/ 	.word	0x000003c0


	//   ....[4]....
        /*0b5c*/ 	.word	0x00000520


	//   ....[5]....
        /*0b60*/ 	.word	0x00000640


	//   ....[6]....
        /*0b64*/ 	.word	0x000007a0


	//   ....[7]....
        /*0b68*/ 	.word	0x00003140


	//   ....[8]....
        /*0b6c*/ 	.word	0x00003150


	//   ....[9]....
        /*0b70*/ 	.word	0x00003830


	//   ....[10]....
        /*0b74*/ 	.word	0x00003840


	//   ....[11]....
        /*0b78*/ 	.word	0x00004570


	//   ....[12]....
        /*0b7c*/ 	.word	0x00004580


	//   ....[13]....
        /*0b80*/ 	.word	0x00004d50


	//   ....[14]....
        /*0b84*/ 	.word	0x00004d60


	//   ....[15]....
        /*0b88*/ 	.word	0x000057c0


	//   ....[16]....
        /*0b8c*/ 	.word	0x000057d0


	//   ....[17]....
        /*0b90*/ 	.word	0x000058f0


	//   ....[18]....
        /*0b94*/ 	.word	0x00005900


	//   ....[19]....
        /*0b98*/ 	.word	0x00005ca0


	//   ....[20]....
        /*0b9c*/ 	.word	0x00005cc0


	//   ....[21]....
        /*0ba0*/ 	.word	0x00005de0


	//   ....[22]....
        /*0ba4*/ 	.word	0x00005e00


	//   ....[23]....
        /*0ba8*/ 	.word	0x00006910


	//   ....[24]....
        /*0bac*/ 	.word	0x00007120


	//   ....[25]....
        /*0bb0*/ 	.word	0x00007130


	//   ....[26]....
        /*0bb4*/ 	.word	0x00007140


	//   ....[27]....
        /*0bb8*/ 	.word	0x00007150


	//   ....[28]....
        /*0bbc*/ 	.word	0x00007460


	//   ....[29]....
        /*0bc0*/ 	.word	0x00007470


	//   ....[30]....
        /*0bc4*/ 	.word	0x00007480


	//   ....[31]....
        /*0bc8*/ 	.word	0x00007490


	//   ....[32]....
        /*0bcc*/ 	.word	0x000087b0


	//   ....[33]....
        /*0bd0*/ 	.word	0x000087d0


	//   ....[34]....
        /*0bd4*/ 	.word	0x000087e0


	//   ....[35]....
        /*0bd8*/ 	.word	0x000087f0


	//   ....[36]....
        /*0bdc*/ 	.word	0x000088e0


	//   ....[37]....
        /*0be0*/ 	.word	0x00008900


	//   ....[38]....
        /*0be4*/ 	.word	0x000089a0


	//   ....[39]....
        /*0be8*/ 	.word	0x000089d0


	//   ....[40]....
        /*0bec*/ 	.word	0x0000a050


	//   ....[41]....
        /*0bf0*/ 	.word	0x0000add0


	//   ....[42]....
        /*0bf4*/ 	.word	0x0000b540


	//   ....[43]....
        /*0bf8*/ 	.word	0x0000b640


	//   ....[44]....
        /*0bfc*/ 	.word	0x0000be30


	//   ....[45]....
        /*0c00*/ 	.word	0x0000bea0


	//   ....[46]....
        /*0c04*/ 	.word	0x0000d7c0


	//   ....[47]....
        /*0c08*/ 	.word	0x0000d9e0


	//   ....[48]....
        /*0c0c*/ 	.word	0x0000e9d0


	//   ....[49]....
        /*0c10*/ 	.word	0x0000ea00


	//   ....[50]....
        /*0c14*/ 	.word	0x0000ef90


	//   ....[51]....
        /*0c18*/ 	.word	0x0000efe0


	//   ....[52]....
        /*0c1c*/ 	.word	0x00010ed0


	//   ....[53]....
        /*0c20*/ 	.word	0x00010f10


	//   ....[54]....
        /*0c24*/ 	.word	0x00010f50


	//   ....[55]....
        /*0c28*/ 	.word	0x00010fa0


	//   ....[56]....
        /*0c2c*/ 	.word	0x00012b70


	//   ....[57]....
        /*0c30*/ 	.word	0x00012d90


	//   ....[58]....
        /*0c34*/ 	.word	0x00013ce0


	//   ....[59]....
        /*0c38*/ 	.word	0x00013eb0


	//   ....[60]....
        /*0c3c*/ 	.word	0x000141e0


	//   ....[61]....
        /*0c40*/ 	.word	0x00014230


	//   ....[62]....
        /*0c44*/ 	.word	0x000152e0


	//   ....[63]....
        /*0c48*/ 	.word	0x00015310


	//   ....[64]....
        /*0c4c*/ 	.word	0x000153d0


	//   ....[65]....
        /*0c50*/ 	.word	0x000156c0


	//   ....[66]....
        /*0c54*/ 	.word	0x00016410


	//   ....[67]....
        /*0c58*/ 	.word	0x00016430


	//   ....[68]....
        /*0c5c*/ 	.word	0x00016440


	//   ....[69]....
        /*0c60*/ 	.word	0x00016450


	//   ....[70]....
        /*0c64*/ 	.word	0x000169a0


	//   ....[71]....
        /*0c68*/ 	.word	0x000169e0


	//   ....[72]....
        /*0c6c*/ 	.word	0x00016a10


	//   ....[73]....
        /*0c70*/ 	.word	0x00016a40


	//   ....[74]....
        /*0c74*/ 	.word	0x00016a60


	//   ....[75]....
        /*0c78*/ 	.word	0x00016a70


	//   ....[76]....
        /*0c7c*/ 	.word	0x00016ab0


	//   ....[77]....
        /*0c80*/ 	.word	0x00016ae0


	//   ....[78]....
        /*0c84*/ 	.word	0x00016f90


	//   ....[79]....
        /*0c88*/ 	.word	0x00016fa0


	//   ....[80]....
        /*0c8c*/ 	.word	0x00017220


	//   ....[81]....
        /*0c90*/ 	.word	0x00017230


	//   ....[82]....
        /*0c94*/ 	.word	0x00017cf0


	//   ....[83]....
        /*0c98*/ 	.word	0x00017d20


	//   ....[84]....
        /*0c9c*/ 	.word	0x00017d40


	//   ....[85]....
        /*0ca0*/ 	.word	0x00017d70


	//   ....[86]....
        /*0ca4*/ 	.word	0x00017da0


	//   ....[87]....
        /*0ca8*/ 	.word	0x00017db0


	//   ....[88]....
        /*0cac*/ 	.word	0x00017de0


	//   ....[89]....
        /*0cb0*/ 	.word	0x00017e50


	//   ....[90]....
        /*0cb4*/ 	.word	0x00017f80


	//   ....[91]....
        /*0cb8*/ 	.word	0x00018180


	//   ....[92]....
        /*0cbc*/ 	.word	0x000181b0


	//   ....[93]....
        /*0cc0*/ 	.word	0x000181e0


	//   ....[94]....
        /*0cc4*/ 	.word	0x00018210


	//   ....[95]....
        /*0cc8*/ 	.word	0x00018240


	//   ....[96]....
        /*0ccc*/ 	.word	0x00018270


	//   ....[97]....
        /*0cd0*/ 	.word	0x00018400


	//   ....[98]....
        /*0cd4*/ 	.word	0x00018430


	//   ....[99]....
        /*0cd8*/ 	.word	0x00018460


	//   ....[100]....
        /*0cdc*/ 	.word	0x00018490


	//   ....[101]....
        /*0ce0*/ 	.word	0x000184c0


	//   ....[102]....
        /*0ce4*/ 	.word	0x000184f0


	//   ....[103]....
        /*0ce8*/ 	.word	0x00018580


	//   ....[104]....
        /*0cec*/ 	.word	0x000185b0


	//   ....[105]....
        /*0cf0*/ 	.word	0x000185c0


	//   ....[106]....
        /*0cf4*/ 	.word	0x00018600


	//   ....[107]....
        /*0cf8*/ 	.word	0x00019dd0


	//   ....[108]....
        /*0cfc*/ 	.word	0x0001bcb0


	//   ....[109]....
        /*0d00*/ 	.word	0x0001bcd0


	//   ....[110]....
        /*0d04*/ 	.word	0x0001bd60


	//   ....[111]....
        /*0d08*/ 	.word	0x0001bd80


	//   ....[112]....
        /*0d0c*/ 	.word	0x0001be00


	//   ....[113]....
        /*0d10*/ 	.word	0x0001be20


	//   ....[114]....
        /*0d14*/ 	.word	0x0001bea0


	//   ....[115]....
        /*0d18*/ 	.word	0x0001bec0


	//   ....[116]....
        /*0d1c*/ 	.word	0x0001bf40


	//   ....[117]....
        /*0d20*/ 	.word	0x0001bf60


	//   ....[118]....
        /*0d24*/ 	.word	0x0001bfe0


	//   ....[119]....
        /*0d28*/ 	.word	0x0001c000


	//   ....[120]....
        /*0d2c*/ 	.word	0x0001c080


	//   ....[121]....
        /*0d30*/ 	.word	0x0001c0a0


	//   ....[122]....
        /*0d34*/ 	.word	0x0001c0b0


	//   ....[123]....
        /*0d38*/ 	.word	0x0001c0c0


	//   ....[124]....
        /*0d3c*/ 	.word	0x0001c9c0


	//   ....[125]....
        /*0d40*/ 	.word	0x0001c9f0


	//   ....[126]....
        /*0d44*/ 	.word	0x0001ca10


	//   ....[127]....
        /*0d48*/ 	.word	0x0001ca90


	//   ....[128]....
        /*0d4c*/ 	.word	0x0001cab0


	//   ....[129]....
        /*0d50*/ 	.word	0x0001cb30


	//   ....[130]....
        /*0d54*/ 	.word	0x0001cb50


	//   ....[131]....
        /*0d58*/ 	.word	0x0001cbd0


	//   ....[132]....
        /*0d5c*/ 	.word	0x0001cbf0


	//   ....[133]....
        /*0d60*/ 	.word	0x0001cc70


	//   ....[134]....
        /*0d64*/ 	.word	0x0001cc90


	//   ....[135]....
        /*0d68*/ 	.word	0x0001cd10


	//   ....[136]....
        /*0d6c*/ 	.word	0x0001cd30


	//   ....[137]....
        /*0d70*/ 	.word	0x0001cdb0


	//   ....[138]....
        /*0d74*/ 	.word	0x0001cdd0


	//   ....[139]....
        /*0d78*/ 	.word	0x0001cde0


	//   ....[140]....
        /*0d7c*/ 	.word	0x0001ce50


	//   ....[141]....
        /*0d80*/ 	.word	0x0001cea0


	//   ....[142]....
        /*0d84*/ 	.word	0x0001cf50


	//   ....[143]....
        /*0d88*/ 	.word	0x0001cf60


	//   ....[144]....
        /*0d8c*/ 	.word	0x0001cfd0


	//   ....[145]....
        /*0d90*/ 	.word	0x0001cfe0


	//   ....[146]....
        /*0d94*/ 	.word	0x0001cff0


	//   ....[147]....
        /*0d98*/ 	.word	0x0001d000


	//   ....[148]....
        /*0d9c*/ 	.word	0x0001d7e0


	//   ....[149]....
        /*0da0*/ 	.word	0x0001d800


	//   ....[150]....
        /*0da4*/ 	.word	0x0001d870


	//   ....[151]....
        /*0da8*/ 	.word	0x0001d880


	//   ....[152]....
        /*0dac*/ 	.word	0x0001d8c0


	//   ....[153]....
        /*0db0*/ 	.word	0x0001d8d0


	//   ....[154]....
        /*0db4*/ 	.word	0x0001d910


	//   ....[155]....
        /*0db8*/ 	.word	0x0001d920


	//   ....[156]....
        /*0dbc*/ 	.word	0x0001d960


	//   ....[157]....
        /*0dc0*/ 	.word	0x0001d970


	//   ....[158]....
        /*0dc4*/ 	.word	0x0001d9b0


	//   ....[159]....
        /*0dc8*/ 	.word	0x0001d9c0


	//   ....[160]....
        /*0dcc*/ 	.word	0x0001da00


	//   ....[161]....
        /*0dd0*/ 	.word	0x0001da10


	//   ....[162]....
        /*0dd4*/ 	.word	0x0001da20


	//   ....[163]....
        /*0dd8*/ 	.word	0x0001da60


	//   ....[164]....
        /*0ddc*/ 	.word	0x0001dd10


	//   ....[165]....
        /*0de0*/ 	.word	0x0001dd40


	//   ....[166]....
        /*0de4*/ 	.word	0x0001dda0


	//   ....[167]....
        /*0de8*/ 	.word	0x0001ddb0


	//   ....[168]....
        /*0dec*/ 	.word	0x0001de00


	//   ....[169]....
        /*0df0*/ 	.word	0x0001de10


	//   ....[170]....
        /*0df4*/ 	.word	0x0001de60


	//   ....[171]....
        /*0df8*/ 	.word	0x0001de70


	//   ....[172]....
        /*0dfc*/ 	.word	0x0001dec0


	//   ....[173]....
        /*0e00*/ 	.word	0x0001ded0


	//   ....[174]....
        /*0e04*/ 	.word	0x0001df20


	//   ....[175]....
        /*0e08*/ 	.word	0x0001df30


	//   ....[176]....
        /*0e0c*/ 	.word	0x0001df80


	//   ....[177]....
        /*0e10*/ 	.word	0x0001df90


	//   ....[178]....
        /*0e14*/ 	.word	0x0001dfa0


	//   ....[179]....
        /*0e18*/ 	.word	0x0001dfe0


	//   ....[180]....
        /*0e1c*/ 	.word	0x0001e5c0


	//   ....[181]....
        /*0e20*/ 	.word	0x0001e600


	//   ....[182]....
        /*0e24*/ 	.word	0x0001e620


	//   ....[183]....
        /*0e28*/ 	.word	0x0001e660


	//   ....[184]....
        /*0e2c*/ 	.word	0x0001e680


	//   ....[185]....
        /*0e30*/ 	.word	0x0001e6c0


	//   ....[186]....
        /*0e34*/ 	.word	0x0001e6e0


	//   ....[187]....
        /*0e38*/ 	.word	0x0001e720


	//   ....[188]....
        /*0e3c*/ 	.word	0x0001e740


	//   ....[189]....
        /*0e40*/ 	.word	0x0001e780


	//   ....[190]....
        /*0e44*/ 	.word	0x0001e7a0


	//   ....[191]....
        /*0e48*/ 	.word	0x0001e7e0


	//   ....[192]....
        /*0e4c*/ 	.word	0x0001e800


	//   ....[193]....
        /*0e50*/ 	.word	0x0001e840


	//   ....[194]....
        /*0e54*/ 	.word	0x0001e860


	//   ....[195]....
        /*0e58*/ 	.word	0x0001e870


	//   ....[196]....
        /*0e5c*/ 	.word	0x0001ec40


	//   ....[197]....
        /*0e60*/ 	.word	0x0001ec70


	//   ....[198]....
        /*0e64*/ 	.word	0x0001ecd0


	//   ....[199]....
        /*0e68*/ 	.word	0x0001ed00


	//   ....[200]....
        /*0e6c*/ 	.word	0x0001ed30


	//   ....[201]....
        /*0e70*/ 	.word	0x0001ed60


	//   ....[202]....
        /*0e74*/ 	.word	0x0001ed90


	//   ....[203]....
        /*0e78*/ 	.word	0x0001edc0


	//   ....[204]....
        /*0e7c*/ 	.word	0x0001ef60


	//   ....[205]....
        /*0e80*/ 	.word	0x0001ef90


	//   ....[206]....
        /*0e84*/ 	.word	0x0001efc0


	//   ....[207]....
        /*0e88*/ 	.word	0x0001eff0


	//   ....[208]....
        /*0e8c*/ 	.word	0x0001f020


	//   ....[209]....
        /*0e90*/ 	.word	0x0001f050


	//   ....[210]....
        /*0e94*/ 	.word	0x0001f110


	//   ....[211]....
        /*0e98*/ 	.word	0x0001f130


	//   ....[212]....
        /*0e9c*/ 	.word	0x0001f150


	//   ....[213]....
        /*0ea0*/ 	.word	0x0001f1b0


	//   ....[214]....
        /*0ea4*/ 	.word	0x0001fbe0


	//   ....[215]....
        /*0ea8*/ 	.word	0x0001ff20


	//   ....[216]....
        /*0eac*/ 	.word	0x0001ffb0


	//   ....[217]....
        /*0eb0*/ 	.word	0x00020040


	//   ....[218]....
        /*0eb4*/ 	.word	0x000200d0


	//   ....[219]....
        /*0eb8*/ 	.word	0x000201b0


	//   ....[220]....
        /*0ebc*/ 	.word	0x00020240


	//   ....[221]....
        /*0ec0*/ 	.word	0x000202e0


	//   ....[222]....
        /*0ec4*/ 	.word	0x00020370


	//   ....[223]....
        /*0ec8*/ 	.word	0x00020460


	//   ....[224]....
        /*0ecc*/ 	.word	0x000204f0


	//   ....[225]....
        /*0ed0*/ 	.word	0x00020590


	//   ....[226]....
        /*0ed4*/ 	.word	0x00020620


	//   ....[227]....
        /*0ed8*/ 	.word	0x00020760


	//   ....[228]....
        /*0edc*/ 	.word	0x00020810


	//   ....[229]....
        /*0ee0*/ 	.word	0x000208a0


	//   ....[230]....
        /*0ee4*/ 	.word	0x000208f0


	//   ....[231]....
        /*0ee8*/ 	.word	0x00020940


	//   ....[232]....
        /*0eec*/ 	.word	0x000209d0


	//   ....[233]....
        /*0ef0*/ 	.word	0x00020a60


	//   ....[234]....
        /*0ef4*/ 	.word	0x00020ab0


	//   ....[235]....
        /*0ef8*/ 	.word	0x00020b00


	//   ....[236]....
        /*0efc*/ 	.word	0x00020bf0


	//   ....[237]....
        /*0f00*/ 	.word	0x00020ca0


	//   ....[238]....
        /*0f04*/ 	.word	0x00020d20


	//   ....[239]....
        /*0f08*/ 	.word	0x00020d90


	//   ....[240]....
        /*0f0c*/ 	.word	0x00020ec0


	//   ....[241]....
        /*0f10*/ 	.word	0x00020fd0


	//   ....[242]....
        /*0f14*/ 	.word	0x000210a0


	//   ....[243]....
        /*0f18*/ 	.word	0x000210f0


	//   ....[244]....
        /*0f1c*/ 	.word	0x00021450


	//   ....[245]....
        /*0f20*/ 	.word	0x000214b0


	//   ....[246]....
        /*0f24*/ 	.word	0x00021570


	//   ....[247]....
        /*0f28*/ 	.word	0x000215e0


	//   ....[248]....
        /*0f2c*/ 	.word	0x00021640


	//   ....[249]....
        /*0f30*/ 	.word	0x000216f0


	//   ....[250]....
        /*0f34*/ 	.word	0x00021750


	//   ....[251]....
        /*0f38*/ 	.word	0x000217e0


	//   ....[252]....
        /*0f3c*/ 	.word	0x00021860


	//   ....[253]....
        /*0f40*/ 	.word	0x000218b0


	//   ....[254]....
        /*0f44*/ 	.word	0x00021940


	//   ....[255]....
        /*0f48*/ 	.word	0x000219d0


	//   ....[0]....
        /*0f4c*/ 	.word	0x00021a70


	//   ....[1]....
        /*0f50*/ 	.word	0x00021b10


	//   ....[2]....
        /*0f54*/ 	.word	0x00021b70


	//   ....[3]....
        /*0f58*/ 	.word	0x00021be0


	//   ....[4]....
        /*0f5c*/ 	.word	0x00021c40


	//   ....[5]....
        /*0f60*/ 	.word	0x00021cb0


	//   ....[6]....
        /*0f64*/ 	.word	0x00021d70


	//   ....[7]....
        /*0f68*/ 	.word	0x00021dd0


	//   ....[8]....
        /*0f6c*/ 	.word	0x00021e90


	//   ....[9]....
        /*0f70*/ 	.word	0x00022170


	//   ....[10]....
        /*0f74*/ 	.word	0x00022260


	//   ....[11]....
        /*0f78*/ 	.word	0x00022300


	//   ....[12]....
        /*0f7c*/ 	.word	0x00022360


	//   ....[13]....
        /*0f80*/ 	.word	0x00022450


	//   ....[14]....
        /*0f84*/ 	.word	0x000224c0


	//   ....[15]....
        /*0f88*/ 	.word	0x000225b0


	//   ....[16]....
        /*0f8c*/ 	.word	0x00022620


	//   ....[17]....
        /*0f90*/ 	.word	0x00022710


	//   ....[18]....
        /*0f94*/ 	.word	0x00022780


	//   ....[19]....
        /*0f98*/ 	.word	0x00022870


	//   ....[20]....
        /*0f9c*/ 	.word	0x000228e0


	//   ....[21]....
        /*0fa0*/ 	.word	0x000229d0


	//   ....[22]....
        /*0fa4*/ 	.word	0x00022a40


	//   ....[23]....
        /*0fa8*/ 	.word	0x00022b30


	//   ....[24]....
        /*0fac*/ 	.word	0x00022ba0


	//   ....[25]....
        /*0fb0*/ 	.word	0x00022c80


	//   ....[26]....
        /*0fb4*/ 	.word	0x00022d30


	//   ....[27]....
        /*0fb8*/ 	.word	0x00022da0


	//   ....[28]....
        /*0fbc*/ 	.word	0x00022e00


	//   ....[29]....
        /*0fc0*/ 	.word	0x00022ef0


	//   ....[30]....
        /*0fc4*/ 	.word	0x00022f50


	//   ....[31]....
        /*0fc8*/ 	.word	0x00023050


	//   ....[32]....
        /*0fcc*/ 	.word	0x000230b0


	//   ....[33]....
        /*0fd0*/ 	.word	0x000231b0


	//   ....[34]....
        /*0fd4*/ 	.word	0x00023210


	//   ....[35]....
        /*0fd8*/ 	.word	0x00023310


	//   ....[36]....
        /*0fdc*/ 	.word	0x00023370


	//   ....[37]....
        /*0fe0*/ 	.word	0x00023470


	//   ....[38]....
        /*0fe4*/ 	.word	0x000234d0


	//   ....[39]....
        /*0fe8*/ 	.word	0x000235d0


	//   ....[40]....
        /*0fec*/ 	.word	0x00023630


	//   ....[41]....
        /*0ff0*/ 	.word	0x000236e0


	//   ....[42]....
        /*0ff4*/ 	.word	0x000237a0


	//   ....[43]....
        /*0ff8*/ 	.word	0x00023880


	//   ....[44]....
        /*0ffc*/ 	.word	0x000238e0


	//   ....[45]....
        /*1000*/ 	.word	0x000239c0


	//   ....[46]....
        /*1004*/ 	.word	0x00023a20


	//   ....[47]....
        /*1008*/ 	.word	0x00023af0


	//   ....[48]....
        /*100c*/ 	.word	0x00023b50


	//   ....[49]....
        /*1010*/ 	.word	0x00023c10


	//   ....[50]....
        /*1014*/ 	.word	0x00023d50


	//   ....[51]....
        /*1018*/ 	.word	0x00023e00


	//   ....[52]....
        /*101c*/ 	.word	0x00023e80


	//   ....[53]....
        /*1020*/ 	.word	0x00023f40


	//   ....[54]....
        /*1024*/ 	.word	0x00023fa0


	//   ....[55]....
        /*1028*/ 	.word	0x00024050


	//   ....[56]....
        /*102c*/ 	.word	0x000240b0


	//   ....[57]....
        /*1030*/ 	.word	0x00024160


	//   ....[58]....
        /*1034*/ 	.word	0x000241c0


	//   ....[59]....
        /*1038*/ 	.word	0x00024270


	//   ....[60]....
        /*103c*/ 	.word	0x000242d0


	//   ....[61]....
        /*1040*/ 	.word	0x00024380


	//   ....[62]....
        /*1044*/ 	.word	0x000243e0


	//   ....[63]....
        /*1048*/ 	.word	0x00024490


	//   ....[64]....
        /*104c*/ 	.word	0x000244f0


	//   ....[65]....
        /*1050*/ 	.word	0x000245a0


	//   ....[66]....
        /*1054*/ 	.word	0x00024690


	//   ....[67]....
        /*1058*/ 	.word	0x00024740


	//   ....[68]....
        /*105c*/ 	.word	0x000247a0


	//   ....[69]....
        /*1060*/ 	.word	0x00024860


	//   ....[70]....
        /*1064*/ 	.word	0x000248c0


	//   ....[71]....
        /*1068*/ 	.word	0x00024980


	//   ....[72]....
        /*106c*/ 	.word	0x000249e0


	//   ....[73]....
        /*1070*/ 	.word	0x00024aa0


	//   ....[74]....
        /*1074*/ 	.word	0x00024b00


	//   ....[75]....
        /*1078*/ 	.word	0x00024bc0


	//   ....[76]....
        /*107c*/ 	.word	0x00024c20


	//   ....[77]....
        /*1080*/ 	.word	0x00024ce0


	//   ....[78]....
        /*1084*/ 	.word	0x00024d40


	//   ....[79]....
        /*1088*/ 	.word	0x00024e00


	//   ....[80]....
        /*108c*/ 	.word	0x00024e60


	//   ....[81]....
        /*1090*/ 	.word	0x00024f10


	//   ....[82]....
        /*1094*/ 	.word	0x00025000


	//   ....[83]....
        /*1098*/ 	.word	0x000250b0


	//   ....[84]....
        /*109c*/ 	.word	0x00025120


	//   ....[85]....
        /*10a0*/ 	.word	0x000251d0


	//   ....[86]....
        /*10a4*/ 	.word	0x00025230


	//   ....[87]....
        /*10a8*/ 	.word	0x000252e0


	//   ....[88]....
        /*10ac*/ 	.word	0x00025340


	//   ....[89]....
        /*10b0*/ 	.word	0x000253f0


	//   ....[90]....
        /*10b4*/ 	.word	0x00025450


	//   ....[91]....
        /*10b8*/ 	.word	0x00025500


	//   ....[92]....
        /*10bc*/ 	.word	0x00025560


	//   ....[93]....
        /*10c0*/ 	.word	0x00025610


	//   ....[94]....
        /*10c4*/ 	.word	0x00025670


	//   ....[95]....
        /*10c8*/ 	.word	0x00025720


	//   ....[96]....
        /*10cc*/ 	.word	0x00025780


	//   ....[97]....
        /*10d0*/ 	.word	0x00025820


	//   ....[98]....
        /*10d4*/ 	.word	0x000258b0


	//   ....[99]....
        /*10d8*/ 	.word	0x00025950


	//   ....[100]....
        /*10dc*/ 	.word	0x00025ac0


	//   ....[101]....
        /*10e0*/ 	.word	0x00025b30


	//   ....[102]....
        /*10e4*/ 	.word	0x00025ba0


	//   ....[103]....
        /*10e8*/ 	.word	0x00025c10


	//   ....[104]....
        /*10ec*/ 	.word	0x00025c80


	//   ....[105]....
        /*10f0*/ 	.word	0x00025d00


	//   ....[106]....
        /*10f4*/ 	.word	0x00025d80


	//   ....[107]....
        /*10f8*/ 	.word	0x00025e10


	//   ....[108]....
        /*10fc*/ 	.word	0x00025e80


	//   ....[109]....
        /*1100*/ 	.word	0x00025ef0


	//   ....[110]....
        /*1104*/ 	.word	0x00025f60


	//   ....[111]....
        /*1108*/ 	.word	0x00025fe0


	//   ....[112]....
        /*110c*/ 	.word	0x00026050


	//   ....[113]....
        /*1110*/ 	.word	0x00026100


	//   ....[114]....
        /*1114*/ 	.word	0x00026150


	//   ....[115]....
        /*1118*/ 	.word	0x000261e0


	//   ....[116]....
        /*111c*/ 	.word	0x00026310


	//----- nvinfo : EIATTR_REG_RECONFIG
	.align		4
.L_233:
        /*1120*/ 	.byte	0x01, 0x54
	.zero		2


	//----- nvinfo : EIATTR_SYSCALL_OFFSETS
	.align		4
        /*1124*/ 	.byte	0x04, 0x46
        /*1126*/ 	.short	(.L_235 - .L_234)


	//   ....[0]....
.L_234:
        /*1128*/ 	.word	0x00001e50


	//   ....[1]....
        /*112c*/ 	.word	0x00001fa0


	//   ....[2]....
        /*1130*/ 	.word	0x00006ae0


	//   ....[3]....
        /*1134*/ 	.word	0x00006e00


	//   ....[4]....
        /*1138*/ 	.word	0x0001b340


	//   ....[5]....
        /*113c*/ 	.word	0x0001b490


	//   ....[6]....
        /*1140*/ 	.word	0x0001b580


	//   ....[7]....
        /*1144*/ 	.word	0x0001c4e0


	//----- nvinfo : EIATTR_MBARRIER_INSTR_OFFSETS
	.align		4
.L_235:
        /*1148*/ 	.byte	0x04, 0x39
        /*114a*/ 	.short	(.L_237 - .L_236)


	//   ....[0]....
.L_236:
        /*114c*/ 	.word	0x00000270
        /*1150*/ 	.word	0x000000ff
        /*1154*/ 	.word	0x00016800
        /*1158*/ 	.short	0x0100
        /*115a*/ 	.byte	0x08
	.zero		1


	//   ....[1]....
        /*115c*/ 	.word	0x00000280
        /*1160*/ 	.word	0x000000ff
        /*1164*/ 	.word	0x00016820
        /*1168*/ 	.short	0x0100
        /*116a*/ 	.byte	0x08
	.zero		1


	//   ....[2]....
        /*116c*/ 	.word	0x00000370
        /*1170*/ 	.word	0x000000ff
        /*1174*/ 	.word	0x00016830
        /*1178*/ 	.short	0x0100
        /*117a*/ 	.byte	0x08
	.zero		1


	//   ....[3]....
        /*117c*/ 	.word	0x00000380
        /*1180*/ 	.word	0x000000ff
        /*1184*/ 	.word	0x00016840
        /*1188*/ 	.short	0x0100
        /*118a*/ 	.byte	0x08
	.zero		1


	//   ....[4]....
        /*118c*/ 	.word	0x00000390
        /*1190*/ 	.word	0x000000ff
        /*1194*/ 	.word	0x00016838
        /*1198*/ 	.short	0x0100
        /*119a*/ 	.byte	0x08
	.zero		1


	//   ....[5]....
        /*119c*/ 	.word	0x000003a0
        /*11a0*/ 	.word	0x000000ff
        /*11a4*/ 	.word	0x00016848
        /*11a8*/ 	.short	0x0100
        /*11aa*/ 	.byte	0x08
	.zero		1


	//   ....[6]....
        /*11ac*/ 	.word	0x000004d0
        /*11b0*/ 	.word	0x000000ff
        /*11b4*/ 	.word	0x00016850
        /*11b8*/ 	.short	0x0100
        /*11ba*/ 	.byte	0x08
	.zero		1


	//   ....[7]....
        /*11bc*/ 	.word	0x000004e0
        /*11c0*/ 	.word	0x000000ff
        /*11c4*/ 	.word	0x00016860
        /*11c8*/ 	.short	0x0100
        /*11ca*/ 	.byte	0x08
	.zero		1


	//   ....[8]....
        /*11cc*/ 	.word	0x000004f0
        /*11d0*/ 	.word	0x000000ff
        /*11d4*/ 	.word	0x00016858
        /*11d8*/ 	.short	0x0100
        /*11da*/ 	.byte	0x08
	.zero		1


	//   ....[9]....
        /*11dc*/ 	.word	0x00000500
        /*11e0*/ 	.word	0x000000ff
        /*11e4*/ 	.word	0x00016868
        /*11e8*/ 	.short	0x0100
        /*11ea*/ 	.byte	0x08
	.zero		1


	//   ....[10]....
        /*11ec*/ 	.word	0x000005f0
        /*11f0*/ 	.word	0x000000ff
        /*11f4*/ 	.word	0x00016870
        /*11f8*/ 	.short	0x0100
        /*11fa*/ 	.byte	0x06
	.zero		1


	//   ....[11]....
        /*11fc*/ 	.word	0x00000600
        /*1200*/ 	.word	0x000000ff
        /*1204*/ 	.word	0x00016880
        /*1208*/ 	.short	0x0100
        /*120a*/ 	.byte	0x06
	.zero		1


	//   ....[12]....
        /*120c*/ 	.word	0x00000610
        /*1210*/ 	.word	0x000000ff
        /*1214*/ 	.word	0x00016878
        /*1218*/ 	.short	0x0100
        /*121a*/ 	.byte	0x06
	.zero		1


	//   ....[13]....
        /*121c*/ 	.word	0x00000620
        /*1220*/ 	.word	0x000000ff
        /*1224*/ 	.word	0x00016888
        /*1228*/ 	.short	0x0100
        /*122a*/ 	.byte	0x06
	.zero		1


	//   ....[14]....
        /*122c*/ 	.word	0x00000750
        /*1230*/ 	.word	0x000000ff
        /*1234*/ 	.word	0x00016890
        /*1238*/ 	.short	0x0100
        /*123a*/ 	.byte	0x08
	.zero		1


	//   ....[15]....
        /*123c*/ 	.word	0x00000760
        /*1240*/ 	.word	0x000000ff
        /*1244*/ 	.word	0x000168a0
        /*1248*/ 	.short	0x0100
        /*124a*/ 	.byte	0x08
	.zero		1


	//   ....[16]....
        /*124c*/ 	.word	0x00000770
        /*1250*/ 	.word	0x000000ff
        /*1254*/ 	.word	0x00016898
        /*1258*/ 	.short	0x0100
        /*125a*/ 	.byte	0x08
	.zero		1


	//   ....[17]....
        /*125c*/ 	.word	0x00000780
        /*1260*/ 	.word	0x000000ff
        /*1264*/ 	.word	0x000168a8
        /*1268*/ 	.short	0x0100
        /*126a*/ 	.byte	0x08
	.zero		1


	//   ....[18]....
        /*126c*/ 	.word	0x000008b0
        /*1270*/ 	.word	0x000000ff
        /*1274*/ 	.word	0x000168b0
        /*1278*/ 	.short	0x0100
        /*127a*/ 	.byte	0x08
	.zero		1


	//   ....[19]....
        /*127c*/ 	.word	0x000008c0
        /*1280*/ 	.word	0x000000ff
        /*1284*/ 	.word	0x000168c0
        /*1288*/ 	.short	0x0100
        /*128a*/ 	.byte	0x08
	.zero		1


	//   ....[20]....
        /*128c*/ 	.word	0x000008d0
        /*1290*/ 	.word	0x000000ff
        /*1294*/ 	.word	0x000168b8
        /*1298*/ 	.short	0x0100
        /*129a*/ 	.byte	0x08
	.zero		1


	//   ....[21]....
        /*129c*/ 	.word	0x000008e0
        /*12a0*/ 	.word	0x000000ff
        /*12a4*/ 	.word	0x000168c8
        /*12a8*/ 	.short	0x0100
        /*12aa*/ 	.byte	0x08
	.zero		1


	//   ....[22]....
        /*12ac*/ 	.word	0x000030f0
        /*12b0*/ 	.word	0x00000045
        /*12b4*/ 	.word	0x00016890
        /*12b8*/ 	.short	0x010a
        /*12ba*/ 	.byte	0x3f
	.zero		1


	//   ....[23]....
        /*12bc*/ 	.word	0x00004510
        /*12c0*/ 	.word	0x00000045
        /*12c4*/ 	.word	0x00016890
        /*12c8*/ 	.short	0x010a
        /*12ca*/ 	.byte	0x3f
	.zero		1


	//   ....[24]....
        /*12cc*/ 	.word	0x000055d0
        /*12d0*/ 	.word	0x00000045
        /*12d4*/ 	.word	0x00016890
        /*12d8*/ 	.short	0x010a
        /*12da*/ 	.byte	0x3f
	.zero		1


	//   ....[25]....
        /*12dc*/ 	.word	0x00005ad0
        /*12e0*/ 	.word	0x00000008
        /*12e4*/ 	.word	0x00000000
        /*12e8*/ 	.short	0x0101
        /*12ea*/ 	.byte	0x3f
	.zero		1


	//   ....[26]....
        /*12ec*/ 	.word	0x00005b10
        /*12f0*/ 	.word	0x00000045
        /*12f4*/ 	.word	0x000168b0
        /*12f8*/ 	.short	0x010a
        /*12fa*/ 	.byte	0x3f
	.zero		1


	//   ....[27]....
        /*12fc*/ 	.word	0x00005f90
        /*1300*/ 	.word	0x00000045
        /*1304*/ 	.word	0x00000000
        /*1308*/ 	.short	0x0101
        /*130a*/ 	.byte	0x3f
	.zero		1


	//   ....[28]....
        /*130c*/ 	.word	0x00006b80
        /*1310*/ 	.word	0x00000002
        /*1314*/ 	.word	0x00016800
        /*1318*/ 	.short	0x010a
        /*131a*/ 	.byte	0x3f
	.zero		1


	//   ....[29]....
        /*131c*/ 	.word	0x00006bd0
        /*1320*/ 	.word	0x00000002
        /*1324*/ 	.word	0x00016800
        /*1328*/ 	.short	0x010a
        /*132a*/ 	.byte	0x3f
	.zero		1


	//   ....[30]....
        /*132c*/ 	.word	0x000077e0
        /*1330*/ 	.word	0x00000002
        /*1334*/ 	.word	0x00016800
        /*1338*/ 	.short	0x010a
        /*133a*/ 	.byte	0x3f
	.zero		1


	//   ....[31]....
        /*133c*/ 	.word	0x00008ca0
        /*1340*/ 	.word	0x00000002
        /*1344*/ 	.word	0x00016800
        /*1348*/ 	.short	0x010a
        /*134a*/ 	.byte	0x3f
	.zero		1


	//   ....[32]....
        /*134c*/ 	.word	0x00009b60
        /*1350*/ 	.word	0x0000000c
        /*1354*/ 	.word	0x00016830
        /*1358*/ 	.short	0x010a
        /*135a*/ 	.byte	0x3f
	.zero		1


	//   ....[33]....
        /*135c*/ 	.word	0x00009c10
        /*1360*/ 	.word	0x0000000c
        /*1364*/ 	.word	0x00016830
        /*1368*/ 	.short	0x010a
        /*136a*/ 	.byte	0x3f
	.zero		1


	//   ....[34]....
        /*136c*/ 	.word	0x0000a0e0
        /*1370*/ 	.word	0x00000000
        /*1374*/ 	.word	0x00000000
        /*1378*/ 	.short	0x0101
        /*137a*/ 	.byte	0x3f
	.zero		1


	//   ....[35]....
        /*137c*/ 	.word	0x0000cea0
        /*1380*/ 	.word	0x0000000b
        /*1384*/ 	.word	0x00016830
        /*1388*/ 	.short	0x010a
        /*138a*/ 	.byte	0x3f
	.zero		1


	//   ....[36]....
        /*138c*/ 	.word	0x0000cef0
        /*1390*/ 	.word	0x0000000b
        /*1394*/ 	.word	0x00016830
        /*1398*/ 	.short	0x010a
        /*139a*/ 	.byte	0x3f
	.zero		1


	//   ....[37]....
        /*139c*/ 	.word	0x0000d220
        /*13a0*/ 	.word	0x0000000b
        /*13a4*/ 	.word	0x00016850
        /*13a8*/ 	.short	0x010a
        /*13aa*/ 	.byte	0x3f
	.zero		1


	//   ....[38]....
        /*13ac*/ 	.word	0x0000d260
        /*13b0*/ 	.word	0x0000000b
        /*13b4*/ 	.word	0x00016850
        /*13b8*/ 	.short	0x010a
        /*13ba*/ 	.byte	0x3f
	.zero		1


	//   ....[39]....
        /*13bc*/ 	.word	0x0000d7e0
        /*13c0*/ 	.word	0x0000000a
        /*13c4*/ 	.word	0x00000000
        /*13c8*/ 	.short	0x0101
        /*13ca*/ 	.byte	0x3f
	.zero		1


	//   ....[40]....
        /*13cc*/ 	.word	0x0000fa50
        /*13d0*/ 	.word	0x0000000c
        /*13d4*/ 	.word	0x00000000
        /*13d8*/ 	.short	0x0101
        /*13da*/ 	.byte	0x3f
	.zero		1


	//   ....[41]....
        /*13dc*/ 	.word	0x00010230
        /*13e0*/ 	.word	0x00000003
        /*13e4*/ 	.word	0x00016830
        /*13e8*/ 	.short	0x010a
        /*13ea*/ 	.byte	0x3f
	.zero		1


	//   ....[42]....
        /*13ec*/ 	.word	0x00010280
        /*13f0*/ 	.word	0x00000003
        /*13f4*/ 	.word	0x00016830
        /*13f8*/ 	.short	0x010a
        /*13fa*/ 	.byte	0x3f
	.zero		1


	//   ....[43]....
        /*13fc*/ 	.word	0x00010600
        /*1400*/ 	.word	0x00000003
        /*1404*/ 	.word	0x00016850
        /*1408*/ 	.short	0x010a
        /*140a*/ 	.byte	0x3f
	.zero		1


	//   ....[44]....
        /*140c*/ 	.word	0x00010640
        /*1410*/ 	.word	0x00000003
        /*1414*/ 	.word	0x00016850
        /*1418*/ 	.short	0x010a
        /*141a*/ 	.byte	0x3f
	.zero		1


	//   ....[45]....
        /*141c*/ 	.word	0x00010b10
        /*1420*/ 	.word	0x00000000
        /*1424*/ 	.word	0x00000000
        /*1428*/ 	.short	0x0101
        /*142a*/ 	.byte	0x3f
	.zero		1


	//   ....[46]....
        /*142c*/ 	.word	0x00011d00
        /*1430*/ 	.word	0x0000000c
        /*1434*/ 	.word	0x00000000
        /*1438*/ 	.short	0x0101
        /*143a*/ 	.byte	0x3f
	.zero		1


	//   ....[47]....
        /*143c*/ 	.word	0x00012240
        /*1440*/ 	.word	0x00000003
        /*1444*/ 	.word	0x00016830
        /*1448*/ 	.short	0x010a
        /*144a*/ 	.byte	0x3f
	.zero		1


	//   ....[48]....
        /*144c*/ 	.word	0x00012290
        /*1450*/ 	.word	0x00000003
        /*1454*/ 	.word	0x00016830
        /*1458*/ 	.short	0x010a
        /*145a*/ 	.byte	0x3f
	.zero		1


	//   ....[49]....
        /*145c*/ 	.word	0x00012610
        /*1460*/ 	.word	0x00000003
        /*1464*/ 	.word	0x00016850
        /*1468*/ 	.short	0x010a
        /*146a*/ 	.byte	0x3f
	.zero		1


	//   ....[50]....
        /*146c*/ 	.word	0x00012650
        /*1470*/ 	.word	0x00000003
        /*1474*/ 	.word	0x00016850
        /*1478*/ 	.short	0x010a
        /*147a*/ 	.byte	0x3f
	.zero		1


	//   ....[51]....
        /*147c*/ 	.word	0x00012b90
        /*1480*/ 	.word	0x00000000
        /*1484*/ 	.word	0x00000000
        /*1488*/ 	.short	0x0101
        /*148a*/ 	.byte	0x3f
	.zero		1


	//   ....[52]....
        /*148c*/ 	.word	0x00014da0
        /*1490*/ 	.word	0x00000015
        /*1494*/ 	.word	0x00000000
        /*1498*/ 	.short	0x0101
        /*149a*/ 	.byte	0x3f
	.zero		1


	//   ....[53]....
        /*149c*/ 	.word	0x000151f0
        /*14a0*/ 	.word	0x0000000b
        /*14a4*/ 	.word	0x00016850
        /*14a8*/ 	.short	0x010a
        /*14aa*/ 	.byte	0x3f
	.zero		1


	//   ....[54]....
        /*14ac*/ 	.word	0x00015260
        /*14b0*/ 	.word	0x0000000b
        /*14b4*/ 	.word	0x00016850
        /*14b8*/ 	.short	0x010a
        /*14ba*/ 	.byte	0x3f
	.zero		1


	//   ....[55]....
        /*14bc*/ 	.word	0x00015880
        /*14c0*/ 	.word	0x00000000
        /*14c4*/ 	.word	0x00000000
        /*14c8*/ 	.short	0x0101
        /*14ca*/ 	.byte	0x3f
	.zero		1


	//   ....[56]....
        /*14cc*/ 	.word	0x00016970
        /*14d0*/ 	.word	0x00000003
        /*14d4*/ 	.word	0x00000000
        /*14d8*/ 	.short	0x0101
        /*14da*/ 	.byte	0x3f
	.zero		1


	//   ....[57]....
        /*14dc*/ 	.word	0x00016f10
        /*14e0*/ 	.word	0x00000008
        /*14e4*/ 	.word	0x00000000
        /*14e8*/ 	.short	0x0101
        /*14ea*/ 	.byte	0x3f
	.zero		1


	//   ....[58]....
        /*14ec*/ 	.word	0x00019eb0
        /*14f0*/ 	.word	0x00000010
        /*14f4*/ 	.word	0x00016820
        /*14f8*/ 	.short	0x010a
        /*14fa*/ 	.byte	0x3f
	.zero		1


	//   ....[59]....
        /*14fc*/ 	.word	0x00019f70
        /*1500*/ 	.word	0x00000005
        /*1504*/ 	.word	0x000168a0
        /*1508*/ 	.short	0x010a
        /*150a*/ 	.byte	0x3f
	.zero		1


	//   ....[60]....
        /*150c*/ 	.word	0x0001a1b0
        /*1510*/ 	.word	0x00000005
        /*1514*/ 	.word	0x000168c0
        /*1518*/ 	.short	0x010a
        /*151a*/ 	.byte	0x3f
	.zero		1


	//   ....[61]....
        /*151c*/ 	.word	0x0001a540
        /*1520*/ 	.word	0x00000005
        /*1524*/ 	.word	0x000168a0
        /*1528*/ 	.short	0x010a
        /*152a*/ 	.byte	0x3f
	.zero		1


	//   ....[62]....
        /*152c*/ 	.word	0x0001a760
        /*1530*/ 	.word	0x00000005
        /*1534*/ 	.word	0x000168c0
        /*1538*/ 	.short	0x010a
        /*153a*/ 	.byte	0x3f
	.zero		1


	//   ....[63]....
        /*153c*/ 	.word	0x0001ba30
        /*1540*/ 	.word	0x00000003
        /*1544*/ 	.word	0x00016840
        /*1548*/ 	.short	0x010a
        /*154a*/ 	.byte	0x3f
	.zero		1


	//   ....[64]....
        /*154c*/ 	.word	0x0001c1c0
        /*1550*/ 	.word	0x00000003
        /*1554*/ 	.word	0x00016830
        /*1558*/ 	.short	0x0107
        /*155a*/ 	.byte	0x3f
	.zero		1


	//   ....[65]....
        /*155c*/ 	.word	0x0001c290
        /*1560*/ 	.word	0x00000003
        /*1564*/ 	.word	0x00016830
        /*1568*/ 	.short	0x0101
        /*156a*/ 	.byte	0x3f
	.zero		1


	//   ....[66]....
        /*156c*/ 	.word	0x0001d0e0
        /*1570*/ 	.word	0x00000010
        /*1574*/ 	.word	0x00016800
        /*1578*/ 	.short	0x0107
        /*157a*/ 	.byte	0x3f
	.zero		1


	//   ....[67]....
        /*157c*/ 	.word	0x0001d1d0
        /*1580*/ 	.word	0x00000010
        /*1584*/ 	.word	0x00016800
        /*1588*/ 	.short	0x0101
        /*158a*/ 	.byte	0x3f
	.zero		1


	//   ....[68]....
        /*158c*/ 	.word	0x0001d1f0
        /*1590*/ 	.word	0x00000010
        /*1594*/ 	.word	0x00016820
        /*1598*/ 	.short	0x010a
        /*159a*/ 	.byte	0x3f
	.zero		1


	//   ....[69]....
        /*159c*/ 	.word	0x0001d5d0
        /*15a0*/ 	.word	0x00000005
        /*15a4*/ 	.word	0x00016840
        /*15a8*/ 	.short	0x010a
        /*15aa*/ 	.byte	0x3f
	.zero		1


	//   ....[70]....
        /*15ac*/ 	.word	0x0001dae0
        /*15b0*/ 	.word	0x00000005
        /*15b4*/ 	.word	0x00016830
        /*15b8*/ 	.short	0x0107
        /*15ba*/ 	.byte	0x3f
	.zero		1


	//   ....[71]....
        /*15bc*/ 	.word	0x0001dba0
        /*15c0*/ 	.word	0x00000005
        /*15c4*/ 	.word	0x00016830
        /*15c8*/ 	.short	0x0101
        /*15ca*/ 	.byte	0x3f
	.zero		1


	//   ....[72]....
        /*15cc*/ 	.word	0x0001dc00
        /*15d0*/ 	.word	0x00000005
        /*15d4*/ 	.word	0x00016860
        /*15d8*/ 	.short	0x010a
        /*15da*/ 	.byte	0x3f
	.zero		1


	//   ....[73]....
        /*15dc*/ 	.word	0x0001e0d0
        /*15e0*/ 	.word	0x00000005
        /*15e4*/ 	.word	0x00016850
        /*15e8*/ 	.short	0x0107
        /*15ea*/ 	.byte	0x3f
	.zero		1


	//   ....[74]....
        /*15ec*/ 	.word	0x0001e250
        /*15f0*/ 	.word	0x00000005
        /*15f4*/ 	.word	0x00016850
        /*15f8*/ 	.short	0x0101
        /*15fa*/ 	.byte	0x3f
	.zero		1


	//   ....[75]....
        /*15fc*/ 	.word	0x0001e480
        /*1600*/ 	.word	0x00000000
        /*1604*/ 	.word	0x00016860
        /*1608*/ 	.short	0x010a
        /*160a*/ 	.byte	0x3f
	.zero		1


	//   ....[76]....
        /*160c*/ 	.word	0x0001e920
        /*1610*/ 	.word	0x00000000
        /*1614*/ 	.word	0x00016850
        /*1618*/ 	.short	0x0107
        /*161a*/ 	.byte	0x3f
	.zero		1


	//   ....[77]....
        /*161c*/ 	.word	0x0001ea00
        /*1620*/ 	.word	0x00000000
        /*1624*/ 	.word	0x00016850
        /*1628*/ 	.short	0x0101
        /*162a*/ 	.byte	0x3f
	.zero		1


	//   ....[78]....
        /*162c*/ 	.word	0x0001fb60
        /*1630*/ 	.word	0x00000005
        /*1634*/ 	.word	0x00016820
        /*1638*/ 	.short	0x010a
        /*163a*/ 	.byte	0x3f
	.zero		1


	//   ....[79]....
        /*163c*/ 	.word	0x0001fd00
        /*1640*/ 	.word	0x00000003
        /*1644*/ 	.word	0x00016840
        /*1648*/ 	.short	0x010a
        /*164a*/ 	.byte	0x3f
	.zero		1


	//   ....[80]....
        /*164c*/ 	.word	0x0001fd90
        /*1650*/ 	.word	0x00000005
        /*1654*/ 	.word	0x00016840
        /*1658*/ 	.short	0x010a
        /*165a*/ 	.byte	0x3f
	.zero		1


	//   ....[81]....
        /*165c*/ 	.word	0x0001fdd0
        /*1660*/ 	.word	0x00000003
        /*1664*/ 	.word	0x00016860
        /*1668*/ 	.short	0x010a
        /*166a*/ 	.byte	0x3f
	.zero		1


	//   ....[82]....
        /*166c*/ 	.word	0x0001fe10
        /*1670*/ 	.word	0x00000005
        /*1674*/ 	.word	0x00016860
        /*1678*/ 	.short	0x010a
        /*167a*/ 	.byte	0x3f
	.zero		1


	//   ....[83]....
        /*167c*/ 	.word	0x0001fe70
        /*1680*/ 	.word	0x00000045
        /*1684*/ 	.word	0x00016890
        /*1688*/ 	.short	0x010a
        /*168a*/ 	.byte	0x3f
	.zero		1


	//   ....[84]....
        /*168c*/ 	.word	0x00020100
        /*1690*/ 	.word	0x00000045
        /*1694*/ 	.word	0x00016890
        /*1698*/ 	.short	0x010a
        /*169a*/ 	.byte	0x3f
	.zero		1


	//   ....[85]....
        /*169c*/ 	.word	0x000203b0
        /*16a0*/ 	.word	0x00000045
        /*16a4*/ 	.word	0x00016890
        /*16a8*/ 	.short	0x010a
        /*16aa*/ 	.byte	0x3f
	.zero		1


	//   ....[86]....
        /*16ac*/ 	.word	0x00020660
        /*16b0*/ 	.word	0x00000045
        /*16b4*/ 	.word	0x000168b0
        /*16b8*/ 	.short	0x010a
        /*16ba*/ 	.byte	0x3f
	.zero		1


	//   ....[87]....
        /*16bc*/ 	.word	0x00020b30
        /*16c0*/ 	.word	0x00000002
        /*16c4*/ 	.word	0x00016800
        /*16c8*/ 	.short	0x010a
        /*16ca*/ 	.byte	0x3f
	.zero		1


	//   ....[88]....
        /*16cc*/ 	.word	0x00021120
        /*16d0*/ 	.word	0x00000002
        /*16d4*/ 	.word	0x00016800
        /*16d8*/ 	.short	0x010a
        /*16da*/ 	.byte	0x3f
	.zero		1


	//   ....[89]....
        /*16dc*/ 	.word	0x00021170
        /*16e0*/ 	.word	0x0000000c
        /*16e4*/ 	.word	0x00016830
        /*16e8*/ 	.short	0x010a
        /*16ea*/ 	.byte	0x3f
	.zero		1


	//   ....[90]....
        /*16ec*/ 	.word	0x000211c0
        /*16f0*/ 	.word	0x0000000b
        /*16f4*/ 	.word	0x00016830
        /*16f8*/ 	.short	0x010a
        /*16fa*/ 	.byte	0x3f
	.zero		1


	//   ....[91]....
        /*16fc*/ 	.word	0x00021210
        /*1700*/ 	.word	0x0000000b
        /*1704*/ 	.word	0x00016850
        /*1708*/ 	.short	0x010a
        /*170a*/ 	.byte	0x3f
	.zero		1


	//   ....[92]....
        /*170c*/ 	.word	0x00021260
        /*1710*/ 	.word	0x00000003
        /*1714*/ 	.word	0x00016830
        /*1718*/ 	.short	0x010a
        /*171a*/ 	.byte	0x3f
	.zero		1


	//   ....[93]....
        /*171c*/ 	.word	0x000212b0
        /*1720*/ 	.word	0x00000003
        /*1724*/ 	.word	0x00016850
        /*1728*/ 	.short	0x010a
        /*172a*/ 	.byte	0x3f
	.zero		1


	//   ....[94]....
        /*172c*/ 	.word	0x00021300
        /*1730*/ 	.word	0x00000003
        /*1734*/ 	.word	0x00016830
        /*1738*/ 	.short	0x010a
        /*173a*/ 	.byte	0x3f
	.zero		1


	//   ....[95]....
        /*173c*/ 	.word	0x00021350
        /*1740*/ 	.word	0x00000003
        /*1744*/ 	.word	0x00016850
        /*1748*/ 	.short	0x010a
        /*174a*/ 	.byte	0x3f
	.zero		1


	//   ....[96]....
        /*174c*/ 	.word	0x000213a0
        /*1750*/ 	.word	0x0000000b
        /*1754*/ 	.word	0x00016850
        /*1758*/ 	.short	0x010a
        /*175a*/ 	.byte	0x3f
	.zero		1


	//   ....[97]....
        /*175c*/ 	.word	0x00021f50
        /*1760*/ 	.word	0x00000010
        /*1764*/ 	.word	0x00016820
        /*1768*/ 	.short	0x010a
        /*176a*/ 	.byte	0x3f
	.zero		1


	//   ....[98]....
        /*176c*/ 	.word	0x00021fa0
        /*1770*/ 	.word	0x00000005
        /*1774*/ 	.word	0x000168a0
        /*1778*/ 	.short	0x010a
        /*177a*/ 	.byte	0x3f
	.zero		1


	//   ....[99]....
        /*177c*/ 	.word	0x00021ff0
        /*1780*/ 	.word	0x00000005
        /*1784*/ 	.word	0x000168c0
        /*1788*/ 	.short	0x010a
        /*178a*/ 	.byte	0x3f
	.zero		1


	//   ....[100]....
        /*178c*/ 	.word	0x00022040
        /*1790*/ 	.word	0x00000005
        /*1794*/ 	.word	0x000168a0
        /*1798*/ 	.short	0x010a
        /*179a*/ 	.byte	0x3f
	.zero		1


	//   ....[101]....
        /*179c*/ 	.word	0x00022090
        /*17a0*/ 	.word	0x00000005
        /*17a4*/ 	.word	0x000168c0
        /*17a8*/ 	.short	0x010a
        /*17aa*/ 	.byte	0x3f
	.zero		1


	//   ....[102]....
        /*17ac*/ 	.word	0x000221b0
        /*17b0*/ 	.word	0x00000003
        /*17b4*/ 	.word	0x00016840
        /*17b8*/ 	.short	0x010a
        /*17ba*/ 	.byte	0x3f
	.zero		1


	//   ....[103]....
        /*17bc*/ 	.word	0x00023c50
        /*17c0*/ 	.word	0x00000010
        /*17c4*/ 	.word	0x00016820
        /*17c8*/ 	.short	0x010a
        /*17ca*/ 	.byte	0x3f
	.zero		1


	//   ....[104]....
        /*17cc*/ 	.word	0x00023ca0
        /*17d0*/ 	.word	0x00000005
        /*17d4*/ 	.word	0x00016840
        /*17d8*/ 	.short	0x010a
        /*17da*/ 	.byte	0x3f
	.zero		1


	//   ....[105]....
        /*17dc*/ 	.word	0x000245e0
        /*17e0*/ 	.word	0x00000005
        /*17e4*/ 	.word	0x00016860
        /*17e8*/ 	.short	0x010a
        /*17ea*/ 	.byte	0x3f
	.zero		1


	//   ....[106]....
        /*17ec*/ 	.word	0x00024f50
        /*17f0*/ 	.word	0x00000000
        /*17f4*/ 	.word	0x00016860
        /*17f8*/ 	.short	0x010a
        /*17fa*/ 	.byte	0x3f
	.zero		1


	//   ....[107]....
        /*17fc*/ 	.word	0x00026230
        /*1800*/ 	.word	0x00000005
        /*1804*/ 	.word	0x00016820
        /*1808*/ 	.short	0x010a
        /*180a*/ 	.byte	0x3f
	.zero		1


	//   ....[108]....
        /*180c*/ 	.word	0x000263d0
        /*1810*/ 	.word	0x00000003
        /*1814*/ 	.word	0x00016840
        /*1818*/ 	.short	0x010a
        /*181a*/ 	.byte	0x3f
	.zero		1


	//   ....[109]....
        /*181c*/ 	.word	0x00026420
        /*1820*/ 	.word	0x00000005
        /*1824*/ 	.word	0x00016840
        /*1828*/ 	.short	0x010a
        /*182a*/ 	.byte	0x3f
	.zero		1


	//   ....[110]....
        /*182c*/ 	.word	0x00026470
        /*1830*/ 	.word	0x00000003
        /*1834*/ 	.word	0x00016860
        /*1838*/ 	.short	0x010a
        /*183a*/ 	.byte	0x3f
	.zero		1


	//----- nvinfo : EIATTR_NUM_MBARRIERS
	.align		4
.L_237:
        /*183c*/ 	.byte	0x03, 0x38
        /*183e*/ 	.short	0x0016


	//----- nvinfo : EIATTR_EXIT_INSTR_OFFSETS
	.align		4
        /*1840*/ 	.byte	0x04, 0x1c
        /*1842*/ 	.short	(.L_239 - .L_238)


	//   ....[0]....
.L_238:
        /*1844*/ 	.word	0x0001fe60


	//----- nvinfo : EIATTR_MAX_THREADS
	.align		4
.L_239:
        /*1848*/ 	.byte	0x04, 0x05
        /*184a*/ 	.short	(.L_241 - .L_240)
.L_240:
        /*184c*/ 	.word	0x00000200
        /*1850*/ 	.word	0x00000001
        /*1854*/ 	.word	0x00000001


	//----- nvinfo : EIATTR_CRS_STACK_SIZE
	.align		4
.L_241:
        /*1858*/ 	.byte	0x04, 0x1e
        /*185a*/ 	.short	(.L_243 - .L_242)
.L_242:
        /*185c*/ 	.word	0x00000000


	//----- nvinfo : EIATTR_CBANK_PARAM_SIZE
	.align		4
.L_243:
        /*1860*/ 	.byte	0x03, 0x19
        /*1862*/ 	.short	0x0af0


	//----- nvinfo : EIATTR_PARAM_CBANK
	.align		4
        /*1864*/ 	.byte	0x04, 0x0a
        /*1866*/ 	.short	(.L_245 - .L_244)
	.align		4
.L_244:
        /*1868*/ 	.word	index@(.nv.constant0._ZN7cutlass13device_kernelIN5flash11enable_sm90INS1_16FlashAttnFwdSm90INS1_25CollectiveMainloopFwdSm90ILi2EN4cute5tupleIJNS5_1CILi1EEES8_S8_EEENS6_IJNS7_ILi192EEENS7_ILi128EEENS7_ILi64EEEEEELi64ENS_6half_tEfNS_4arch4Sm90ELb0ELb1ELb0ELb1ELb1ELb1ELb0ELb1ELb1ELb1ELb1ELb0EEENS1_21CollectiveEpilogueFwdINS6_IJSA_SC_SB_EEES9_SE_SG_Li384ELb1ELb1ELb1ELb0EEENS1_36VarlenDynamicPersistentTileSchedulerILi192ELi128ELi384ELi128ELb1ELb1ELb1ELb1ELb0ELb1EEEEEEEEEvNT_6ParamsE)
        /*186c*/ 	.short	0x0210
        /*186e*/ 	.short	0x0af0


	//----- nvinfo : EIATTR_SW_WAR
	.align		4
.L_245:
        /*1870*/ 	.byte	0x04, 0x36
        /*1872*/ 	.short	(.L_247 - .L_246)
.L_246:
        /*1874*/ 	.word	0x00000008
.L_247:


//--------------------- .nv.info._ZN7cutlass13device_kernelIN5flash11enable_sm90INS1_16FlashAttnFwdSm90INS1_25CollectiveMainloopFwdSm90ILi2EN4cute5tupleIJNS5_1CILi1EEES8_S8_EEENS6_IJNS7_ILi192EEENS7_ILi128EEENS7_ILi64EEEEEELi64ENS_6half_tEfNS_4arch4Sm90ELb1ELb0ELb0ELb0ELb1ELb0ELb0ELb1ELb1ELb1ELb1ELb0EEENS1_21CollectiveEpilogueFwdINS6_IJSA_SC_SB_EEES9_SE_SG_Li384ELb0ELb1ELb1ELb0EEENS1_19SingleTileSchedulerILb0ELb1ELb1ELi192EEEEEEEEEvNT_6ParamsE --------------------------
	.section	.nv.info._ZN7cutlass13device_kernelIN5flash11enable_sm90INS1_16FlashAttnFwdSm90INS1_25CollectiveMainloopFwdSm90ILi2EN4cute5tupleIJNS5_1CILi1EEES8_S8_EEENS6_IJNS7_ILi192EEENS7_ILi128EEENS7_ILi64EEEEEELi64ENS_6half_tEfNS_4arch4Sm90ELb1ELb0ELb0ELb0ELb1ELb0ELb0ELb1ELb1ELb1ELb1ELb0EEENS1_21CollectiveEpilogueFwdINS6_IJSA_SC_SB_EEES9_SE_SG_Li384ELb0ELb1ELb1ELb0EEENS1_19SingleTileSchedulerILb0ELb1ELb1ELi192EEEEEEEEEvNT_6ParamsE,"",@"SHT_CUDA_INFO"
	.sectionflags	@""
	.align	4


	//----- nvinfo : EIATTR_CUDA_API_VERSION
	.align		4
        /*0000*/ 	.byte	0x04, 0x37
        /*0002*/ 	.short	(.L_249 - .L_248)
.L_248:
        /*0004*/ 	.word	0x00000082


	//----- nvinfo : EIATTR_KPARAM_INFO
	.align		4
.L_249:
        /*0008*/ 	.byte	0x04, 0x17
        /*000a*/ 	.short	(.L_251 - .L_250)
.L_250:
        /*000c*/ 	.word	0x00000000
        /*0010*/ 	.short	0x0000
        /*0012*/ 	.short	0x0070
        /*0014*/ 	.byte	0x00, 0xf0, 0x01, 0x28


	//----- nvinfo : EIATTR_SPARSE_MMA_MASK
	.align		4
.L_251:
        /*0018*/ 	.byte	0x03, 0x50
        /*001a*/ 	.short	0x0000


	//----- nvinfo : EIATTR_MAXREG_COUNT
	.align		4
        /*001c*/ 	.byte	0x03, 0x1b
        /*001e*/ 	.short	0x0080


	//----- nvinfo : EIATTR_NUM_BARRIERS
	.align		4
        /*0020*/ 	.byte	0x02, 0x4c
        /*0022*/ 	.byte	0x10
	.zero		1


	//----- nvinfo : EIATTR_EXTERNS
	.align		4
        /*0024*/ 	.byte	0x04, 0x0f
        /*0026*/ 	.short	(.L_253 - .L_252)


	//   ....[0]....
	.align		4
.L_252:
        /*0028*/ 	.word	index@(__assertfail)


	//----- nvinfo : EIATTR_ANNOTATIONS
	.align		4
.L_253:
        /*002c*/ 	.byte	0x04, 0x55
        /*002e*/ 	.short	(.L_255 - .L_254)


	//   ....[0]....
.L_254:
        /*0030*/ 	.word	0x00000001
        /*0034*/ 	.byte	0x40, 0xa6, 0x00, 0x00, 0x01, 0x00, 0x00, 0x00, 0xf0, 0xbb, 0x00, 0x00


	//----- nvinfo : EIATTR_MERCURY_ISA_VERSION
	.align		4
.L_255:
        /*0040*/ 	.byte	0x03, 0x5f
        /*0042*/ 	.short	0x0101


	//----- nvinfo : EIATTR_INT_WARP_WIDE_INSTR_OFFSETS
	.align		4
        /*0044*/ 	.byte	0x04, 0x31
        /*0046*/ 	.short	(.L_257 - .L_256)


	//   ....[0]....
.L_256:
        /*0048*/ 	.word	0x000000c0


	//   ....[1]....
        /*004c*/ 	.word	0x000000d0


	//   ....[2]....
        /*0050*/ 	.word	0x00000170


	//----- nvinfo : EIATTR_COOP_GROUP_MASK_REGIDS
	.align		4
.L_257:
        /*0054*/ 	.byte	0x04, 0x29
        /*0056*/ 	.short	(.L_259 - .L_258)


	//   ....[0]....
.L_258:
        /*0058*/ 	.word	0xffffffff


	//   ....[1]....
        /*005c*/ 	.word	0xffffffff


	//   ....[2]....
        /*0060*/ 	.word	0xffffffff


	//   ....[3]....
        /*0064*/ 	.word	0xffffffff


	//   ....[4]....
        /*0068*/ 	.word	0xffffffff


	//   ....[5]....
        /*006c*/ 	.word	0xffffffff


	//   ....[6]....
        /*0070*/ 	.word	0xffffffff


	//   ....[7]....
        /*0074*/ 	.word	0xffffffff


	//   ....[8]....
        /*0078*/ 	.word	0xffffffff


	//   ....[9]....
        /*007c*/ 	.word	0xffffffff


	//   ....[10]....
        /*0080*/ 	.word	0xffffffff


	//   ....[11]....
        /*0084*/ 	.word	0xffffffff


	//   ....[12]....
        /*0088*/ 	.word	0xffffffff


	//   ....[13]....
        /*008c*/ 	.word	0xffffffff


	//   ....[14]....
        /*0090*/ 	.word	0xffffffff


	//   ....[15]....
        /*0094*/ 	.word	0xffffffff


	//   ....[16]....
        /*0098*/ 	.word	0xffffffff


	//   ....[17]....
        /*009c*/ 	.word	0xffffffff


	//   ....[18]....
        /*00a0*/ 	.word	0xffffffff


	//   ....[19]....
        /*00a4*/ 	.word	0xffffffff


	//   ....[20]....
        /*00a8*/ 	.word	0xffffffff


	//   ....[21]....
        /*00ac*/ 	.word	0xffffffff


	//   ....[22]....
        /*00b0*/ 	.word	0xffffffff


	//   ....[23]....
        /*00b4*/ 	.word	0xffffffff


	//   ....[24]....
        /*00b8*/ 	.word	0xffffffff


	//   ....[25]....
        /*00bc*/ 	.word	0xffffffff


	//   ....[26]....
        /*00c0*/ 	.word	0xffffffff


	//   ....[27]....
        /*00c4*/ 	.word	0xffffffff


	//   ....[28]....
        /*00c8*/ 	.word	0xffffffff


	//   ....[29]....
        /*00cc*/ 	.word	0xffffffff


	//   ....[30]....
        /*00d0*/ 	.word	0xffffffff


	//   ....[31]....
        /*00d4*/ 	.word	0xffffffff


	//   ....[32]....
        /*00d8*/ 	.word	0xffffffff


	//   ....[33]....
        /*00dc*/ 	.word	0xffffffff


	//   ....[34]....
        /*00e0*/ 	.word	0xffffffff


	//   ....[35]....
        /*00e4*/ 	.word	0xffffffff


	//   ....[36]....
        /*00e8*/ 	.word	0xffffffff


	//   ....[37]....
        /*00ec*/ 	.word	0xffffffff


	//   ....[38]....
        /*00f0*/ 	.word	0xffffffff


	//   ....[39]....
        /*00f4*/ 	.word	0xffffffff


	//   ....[40]....
        /*00f8*/ 	.word	0xffffffff


	//   ....[41]....
        /*00fc*/ 	.word	0xffffffff


	//   ....[42]....
        /*0100*/ 	.word	0xffffffff


	//   ....[43]....
        /*0104*/ 	.word	0xffffffff


	//   ....[44]....
        /*0108*/ 	.word	0xffffffff


	//   ....[45]....
        /*010c*/ 	.word	0xffffffff


	//   ....[46]....
        /*0110*/ 	.word	0xffffffff


	//   ....[47]....
        /*0114*/ 	.word	0xffffffff


	//   ....[48]....
        /*0118*/ 	.word	0xffffffff


	//   ....[49]....
        /*011c*/ 	.word	0xffffffff


	//   ....[50]....
        /*0120*/ 	.word	0xffffffff


	//   ....[51]....
        /*0124*/ 	.word	0xffffffff


	//   ....[52]....
        /*0128*/ 	.word	0xffffffff


	//   ....[53]....
        /*012c*/ 	.word	0xffffffff


	//   ....[54]....
        /*0130*/ 	.word	0xffffffff


	//   ....[55]....
        /*0134*/ 	.word	0xffffffff


	//   ....[56]....
        /*0138*/ 	.word	0xffffffff


	//   ....[57]....
        /*013c*/ 	.word	0xffffffff


	//   ....[58]....
        /*0140*/ 	.word	0xffffffff


	//   ....[59]....
        /*0144*/ 	.word	0xffffffff


	//   ....[60]....
        /*0148*/ 	.word	0xffffffff


	//   ....[61]....
        /*014c*/ 	.word	0xffffffff


	//   ....[62]....
        /*0150*/ 	.word	0xffffffff


	//   ....[63]....
        /*0154*/ 	.word	0xffffffff


	//   ....[64]....
        /*0158*/ 	.word	0xffffffff


	//   ....[65]....
        /*015c*/ 	.word	0xffffffff


	//   ....[66]....
        /*0160*/ 	.word	0xffffffff


	//   ....[67]....
        /*0164*/ 	.word	0xffffffff


	//   ....[68]....
        /*0168*/ 	.word	0xffffffff


	//   ....[69]....
        /*016c*/ 	.word	0xffffffff


	//   ....[70]....
        /*0170*/ 	.word	0xffffffff


	//   ....[71]....
        /*0174*/ 	.word	0xffffffff


	//   ....[72]....
        /*0178*/ 	.word	0xffffffff


	//   ....[73]....
        /*017c*/ 	.word	0xffffffff


	//   ....[74]....
        /*0180*/ 	.word	0xffffffff


	//   ....[75]....
        /*0184*/ 	.word	0xffffffff


	//   ....[76]....
        /*0188*/ 	.word	0xffffffff


	//   ....[77]....
        /*018c*/ 	.word	0xffffffff


	//   ....[78]....
        /*0190*/ 	.word	0xffffffff


	//   ....[79]....
        /*0194*/ 	.word	0xffffffff


	//   ....[80]....
        /*0198*/ 	.word	0xffffffff


	//   ....[81]....
        /*019c*/ 	.word	0xffffffff


	//   ....[82]....
        /*01a0*/ 	.word	0xffffffff


	//   ....[83]....
        /*01a4*/ 	.word	0xffffffff


	//   ....[84]....
        /*01a8*/ 	.word	0xffffffff


	//   ....[85]....
        /*01ac*/ 	.word	0xffffffff


	//   ....[86]....
        /*01b0*/ 	.word	0xffffffff


	//   ....[87]....
        /*01b4*/ 	.word	0xffffffff


	//   ....[88]....
        /*01b8*/ 	.word	0xffffffff


	//   ....[89]....
        /*01bc*/ 	.word	0xffffffff


	//   ....[90]....
        /*01c0*/ 	.word	0xffffffff


	//   ....[91]....
        /*01c4*/ 	.word	0xffffffff


	//   ....[92]....
        /*01c8*/ 	.word	0xffffffff


	//   ....[93]....
        /*01cc*/ 	.word	0xffffffff


	//   ....[94]....
        /*01d0*/ 	.word	0xffffffff


	//   ....[95]....
        /*01d4*/ 	.word	0xffffffff


	//   ....[96]....
        /*01d8*/ 	.word	0xffffffff


	//   ....[97]....
        /*01dc*/ 	.word	0xffffffff


	//   ....[98]....
        /*01e0*/ 	.word	0xffffffff


	//   ....[99]....
        /*01e4*/ 	.word	0xffffffff


	//   ....[100]....
        /*01e8*/ 	.word	0xffffffff


	//   ....[101]....
        /*01ec*/ 	.word	0xffffffff


	//   ....[102]....
        /*01f0*/ 	.word	0xffffffff


	//   ....[103]....
        /*01f4*/ 	.word	0xffffffff


	//   ....[104]....
        /*01f8*/ 	.word	0xffffffff


	//   ....[105]....
        /*01fc*/ 	.word	0xffffffff


	//   ....[106]....
        /*0200*/ 	.word	0xffffffff


	//   ....[107]....
        /*0204*/ 	.word	0xffffffff


	//   ....[108]....
        /*0208*/ 	.word	0xffffffff


	//   ....[109]....
        /*020c*/ 	.word	0xffffffff


	//   ....[110]....
        /*0210*/ 	.word	0xffffffff


	//   ....[111]....
        /*0214*/ 	.word	0xffffffff


	//   ....[112]....
        /*0218*/ 	.word	0xffffffff


	//   ....[113]....
        /*021c*/ 	.word	0xffffffff


	//   ....[114]....
        /*0220*/ 	.word	0xffffffff


	//   ....[115]....
        /*0224*/ 	.word	0xffffffff


	//   ....[116]....
        /*0228*/ 	.word	0xffffffff


	//   ....[117]....
        /*022c*/ 	.word	0xffffffff


	//   ....[118]....
        /*0230*/ 	.word	0xffffffff


	//   ....[119]....
        /*0234*/ 	.word	0xffffffff


	//   ....[120]....
        /*0238*/ 	.word	0xffffffff


	//   ....[121]....
        /*023c*/ 	.word	0xffffffff


	//   ....[122]....
        /*0240*/ 	.word	0xffffffff


	//   ....[123]....
        /*0244*/ 	.word	0xffffffff


	//   ....[124]....
        /*0248*/ 	.word	0xffffffff


	//   ....[125]....
        /*024c*/ 	.word	0x0500000f


	//   ....[126]....
        /*0250*/ 	.word	0x0500000f


	//   ....[127]....
        /*0254*/ 	.word	0x0500000f


	//   ....[128]....
        /*0258*/ 	.word	0x0500000f


	//   ....[129]....
        /*025c*/ 	.word	0x0500000f


	//   ....[130]....
        /*0260*/ 	.word	0x0500000f


	//   ....[131]....
        /*0264*/ 	.word	0x0500000f


	//   ....[132]....
        /*0268*/ 	.word	0x0500000f


	//   ....[133]....
        /*026c*/ 	.word	0x0500000f


	//   ....[134]....
        /*0270*/ 	.word	0x0500000f


	//   ....[135]....
        /*0274*/ 	.word	0x0500000f


	//   ....[136]....
        /*0278*/ 	.word	0x0500000f


	//   ....[137]....
        /*027c*/ 	.word	0x0500000f


	//   ....[138]....
        /*0280*/ 	.word	0x0500000f


	//   ....[139]....
        /*0284*/ 	.word	0x0500000f


	//   ....[140]....
        /*0288*/ 	.word	0x0500000f


	//   ....[141]....
        /*028c*/ 	.word	0x0500000f


	//   ....[142]....
        /*0290*/ 	.word	0x0500000f


	//   ....[143]....
        /*0294*/ 	.word	0x0500000f


	//   ....[144]....
        /*0298*/ 	.word	0x0500000f


	//   ....[145]....
        /*029c*/ 	.word	0x0500000f


	//   ....[146]....
        /*02a0*/ 	.word	0x0500000f


	//   ....[147]....
        /*02a4*/ 	.word	0x0500000f


	//   ....[148]....
        /*02a8*/ 	.word	0x0500000f


	//   ....[149]....
        /*02ac*/ 	.word	0x0500000f


	//   ....[150]....
        /*02b0*/ 	.word	0x0500000f


	//   ....[151]....
        /*02b4*/ 	.word	0x0500000f


	//   ....[152]....
        /*02b8*/ 	.word	0x0500000f


	//   ....[153]....
        /*02bc*/ 	.word	0x0500000f


	//   ....[154]....
        /*02c0*/ 	.word	0x0500000f


	//   ....[155]....
        /*02c4*/ 	.word	0x0500000f


	//   ....[156]....
        /*02c8*/ 	.word	0x0500000f


	//   ....[157]....
        /*02cc*/ 	.word	0x0500000f


	//   ....[158]....
        /*02d0*/ 	.word	0x0500000f


	//   ....[159]....
        /*02d4*/ 	.word	0x0500000f


	//   ....[160]....
        /*02d8*/ 	.word	0x0500000f


	//   ....[161]....
        /*02dc*/ 	.word	0x0500000f


	//   ....[162]....
        /*02e0*/ 	.word	0x0500000f


	//   ....[163]....
        /*02e4*/ 	.word	0x0500000f


	//   ....[164]....
        /*02e8*/ 	.word	0x0500000f


	//   ....[165]....
        /*02ec*/ 	.word	0x0500000f


	//   ....[166]....
        /*02f0*/ 	.word	0x0500000f


	//   ....[167]....
        /*02f4*/ 	.word	0x0500000f


	//   ....[168]....
        /*02f8*/ 	.word	0x0500000f


	//   ....[169]....
        /*02fc*/ 	.word	0x0500000f


	//   ....[170]....
        /*0300*/ 	.word	0x0500000f


	//   ....[171]....
        /*0304*/ 	.word	0x0500000f


	//   ....[172]....
        /*0308*/ 	.word	0x0500000f


	//   ....[173]....
        /*030c*/ 	.word	0x0500000f


	//   ....[174]....
        /*0310*/ 	.word	0x0500000f


	//   ....[175]....
        /*0314*/ 	.word	0x0500000f


	//   ....[176]....
        /*0318*/ 	.word	0x0500000f


	//   ....[177]....
        /*031c*/ 	.word	0x0500000f


	//   ....[178]....
        /*0320*/ 	.word	0x0500000f


	//   ....[179]....
        /*0324*/ 	.word	0x0500000f


	//   ....[180]....
        /*0328*/ 	.word	0x0500000f


	//   ....[181]....
        /*032c*/ 	.word	0x0500000f


	//   ....[182]....
        /*0330*/ 	.word	0x0500000f


	//   ....[183]....
        /*0334*/ 	.word	0x0500000f


	//   ....[184]....
        /*0338*/ 	.word	0x0500000f


	//   ....[185]....
        /*033c*/ 	.word	0x0500000f


	//   ....[186]....
        /*0340*/ 	.word	0x0500000f


	//   ....[187]....
        /*0344*/ 	.word	0x0500000f


	//   ....[188]....
        /*0348*/ 	.word	0x0500000f


	//   ....[189]....
        /*034c*/ 	.word	0x0500000f


	//   ....[190]....
        /*0350*/ 	.word	0x0500000f


	//   ....[191]....
        /*0354*/ 	.word	0x0500000f


	//   ....[192]....
        /*0358*/ 	.word	0x0500000f


	//   ....[193]....
        /*035c*/ 	.word	0x0500000f


	//   ....[194]....
        /*0360*/ 	.word	0x0500000f


	//   ....[195]....
        /*0364*/ 	.word	0x0500000f


	//   ....[196]....
        /*0368*/ 	.word	0x0500000f


	//   ....[197]....
        /*036c*/ 	.word	0x0500000f


	//   ....[198]....
        /*0370*/ 	.word	0x0500000f


	//   ....[199]....
        /*0374*/ 	.word	0x0500000f


	//   ....[200]....
        /*0378*/ 	.word	0x0500000f


	//   ....[201]....
        /*037c*/ 	.word	0x0500000f


	//   ....[202]....
        /*0380*/ 	.word	0x0500000f


	//   ....[203]....
        /*0384*/ 	.word	0x0500000f


	//   ....[204]....
        /*0388*/ 	.word	0x0500000f


	//   ....[205]....
        /*038c*/ 	.word	0x0500000f


	//   ....[206]....
        /*0390*/ 	.word	0x0500000f


	//   ....[207]....
        /*0394*/ 	.word	0x0500000f


	//   ....[208]....
        /*0398*/ 	.word	0x0500000f


	//   ....[209]....
        /*039c*/ 	.word	0x0500000f


	//   ....[210]....
        /*03a0*/ 	.word	0x0500000f


	//   ....[211]....
        /*03a4*/ 	.word	0x0500000f


	//   ....[212]....
        /*03a8*/ 	.word	0x0500000f


	//   ....[213]....
        /*03ac*/ 	.word	0x0500000f


	//   ....[214]....
        /*03b0*/ 	.word	0x0500000f


	//----- nvinfo : EIATTR_COOP_GROUP_INSTR_OFFSETS
	.align		4
.L_259:
        /*03b4*/ 	.byte	0x04, 0x28
        /*03b6*/ 	.short	(.L_261 - .L_260)


	//   ....[0]....
.L_260:
        /*03b8*/ 	.word	0x00000080


	//   ....[1]....
        /*03bc*/ 	.word	0x00000090


	//   ....[2]....
        /*03c0*/ 	.word	0x000002d0


	//   ....[3]....
        /*03c4*/ 	.word	0x00000430


	//   ....[4]....
        /*03c8*/ 	.word	0x00000550


	//   ....[5]....
        /*03cc*/ 	.word	0x000006b0


	//   ....[6]....
        /*03d0*/ 	.word	0x00001080


	//   ....[7]....
        /*03d4*/ 	.word	0x00001880


	//   ....[8]....
        /*03d8*/ 	.word	0x000018c0


	//   ....[9]....
        /*03dc*/ 	.word	0x00001f80


	//   ....[10]....
        /*03e0*/ 	.word	0x00002060


	//   ....[11]....
        /*03e4*/ 	.word	0x000029c0


	//   ....[12]....
        /*03e8*/ 	.word	0x00002a10


	//   ....[13]....
        /*03ec*/ 	.word	0x00003dc0


	//   ....[14]....
        /*03f0*/ 	.word	0x00004420


	//   ....[15]....
        /*03f4*/ 	.word	0x00004460


	//   ....[16]....
        /*03f8*/ 	.word	0x00004500


	//   ....[17]....
        /*03fc*/ 	.word	0x00004af0


	//   ....[18]....
        /*0400*/ 	.word	0x00004cb0


	//   ....[19]....
        /*0404*/ 	.word	0x00006810


	//   ....[20]....
        /*0408*/ 	.word	0x00006820


	//   ....[21]....
        /*040c*/ 	.word	0x00006850


	//   ....[22]....
        /*0410*/ 	.word	0x00006860


	//   ....[23]....
        /*0414*/ 	.word	0x00007af0


	//   ....[24]....
        /*0418*/ 	.word	0x00007b10


	//   ....[25]....
        /*041c*/ 	.word	0x00007be0


	//   ....[26]....
        /*0420*/ 	.word	0x00007bf0


	//   ....[27]....
        /*0424*/ 	.word	0x00008950


	//   ....[28]....
        /*0428*/ 	.word	0x00008990


	//   ....[29]....
        /*042c*/ 	.word	0x000089d0


	//   ....[30]....
        /*0430*/ 	.word	0x00008a10


	//   ....[31]....
        /*0434*/ 	.word	0x00008a50


	//   ....[32]....
        /*0438*/ 	.word	0x00008a70


	//   ....[33]....
        /*043c*/ 	.word	0x00008dc0


	//   ....[34]....
        /*0440*/ 	.word	0x00008dd0


	//   ....[35]....
        /*0444*/ 	.word	0x000094f0


	//   ....[36]....
        /*0448*/ 	.word	0x0000a690


	//   ....[37]....
        /*044c*/ 	.word	0x0000a6b0


	//   ....[38]....
        /*0450*/ 	.word	0x0000a6c0


	//   ....[39]....
        /*0454*/ 	.word	0x0000a6d0


	//   ....[40]....
        /*0458*/ 	.word	0x0000a6e0


	//   ....[41]....
        /*045c*/ 	.word	0x0000a730


	//   ....[42]....
        /*0460*/ 	.word	0x0000a770


	//   ....[43]....
        /*0464*/ 	.word	0x0000a7a0


	//   ....[44]....
        /*0468*/ 	.word	0x0000a7e0


	//   ....[45]....
        /*046c*/ 	.word	0x0000a810


	//   ....[46]....
        /*0470*/ 	.word	0x0000a860


	//   ....[47]....
        /*0474*/ 	.word	0x0000a890


	//   ....[48]....
        /*0478*/ 	.word	0x0000a8c0


	//   ....[49]....
        /*047c*/ 	.word	0x0000a8f0


	//   ....[50]....
        /*0480*/ 	.word	0x0000a920


	//   ....[51]....
        /*0484*/ 	.word	0x0000a940


	//   ....[52]....
        /*0488*/ 	.word	0x0000b100


	//   ....[53]....
        /*048c*/ 	.word	0x0000b130


	//   ....[54]....
        /*0490*/ 	.word	0x0000b160


	//   ....[55]....
        /*0494*/ 	.word	0x0000b190


	//   ....[56]....
        /*0498*/ 	.word	0x0000b1c0


	//   ....[57]....
        /*049c*/ 	.word	0x0000b210


	//   ....[58]....
        /*04a0*/ 	.word	0x0000b270


	//   ....[59]....
        /*04a4*/ 	.word	0x0000b2a0


	//   ....[60]....
        /*04a8*/ 	.word	0x0000b2d0


	//   ....[61]....
        /*04ac*/ 	.word	0x0000b340


	//   ....[62]....
        /*04b0*/ 	.word	0x0000b380


	//   ....[63]....
        /*04b4*/ 	.word	0x0000b3a0


	//   ....[64]....
        /*04b8*/ 	.word	0x0000b3d0


	//   ....[65]....
        /*04bc*/ 	.word	0x0000b440


	//   ....[66]....
        /*04c0*/ 	.word	0x0000b450


	//   ....[67]....
        /*04c4*/ 	.word	0x0000b480


	//   ....[68]....
        /*04c8*/ 	.word	0x0000b4d0


	//   ....[69]....
        /*04cc*/ 	.word	0x0000b540


	//   ....[70]....
        /*04d0*/ 	.word	0x0000b580


	//   ....[71]....
        /*04d4*/ 	.word	0x0000b5a0


	//   ....[72]....
        /*04d8*/ 	.word	0x0000b5d0


	//   ....[73]....
        /*04dc*/ 	.word	0x0000b5e0


	//   ....[74]....
        /*04e0*/ 	.word	0x0000b620


	//   ....[75]....
        /*04e4*/ 	.word	0x0000b6a0


	//   ....[76]....
        /*04e8*/ 	.word	0x0000bdc0


	//   ....[77]....
        /*04ec*/ 	.word	0x0000bdf0


	//   ....[78]....
        /*04f0*/ 	.word	0x0000be00


	//   ....[79]....
        /*04f4*/ 	.word	0x0000be40


	//   ....[80]....
        /*04f8*/ 	.word	0x0000be50


	//   ....[81]....
        /*04fc*/ 	.word	0x0000be90


	//   ....[82]....
        /*0500*/ 	.word	0x0000bea0


	//   ....[83]....
        /*0504*/ 	.word	0x0000bee0


	//   ....[84]....
        /*0508*/ 	.word	0x0000bef0


	//   ....[85]....
        /*050c*/ 	.word	0x0000bf30


	//   ....[86]....
        /*0510*/ 	.word	0x0000bf40


	//   ....[87]....
        /*0514*/ 	.word	0x0000bf80


	//   ....[88]....
        /*0518*/ 	.word	0x0000bf90


	//   ....[89]....
        /*051c*/ 	.word	0x0000bfd0


	//   ....[90]....
        /*0520*/ 	.word	0x0000bfe0


	//   ....[91]....
        /*0524*/ 	.word	0x0000bff0


	//   ....[92]....
        /*0528*/ 	.word	0x0000c250


	//   ....[93]....
        /*052c*/ 	.word	0x0000c280


	//   ....[94]....
        /*0530*/ 	.word	0x0000c290


	//   ....[95]....
        /*0534*/ 	.word	0x0000c2a0


	//   ....[96]....
        /*0538*/ 	.word	0x0000c2b0


	//   ....[97]....
        /*053c*/ 	.word	0x0000c2c0


	//   ....[98]....
        /*0540*/ 	.word	0x0000c2e0


	//   ....[99]....
        /*0544*/ 	.word	0x0000c330


	//   ....[100]....
        /*0548*/ 	.word	0x0000c350


	//   ....[101]....
        /*054c*/ 	.word	0x0000c390


	//   ....[102]....
        /*0550*/ 	.word	0x0000c3b0


	//   ....[103]....
        /*0554*/ 	.word	0x0000c3f0


	//   ....[104]....
        /*0558*/ 	.word	0x0000c410


	//   ....[105]....
        /*055c*/ 	.word	0x0000c450


	//   ....[106]....
        /*0560*/ 	.word	0x0000c470


	//   ....[107]....
        /*0564*/ 	.word	0x0000c4a0


	//   ....[108]....
        /*0568*/ 	.word	0x0000c9b0


	//   ....[109]....
        /*056c*/ 	.word	0x0000c9e0


	//   ....[110]....
        /*0570*/ 	.word	0x0000ca10


	//   ....[111]....
        /*0574*/ 	.word	0x0000ca30


	//   ....[112]....
        /*0578*/ 	.word	0x0000ca40


	//   ....[113]....
        /*057c*/ 	.word	0x0000ca50


	//   ....[114]....
        /*0580*/ 	.word	0x0000ca70


	//   ....[115]....
        /*0584*/ 	.word	0x0000ca90


	//   ....[116]....
        /*0588*/ 	.word	0x0000cab0


	//   ....[117]....
        /*058c*/ 	.word	0x0000cad0


	//   ....[118]....
        /*0590*/ 	.word	0x0000caf0


	//   ....[119]....
        /*0594*/ 	.word	0x0000cb10


	//   ....[120]....
        /*0598*/ 	.word	0x0000cb40


	//   ....[121]....
        /*059c*/ 	.word	0x0000cb60


	//   ....[122]....
        /*05a0*/ 	.word	0x0000cbc0


	//   ....[123]....
        /*05a4*/ 	.word	0x0000cbf0


	//   ....[124]....
        /*05a8*/ 	.word	0x0000cf00


	//   ....[125]....
        /*05ac*/ 	.word	0x0000d460


	//   ....[126]....
        /*05b0*/ 	.word	0x0000d550


	//   ....[127]....
        /*05b4*/ 	.word	0x0000d5f0


	//   ....[128]....
        /*05b8*/ 	.word	0x0000d680


	//   ....[129]....
        /*05bc*/ 	.word	0x0000d740


	//   ....[130]....
        /*05c0*/ 	.word	0x0000d7a0


	//   ....[131]....
        /*05c4*/ 	.word	0x0000d840


	//   ....[132]....
        /*05c8*/ 	.word	0x0000d8a0


	//   ....[133]....
        /*05cc*/ 	.word	0x0000d980


	//   ....[134]....
        /*05d0*/ 	.word	0x0000d9f0


	//   ....[135]....
        /*05d4*/ 	.word	0x0000da90


	//   ....[136]....
        /*05d8*/ 	.word	0x0000daf0


	//   ....[137]....
        /*05dc*/ 	.word	0x0000dbc0


	//   ....[138]....
        /*05e0*/ 	.word	0x0000dc20


	//   ....[139]....
        /*05e4*/ 	.word	0x0000dcd0


	//   ....[140]....
        /*05e8*/ 	.word	0x0000dd30


	//   ....[141]....
        /*05ec*/ 	.word	0x0000ddf0


	//   ....[142]....
        /*05f0*/ 	.word	0x0000de80


	//   ....[143]....
        /*05f4*/ 	.word	0x0000dee0


	//   ....[144]....
        /*05f8*/ 	.word	0x0000dfb0


	//   ....[145]....
        /*05fc*/ 	.word	0x0000e070


	//   ....[146]....
        /*0600*/ 	.word	0x0000e0d0


	//   ....[147]....
        /*0604*/ 	.word	0x0000e190


	//   ....[148]....
        /*0608*/ 	.word	0x0000e200


	//   ....[149]....
        /*060c*/ 	.word	0x0000e2e0


	//   ....[150]....
        /*0610*/ 	.word	0x0000e340


	//   ....[151]....
        /*0614*/ 	.word	0x0000e400


	//   ....[152]....
        /*0618*/ 	.word	0x0000e470


	//   ....[153]....
        /*061c*/ 	.word	0x0000e550


	//   ....[154]....
        /*0620*/ 	.word	0x0000e5b0


	//   ....[155]....
        /*0624*/ 	.word	0x0000e670


	//   ....[156]....
        /*0628*/ 	.word	0x0000e6e0


	//   ....[157]....
        /*062c*/ 	.word	0x0000e7b0


	//   ....[158]....
        /*0630*/ 	.word	0x0000e820


	//   ....[159]....
        /*0634*/ 	.word	0x0000e8e0


	//   ....[160]....
        /*0638*/ 	.word	0x0000e940


	//   ....[161]....
        /*063c*/ 	.word	0x0000ea10


	//   ....[162]....
        /*0640*/ 	.word	0x0000ea70


	//   ....[163]....
        /*0644*/ 	.word	0x0000eb30


	//   ....[164]....
        /*0648*/ 	.word	0x0000ebb0


	//   ....[165]....
        /*064c*/ 	.word	0x0000ec60


	//   ....[166]....
        /*0650*/ 	.word	0x0000eda0


	//   ....[167]....
        /*0654*/ 	.word	0x0000ee40


	//   ....[168]....
        /*0658*/ 	.word	0x0000eee0


	//   ....[169]....
        /*065c*/ 	.word	0x0000ef70


	//   ....[170]....
        /*0660*/ 	.word	0x0000f010


	//   ....[171]....
        /*0664*/ 	.word	0x0000f0a0


	//   ....[172]....
        /*0668*/ 	.word	0x0000f140


	//   ....[173]....
        /*066c*/ 	.word	0x0000f1d0


	//   ....[174]....
        /*0670*/ 	.word	0x0000f270


	//   ....[175]....
        /*0674*/ 	.word	0x0000f300


	//   ....[176]....
        /*0678*/ 	.word	0x0000f3a0


	//   ....[177]....
        /*067c*/ 	.word	0x0000f430


	//   ....[178]....
        /*0680*/ 	.word	0x0000f4d0


	//   ....[179]....
        /*0684*/ 	.word	0x0000f560


	//   ....[180]....
        /*0688*/ 	.word	0x0000f600


	//   ....[181]....
        /*068c*/ 	.word	0x0000f690


	//   ....[182]....
        /*0690*/ 	.word	0x0000f770


	//   ....[183]....
        /*0694*/ 	.word	0x0000f820


	//   ....[184]....
        /*0698*/ 	.word	0x0000f880


	//   ....[185]....
        /*069c*/ 	.word	0x0000f930


	//   ....[186]....
        /*06a0*/ 	.word	0x0000f9c0


	//   ....[187]....
        /*06a4*/ 	.word	0x0000fa60


	//   ....[188]....
        /*06a8*/ 	.word	0x0000fae0


	//   ....[189]....
        /*06ac*/ 	.word	0x0000fb80


	//   ....[190]....
        /*06b0*/ 	.word	0x0000fc10


	//   ....[191]....
        /*06b4*/ 	.word	0x0000fcb0


	//   ....[192]....
        /*06b8*/ 	.word	0x0000fd30


	//   ....[193]....
        /*06bc*/ 	.word	0x0000fdd0


	//   ....[194]....
        /*06c0*/ 	.word	0x0000fe60


	//   ....[195]....
        /*06c4*/ 	.word	0x0000ff00


	//   ....[196]....
        /*06c8*/ 	.word	0x0000ff80


	//   ....[197]....
        /*06cc*/ 	.word	0x00010010


	//   ....[198]....
        /*06d0*/ 	.word	0x000100f0


	//   ....[199]....
        /*06d4*/ 	.word	0x000101b0


	//   ....[200]....
        /*06d8*/ 	.word	0x00010210


	//   ....[201]....
        /*06dc*/ 	.word	0x000102c0


	//   ....[202]....
        /*06e0*/ 	.word	0x00010320


	//   ....[203]....
        /*06e4*/ 	.word	0x000103e0


	//   ....[204]....
        /*06e8*/ 	.word	0x00010440


	//   ....[205]....
        /*06ec*/ 	.word	0x00010500


	//   ....[206]....
        /*06f0*/ 	.word	0x00010560


	//   ....[207]....
        /*06f4*/ 	.word	0x00010620


	//   ....[208]....
        /*06f8*/ 	.word	0x00010680


	//   ....[209]....
        /*06fc*/ 	.word	0x00010740


	//   ....[210]....
        /*0700*/ 	.word	0x000107a0


	//   ....[211]....
        /*0704*/ 	.word	0x00010860


	//   ....[212]....
        /*0708*/ 	.word	0x000108c0


	//   ....[213]....
        /*070c*/ 	.word	0x00010970


	//   ....[214]....
        /*0710*/ 	.word	0x00010a80


	//----- nvinfo : EIATTR_REG_RECONFIG
	.align		4
.L_261:
        /*0714*/ 	.byte	0x01, 0x54
	.zero		2


	//----- nvinfo : EIATTR_SYSCALL_OFFSETS
	.align		4
        /*0718*/ 	.byte	0x04, 0x46
        /*071a*/ 	.short	(.L_263 - .L_262)


	//   ....[0]....
.L_262:
        /*071c*/ 	.word	0x00001240


	//   ....[1]....
        /*0720*/ 	.word	0x00009d40


	//   ....[2]....
        /*0724*/ 	.word	0x00009e80


	//   ....[3]....
        /*0728*/ 	.word	0x00009f70


	//   ....[4]....
        /*072c*/ 	.word	0x0000aca0


	//----- nvinfo : EIATTR_MBARRIER_INSTR_OFFSETS
	.align		4
.L_263:
        /*0730*/ 	.byte	0x04, 0x39
        /*0732*/ 	.short	(.L_265 - .L_264)


	//   ....[0]....
.L_264:
        /*0734*/ 	.word	0x00000180
        /*0738*/ 	.word	0x000000ff
        /*073c*/ 	.word	0x00016800
        /*0740*/ 	.short	0x0100
        /*0742*/ 	.byte	0x08
	.zero		1


	//   ....[1]....
        /*0744*/ 	.word	0x00000190
        /*0748*/ 	.word	0x000000ff
        /*074c*/ 	.word	0x00016820
        /*0750*/ 	.short	0x0100
        /*0752*/ 	.byte	0x08
	.zero		1


	//   ....[2]....
        /*0754*/ 	.word	0x00000280
        /*0758*/ 	.word	0x000000ff
        /*075c*/ 	.word	0x00016830
        /*0760*/ 	.short	0x0100
        /*0762*/ 	.byte	0x08
	.zero		1


	//   ....[3]....
        /*0764*/ 	.word	0x00000290
        /*0768*/ 	.word	0x000000ff
        /*076c*/ 	.word	0x00016840
        /*0770*/ 	.short	0x0100
        /*0772*/ 	.byte	0x08
	.zero		1


	//   ....[4]....
        /*0774*/ 	.word	0x000002a0
        /*0778*/ 	.word	0x000000ff
        /*077c*/ 	.word	0x00016838
        /*0780*/ 	.short	0x0100
        /*0782*/ 	.byte	0x08
	.zero		1


	//   ....[5]....
        /*0784*/ 	.word	0x000002b0
        /*0788*/ 	.word	0x000000ff
        /*078c*/ 	.word	0x00016848
        /*0790*/ 	.short	0x0100
        /*0792*/ 	.byte	0x08
	.zero		1


	//   ....[6]....
        /*0794*/ 	.word	0x000003e0
        /*0798*/ 	.word	0x000000ff
        /*079c*/ 	.word	0x00016850
        /*07a0*/ 	.short	0x0100
        /*07a2*/ 	.byte	0x08
	.zero		1


	//   ....[7]....
        /*07a4*/ 	.word	0x000003f0
        /*07a8*/ 	.word	0x000000ff
        /*07ac*/ 	.word	0x00016860
        /*07b0*/ 	.short	0x0100
        /*07b2*/ 	.byte	0x08
	.zero		1


	//   ....[8]....
        /*07b4*/ 	.word	0x00000400
        /*07b8*/ 	.word	0x000000ff
        /*07bc*/ 	.word	0x00016858
        /*07c0*/ 	.short	0x0100
        /*07c2*/ 	.byte	0x08
	.zero		1


	//   ....[9]....
        /*07c4*/ 	.word	0x00000410
        /*07c8*/ 	.word	0x000000ff
        /*07cc*/ 	.word	0x00016868
        /*07d0*/ 	.short	0x0100
        /*07d2*/ 	.byte	0x08
	.zero		1


	//   ....[10]....
        /*07d4*/ 	.word	0x00000500
        /*07d8*/ 	.word	0x000000ff
        /*07dc*/ 	.word	0x00016870
        /*07e0*/ 	.short	0x0100
        /*07e2*/ 	.byte	0x06
	.zero		1


	//   ....[11]....
        /*07e4*/ 	.word	0x00000510
        /*07e8*/ 	.word	0x000000ff
        /*07ec*/ 	.word	0x00016880
        /*07f0*/ 	.short	0x0100
        /*07f2*/ 	.byte	0x06
	.zero		1


	//   ....[12]....
        /*07f4*/ 	.word	0x00000520
        /*07f8*/ 	.word	0x000000ff
        /*07fc*/ 	.word	0x00016878
        /*0800*/ 	.short	0x0100
        /*0802*/ 	.byte	0x06
	.zero		1


	//   ....[13]....
        /*0804*/ 	.word	0x00000530
        /*0808*/ 	.word	0x000000ff
        /*080c*/ 	.word	0x00016888
        /*0810*/ 	.short	0x0100
        /*0812*/ 	.byte	0x06
	.zero		1


	//   ....[14]....
        /*0814*/ 	.word	0x00000660
        /*0818*/ 	.word	0x000000ff
        /*081c*/ 	.word	0x00016890
        /*0820*/ 	.short	0x0100
        /*0822*/ 	.byte	0x08
	.zero		1


	//   ....[15]....
        /*0824*/ 	.word	0x00000670
        /*0828*/ 	.word	0x000000ff
        /*082c*/ 	.word	0x000168a0
        /*0830*/ 	.short	0x0100
        /*0832*/ 	.byte	0x08
	.zero		1


	//   ....[16]....
        /*0834*/ 	.word	0x00000680
        /*0838*/ 	.word	0x000000ff
        /*083c*/ 	.word	0x00016898
        /*0840*/ 	.short	0x0100
        /*0842*/ 	.byte	0x08
	.zero		1


	//   ....[17]....
        /*0844*/ 	.word	0x00000690
        /*0848*/ 	.word	0x000000ff
        /*084c*/ 	.word	0x000168a8
        /*0850*/ 	.short	0x0100
        /*0852*/ 	.byte	0x08
	.zero		1


	//   ....[18]....
        /*0854*/ 	.word	0x000007d0
        /*0858*/ 	.word	0x000000ff
        /*085c*/ 	.word	0x000168b0
        /*0860*/ 	.short	0x0100
        /*0862*/ 	.byte	0x08
	.zero		1


	//   ....[19]....
        /*0864*/ 	.word	0x000007e0
        /*0868*/ 	.word	0x000000ff
        /*086c*/ 	.word	0x000168c0
        /*0870*/ 	.short	0x0100
        /*0872*/ 	.byte	0x08
	.zero		1


	//   ....[20]....
        /*0874*/ 	.word	0x000007f0
        /*0878*/ 	.word	0x000000ff
        /*087c*/ 	.word	0x000168b8
        /*0880*/ 	.short	0x0100
        /*0882*/ 	.byte	0x08
	.zero		1


	//   ....[21]....
        /*0884*/ 	.word	0x00000800
        /*0888*/ 	.word	0x000000ff
        /*088c*/ 	.word	0x000168c8
        /*0890*/ 	.short	0x0100
        /*0892*/ 	.byte	0x08
	.zero		1


	//   ....[22]....
        /*0894*/ 	.word	0x00001260
        /*0898*/ 	.word	0x000000ff
        /*089c*/ 	.word	0x00016800
        /*08a0*/ 	.short	0x010a
        /*08a2*/ 	.byte	0x2a
	.zero		1


	//   ....[23]....
        /*08a4*/ 	.word	0x000012d0
        /*08a8*/ 	.word	0x000000ff
        /*08ac*/ 	.word	0x00016830
        /*08b0*/ 	.short	0x010a
        /*08b2*/ 	.byte	0x2a
	.zero		1


	//   ....[24]....
        /*08b4*/ 	.word	0x00001330
        /*08b8*/ 	.word	0x000000ff
        /*08bc*/ 	.word	0x00016830
        /*08c0*/ 	.short	0x010a
        /*08c2*/ 	.byte	0x2a
	.zero		1


	//   ....[25]....
        /*08c4*/ 	.word	0x000017e0
        /*08c8*/ 	.word	0x000000ff
        /*08cc*/ 	.word	0x00000000
        /*08d0*/ 	.short	0x0101
        /*08d2*/ 	.byte	0x06
	.zero		1


	//   ....[26]....
        /*08d4*/ 	.word	0x00003720
        /*08d8*/ 	.word	0x000000ff
        /*08dc*/ 	.word	0x00016830
        /*08e0*/ 	.short	0x010a
        /*08e2*/ 	.byte	0x04
	.zero		1


	//   ....[27]....
        /*08e4*/ 	.word	0x00003760
        /*08e8*/ 	.word	0x000000ff
        /*08ec*/ 	.word	0x00016830
        /*08f0*/ 	.short	0x010a
        /*08f2*/ 	.byte	0x04
	.zero		1


	//   ....[28]....
        /*08f4*/ 	.word	0x00003990
        /*08f8*/ 	.word	0x000000ff
        /*08fc*/ 	.word	0x00016850
        /*0900*/ 	.short	0x010a
        /*0902*/ 	.byte	0x0a
	.zero		1


	//   ....[29]....
        /*0904*/ 	.word	0x000039d0
        /*0908*/ 	.word	0x000000ff
        /*090c*/ 	.word	0x00016850
        /*0910*/ 	.short	0x010a
        /*0912*/ 	.byte	0x0a
	.zero		1


	//   ....[30]....
        /*0914*/ 	.word	0x00003e30
        /*0918*/ 	.word	0x000000ff
        /*091c*/ 	.word	0x00000000
        /*0920*/ 	.short	0x0101
        /*0922*/ 	.byte	0x07
	.zero		1


	//   ....[31]....
        /*0924*/ 	.word	0x00005920
        /*0928*/ 	.word	0x000000ff
        /*092c*/ 	.word	0x00000000
        /*0930*/ 	.short	0x0101
        /*0932*/ 	.byte	0x06
	.zero		1


	//   ....[32]....
        /*0934*/ 	.word	0x00005e50
        /*0938*/ 	.word	0x000000ff
        /*093c*/ 	.word	0x00016830
        /*0940*/ 	.short	0x010a
        /*0942*/ 	.byte	0x0a
	.zero		1


	//   ....[33]....
        /*0944*/ 	.word	0x00005e90
        /*0948*/ 	.word	0x000000ff
        /*094c*/ 	.word	0x00016830
        /*0950*/ 	.short	0x010a
        /*0952*/ 	.byte	0x0a
	.zero		1


	//   ....[34]....
        /*0954*/ 	.word	0x00006080
        /*0958*/ 	.word	0x000000ff
        /*095c*/ 	.word	0x00016850
        /*0960*/ 	.short	0x010a
        /*0962*/ 	.byte	0x0a
	.zero		1


	//   ....[35]....
        /*0964*/ 	.word	0x000060c0
        /*0968*/ 	.word	0x000000ff
        /*096c*/ 	.word	0x00016850
        /*0970*/ 	.short	0x010a
        /*0972*/ 	.byte	0x0a
	.zero		1


	//   ....[36]....
        /*0974*/ 	.word	0x00006490
        /*0978*/ 	.word	0x000000ff
        /*097c*/ 	.word	0x00000000
        /*0980*/ 	.short	0x0101
        /*0982*/ 	.byte	0x07
	.zero		1


	//   ....[37]....
        /*0984*/ 	.word	0x00007640
        /*0988*/ 	.word	0x000000ff
        /*098c*/ 	.word	0x00000000
        /*0990*/ 	.short	0x0101
        /*0992*/ 	.byte	0x06
	.zero		1


	//   ....[38]....
        /*0994*/ 	.word	0x00007a60
        /*0998*/ 	.word	0x000000ff
        /*099c*/ 	.word	0x00016850
        /*09a0*/ 	.short	0x010a
        /*09a2*/ 	.byte	0x07
	.zero		1


	//   ....[39]....
        /*09a4*/ 	.word	0x00007aa0
        /*09a8*/ 	.word	0x000000ff
        /*09ac*/ 	.word	0x00016850
        /*09b0*/ 	.short	0x010a
        /*09b2*/ 	.byte	0x07
	.zero		1


	//   ....[40]....
        /*09b4*/ 	.word	0x00008050
        /*09b8*/ 	.word	0x000000ff
        /*09bc*/ 	.word	0x00000000
        /*09c0*/ 	.short	0x0101
        /*09c2*/ 	.byte	0x04
	.zero		1


	//   ....[41]....
        /*09c4*/ 	.word	0x00008a80
        /*09c8*/ 	.word	0x000000ff
        /*09cc*/ 	.word	0x00000000
        /*09d0*/ 	.short	0x0101
        /*09d2*/ 	.byte	0x04
	.zero		1


	//   ....[42]....
        /*09d4*/ 	.word	0x0000a310
        /*09d8*/ 	.word	0x000000ff
        /*09dc*/ 	.word	0x00016840
        /*09e0*/ 	.short	0x010a
        /*09e2*/ 	.byte	0x2f
	.zero		1


	//   ....[43]....
        /*09e4*/ 	.word	0x0000aa40
        /*09e8*/ 	.word	0x000000ff
        /*09ec*/ 	.word	0x00016830
        /*09f0*/ 	.short	0x0107
        /*09f2*/ 	.byte	0x2f
	.zero		1


	//   ....[44]....
        /*09f4*/ 	.word	0x0000aad0
        /*09f8*/ 	.word	0x000000ff
        /*09fc*/ 	.word	0x00016830
        /*0a00*/ 	.short	0x0101
        /*0a02*/ 	.byte	0x2f
	.zero		1


	//   ....[45]....
        /*0a04*/ 	.word	0x0000b790
        /*0a08*/ 	.word	0x000000ff
        /*0a0c*/ 	.word	0x00016800
        /*0a10*/ 	.short	0x0107
        /*0a12*/ 	.byte	0x2f
	.zero		1


	//   ....[46]....
        /*0a14*/ 	.word	0x0000b7d0
        /*0a18*/ 	.word	0x000000ff
        /*0a1c*/ 	.word	0x00016800
        /*0a20*/ 	.short	0x0101
        /*0a22*/ 	.byte	0x2f
	.zero		1


	//   ....[47]....
        /*0a24*/ 	.word	0x0000b7e0
        /*0a28*/ 	.word	0x000000ff
        /*0a2c*/ 	.word	0x00016820
        /*0a30*/ 	.short	0x010a
        /*0a32*/ 	.byte	0x2f
	.zero		1


	//   ....[48]....
        /*0a34*/ 	.word	0x0000bbc0
        /*0a38*/ 	.word	0x00000007
        /*0a3c*/ 	.word	0x00016840
        /*0a40*/ 	.short	0x010a
        /*0a42*/ 	.byte	0x3f
	.zero		1


	//   ....[49]....
        /*0a44*/ 	.word	0x0000c0b0
        /*0a48*/ 	.word	0x00000007
        /*0a4c*/ 	.word	0x00016830
        /*0a50*/ 	.short	0x0107
        /*0a52*/ 	.byte	0x3f
	.zero		1


	//   ....[50]....
        /*0a54*/ 	.word	0x0000c180
        /*0a58*/ 	.word	0x00000007
        /*0a5c*/ 	.word	0x00016830
        /*0a60*/ 	.short	0x0101
        /*0a62*/ 	.byte	0x3f
	.zero		1


	//   ....[51]....
        /*0a64*/ 	.word	0x0000c1e0
        /*0a68*/ 	.word	0x00000007
        /*0a6c*/ 	.word	0x00016860
        /*0a70*/ 	.short	0x010a
        /*0a72*/ 	.byte	0x3f
	.zero		1


	//   ....[52]....
        /*0a74*/ 	.word	0x0000c5d0
        /*0a78*/ 	.word	0x00000007
        /*0a7c*/ 	.word	0x00016850
        /*0a80*/ 	.short	0x0107
        /*0a82*/ 	.byte	0x3f
	.zero		1


	//   ....[53]....
        /*0a84*/ 	.word	0x0000c760
        /*0a88*/ 	.word	0x00000007
        /*0a8c*/ 	.word	0x00016850
        /*0a90*/ 	.short	0x0101
        /*0a92*/ 	.byte	0x3f
	.zero		1


	//   ....[54]....
        /*0a94*/ 	.word	0x0000c900
        /*0a98*/ 	.word	0x00000000
        /*0a9c*/ 	.word	0x00016860
        /*0aa0*/ 	.short	0x010a
        /*0aa2*/ 	.byte	0x3f
	.zero		1


	//   ....[55]....
        /*0aa4*/ 	.word	0x0000cd20
        /*0aa8*/ 	.word	0x00000000
        /*0aac*/ 	.word	0x00016850
        /*0ab0*/ 	.short	0x0107
        /*0ab2*/ 	.byte	0x3f
	.zero		1


	//   ....[56]....
        /*0ab4*/ 	.word	0x0000ce00
        /*0ab8*/ 	.word	0x00000000
        /*0abc*/ 	.word	0x00016850
        /*0ac0*/ 	.short	0x0101
        /*0ac2*/ 	.byte	0x3f
	.zero		1


	//   ....[57]....
        /*0ac4*/ 	.word	0x0000ce90
        /*0ac8*/ 	.word	0x00000007
        /*0acc*/ 	.word	0x00016820
        /*0ad0*/ 	.short	0x010a
        /*0ad2*/ 	.byte	0x3f
	.zero		1


	//   ....[58]....
        /*0ad4*/ 	.word	0x0000cff0
        /*0ad8*/ 	.word	0x00000005
        /*0adc*/ 	.word	0x00016840
        /*0ae0*/ 	.short	0x010a
        /*0ae2*/ 	.byte	0x3f
	.zero		1


	//   ....[59]....
        /*0ae4*/ 	.word	0x0000d090
        /*0ae8*/ 	.word	0x00000003
        /*0aec*/ 	.word	0x00016840
        /*0af0*/ 	.short	0x010a
        /*0af2*/ 	.byte	0x3f
	.zero		1


	//   ....[60]....
        /*0af4*/ 	.word	0x0000d0d0
        /*0af8*/ 	.word	0x00000005
        /*0afc*/ 	.word	0x00016860
        /*0b00*/ 	.short	0x010a
        /*0b02*/ 	.byte	0x3f
	.zero		1


	//   ....[61]....
        /*0b04*/ 	.word	0x0000d110
        /*0b08*/ 	.word	0x00000003
        /*0b0c*/ 	.word	0x00016860
        /*0b10*/ 	.short	0x010a
        /*0b12*/ 	.byte	0x3f
	.zero		1


	//   ....[62]....
        /*0b14*/ 	.word	0x0000d180
        /*0b18*/ 	.word	0x00000003
        /*0b1c*/ 	.word	0x00016800
        /*0b20*/ 	.short	0x010a
        /*0b22*/ 	.byte	0x3f
	.zero		1


	//   ....[63]....
        /*0b24*/ 	.word	0x0000d1e0
        /*0b28*/ 	.word	0x00000003
        /*0b2c*/ 	.word	0x00016830
        /*0b30*/ 	.short	0x010a
        /*0b32*/ 	.byte	0x3f
	.zero		1


	//   ....[64]....
        /*0b34*/ 	.word	0x0000d240
        /*0b38*/ 	.word	0x0000000b
        /*0b3c*/ 	.word	0x00016830
        /*0b40*/ 	.short	0x010a
        /*0b42*/ 	.byte	0x3f
	.zero		1


	//   ....[65]....
        /*0b44*/ 	.word	0x0000d2a0
        /*0b48*/ 	.word	0x0000000b
        /*0b4c*/ 	.word	0x00016850
        /*0b50*/ 	.short	0x010a
        /*0b52*/ 	.byte	0x3f
	.zero		1


	//   ....[66]....
        /*0b54*/ 	.word	0x0000d300
        /*0b58*/ 	.word	0x0000000b
        /*0b5c*/ 	.word	0x00016830
        /*0b60*/ 	.short	0x010a
        /*0b62*/ 	.byte	0x3f
	.zero		1


	//   ....[67]....
        /*0b64*/ 	.word	0x0000d360
        /*0b68*/ 	.word	0x0000000b
        /*0b6c*/ 	.word	0x00016850
        /*0b70*/ 	.short	0x010a
        /*0b72*/ 	.byte	0x3f
	.zero		1


	//   ....[68]....
        /*0b74*/ 	.word	0x0000d3c0
        /*0b78*/ 	.word	0x00000006
        /*0b7c*/ 	.word	0x00016850
        /*0b80*/ 	.short	0x010a
        /*0b82*/ 	.byte	0x3f
	.zero		1


	//   ....[69]....
        /*0b84*/ 	.word	0x0000d4a0
        /*0b88*/ 	.word	0x00000003
        /*0b8c*/ 	.word	0x00016840
        /*0b90*/ 	.short	0x010a
        /*0b92*/ 	.byte	0x3f
	.zero		1


	//   ....[70]....
        /*0b94*/ 	.word	0x0000eca0
        /*0b98*/ 	.word	0x00000003
        /*0b9c*/ 	.word	0x00016820
        /*0ba0*/ 	.short	0x010a
        /*0ba2*/ 	.byte	0x3f
	.zero		1


	//   ....[71]....
        /*0ba4*/ 	.word	0x0000ecf0
        /*0ba8*/ 	.word	0x00000007
        /*0bac*/ 	.word	0x00016840
        /*0bb0*/ 	.short	0x010a
        /*0bb2*/ 	.byte	0x3f
	.zero		1


	//   ....[72]....
        /*0bb4*/ 	.word	0x0000f6c0
        /*0bb8*/ 	.word	0x00000007
        /*0bbc*/ 	.word	0x00016860
        /*0bc0*/ 	.short	0x010a
        /*0bc2*/ 	.byte	0x3f
	.zero		1


	//   ....[73]....
        /*0bc4*/ 	.word	0x00010040
        /*0bc8*/ 	.word	0x00000000
        /*0bcc*/ 	.word	0x00016860
        /*0bd0*/ 	.short	0x010a
        /*0bd2*/ 	.byte	0x3f
	.zero		1


	//   ....[74]....
        /*0bd4*/ 	.word	0x000109a0
        /*0bd8*/ 	.word	0x00000007
        /*0bdc*/ 	.word	0x00016820
        /*0be0*/ 	.short	0x010a
        /*0be2*/ 	.byte	0x3f
	.zero		1


	//   ....[75]....
        /*0be4*/ 	.word	0x00010b40
        /*0be8*/ 	.word	0x00000005
        /*0bec*/ 	.word	0x00016840
        /*0bf0*/ 	.short	0x010a
        /*0bf2*/ 	.byte	0x3f
	.zero		1


	//   ....[76]....
        /*0bf4*/ 	.word	0x00010b90
        /*0bf8*/ 	.word	0x00000003
        /*0bfc*/ 	.word	0x00016840
        /*0c00*/ 	.short	0x010a
        /*0c02*/ 	.byte	0x3f
	.zero		1


	//   ....[77]....
        /*0c04*/ 	.word	0x00010be0
        /*0c08*/ 	.word	0x00000005
        /*0c0c*/ 	.word	0x00016860
        /*0c10*/ 	.short	0x010a
        /*0c12*/ 	.byte	0x3f
	.zero		1


	//----- nvinfo : EIATTR_NUM_MBARRIERS
	.align		4
.L_265:
        /*0c14*/ 	.byte	0x03, 0x38
        /*0c16*/ 	.short	0x0016


	//----- nvinfo : EIATTR_EXIT_INSTR_OFFSETS
	.align		4
        /*0c18*/ 	.byte	0x04, 0x1c
        /*0c1a*/ 	.short	(.L_267 - .L_266)


	//   ....[0]....
.L_266:
        /*0c1c*/ 	.word	0x0000d160


	//----- nvinfo : EIATTR_MAX_THREADS
	.align		4
.L_267:
        /*0c20*/ 	.byte	0x04, 0x05
        /*0c22*/ 	.short	(.L_269 - .L_268)
.L_268:
        /*0c24*/ 	.word	0x00000200
        /*0c28*/ 	.word	0x00000001
        /*0c2c*/ 	.word	0x00000001


	//----- nvinfo : EIATTR_CRS_STACK_SIZE
	.align		4
.L_269:
        /*0c30*/ 	.byte	0x04, 0x1e
        /*0c32*/ 	.short	(.L_271 - .L_270)
.L_270:
        /*0c34*/ 	.word	0x00000000


	//----- nvinfo : EIATTR_CBANK_PARAM_SIZE
	.align		4
.L_271:
        /*0c38*/ 	.byte	0x03, 0x19
        /*0c3a*/ 	.short	0x0a70


	//----- nvinfo : EIATTR_PARAM_CBANK
	.align		4
        /*0c3c*/ 	.byte	0x04, 0x0a
        /*0c3e*/ 	.short	(.L_273 - .L_272)
	.align		4
.L_272:
        /*0c40*/ 	.word	index@(.nv.constant0._ZN7cutlass13device_kernelIN5flash11enable_sm90INS1_16FlashAttnFwdSm90INS1_25CollectiveMainloopFwdSm90ILi2EN4cute5tupleIJNS5_1CILi1EEES8_S8_EEENS6_IJNS7_ILi192EEENS7_ILi128EEENS7_ILi64EEEEEELi64ENS_6half_tEfNS_4arch4Sm90ELb1ELb0ELb0ELb0ELb1ELb0ELb0ELb1ELb1ELb1ELb1ELb0EEENS1_21CollectiveEpilogueFwdINS6_IJSA_SC_SB_EEES9_SE_SG_Li384ELb0ELb1ELb1ELb0EEENS1_19SingleTileSchedulerILb0ELb1ELb1ELi192EEEEEEEEEvNT_6ParamsE)
        /*0c44*/ 	.short	0x0210
        /*0c46*/ 	.short	0x0a70


	//----- nvinfo : EIATTR_SW_WAR
	.align		4
.L_273:
        /*0c48*/ 	.byte	0x04, 0x36
        /*0c4a*/ 	.short	(.L_275 - .L_274)
.L_274:
        /*0c4c*/ 	.word	0x00000008
.L_275:


//--------------------- .nv.info._ZN7cutlass13device_kernelIN5flash11enable_sm90INS1_16FlashAttnFwdSm90INS1_25CollectiveMainloopFwdSm90ILi2EN4cute5tupleIJNS5_1CILi1EEES8_S8_EEENS6_IJNS7_ILi192EEENS7_ILi128EEENS7_ILi64EEEEEELi64ENS_6half_tEfNS_4arch4Sm90ELb1ELb0ELb0ELb1ELb1ELb0ELb0ELb1ELb1ELb1ELb1ELb0EEENS1_21CollectiveEpilogueFwdINS6_IJSA_SC_SB_EEES9_SE_SG_Li384ELb1ELb1ELb1ELb0EEENS1_36VarlenDynamicPersistentTileSchedulerILi192ELi128ELi384ELi128ELb1ELb1ELb1ELb1ELb1ELb1EEEEEEEEEvNT_6ParamsE --------------------------
	.section	.nv.info._ZN7cutlass13device_kernelIN5flash11enable_sm90INS1_16FlashAttnFwdSm90INS1_25CollectiveMainloopFwdSm90ILi2EN4cute5tupleIJNS5_1CILi1EEES8_S8_EEENS6_IJNS7_ILi192EEENS7_ILi128EEENS7_ILi64EEEEEELi64ENS_6half_tEfNS_4arch4Sm90ELb1ELb0ELb0ELb1ELb1ELb0ELb0ELb1ELb1ELb1ELb1ELb0EEENS1_21CollectiveEpilogueFwdINS6_IJSA_SC_SB_EEES9_SE_SG_Li384ELb1ELb1ELb1ELb0EEENS1_36VarlenDynamicPersistentTileSchedulerILi192ELi128ELi384ELi128ELb1ELb1ELb1ELb1ELb1ELb1EEEEEEEEEvNT_6ParamsE,"",@"SHT_CUDA_INFO"
	.sectionflags	@""
	.align	4


	//----- nvinfo : EIATTR_CUDA_API_VERSION
	.align		4
        /*0000*/ 	.byte	0x04, 0x37
        /*0002*/ 	.short	(.L_277 - .L_276)
.L_276:
        /*0004*/ 	.word	0x00000082


	//----- nvinfo : EIATTR_KPARAM_INFO
	.align		4
.L_277:
        /*0008*/ 	.byte	0x04, 0x17
        /*000a*/ 	.short	(.L_279 - .L_278)
.L_278:
        /*000c*/ 	.word	0x00000000
        /*0010*/ 	.short	0x0000
        /*0012*/ 	.short	0x0070
        /*0014*/ 	.byte	0x00, 0xf0, 0x01, 0x2a


	//----- nvinfo : EIATTR_SPARSE_MMA_MASK
	.align		4
.L_279:
        /*0018*/ 	.byte	0x03, 0x50
        /*001a*/ 	.short	0x0000


	//----- nvinfo : EIATTR_MAXREG_COUNT
	.align		4
        /*001c*/ 	.byte	0x03, 0x1b
        /*001e*/ 	.short	0x0080


	//----- nvinfo : EIATTR_NUM_BARRIERS
	.align		4
        /*0020*/ 	.byte	0x02, 0x4c
        /*0022*/ 	.byte	0x10
	.zero		1


	//----- nvinfo : EIATTR_EXTERNS
	.align		4
        /*0024*/ 	.byte	0x04, 0x0f
        /*0026*/ 	.short	(.L_281 - .L_280)


	//   ....[0]....
	.align		4
.L_280:
        /*0028*/ 	.word	index@(__assertfail)


	//----- nvinfo : EIATTR_ANNOTATIONS
	.align		4
.L_281:
        /*002c*/ 	.byte	0x04, 0x55
        /*002e*/ 	.short	(.L_283 - .L_282)


	//   ....[0]....
.L_282:
        /* <DEDUP_REMOVED lines=30> */


	//----- nvinfo : EIATTR_MERCURY_ISA_VERSION
	.align		4
.L_283:
        /*0200*/ 	.byte	0x03, 0x5f
        /*0202*/ 	.short	0x0101


	//----- nvinfo : EIATTR_UNUSED_LOAD_BYTE_OFFSET
	.align		4
        /*0204*/ 	.byte	0x04, 0x44
        /*0206*/ 	.short	(.L_285 - .L_284)


	//   ....[0]....
.L_284:
        /*0208*/ 	.word	0x00000970
        /*020c*/ 	.word	0x0000fff0


	//   ....[1]....
        /*0210*/ 	.word	0x000088d0
        /*0214*/ 	.word	0x0000fff0


	//----- nvinfo : EIATTR_INT_WARP_WIDE_INSTR_OFFSETS
	.align		4
.L_285:
        /*0218*/ 	.byte	0x04, 0x31
        /*021a*/ 	.short	(.L_287 - .L_286)


	//   ....[0]....
.L_286:
        /*021c*/ 	.word	0x000000c0


	//   ....[1]....
        /*0220*/ 	.word	0x000000d0


	//   ....[2]....
        /*0224*/ 	.word	0x00000170


	//   ....[3]....
        /*0228*/ 	.word	0x0000c690


	//   ....[4]....
        /*022c*/ 	.word	0x0000c720


	//   ....[5]....
        /*0230*/ 	.word	0x0000f830


	//   ....[6]....
        /*0234*/ 	.word	0x0000f8c0


	//----- nvinfo : EIATTR_COOP_GROUP_MASK_REGIDS
	.align		4
.L_287:
        /*0238*/ 	.byte	0x04, 0x29
        /*023a*/ 	.short	(.L_289 - .L_288)


	//   ....[0]....
.L_288:
        /*023c*/ 	.word	0xffffffff


	//   ....[1]....
        /*0240*/ 	.word	0xffffffff


	//   ....[2]....
        /*0244*/ 	.word	0xffffffff


	//   ....[3]....
        /*0248*/ 	.word	0xffffffff


	//   ....[4]....
        /*024c*/ 	.word	0xffffffff


	//   ....[5]....
        /*0250*/ 	.word	0xffffffff


	//   ....[6]....
        /*0254*/ 	.word	0xffffffff


	//   ....[7]....
        /*0258*/ 	.word	0xffffffff


	//   ....[8]....
        /*025c*/ 	.word	0xffffffff


	//   ....[9]....
        /*0260*/ 	.word	0xffffffff


	//   ....[10]....
        /*0264*/ 	.word	0xffffffff


	//   ....[11]....
        /*0268*/ 	.word	0xffffffff


	//   ....[12]....
        /*026c*/ 	.word	0xffffffff


	//   ....[13]....
        /*0270*/ 	.word	0xffffffff


	//   ....[14]....
        /*0274*/ 	.word	0xffffffff


	//   ....[15]....
        /*0278*/ 	.word	0xffffffff


	//   ....[16]....
        /*027c*/ 	.word	0xffffffff


	//   ....[17]....
        /*0280*/ 	.word	0xffffffff


	//   ....[18]....
        /*0284*/ 	.word	0xffffffff


	//   ....[19]....
        /*0288*/ 	.word	0xffffffff


	//   ....[20]....
        /*028c*/ 	.word	0xffffffff


	//   ....[21]....
        /*0290*/ 	.word	0xffffffff


	//   ....[22]....
        /*0294*/ 	.word	0xffffffff


	//   ....[23]....
        /*0298*/ 	.word	0xffffffff


	//   ....[24]....
        /*029c*/ 	.word	0xffffffff


	//   ....[25]....
        /*02a0*/ 	.word	0xffffffff


	//   ....[26]....
        /*02a4*/ 	.word	0xffffffff


	//   ....[27]....
        /*02a8*/ 	.word	0xffffffff


	//   ....[28]....
        /*02ac*/ 	.word	0xffffffff


	//   ....[29]....
        /*02b0*/ 	.word	0xffffffff


	//   ....[30]....
        /*02b4*/ 	.word	0xffffffff


	//   ....[31]....
        /*02b8*/ 	.word	0xffffffff


	//   ....[32]....
        /*02bc*/ 	.word	0xffffffff


	//   ....[33]....
        /*02c0*/ 	.word	0xffffffff


	//   ....[34]....
        /*02c4*/ 	.word	0xffffffff


	//   ....[35]....
        /*02c8*/ 	.word	0xffffffff


	//   ....[36]....
        /*02cc*/ 	.word	0xffffffff


	//   ....[37]....
        /*02d0*/ 	.word	0xffffffff


	//   ....[38]....
        /*02d4*/ 	.word	0xffffffff


	//   ....[39]....
        /*02d8*/ 	.word	0xffffffff


	//   ....[40]....
        /*02dc*/ 	.word	0xffffffff


	//   ....[41]....
        /*02e0*/ 	.word	0xffffffff


	//   ....[42]....
        /*02e4*/ 	.word	0xffffffff


	//   ....[43]....
        /*02e8*/ 	.word	0xffffffff


	//   ....[44]....
        /*02ec*/ 	.word	0xffffffff


	//   ....[45]....
        /*02f0*/ 	.word	0xffffffff


	//   ....[46]....
        /*02f4*/ 	.word	0xffffffff


	//   ....[47]....
        /*02f8*/ 	.word	0xffffffff


	//   ....[48]....
        /*02fc*/ 	.word	0xffffffff


	//   ....[49]....
        /*0300*/ 	.word	0xffffffff


	//   ....[50]....
        /*0304*/ 	.word	0xffffffff


	//   ....[51]....
        /*0308*/ 	.word	0xffffffff


	//   ....[52]....
        /*030c*/ 	.word	0xffffffff


	//   ....[53]....
        /*0310*/ 	.word	0xffffffff


	//   ....[54]....
        /*0314*/ 	.word	0xffffffff


	//   ....[55]....
        /*0318*/ 	.word	0xffffffff


	//   ....[56]....
        /*031c*/ 	.word	0xffffffff


	//   ....[57]....
        /*0320*/ 	.word	0xffffffff


	//   ....[58]....
        /*0324*/ 	.word	0xffffffff


	//   ....[59]....
        /*0328*/ 	.word	0xffffffff


	//   ....[60]....
        /*032c*/ 	.word	0xffffffff


	//   ....[61]....
        /*0330*/ 	.word	0xffffffff


	//   ....[62]....
        /*0334*/ 	.word	0xffffffff


	//   ....[63]....
        /*0338*/ 	.word	0xffffffff


	//   ....[64]....
        /*033c*/ 	.word	0xffffffff


	//   ....[65]....
        /*0340*/ 	.word	0xffffffff


	//   ....[66]....
        /*0344*/ 	.word	0xffffffff


	//   ....[67]....
        /*0348*/ 	.word	0xffffffff


	//   ....[68]....
        /*034c*/ 	.word	0xffffffff


	//   ....[69]....
        /*0350*/ 	.word	0xffffffff


	//   ....[70]....
        /*0354*/ 	.word	0xffffffff


	//   ....[71]....
        /*0358*/ 	.word	0xffffffff


	//   ....[72]....
        /*035c*/ 	.word	0xffffffff


	//   ....[73]....
        /*0360*/ 	.word	0xffffffff


	//   ....[74]....
        /*0364*/ 	.word	0xffffffff


	//   ....[75]....
        /*0368*/ 	.word	0xffffffff


	//   ....[76]....
        /*036c*/ 	.word	0xffffffff


	//   ....[77]....
        /*0370*/ 	.word	0xffffffff


	//   ....[78]....
        /*0374*/ 	.word	0xffffffff


	//   ....[79]....
        /*0378*/ 	.word	0xffffffff


	//   ....[80]....
        /*037c*/ 	.word	0xffffffff


	//   ....[81]....
        /*0380*/ 	.word	0xffffffff


	//   ....[82]....
        /*0384*/ 	.word	0xffffffff


	//   ....[83]....
        /*0388*/ 	.word	0xffffffff


	//   ....[84]....
        /*038c*/ 	.word	0xffffffff


	//   ....[85]....
        /*0390*/ 	.word	0xffffffff


	//   ....[86]....
        /*0394*/ 	.word	0xffffffff


	//   ....[87]....
        /*0398*/ 	.word	0xffffffff


	//   ....[88]....
        /*039c*/ 	.word	0xffffffff


	//   ....[89]....
        /*03a0*/ 	.word	0xffffffff


	//   ....[90]....
        /*03a4*/ 	.word	0xffffffff


	//   ....[91]....
        /*03a8*/ 	.word	0xffffffff


	//   ....[92]....
        /*03ac*/ 	.word	0xffffffff


	//   ....[93]....
        /*03b0*/ 	.word	0xffffffff


	//   ....[94]....
        /*03b4*/ 	.word	0xffffffff


	//   ....[95]....
        /*03b8*/ 	.word	0xffffffff


	//   ....[96]....
        /*03bc*/ 	.word	0xffffffff


	//   ....[97]....
        /*03c0*/ 	.word	0xffffffff


	//   ....[98]....
        /*03c4*/ 	.word	0xffffffff


	//   ....[99]....
        /*03c8*/ 	.word	0xffffffff


	//   ....[100]....
        /*03cc*/ 	.word	0xffffffff


	//   ....[101]....
        /*03d0*/ 	.word	0xffffffff


	//   ....[102]....
        /*03d4*/ 	.word	0xffffffff


	//   ....[103]....
        /*03d8*/ 	.word	0xffffffff


	//   ....[104]....
        /*03dc*/ 	.word	0xffffffff


	//   ....[105]....
        /*03e0*/ 	.word	0xffffffff


	//   ....[106]....
        /*03e4*/ 	.word	0xffffffff


	//   ....[107]....
        /*03e8*/ 	.word	0xffffffff


	//   ....[108]....
        /*03ec*/ 	.word	0xffffffff


	//   ....[109]....
        /*03f0*/ 	.word	0xffffffff


	//   ....[110]....
        /*03f4*/ 	.word	0xffffffff


	//   ....[111]....
        /*03f8*/ 	.word	0xffffffff


	//   ....[112]....
        /*03fc*/ 	.word	0xffffffff


	//   ....[113]....
        /*0400*/ 	.word	0xffffffff


	//   ....[114]....
        /*0404*/ 	.word	0xffffffff


	//   ....[115]....
        /*0408*/ 	.word	0xffffffff


	//   ....[116]....
        /*040c*/ 	.word	0xffffffff


	//   ....[117]....
        /*0410*/ 	.word	0xffffffff


	//   ....[118]....
        /*0414*/ 	.word	0xffffffff


	//   ....[119]....
        /*0418*/ 	.word	0xffffffff


	//   ....[120]....
        /*041c*/ 	.word	0xffffffff


	//   ....[121]....
        /*0420*/ 	.word	0xffffffff


	//   ....[122]....
        /*0424*/ 	.word	0xffffffff


	//   ....[123]....
        /*0428*/ 	.word	0xffffffff


	//   ....[124]....
        /*042c*/ 	.word	0xffffffff


	//   ....[125]....
        /*0430*/ 	.word	0xffffffff


	//   ....[126]....
        /*0434*/ 	.word	0xffffffff


	//   ....[127]....
        /*0438*/ 	.word	0xffffffff


	//   ....[128]....
        /*043c*/ 	.word	0xffffffff


	//   ....[129]....
        /*0440*/ 	.word	0xffffffff


	//   ....[130]....
        /*0444*/ 	.word	0xffffffff


	//   ....[131]....
        /*0448*/ 	.word	0xffffffff


	//   ....[132]....
        /*044c*/ 	.word	0xffffffff


	//   ....[133]....
        /*0450*/ 	.word	0xffffffff


	//   ....[134]....
        /*0454*/ 	.word	0xffffffff


	//   ....[135]....
        /*0458*/ 	.word	0xffffffff


	//   ....[136]....
        /*045c*/ 	.word	0xffffffff


	//   ....[137]....
        /*0460*/ 	.word	0xffffffff


	//   ....[138]....
        /*0464*/ 	.word	0xffffffff


	//   ....[139]....
        /*0468*/ 	.word	0xffffffff


	//   ....[140]....
        /*046c*/ 	.word	0xffffffff


	//   ....[141]....
        /*0470*/ 	.word	0xffffffff


	//   ....[142]....
        /*0474*/ 	.word	0xffffffff


	//   ....[143]....
        /*0478*/ 	.word	0xffffffff


	//   ....[144]....
        /*047c*/ 	.word	0xffffffff


	//   ....[145]....
        /*0480*/ 	.word	0xffffffff


	//   ....[146]....
        /*0484*/ 	.word	0xffffffff


	//   ....[147]....
        /*0488*/ 	.word	0xffffffff


	//   ....[148]....
        /*048c*/ 	.word	0xffffffff


	//   ....[149]....
        /*0490*/ 	.word	0xffffffff


	//   ....[150]....
        /*0494*/ 	.word	0xffffffff


	//   ....[151]....
        /*0498*/ 	.word	0xffffffff


	//   ....[152]....
        /*049c*/ 	.word	0xffffffff


	//   ....[153]....
        /*04a0*/ 	.word	0xffffffff


	//   ....[154]....
        /*04a4*/ 	.word	0xffffffff


	//   ....[155]....
        /*04a8*/ 	.word	0xffffffff


	//   ....[156]....
        /*04ac*/ 	.word	0xffffffff


	//   ....[157]....
        /*04b0*/ 	.word	0xffffffff


	//   ....[158]....
        /*04b4*/ 	.word	0xffffffff


	//   ....[159]....
        /*04b8*/ 	.word	0xffffffff


	//   ....[160]....
        /*04bc*/ 	.word	0xffffffff


	//   ....[161]....
        /*04c0*/ 	.word	0xffffffff


	//   ....[162]....
        /*04c4*/ 	.word	0xffffffff


	//   ....[163]....
        /*04c8*/ 	.word	0xffffffff


	//   ....[164]....
        /*04cc*/ 	.word	0xffffffff


	//   ....[165]....
        /*04d0*/ 	.word	0xffffffff


	//   ....[166]....
        /*04d4*/ 	.word	0xffffffff


	//   ....[167]....
        /*04d8*/ 	.word	0xffffffff


	//   ....[168]....
        /*04dc*/ 	.word	0xffffffff


	//   ....[169]....
        /*04e0*/ 	.word	0xffffffff


	//   ....[170]....
        /*04e4*/ 	.word	0xffffffff


	//   ....[171]....
        /*04e8*/ 	.word	0xffffffff


	//   ....[172]....
        /*04ec*/ 	.word	0xffffffff


	//   ....[173]....
        /*04f0*/ 	.word	0xffffffff


	//   ....[174]....
        /*04f4*/ 	.word	0xffffffff


	//   ....[175]....
        /*04f8*/ 	.word	0x0500000f


	//   ....[176]....
        /*04fc*/ 	.word	0x0500000f


	//   ....[177]....
        /*0500*/ 	.word	0x0500000f


	//   ....[178]....
        /*0504*/ 	.word	0x0500000f


	//   ....[179]....
        /*0508*/ 	.word	0x0500000f


	//   ....[180]....
        /*050c*/ 	.word	0x0500000f


	//   ....[181]....
        /*0510*/ 	.word	0x0500000f


	//   ....[182]....
        /*0514*/ 	.word	0x0500000f


	//   ....[183]....
        /*0518*/ 	.word	0x0500000f


	//   ....[184]....
        /*051c*/ 	.word	0x0500000f


	//   ....[185]....
        /*0520*/ 	.word	0x0500000f


	//   ....[186]....
        /*0524*/ 	.word	0x0500000f


	//   ....[187]....
        /*0528*/ 	.word	0x0500000f


	//   ....[188]....
        /*052c*/ 	.word	0x0500000f


	//   ....[189]....
        /*0530*/ 	.word	0x0500000f


	//   ....[190]....
        /*0534*/ 	.word	0x0500000f


	//   ....[191]....
        /*0538*/ 	.word	0x0500000f


	//   ....[192]....
        /*053c*/ 	.word	0x0500000f


	//   ....[193]....
        /*0540*/ 	.word	0x0500000f


	//   ....[194]....
        /*0544*/ 	.word	0x0500000f


	//   ....[195]....
        /*0548*/ 	.word	0x0500000f


	//   ....[196]....
        /*054c*/ 	.word	0x0500000f


	//   ....[197]....
        /*0550*/ 	.word	0x0500000f


	//   ....[198]....
        /*0554*/ 	.word	0x0500000f


	//   ....[199]....
        /*0558*/ 	.word	0x0500000f


	//   ....[200]....
        /*055c*/ 	.word	0x0500000f


	//   ....[201]....
        /*0560*/ 	.word	0x0500000f


	//   ....[202]....
        /*0564*/ 	.word	0x0500000f


	//   ....[203]....
        /*0568*/ 	.word	0x0500000f


	//   ....[204]....
        /*056c*/ 	.word	0x0500000f


	//   ....[205]....
        /*0570*/ 	.word	0x0500000f


	//   ....[206]....
        /*0574*/ 	.word	0x0500000f


	//   ....[207]....
        /*0578*/ 	.word	0x0500000f


	//   ....[208]....
        /*057c*/ 	.word	0x0500000f


	//   ....[209]....
        /*0580*/ 	.word	0x0500000f


	//   ....[210]....
        /*0584*/ 	.word	0x0500000f


	//   ....[211]....
        /*0588*/ 	.word	0x0500000f


	//   ....[212]....
        /*058c*/ 	.word	0x0500000f


	//   ....[213]....
        /*0590*/ 	.word	0x0500000f


	//   ....[214]....
        /*0594*/ 	.word	0x0500000f


	//   ....[215]....
        /*0598*/ 	.word	0x0500000f


	//   ....[216]....
        /*059c*/ 	.word	0x0500000f


	//   ....[217]....
        /*05a0*/ 	.word	0x0500000f


	//   ....[218]....
        /*05a4*/ 	.word	0x0500000f


	//   ....[219]....
        /*05a8*/ 	.word	0x0500000f


	//   ....[220]....
        /*05ac*/ 	.word	0x0500000f


	//   ....[221]....
        /*05b0*/ 	.word	0x0500000f


	//   ....[222]....
        /*05b4*/ 	.word	0x0500000f


	//   ....[223]....
        /*05b8*/ 	.word	0x0500000f


	//   ....[224]....
        /*05bc*/ 	.word	0x0500000f


	//   ....[225]....
        /*05c0*/ 	.word	0x0500000f


	//   ....[226]....
        /*05c4*/ 	.word	0x0500000f


	//   ....[227]....
        /*05c8*/ 	.word	0x0500000f


	//   ....[228]....
        /*05cc*/ 	.word	0x0500000f


	//   ....[229]....
        /*05d0*/ 	.word	0x0500000f


	//   ....[230]....
        /*05d4*/ 	.word	0x0500000f


	//   ....[231]....
        /*05d8*/ 	.word	0x0500000f


	//   ....[232]....
        /*05dc*/ 	.word	0x0500000f


	//   ....[233]....
        /*05e0*/ 	.word	0x0500000f


	//   ....[234]....
        /*05e4*/ 	.word	0x0500000f


	//   ....[235]....
        /*05e8*/ 	.word	0x0500000f


	//   ....[236]....
        /*05ec*/ 	.word	0x0500000f


	//   ....[237]....
        /*05f0*/ 	.word	0x0500000f


	//   ....[238]....
        /*05f4*/ 	.word	0x0500000f


	//   ....[239]....
        /*05f8*/ 	.word	0x0500000f


	//   ....[240]....
        /*05fc*/ 	.word	0x0500000f


	//   ....[241]....
        /*0600*/ 	.word	0x0500000f


	//   ....[242]....
        /*0604*/ 	.word	0x0500000f


	//   ....[243]....
        /*0608*/ 	.word	0x0500000f


	//   ....[244]....
        /*060c*/ 	.word	0x0500000f


	//   ....[245]....
        /*0610*/ 	.word	0x0500000f


	//   ....[246]....
        /*0614*/ 	.word	0x0500000f


	//   ....[247]....
        /*0618*/ 	.word	0x0500000f


	//   ....[248]....
        /*061c*/ 	.word	0x0500000f


	//   ....[249]....
        /*0620*/ 	.word	0x0500000f


	//   ....[250]....
        /*0624*/ 	.word	0x0500000f


	//   ....[251]....
        /*0628*/ 	.word	0x0500000f


	//   ....[252]....
        /*062c*/ 	.word	0x0500000f


	//   ....[253]....
        /*0630*/ 	.word	0x0500000f


	//   ....[254]....
        /*0634*/ 	.word	0x0500000f


	//   ....[255]....
        /*0638*/ 	.word	0x0500000f


	//   ....[0]....
        /*063c*/ 	.word	0x0500000f


	//   ....[1]....
        /*0640*/ 	.word	0x0500000f


	//   ....[2]....
        /*0644*/ 	.word	0x0500000f


	//   ....[3]....
        /*0648*/ 	.word	0x0500000f


	//   ....[4]....
        /*064c*/ 	.word	0x0500000f


	//   ....[5]....
        /*0650*/ 	.word	0x0500000f


	//   ....[6]....
        /*0654*/ 	.word	0x0500000f


	//   ....[7]....
        /*0658*/ 	.word	0x0500000f


	//   ....[8]....
        /*065c*/ 	.word	0x0500000f


	//   ....[9]....
        /*0660*/ 	.word	0x0500000f


	//   ....[10]....
        /*0664*/ 	.word	0x0500000f


	//   ....[11]....
        /*0668*/ 	.word	0x0500000f


	//   ....[12]....
        /*066c*/ 	.word	0x0500000f


	//   ....[13]....
        /*0670*/ 	.word	0x0500000f


	//   ....[14]....
        /*0674*/ 	.word	0x0500000f


	//   ....[15]....
        /*0678*/ 	.word	0x0500000f


	//   ....[16]....
        /*067c*/ 	.word	0x0500000f


	//   ....[17]....
        /*0680*/ 	.word	0x0500000f


	//   ....[18]....
        /*0684*/ 	.word	0x0500000f


	//   ....[19]....
        /*0688*/ 	.word	0x0500000f


	//   ....[20]....
        /*068c*/ 	.word	0x0500000f


	//   ....[21]....
        /*0690*/ 	.word	0x0500000f


	//   ....[22]....
        /*0694*/ 	.word	0x0500000f


	//   ....[23]....
        /*0698*/ 	.word	0x0500000f


	//   ....[24]....
        /*069c*/ 	.word	0x0500000f


	//   ....[25]....
        /*06a0*/ 	.word	0x0500000f


	//   ....[26]....
        /*06a4*/ 	.word	0x0500000f


	//----- nvinfo : EIATTR_COOP_GROUP_INSTR_OFFSETS
	.align		4
.L_289:
        /*06a8*/ 	.byte	0x04, 0x28
        /*06aa*/ 	.short	(.L_291 - .L_290)


	//   ....[0]....
.L_290:
        /*06ac*/ 	.word	0x00000080


	//   ....[1]....
        /*06b0*/ 	.word	0x00000090


	//   ....[2]....
        /*06b4*/ 	.word	0x000002d0


	//   ....[3]....
        /*06b8*/ 	.word	0x00000430


	//   ....[4]....
        /*06bc*/ 	.word	0x00000550


	//   ....[5]....
        /*06c0*/ 	.word	0x000006b0


	//   ....[6]....
        /*06c4*/ 	.word	0x00001910


	//   ....[7]....
        /*06c8*/ 	.word	0x00001fd0


	//   ....[8]....
        /*06cc*/ 	.word	0x00001ff0


	//   ....[9]....
        /*06d0*/ 	.word	0x00002730


	//   ....[10]....
        /*06d4*/ 	.word	0x00002800


	//   ....[11]....
        /*06d8*/ 	.word	0x000030e0


	//   ....[12]....
        /*06dc*/ 	.word	0x00003140


	//   ....[13]....
        /*06e0*/ 	.word	0x00004450


	//   ....[14]....
        /*06e4*/ 	.word	0x00004a80


	//   ....[15]....
        /*06e8*/ 	.word	0x00004ae0


	//   ....[16]....
        /*06ec*/ 	.word	0x00004b90


	//   ....[17]....
        /*06f0*/ 	.word	0x00005160


	//   ....[18]....
        /*06f4*/ 	.word	0x00005320


	//   ....[19]....
        /*06f8*/ 	.word	0x00006eb0


	//   ....[20]....
        /*06fc*/ 	.word	0x00006ec0


	//   ....[21]....
        /*0700*/ 	.word	0x00006ef0


	//   ....[22]....
        /*0704*/ 	.word	0x00006f00


	//   ....[23]....
        /*0708*/ 	.word	0x00008190


	//   ....[24]....
        /*070c*/ 	.word	0x000081c0


	//   ....[25]....
        /*0710*/ 	.word	0x00008280


	//   ....[26]....
        /*0714*/ 	.word	0x00008290


	//   ....[27]....
        /*0718*/ 	.word	0x00009170


	//   ....[28]....
        /*071c*/ 	.word	0x00009180


	//   ....[29]....
        /*0720*/ 	.word	0x00009190


	//   ....[30]....
        /*0724*/ 	.word	0x000091e0


	//   ....[31]....
        /*0728*/ 	.word	0x000097a0


	//   ....[32]....
        /*072c*/ 	.word	0x000097e0


	//   ....[33]....
        /*0730*/ 	.word	0x00009800


	//   ....[34]....
        /*0734*/ 	.word	0x00009840


	//   ....[35]....
        /*0738*/ 	.word	0x00009860


	//   ....[36]....
        /*073c*/ 	.word	0x00009870


	//   ....[37]....
        /*0740*/ 	.word	0x00009890


	//   ....[38]....
        /*0744*/ 	.word	0x000098b0


	//   ....[39]....
        /*0748*/ 	.word	0x00009cd0


	//   ....[40]....
        /*074c*/ 	.word	0x00009ce0


	//   ....[41]....
        /*0750*/ 	.word	0x00009f10


	//   ....[42]....
        /*0754*/ 	.word	0x00009f20


	//   ....[43]....
        /*0758*/ 	.word	0x0000aa30


	//   ....[44]....
        /*075c*/ 	.word	0x0000aa60


	//   ....[45]....
        /*0760*/ 	.word	0x0000aaa0


	//   ....[46]....
        /*0764*/ 	.word	0x0000aad0


	//   ....[47]....
        /*0768*/ 	.word	0x0000aae0


	//   ....[48]....
        /*076c*/ 	.word	0x0000aaf0


	//   ....[49]....
        /*0770*/ 	.word	0x0000ab00


	//   ....[50]....
        /*0774*/ 	.word	0x0000ab20


	//   ....[51]....
        /*0778*/ 	.word	0x0000ac80


	//   ....[52]....
        /*077c*/ 	.word	0x0000aea0


	//   ....[53]....
        /*0780*/ 	.word	0x0000aed0


	//   ....[54]....
        /*0784*/ 	.word	0x0000af00


	//   ....[55]....
        /*0788*/ 	.word	0x0000af30


	//   ....[56]....
        /*078c*/ 	.word	0x0000af60


	//   ....[57]....
        /*0790*/ 	.word	0x0000af90


	//   ....[58]....
        /*0794*/ 	.word	0x0000b0f0


	//   ....[59]....
        /*0798*/ 	.word	0x0000b120


	//   ....[60]....
        /*079c*/ 	.word	0x0000b150


	//   ....[61]....
        /*07a0*/ 	.word	0x0000b180


	//   ....[62]....
        /*07a4*/ 	.word	0x0000b1b0


	//   ....[63]....
        /*07a8*/ 	.word	0x0000b1e0


	//   ....[64]....
        /*07ac*/ 	.word	0x0000b270


	//   ....[65]....
        /*07b0*/ 	.word	0x0000b2a0


	//   ....[66]....
        /*07b4*/ 	.word	0x0000b2b0


	//   ....[67]....
        /*07b8*/ 	.word	0x0000b2f0


	//   ....[68]....
        /*07bc*/ 	.word	0x0000d240


	//   ....[69]....
        /*07c0*/ 	.word	0x0000d260


	//   ....[70]....
        /*07c4*/ 	.word	0x0000d2f0


	//   ....[71]....
        /*07c8*/ 	.word	0x0000d310


	//   ....[72]....
        /*07cc*/ 	.word	0x0000d390


	//   ....[73]....
        /*07d0*/ 	.word	0x0000d3b0


	//   ....[74]....
        /*07d4*/ 	.word	0x0000d430


	//   ....[75]....
        /*07d8*/ 	.word	0x0000d450


	//   ....[76]....
        /*07dc*/ 	.word	0x0000d4d0


	//   ....[77]....
        /*07e0*/ 	.word	0x0000d4f0


	//   ....[78]....
        /*07e4*/ 	.word	0x0000d570


	//   ....[79]....
        /*07e8*/ 	.word	0x0000d590


	//   ....[80]....
        /*07ec*/ 	.word	0x0000d610


	//   ....[81]....
        /*07f0*/ 	.word	0x0000d630


	//   ....[82]....
        /*07f4*/ 	.word	0x0000d640


	//   ....[83]....
        /*07f8*/ 	.word	0x0000d650


	//   ....[84]....
        /*07fc*/ 	.word	0x0000df20


	//   ....[85]....
        /*0800*/ 	.word	0x0000df50


	//   ....[86]....
        /*0804*/ 	.word	0x0000dff0


	//   ....[87]....
        /*0808*/ 	.word	0x0000e010


	//   ....[88]....
        /*080c*/ 	.word	0x0000e090


	//   ....[89]....
        /*0810*/ 	.word	0x0000e0b0


	//   ....[90]....
        /*0814*/ 	.word	0x0000e130


	//   ....[91]....
        /*0818*/ 	.word	0x0000e150


	//   ....[92]....
        /*081c*/ 	.word	0x0000e1d0


	//   ....[93]....
        /*0820*/ 	.word	0x0000e1f0


	//   ....[94]....
        /*0824*/ 	.word	0x0000e270


	//   ....[95]....
        /*0828*/ 	.word	0x0000e290


	//   ....[96]....
        /*082c*/ 	.word	0x0000e310


	//   ....[97]....
        /*0830*/ 	.word	0x0000e330


	//   ....[98]....
        /*0834*/ 	.word	0x0000e340


	//   ....[99]....
        /*0838*/ 	.word	0x0000e3b0


	//   ....[100]....
        /*083c*/ 	.word	0x0000e400


	//   ....[101]....
        /*0840*/ 	.word	0x0000e430


	//   ....[102]....
        /*0844*/ 	.word	0x0000e4c0


	//   ....[103]....
        /*0848*/ 	.word	0x0000e4d0


	//   ....[104]....
        /*084c*/ 	.word	0x0000e540


	//   ....[105]....
        /*0850*/ 	.word	0x0000e550


	//   ....[106]....
        /*0854*/ 	.word	0x0000e590


	//   ....[107]....
        /*0858*/ 	.word	0x0000e5b0


	//   ....[108]....
        /*085c*/ 	.word	0x0000ed00


	//   ....[109]....
        /*0860*/ 	.word	0x0000ed30


	//   ....[110]....
        /*0864*/ 	.word	0x0000ed80


	//   ....[111]....
        /*0868*/ 	.word	0x0000ed90


	//   ....[112]....
        /*086c*/ 	.word	0x0000edd0


	//   ....[113]....
        /*0870*/ 	.word	0x0000ede0


	//   ....[114]....
        /*0874*/ 	.word	0x0000ee20


	//   ....[115]....
        /*0878*/ 	.word	0x0000ee30


	//   ....[116]....
        /*087c*/ 	.word	0x0000ee70


	//   ....[117]....
        /*0880*/ 	.word	0x0000ee80


	//   ....[118]....
        /*0884*/ 	.word	0x0000eec0


	//   ....[119]....
        /*0888*/ 	.word	0x0000eed0


	//   ....[120]....
        /*088c*/ 	.word	0x0000ef10


	//   ....[121]....
        /*0890*/ 	.word	0x0000ef20


	//   ....[122]....
        /*0894*/ 	.word	0x0000ef30


	//   ....[123]....
        /*0898*/ 	.word	0x0000ef70


	//   ....[124]....
        /*089c*/ 	.word	0x0000f220


	//   ....[125]....
        /*08a0*/ 	.word	0x0000f250


	//   ....[126]....
        /*08a4*/ 	.word	0x0000f2b0


	//   ....[127]....
        /*08a8*/ 	.word	0x0000f2c0


	//   ....[128]....
        /*08ac*/ 	.word	0x0000f310


	//   ....[129]....
        /*08b0*/ 	.word	0x0000f320


	//   ....[130]....
        /*08b4*/ 	.word	0x0000f370


	//   ....[131]....
        /*08b8*/ 	.word	0x0000f380


	//   ....[132]....
        /*08bc*/ 	.word	0x0000f3d0


	//   ....[133]....
        /*08c0*/ 	.word	0x0000f3e0


	//   ....[134]....
        /*08c4*/ 	.word	0x0000f430


	//   ....[135]....
        /*08c8*/ 	.word	0x0000f440


	//   ....[136]....
        /*08cc*/ 	.word	0x0000f490


	//   ....[137]....
        /*08d0*/ 	.word	0x0000f4a0


	//   ....[138]....
        /*08d4*/ 	.word	0x0000f4b0


	//   ....[139]....
        /*08d8*/ 	.word	0x0000f4f0


	//   ....[140]....
        /*08dc*/ 	.word	0x0000fa90


	//   ....[141]....
        /*08e0*/ 	.word	0x0000fad0


	//   ....[142]....
        /*08e4*/ 	.word	0x0000fae0


	//   ....[143]....
        /*08e8*/ 	.word	0x0000faf0


	//   ....[144]....
        /*08ec*/ 	.word	0x0000fb00


	//   ....[145]....
        /*08f0*/ 	.word	0x0000fb10


	//   ....[146]....
        /*08f4*/ 	.word	0x0000fb30


	//   ....[147]....
        /*08f8*/ 	.word	0x0000fb80


	//   ....[148]....
        /*08fc*/ 	.word	0x0000fba0


	//   ....[149]....
        /*0900*/ 	.word	0x0000fbe0


	//   ....[150]....
        /*0904*/ 	.word	0x0000fc00


	//   ....[151]....
        /*0908*/ 	.word	0x0000fc40


	//   ....[152]....
        /*090c*/ 	.word	0x0000fc60


	//   ....[153]....
        /*0910*/ 	.word	0x0000fcb0


	//   ....[154]....
        /*0914*/ 	.word	0x0000fce0


	//   ....[155]....
        /*0918*/ 	.word	0x0000fd40


	//   ....[156]....
        /*091c*/ 	.word	0x00010100


	//   ....[157]....
        /*0920*/ 	.word	0x00010130


	//   ....[158]....
        /*0924*/ 	.word	0x00010190


	//   ....[159]....
        /*0928*/ 	.word	0x000101c0


	//   ....[160]....
        /*092c*/ 	.word	0x000101f0


	//   ....[161]....
        /*0930*/ 	.word	0x00010220


	//   ....[162]....
        /*0934*/ 	.word	0x00010250


	//   ....[163]....
        /*0938*/ 	.word	0x00010280


	//   ....[164]....
        /*093c*/ 	.word	0x00010420


	//   ....[165]....
        /*0940*/ 	.word	0x00010450


	//   ....[166]....
        /*0944*/ 	.word	0x00010480


	//   ....[167]....
        /*0948*/ 	.word	0x000104b0


	//   ....[168]....
        /*094c*/ 	.word	0x000104e0


	//   ....[169]....
        /*0950*/ 	.word	0x00010510


	//   ....[170]....
        /*0954*/ 	.word	0x000105d0


	//   ....[171]....
        /*0958*/ 	.word	0x000105f0


	//   ....[172]....
        /*095c*/ 	.word	0x00010610


	//   ....[173]....
        /*0960*/ 	.word	0x00010670


	//   ....[174]....
        /*0964*/ 	.word	0x00011090


	//   ....[175]....
        /*0968*/ 	.word	0x00011630


	//   ....[176]....
        /*096c*/ 	.word	0x00011720


	//   ....[177]....
        /*0970*/ 	.word	0x000117c0


	//   ....[178]....
        /*0974*/ 	.word	0x00011820


	//   ....[179]....
        /*0978*/ 	.word	0x00011910


	//   ....[180]....
        /*097c*/ 	.word	0x00011980


	//   ....[181]....
        /*0980*/ 	.word	0x00011a70


	//   ....[182]....
        /*0984*/ 	.word	0x00011ae0


	//   ....[183]....
        /*0988*/ 	.word	0x00011bd0


	//   ....[184]....
        /*098c*/ 	.word	0x00011c40


	//   ....[185]....
        /*0990*/ 	.word	0x00011d30


	//   ....[186]....
        /*0994*/ 	.word	0x00011da0


	//   ....[187]....
        /*0998*/ 	.word	0x00011e90


	//   ....[188]....
        /*099c*/ 	.word	0x00011f00


	//   ....[189]....
        /*09a0*/ 	.word	0x00011ff0


	//   ....[190]....
        /*09a4*/ 	.word	0x00012060


	//   ....[191]....
        /*09a8*/ 	.word	0x00012140


	//   ....[192]....
        /*09ac*/ 	.word	0x000121f0


	//   ....[193]....
        /*09b0*/ 	.word	0x00012260


	//   ....[194]....
        /*09b4*/ 	.word	0x000122c0


	//   ....[195]....
        /*09b8*/ 	.word	0x000123b0


	//   ....[196]....
        /*09bc*/ 	.word	0x00012410


	//   ....[197]....
        /*09c0*/ 	.word	0x00012510


	//   ....[198]....
        /*09c4*/ 	.word	0x00012570


	//   ....[199]....
        /*09c8*/ 	.word	0x00012670


	//   ....[200]....
        /*09cc*/ 	.word	0x000126d0


	//   ....[201]....
        /*09d0*/ 	.word	0x000127d0


	//   ....[202]....
        /*09d4*/ 	.word	0x00012830


	//   ....[203]....
        /*09d8*/ 	.word	0x00012930


	//   ....[204]....
        /*09dc*/ 	.word	0x00012990


	//   ....[205]....
        /*09e0*/ 	.word	0x00012a90


	//   ....[206]....
        /*09e4*/ 	.word	0x00012af0


	//   ....[207]....
        /*09e8*/ 	.word	0x00012ba0


	//   ....[208]....
        /*09ec*/ 	.word	0x00012c60


	//   ....[209]....
        /*09f0*/ 	.word	0x00012d20


	//   ....[210]....
        /*09f4*/ 	.word	0x00012d80


	//   ....[211]....
        /*09f8*/ 	.word	0x00012e80


	//   ....[212]....
        /*09fc*/ 	.word	0x00012ee0


	//   ....[213]....
        /*0a00*/ 	.word	0x00012fb0


	//   ....[214]....
        /*0a04*/ 	.word	0x00013010


	//   ....[215]....
        /*0a08*/ 	.word	0x000130d0


	//   ....[216]....
        /*0a0c*/ 	.word	0x00013210


	//   ....[217]....
        /*0a10*/ 	.word	0x000132b0


	//   ....[218]....
        /*0a14*/ 	.word	0x00013320


	//   ....[219]....
        /*0a18*/ 	.word	0x000133d0


	//   ....[220]....
        /*0a1c*/ 	.word	0x00013430


	//   ....[221]....
        /*0a20*/ 	.word	0x000134e0


	//   ....[222]....
        /*0a24*/ 	.word	0x00013540


	//   ....[223]....
        /*0a28*/ 	.word	0x000135f0


	//   ....[224]....
        /*0a2c*/ 	.word	0x00013650


	//   ....[225]....
        /*0a30*/ 	.word	0x00013700


	//   ....[226]....
        /*0a34*/ 	.word	0x00013760


	//   ....[227]....
        /*0a38*/ 	.word	0x00013810


	//   ....[228]....
        /*0a3c*/ 	.word	0x00013870


	//   ....[229]....
        /*0a40*/ 	.word	0x00013920


	//   ....[230]....
        /*0a44*/ 	.word	0x00013980


	//   ....[231]....
        /*0a48*/ 	.word	0x00013a30


	//   ....[232]....
        /*0a4c*/ 	.word	0x00013b20


	//   ....[233]....
        /*0a50*/ 	.word	0x00013bd0


	//   ....[234]....
        /*0a54*/ 	.word	0x00013c30


	//   ....[235]....
        /*0a58*/ 	.word	0x00013cf0


	//   ....[236]....
        /*0a5c*/ 	.word	0x00013d50


	//   ....[237]....
        /*0a60*/ 	.word	0x00013e10


	//   ....[238]....
        /*0a64*/ 	.word	0x00013e70


	//   ....[239]....
        /*0a68*/ 	.word	0x00013f30


	//   ....[240]....
        /*0a6c*/ 	.word	0x00013f90


	//   ....[241]....
        /*0a70*/ 	.word	0x00014050


	//   ....[242]....
        /*0a74*/ 	.word	0x000140b0


	//   ....[243]....
        /*0a78*/ 	.word	0x00014170


	//   ....[244]....
        /*0a7c*/ 	.word	0x000141d0


	//   ....[245]....
        /*0a80*/ 	.word	0x00014290


	//   ....[246]....
        /*0a84*/ 	.word	0x000142f0


	//   ....[247]....
        /*0a88*/ 	.word	0x000143a0


	//   ....[248]....
        /*0a8c*/ 	.word	0x00014490


	//   ....[249]....
        /*0a90*/ 	.word	0x00014540


	//   ....[250]....
        /*0a94*/ 	.word	0x000145b0


	//   ....[251]....
        /*0a98*/ 	.word	0x00014660


	//   ....[252]....
        /*0a9c*/ 	.word	0x000146c0


	//   ....[253]....
        /*0aa0*/ 	.word	0x00014780


	//   ....[254]....
        /*0aa4*/ 	.word	0x000147e0


	//   ....[255]....
        /*0aa8*/ 	.word	0x000148a0


	//   ....[0]....
        /*0aac*/ 	.word	0x00014900


	//   ....[1]....
        /*0ab0*/ 	.word	0x000149c0


	//   ....[2]....
        /*0ab4*/ 	.word	0x00014a20


	//   ....[3]....
        /*0ab8*/ 	.word	0x00014ae0


	//   ....[4]....
        /*0abc*/ 	.word	0x00014b40


	//   ....[5]....
        /*0ac0*/ 	.word	0x00014c00


	//   ....[6]....
        /*0ac4*/ 	.word	0x00014c60


	//   ....[7]....
        /*0ac8*/ 	.word	0x00014d00


	//   ....[8]....
        /*0acc*/ 	.word	0x00014d90


	//   ....[9]....
        /*0ad0*/ 	.word	0x00014e30


	//   ....[10]....
        /*0ad4*/ 	.word	0x00014fa0


	//   ....[11]....
        /*0ad8*/ 	.word	0x00015010


	//   ....[12]....
        /*0adc*/ 	.word	0x00015080


	//   ....[13]....
        /*0ae0*/ 	.word	0x000150f0


	//   ....[14]....
        /*0ae4*/ 	.word	0x00015160


	//   ....[15]....
        /*0ae8*/ 	.word	0x000151e0


	//   ....[16]....
        /*0aec*/ 	.word	0x00015260


	//   ....[17]....
        /*0af0*/ 	.word	0x000152f0


	//   ....[18]....
        /*0af4*/ 	.word	0x00015360


	//   ....[19]....
        /*0af8*/ 	.word	0x000153d0


	//   ....[20]....
        /*0afc*/ 	.word	0x00015440


	//   ....[21]....
        /*0b00*/ 	.word	0x000154c0


	//   ....[22]....
        /*0b04*/ 	.word	0x00015530


	//   ....[23]....
        /*0b08*/ 	.word	0x000155e0


	//   ....[24]....
        /*0b0c*/ 	.word	0x00015630


	//   ....[25]....
        /*0b10*/ 	.word	0x000156c0


	//   ....[26]....
        /*0b14*/ 	.word	0x000157f0


	//----- nvinfo : EIATTR_REG_RECONFIG
	.align		4
.L_291:
        /*0b18*/ 	.byte	0x01, 0x54
	.zero		2


	//----- nvinfo : EIATTR_SYSCALL_OFFSETS
	.align		4
        /*0b1c*/ 	.byte	0x04, 0x46
        /*0b1e*/ 	.short	(.L_293 - .L_292)


	//   ....[0]....
.L_292:
        /*0b20*/ 	.word	0x00001ac0


	//   ....[1]....
        /*0b24*/ 	.word	0x0000c880


	//   ....[2]....
        /*0b28*/ 	.word	0x0000c9d0


	//   ....[3]....
        /*0b2c*/ 	.word	0x0000cac0


	//   ....[4]....
        /*0b30*/ 	.word	0x0000da60


	//----- nvinfo : EIATTR_MBARRIER_INSTR_OFFSETS
	.align		4
.L_293:
        /*0b34*/ 	.byte	0x04, 0x39
        /*0b36*/ 	.short	(.L_295 - .L_294)


	//   ....[0]....
.L_294:
        /*0b38*/ 	.word	0x00000180
        /*0b3c*/ 	.word	0x000000ff
        /*0b40*/ 	.word	0x00016800
        /*0b44*/ 	.short	0x0100
        /*0b46*/ 	.byte	0x08
	.zero		1


	//   ....[1]....
        /*0b48*/ 	.word	0x00000190
        /*0b4c*/ 	.word	0x000000ff
        /*0b50*/ 	.word	0x00016820
        /*0b54*/ 	.short	0x0100
        /*0b56*/ 	.byte	0x08
	.zero		1


	//   ....[2]....
        /*0b58*/ 	.word	0x00000280
        /*0b5c*/ 	.word	0x000000ff
        /*0b60*/ 	.word	0x00016830
        /*0b64*/ 	.short	0x0100
        /*0b66*/ 	.byte	0x08
	.zero		1


	//   ....[3]....
        /*0b68*/ 	.word	0x00000290
        /*0b6c*/ 	.word	0x000000ff
        /*0b70*/ 	.word	0x00016840
        /*0b74*/ 	.short	0x0100
        /*0b76*/ 	.byte	0x08
	.zero		1


	//   ....[4]....
        /*0b78*/ 	.word	0x000002a0
        /*0b7c*/ 	.word	0x000000ff
        /*0b80*/ 	.word	0x00016838
        /*0b84*/ 	.short	0x0100
        /*0b86*/ 	.byte	0x08
	.zero		1


	//   ....[5]....
        /*0b88*/ 	.word	0x000002b0
        /*0b8c*/ 	.word	0x000000ff
        /*0b90*/ 	.word	0x00016848
        /*0b94*/ 	.short	0x0100
        /*0b96*/ 	.byte	0x08
	.zero		1


	//   ....[6]....
        /*0b98*/ 	.word	0x000003e0
        /*0b9c*/ 	.word	0x000000ff
        /*0ba0*/ 	.word	0x00016850
        /*0ba4*/ 	.short	0x0100
        /*0ba6*/ 	.byte	0x08
	.zero		1


	//   ....[7]....
        /*0ba8*/ 	.word	0x000003f0
        /*0bac*/ 	.word	0x000000ff
        /*0bb0*/ 	.word	0x00016860
        /*0bb4*/ 	.short	0x0100
        /*0bb6*/ 	.byte	0x08
	.zero		1


	//   ....[8]....
        /*0bb8*/ 	.word	0x00000400
        /*0bbc*/ 	.word	0x000000ff
        /*0bc0*/ 	.word	0x00016858
        /*0bc4*/ 	.short	0x0100
        /*0bc6*/ 	.byte	0x08
	.zero		1


	//   ....[9]....
        /*0bc8*/ 	.word	0x00000410
        /*0bcc*/ 	.word	0x000000ff
        /*0bd0*/ 	.word	0x00016868
        /*0bd4*/ 	.short	0x0100
        /*0bd6*/ 	.byte	0x08
	.zero		1


	//   ....[10]....
        /*0bd8*/ 	.word	0x00000500
        /*0bdc*/ 	.word	0x000000ff
        /*0be0*/ 	.word	0x00016870
        /*0be4*/ 	.short	0x0100
        /*0be6*/ 	.byte	0x06
	.zero		1


	//   ....[11]....
        /*0be8*/ 	.word	0x00000510
        /*0bec*/ 	.word	0x000000ff
        /*0bf0*/ 	.word	0x00016880
        /*0bf4*/ 	.short	0x0100
        /*0bf6*/ 	.byte	0x06
	.zero		1


	//   ....[12]....
        /*0bf8*/ 	.word	0x00000520
        /*0bfc*/ 	.word	0x000000ff
        /*0c00*/ 	.word	0x00016878
        /*0c04*/ 	.short	0x0100
        /*0c06*/ 	.byte	0x06
	.zero		1


	//   ....[13]....
        /*0c08*/ 	.word	0x00000530
        /*0c0c*/ 	.word	0x000000ff
        /*0c10*/ 	.word	0x00016888
        /*0c14*/ 	.short	0x0100
        /*0c16*/ 	.byte	0x06
	.zero		1


	//   ....[14]....
        /*0c18*/ 	.word	0x00000660
        /*0c1c*/ 	.word	0x000000ff
        /*0c20*/ 	.word	0x00016890
        /*0c24*/ 	.short	0x0100
        /*0c26*/ 	.byte	0x08
	.zero		1


	//   ....[15]....
        /*0c28*/ 	.word	0x00000670
        /*0c2c*/ 	.word	0x000000ff
        /*0c30*/ 	.word	0x000168a0
        /*0c34*/ 	.short	0x0100
        /*0c36*/ 	.byte	0x08
	.zero		1


	//   ....[16]....
        /*0c38*/ 	.word	0x00000680
        /*0c3c*/ 	.word	0x000000ff
        /*0c40*/ 	.word	0x00016898
        /*0c44*/ 	.short	0x0100
        /*0c46*/ 	.byte	0x08
	.zero		1


	//   ....[17]....
        /*0c48*/ 	.word	0x00000690
        /*0c4c*/ 	.word	0x000000ff
        /*0c50*/ 	.word	0x000168a8
        /*0c54*/ 	.short	0x0100
        /*0c56*/ 	.byte	0x08
	.zero		1


	//   ....[18]....
        /*0c58*/ 	.word	0x000007d0
        /*0c5c*/ 	.word	0x000000ff
        /*0c60*/ 	.word	0x000168b0
        /*0c64*/ 	.short	0x0100
        /*0c66*/ 	.byte	0x08
	.zero		1


	//   ....[19]....
        /*0c68*/ 	.word	0x000007e0
        /*0c6c*/ 	.word	0x000000ff
        /*0c70*/ 	.word	0x000168c0
        /*0c74*/ 	.short	0x0100
        /*0c76*/ 	.byte	0x08
	.zero		1


	//   ....[20]....
        /*0c78*/ 	.word	0x000007f0
        /*0c7c*/ 	.word	0x000000ff
        /*0c80*/ 	.word	0x000168b8
        /*0c84*/ 	.short	0x0100
        /*0c86*/ 	.byte	0x08
	.zero		1


	//   ....[21]....
        /*0c88*/ 	.word	0x00000800
        /*0c8c*/ 	.word	0x000000ff
        /*0c90*/ 	.word	0x000168c8
        /*0c94*/ 	.short	0x0100
        /*0c96*/ 	.byte	0x08
	.zero		1


	//   ....[22]....
        /*0c98*/ 	.word	0x00001b40
        /*0c9c*/ 	.word	0x000000ff
        /*0ca0*/ 	.word	0x00016800
        /*0ca4*/ 	.short	0x010a
        /*0ca6*/ 	.byte	0x2d
	.zero		1


	//   ....[23]....
        /*0ca8*/ 	.word	0x00001bc0
        /*0cac*/ 	.word	0x00000003
        /*0cb0*/ 	.word	0x00016830
        /*0cb4*/ 	.short	0x010a
        /*0cb6*/ 	.byte	0x3f
	.zero		1


	//   ....[24]....
        /*0cb8*/ 	.word	0x00001c00
        /*0cbc*/ 	.word	0x00000003
        /*0cc0*/ 	.word	0x00016830
        /*0cc4*/ 	.short	0x010a
        /*0cc6*/ 	.byte	0x3f
	.zero		1


	//   ....[25]....
        /*0cc8*/ 	.word	0x000020a0
        /*0ccc*/ 	.word	0x000000ff
        /*0cd0*/ 	.word	0x00000000
        /*0cd4*/ 	.short	0x0101
        /*0cd6*/ 	.byte	0x06
	.zero		1


	//   ....[26]....
        /*0cd8*/ 	.word	0x00003d90
        /*0cdc*/ 	.word	0x000000ff
        /*0ce0*/ 	.word	0x00016830
        /*0ce4*/ 	.short	0x010a
        /*0ce6*/ 	.byte	0x06
	.zero		1


	//   ....[27]....
        /*0ce8*/ 	.word	0x00003dd0
        /*0cec*/ 	.word	0x000000ff
        /*0cf0*/ 	.word	0x00016830
        /*0cf4*/ 	.short	0x010a
        /*0cf6*/ 	.byte	0x06
	.zero		1


	//   ....[28]....
        /*0cf8*/ 	.word	0x00004000
        /*0cfc*/ 	.word	0x000000ff
        /*0d00*/ 	.word	0x00016850
        /*0d04*/ 	.short	0x010a
        /*0d06*/ 	.byte	0x06
	.zero		1


	//   ....[29]....
        /*0d08*/ 	.word	0x00004040
        /*0d0c*/ 	.word	0x000000ff
        /*0d10*/ 	.word	0x00016850
        /*0d14*/ 	.short	0x010a
        /*0d16*/ 	.byte	0x06
	.zero		1


	//   ....[30]....
        /*0d18*/ 	.word	0x000044b0
        /*0d1c*/ 	.word	0x000000ff
        /*0d20*/ 	.word	0x00000000
        /*0d24*/ 	.short	0x0101
        /*0d26*/ 	.byte	0x06
	.zero		1


	//   ....[31]....
        /*0d28*/ 	.word	0x00005fa0
        /*0d2c*/ 	.word	0x000000ff
        /*0d30*/ 	.word	0x00000000
        /*0d34*/ 	.short	0x0101
        /*0d36*/ 	.byte	0x06
	.zero		1


	//   ....[32]....
        /*0d38*/ 	.word	0x00006490
        /*0d3c*/ 	.word	0x000000ff
        /*0d40*/ 	.word	0x00016830
        /*0d44*/ 	.short	0x010a
        /*0d46*/ 	.byte	0x06
	.zero		1


	//   ....[33]....
        /*0d48*/ 	.word	0x000064d0
        /*0d4c*/ 	.word	0x000000ff
        /*0d50*/ 	.word	0x00016830
        /*0d54*/ 	.short	0x010a
        /*0d56*/ 	.byte	0x06
	.zero		1


	//   ....[34]....
        /*0d58*/ 	.word	0x000066d0
        /*0d5c*/ 	.word	0x000000ff
        /*0d60*/ 	.word	0x00016850
        /*0d64*/ 	.short	0x010a
        /*0d66*/ 	.byte	0x06
	.zero		1


	//   ....[35]....
        /*0d68*/ 	.word	0x00006710
        /*0d6c*/ 	.word	0x000000ff
        /*0d70*/ 	.word	0x00016850
        /*0d74*/ 	.short	0x010a
        /*0d76*/ 	.byte	0x06
	.zero		1


	//   ....[36]....
        /*0d78*/ 	.word	0x00006b40
        /*0d7c*/ 	.word	0x000000ff
        /*0d80*/ 	.word	0x00000000
        /*0d84*/ 	.short	0x0101
        /*0d86*/ 	.byte	0x06
	.zero		1


	//   ....[37]....
        /*0d88*/ 	.word	0x00007d00
        /*0d8c*/ 	.word	0x000000ff
        /*0d90*/ 	.word	0x00000000
        /*0d94*/ 	.short	0x0101
        /*0d96*/ 	.byte	0x06
	.zero		1


	//   ....[38]....
        /*0d98*/ 	.word	0x00008100
        /*0d9c*/ 	.word	0x000000ff
        /*0da0*/ 	.word	0x00016850
        /*0da4*/ 	.short	0x010a
        /*0da6*/ 	.byte	0x05
	.zero		1


	//   ....[39]....
        /*0da8*/ 	.word	0x00008140
        /*0dac*/ 	.word	0x000000ff
        /*0db0*/ 	.word	0x00016850
        /*0db4*/ 	.short	0x010a
        /*0db6*/ 	.byte	0x05
	.zero		1


	//   ....[40]....
        /*0db8*/ 	.word	0x000086b0
        /*0dbc*/ 	.word	0x000000ff
        /*0dc0*/ 	.word	0x00000000
        /*0dc4*/ 	.short	0x0101
        /*0dc6*/ 	.byte	0x04
	.zero		1


	//   ....[41]....
        /*0dc8*/ 	.word	0x00009670
        /*0dcc*/ 	.word	0x00000000
        /*0dd0*/ 	.word	0x00000000
        /*0dd4*/ 	.short	0x0101
        /*0dd6*/ 	.byte	0x3f
	.zero		1


	//   ....[42]....
        /*0dd8*/ 	.word	0x00009cc0
        /*0ddc*/ 	.word	0x00000004
        /*0de0*/ 	.word	0x00000000
        /*0de4*/ 	.short	0x0101
        /*0de6*/ 	.byte	0x3f
	.zero		1


	//   ....[43]....
        /*0de8*/ 	.word	0x0000cfc0
        /*0dec*/ 	.word	0x00000003
        /*0df0*/ 	.word	0x00016840
        /*0df4*/ 	.short	0x010a
        /*0df6*/ 	.byte	0x3f
	.zero		1


	//   ....[44]....
        /*0df8*/ 	.word	0x0000d750
        /*0dfc*/ 	.word	0x00000003
        /*0e00*/ 	.word	0x00016830
        /*0e04*/ 	.short	0x0107
        /*0e06*/ 	.byte	0x3f
	.zero		1


	//   ....[45]....
        /*0e08*/ 	.word	0x0000d820
        /*0e0c*/ 	.word	0x00000003
        /*0e10*/ 	.word	0x00016830
        /*0e14*/ 	.short	0x0101
        /*0e16*/ 	.byte	0x3f
	.zero		1


	//   ....[46]....
        /*0e18*/ 	.word	0x0000e650
        /*0e1c*/ 	.word	0x00000016
        /*0e20*/ 	.word	0x00016800
        /*0e24*/ 	.short	0x0107
        /*0e26*/ 	.byte	0x3f
	.zero		1


	//   ....[47]....
        /*0e28*/ 	.word	0x0000e750
        /*0e2c*/ 	.word	0x00000016
        /*0e30*/ 	.word	0x00016800
        /*0e34*/ 	.short	0x0101
        /*0e36*/ 	.byte	0x3f
	.zero		1


	//   ....[48]....
        /*0e38*/ 	.word	0x0000e780
        /*0e3c*/ 	.word	0x00000016
        /*0e40*/ 	.word	0x00016820
        /*0e44*/ 	.short	0x010a
        /*0e46*/ 	.byte	0x3f
	.zero		1


	//   ....[49]....
        /*0e48*/ 	.word	0x0000eb10
        /*0e4c*/ 	.word	0x00000005
        /*0e50*/ 	.word	0x00016840
        /*0e54*/ 	.short	0x010a
        /*0e56*/ 	.byte	0x3f
	.zero		1


	//   ....[50]....
        /*0e58*/ 	.word	0x0000eff0
        /*0e5c*/ 	.word	0x00000005
        /*0e60*/ 	.word	0x00016830
        /*0e64*/ 	.short	0x0107
        /*0e66*/ 	.byte	0x3f
	.zero		1


	//   ....[51]....
        /*0e68*/ 	.word	0x0000f0b0
        /*0e6c*/ 	.word	0x00000005
        /*0e70*/ 	.word	0x00016830
        /*0e74*/ 	.short	0x0101
        /*0e76*/ 	.byte	0x3f
	.zero		1


	//   ....[52]....
        /*0e78*/ 	.word	0x0000f110
        /*0e7c*/ 	.word	0x00000005
        /*0e80*/ 	.word	0x00016860
        /*0e84*/ 	.short	0x010a
        /*0e86*/ 	.byte	0x3f
	.zero		1


	//   ....[53]....
        /*0e88*/ 	.word	0x0000f5e0
        /*0e8c*/ 	.word	0x00000005
        /*0e90*/ 	.word	0x00016850
        /*0e94*/ 	.short	0x0107
        /*0e96*/ 	.byte	0x3f
	.zero		1


	//   ....[54]....
        /*0e98*/ 	.word	0x0000f750
        /*0e9c*/ 	.word	0x00000005
        /*0ea0*/ 	.word	0x00016850
        /*0ea4*/ 	.short	0x0101
        /*0ea6*/ 	.byte	0x3f
	.zero		1


	//   ....[55]....
        /*0ea8*/ 	.word	0x0000f970
        /*0eac*/ 	.word	0x00000000
        /*0eb0*/ 	.word	0x00016860
        /*0eb4*/ 	.short	0x010a
        /*0eb6*/ 	.byte	0x3f
	.zero		1


	//   ....[56]....
        /*0eb8*/ 	.word	0x0000fdf0
        /*0ebc*/ 	.word	0x00000000
        /*0ec0*/ 	.word	0x00016850
        /*0ec4*/ 	.short	0x0107
        /*0ec6*/ 	.byte	0x3f
	.zero		1


	//   ....[57]....
        /*0ec8*/ 	.word	0x0000fec0
        /*0ecc*/ 	.word	0x00000000
        /*0ed0*/ 	.word	0x00016850
        /*0ed4*/ 	.short	0x0101
        /*0ed6*/ 	.byte	0x3f
	.zero		1


	//   ....[58]....
        /*0ed8*/ 	.word	0x00011010
        /*0edc*/ 	.word	0x00000005
        /*0ee0*/ 	.word	0x00016820
        /*0ee4*/ 	.short	0x010a
        /*0ee6*/ 	.byte	0x3f
	.zero		1


	//   ....[59]....
        /*0ee8*/ 	.word	0x00011190
        /*0eec*/ 	.word	0x00000003
        /*0ef0*/ 	.word	0x00016840
        /*0ef4*/ 	.short	0x010a
        /*0ef6*/ 	.byte	0x3f
	.zero		1


	//   ....[60]....
        /*0ef8*/ 	.word	0x00011230
        /*0efc*/ 	.word	0x00000019
        /*0f00*/ 	.word	0x00016840
        /*0f04*/ 	.short	0x010a
        /*0f06*/ 	.byte	0x3f
	.zero		1


	//   ....[61]....
        /*0f08*/ 	.word	0x00011270
        /*0f0c*/ 	.word	0x00000003
        /*0f10*/ 	.word	0x00016860
        /*0f14*/ 	.short	0x010a
        /*0f16*/ 	.byte	0x3f
	.zero		1


	//   ....[62]....
        /*0f18*/ 	.word	0x000112b0
        /*0f1c*/ 	.word	0x00000019
        /*0f20*/ 	.word	0x00016860
        /*0f24*/ 	.short	0x010a
        /*0f26*/ 	.byte	0x3f
	.zero		1


	//   ....[63]....
        /*0f28*/ 	.word	0x00011320
        /*0f2c*/ 	.word	0x00000003
        /*0f30*/ 	.word	0x00016800
        /*0f34*/ 	.short	0x010a
        /*0f36*/ 	.byte	0x3f
	.zero		1


	//   ....[64]....
        /*0f38*/ 	.word	0x00011370
        /*0f3c*/ 	.word	0x00000003
        /*0f40*/ 	.word	0x00016830
        /*0f44*/ 	.short	0x010a
        /*0f46*/ 	.byte	0x3f
	.zero		1


	//   ....[65]....
        /*0f48*/ 	.word	0x000113d0
        /*0f4c*/ 	.word	0x00000007
        /*0f50*/ 	.word	0x00016830
        /*0f54*/ 	.short	0x010a
        /*0f56*/ 	.byte	0x3f
	.zero		1


	//   ....[66]....
        /*0f58*/ 	.word	0x00011430
        /*0f5c*/ 	.word	0x00000002
        /*0f60*/ 	.word	0x00016850
        /*0f64*/ 	.short	0x010a
        /*0f66*/ 	.byte	0x3f
	.zero		1


	//   ....[67]....
        /*0f68*/ 	.word	0x00011490
        /*0f6c*/ 	.word	0x00000007
        /*0f70*/ 	.word	0x00016830
        /*0f74*/ 	.short	0x010a
        /*0f76*/ 	.byte	0x3f
	.zero		1


	//   ....[68]....
        /*0f78*/ 	.word	0x000114f0
        /*0f7c*/ 	.word	0x00000002
        /*0f80*/ 	.word	0x00016850
        /*0f84*/ 	.short	0x010a
        /*0f86*/ 	.byte	0x3f
	.zero		1


	//   ....[69]....
        /*0f88*/ 	.word	0x00011550
        /*0f8c*/ 	.word	0x00000006
        /*0f90*/ 	.word	0x00016850
        /*0f94*/ 	.short	0x010a
        /*0f96*/ 	.byte	0x3f
	.zero		1


	//   ....[70]....
        /*0f98*/ 	.word	0x00011670
        /*0f9c*/ 	.word	0x00000003
        /*0fa0*/ 	.word	0x00016840
        /*0fa4*/ 	.short	0x010a
        /*0fa6*/ 	.byte	0x3f
	.zero		1


	//   ....[71]....
        /*0fa8*/ 	.word	0x00013110
        /*0fac*/ 	.word	0x00000016
        /*0fb0*/ 	.word	0x00016820
        /*0fb4*/ 	.short	0x010a
        /*0fb6*/ 	.byte	0x3f
	.zero		1


	//   ....[72]....
        /*0fb8*/ 	.word	0x00013160
        /*0fbc*/ 	.word	0x00000005
        /*0fc0*/ 	.word	0x00016840
        /*0fc4*/ 	.short	0x010a
        /*0fc6*/ 	.byte	0x3f
	.zero		1


	//   ....[73]....
        /*0fc8*/ 	.word	0x00013a70
        /*0fcc*/ 	.word	0x00000005
        /*0fd0*/ 	.word	0x00016860
        /*0fd4*/ 	.short	0x010a
        /*0fd6*/ 	.byte	0x3f
	.zero		1


	//   ....[74]....
        /*0fd8*/ 	.word	0x000143e0
        /*0fdc*/ 	.word	0x00000000
        /*0fe0*/ 	.word	0x00016860
        /*0fe4*/ 	.short	0x010a
        /*0fe6*/ 	.byte	0x3f
	.zero		1


	//   ....[75]....
        /*0fe8*/ 	.word	0x00015710
        /*0fec*/ 	.word	0x00000005
        /*0ff0*/ 	.word	0x00016820
        /*0ff4*/ 	.short	0x010a
        /*0ff6*/ 	.byte	0x3f
	.zero		1


	//   ....[76]....
        /*0ff8*/ 	.word	0x000158b0
        /*0ffc*/ 	.word	0x00000003
        /*1000*/ 	.word	0x00016840
        /*1004*/ 	.short	0x010a
        /*1006*/ 	.byte	0x3f
	.zero		1


	//   ....[77]....
        /*1008*/ 	.word	0x00015900
        /*100c*/ 	.word	0x00000019
        /*1010*/ 	.word	0x00016840
        /*1014*/ 	.short	0x010a
        /*1016*/ 	.byte	0x3f
	.zero		1


	//   ....[78]....
        /*1018*/ 	.word	0x00015950
        /*101c*/ 	.word	0x00000003
        /*1020*/ 	.word	0x00016860
        /*1024*/ 	.short	0x010a
        /*1026*/ 	.byte	0x3f
	.zero		1


	//----- nvinfo : EIATTR_NUM_MBARRIERS
	.align		4
.L_295:
        /*1028*/ 	.byte	0x03, 0x38
        /*102a*/ 	.short	0x0016


	//----- nvinfo : EIATTR_EXIT_INSTR_OFFSETS
	.align		4
        /*102c*/ 	.byte	0x04, 0x1c
        /*102e*/ 	.short	(.L_297 - .L_296)


	//   ....[0]....
.L_296:
        /*1030*/ 	.word	0x000009b0


	//   ....[1]....
        /*1034*/ 	.word	0x0000ac20


	//   ....[2]....
        /*1038*/ 	.word	0x00011300


	//----- nvinfo : EIATTR_MAX_THREADS
	.align		4
.L_297:
        /*103c*/ 	.byte	0x04, 0x05
        /*103e*/ 	.short	(.L_299 - .L_298)
.L_298:
        /*1040*/ 	.word	0x00000200
        /*1044*/ 	.word	0x00000001
        /*1048*/ 	.word	0x00000001


	//----- nvinfo : EIATTR_CRS_STACK_SIZE
	.align		4
.L_299:
        /*104c*/ 	.byte	0x04, 0x1e
        /*104e*/ 	.short	(.L_301 - .L_300)
.L_300:
        /*1050*/ 	.word	0x00000000


	//----- nvinfo : EIATTR_CBANK_PARAM_SIZE
	.align		4
.L_301:
        /*1054*/ 	.byte	0x03, 0x19
        /*1056*/ 	.short	0x0af0


	//----- nvinfo : EIATTR_PARAM_CBANK
	.align		4
        /*1058*/ 	.byte	0x04, 0x0a
        /*105a*/ 	.short	(.L_303 - .L_302)
	.align		4
.L_302:
        /*105c*/ 	.word	index@(.nv.constant0._ZN7cutlass13device_kernelIN5flash11enable_sm90INS1_16FlashAttnFwdSm90INS1_25CollectiveMainloopFwdSm90ILi2EN4cute5tupleIJNS5_1CILi1EEES8_S8_EEENS6_IJNS7_ILi192EEENS7_ILi128EEENS7_ILi64EEEEEELi64ENS_6half_tEfNS_4arch4Sm90ELb1ELb0ELb0ELb1ELb1ELb0ELb0ELb1ELb1ELb1ELb1ELb0EEENS1_21CollectiveEpilogueFwdINS6_IJSA_SC_SB_EEES9_SE_SG_Li384ELb1ELb1ELb1ELb0EEENS1_36VarlenDynamicPersistentTileSchedulerILi192ELi128ELi384ELi128ELb1ELb1ELb1ELb1ELb1ELb1EEEEEEEEEvNT_6ParamsE)
        /*1060*/ 	.short	0x0210
        /*1062*/ 	.short	0x0af0


	//----- nvinfo : EIATTR_SW_WAR
	.align		4
.L_303:
        /*1064*/ 	.byte	0x04, 0x36
        /*1066*/ 	.short	(.L_305 - .L_304)
.L_304:
        /*1068*/ 	.word	0x00000008
.L_305:


//--------------------- .nv.info._ZN7cutlass13device_kernelIN5flash11enable_sm90INS1_16FlashAttnFwdSm90INS1_25CollectiveMainloopFwdSm90ILi2EN4cute5tupleIJNS5_1CILi1EEES8_S8_EEENS6_IJNS7_ILi192EEENS7_ILi128EEENS7_ILi64EEEEEELi64ENS_6half_tEfNS_4arch4Sm90ELb1ELb0ELb0ELb1ELb1ELb1ELb0ELb1ELb1ELb1ELb1ELb0EEENS1_21CollectiveEpilogueFwdINS6_IJSA_SC_SB_EEES9_SE_SG_Li384ELb1ELb1ELb1ELb0EEENS1_36VarlenDynamicPersistentTileSchedulerILi192ELi128ELi384ELi128ELb1ELb1ELb1ELb1ELb1ELb1EEEEEEEEEvNT_6ParamsE --------------------------
	.section	.nv.info._ZN7cutlass13device_kernelIN5flash11enable_sm90INS1_16FlashAttnFwdSm90INS1_25CollectiveMainloopFwdSm90ILi2EN4cute5tupleIJNS5_1CILi1EEES8_S8_EEENS6_IJNS7_ILi192EEENS7_ILi128EEENS7_ILi64EEEEEELi64ENS_6half_tEfNS_4arch4Sm90ELb1ELb0ELb0ELb1ELb1ELb1ELb0ELb1ELb1ELb1ELb1ELb0EEENS1_21CollectiveEpilogueFwdINS6_IJSA_SC_SB_EEES9_SE_SG_Li384ELb1ELb1ELb1ELb0EEENS1_36VarlenDynamicPersistentTileSchedulerILi192ELi128ELi384ELi128ELb1ELb1ELb1ELb1ELb1ELb1EEEEEEEEEvNT_6ParamsE,"",@"SHT_CUDA_INFO"
	.sectionflags	@""
	.align	4


	//----- nvinfo : EIATTR_CUDA_API_VERSION
	.align		4
        /*0000*/ 	.byte	0x04, 0x37
        /*0002*/ 	.short	(.L_307 - .L_306)
.L_306:
        /*0004*/ 	.word	0x00000082


	//----- nvinfo : EIATTR_KPARAM_INFO
	.align		4
.L_307:
        /*0008*/ 	.byte	0x04, 0x17
        /*000a*/ 	.short	(.L_309 - .L_308)
.L_308:
        /*000c*/ 	.word	0x00000000
        /*0010*/ 	.short	0x0000
        /*0012*/ 	.short	0x0070
        /*0014*/ 	.byte	0x00, 0xf0, 0x01, 0x2a


	//----- nvinfo : EIATTR_SPARSE_MMA_MASK
	.align		4
.L_309:
        /*0018*/ 	.byte	0x03, 0x50
        /*001a*/ 	.short	0x0000


	//----- nvinfo : EIATTR_MAXREG_COUNT
	.align		4
        /*001c*/ 	.byte	0x03, 0x1b
        /*001e*/ 	.short	0x0080


	//----- nvinfo : EIATTR_NUM_BARRIERS
	.align		4
        /*0020*/ 	.byte	0x02, 0x4c
        /*0022*/ 	.byte	0x10
	.zero		1


	//----- nvinfo : EIATTR_EXTERNS
	.align		4
        /*0024*/ 	.byte	0x04, 0x0f
        /*0026*/ 	.short	(.L_311 - .L_310)


	//   ....[0]....
	.align		4
.L_310:
        /*0028*/ 	.word	index@(__assertfail)


	//----- nvinfo : EIATTR_ANNOTATIONS
	.align		4
.L_311:
        /*002c*/ 	.byte	0x04, 0x55
        /*002e*/ 	.short	(.L_313 - .L_312)


	//   ....[0]....
.L_312:
        /* <DEDUP_REMOVED lines=87> */


	//----- nvinfo : EIATTR_MERCURY_ISA_VERSION
	.align		4
.L_313:
        /*0590*/ 	.byte	0x03, 0x5f
        /*0592*/ 	.short	0x0101


	//----- nvinfo : EIATTR_UNUSED_LOAD_BYTE_OFFSET
	.align		4
        /*0594*/ 	.byte	0x04, 0x44
        /*0596*/ 	.short	(.L_315 - .L_314)


	//   ....[0]....
.L_314:
        /*0598*/ 	.word	0x00000a70
        /*059c*/ 	.word	0x0000fff0


	//   ....[1]....
        /*05a0*/ 	.word	0x00010770
        /*05a4*/ 	.word	0x0000fff0


	//----- nvinfo : EIATTR_INT_WARP_WIDE_INSTR_OFFSETS
	.align		4
.L_315:
        /*05a8*/ 	.byte	0x04, 0x31
        /*05aa*/ 	.short	(.L_317 - .L_316)


	//   ....[0]....
.L_316:
        /*05ac*/ 	.word	0x00000120


	//   ....[1]....
        /*05b0*/ 	.word	0x000001c0


	//   ....[2]....
        /*05b4*/ 	.word	0x00000230


	//   ....[3]....
        /*05b8*/ 	.word	0x000156f0


	//   ....[4]....
        /*05bc*/ 	.word	0x00015780


	//   ....[5]....
        /*05c0*/ 	.word	0x000188f0


	//   ....[6]....
        /*05c4*/ 	.word	0x00018980


	//----- nvinfo : EIATTR_COOP_GROUP_MASK_REGIDS
	.align		4
.L_317:
        /*05c8*/ 	.byte	0x04, 0x29
        /*05ca*/ 	.short	(.L_319 - .L_318)


	//   ....[0]....
.L_318:
        /*05cc*/ 	.word	0xffffffff


	//   ....[1]....
        /*05d0*/ 	.word	0xffffffff


	//   ....[2]....
        /*05d4*/ 	.word	0xffffffff


	//   ....[3]....
        /*05d8*/ 	.word	0xffffffff


	//   ....[4]....
        /*05dc*/ 	.word	0xffffffff


	//   ....[5]....
        /*05e0*/ 	.word	0xffffffff


	//   ....[6]....
        /*05e4*/ 	.word	0xffffffff


	//   ....[7]....
        /*05e8*/ 	.word	0xffffffff


	//   ....[8]....
        /*05ec*/ 	.word	0xffffffff


	//   ....[9]....
        /*05f0*/ 	.word	0xffffffff


	//   ....[10]....
        /*05f4*/ 	.word	0xffffffff


	//   ....[11]....
        /*05f8*/ 	.word	0xffffffff


	//   ....[12]....
        /*05fc*/ 	.word	0xffffffff


	//   ....[13]....
        /*0600*/ 	.word	0xffffffff


	//   ....[14]....
        /*0604*/ 	.word	0xffffffff


	//   ....[15]....
        /*0608*/ 	.word	0xffffffff


	//   ....[16]....
        /*060c*/ 	.word	0xffffffff


	//   ....[17]....
        /*0610*/ 	.word	0xffffffff


	//   ....[18]....
        /*0614*/ 	.word	0xffffffff


	//   ....[19]....
        /*0618*/ 	.word	0xffffffff


	//   ....[20]....
        /*061c*/ 	.word	0xffffffff


	//   ....[21]....
        /*0620*/ 	.word	0xffffffff


	//   ....[22]....
        /*0624*/ 	.word	0xffffffff


	//   ....[23]....
        /*0628*/ 	.word	0xffffffff


	//   ....[24]....
        /*062c*/ 	.word	0xffffffff


	//   ....[25]....
        /*0630*/ 	.word	0xffffffff


	//   ....[26]....
        /*0634*/ 	.word	0xffffffff


	//   ....[27]....
        /*0638*/ 	.word	0xffffffff


	//   ....[28]....
        /*063c*/ 	.word	0xffffffff


	//   ....[29]....
        /*0640*/ 	.word	0xffffffff


	//   ....[30]....
        /*0644*/ 	.word	0xffffffff


	//   ....[31]....
        /*0648*/ 	.word	0xffffffff


	//   ....[32]....
        /*064c*/ 	.word	0xffffffff


	//   ....[33]....
        /*0650*/ 	.word	0xffffffff


	//   ....[34]....
        /*0654*/ 	.word	0xffffffff


	//   ....[35]....
        /*0658*/ 	.word	0xffffffff


	//   ....[36]....
        /*065c*/ 	.word	0xffffffff


	//   ....[37]....
        /*0660*/ 	.word	0xffffffff


	//   ....[38]....
        /*0664*/ 	.word	0xffffffff


	//   ....[39]....
        /*0668*/ 	.word	0xffffffff


	//   ....[40]....
        /*066c*/ 	.word	0xffffffff


	//   ....[41]....
        /*0670*/ 	.word	0xffffffff


	//   ....[42]....
        /*0674*/ 	.word	0xffffffff


	//   ....[43]....
        /*0678*/ 	.word	0xffffffff


	//   ....[44]....
        /*067c*/ 	.word	0xffffffff


	//   ....[45]....
        /*0680*/ 	.word	0xffffffff


	//   ....[46]....
        /*0684*/ 	.word	0xffffffff


	//   ....[47]....
        /*0688*/ 	.word	0xffffffff


	//   ....[48]....
        /*068c*/ 	.word	0xffffffff


	//   ....[49]....
        /*0690*/ 	.word	0xffffffff


	//   ....[50]....
        /*0694*/ 	.word	0xffffffff


	//   ....[51]....
        /*0698*/ 	.word	0xffffffff


	//   ....[52]....
        /*069c*/ 	.word	0xffffffff


	//   ....[53]....
        /*06a0*/ 	.word	0xffffffff


	//   ....[54]....
        /*06a4*/ 	.word	0xffffffff


	//   ....[55]....
        /*06a8*/ 	.word	0xffffffff


	//   ....[56]....
        /*06ac*/ 	.word	0xffffffff


	//   ....[57]....
        /*06b0*/ 	.word	0xffffffff


	//   ....[58]....
        /*06b4*/ 	.word	0xffffffff


	//   ....[59]....
        /*06b8*/ 	.word	0xffffffff


	//   ....[60]....
        /*06bc*/ 	.word	0xffffffff


	//   ....[61]....
        /*06c0*/ 	.word	0xffffffff


	//   ....[62]....
        /*06c4*/ 	.word	0xffffffff


	//   ....[63]....
        /*06c8*/ 	.word	0xffffffff


	//   ....[64]....
        /*06cc*/ 	.word	0xffffffff


	//   ....[65]....
        /*06d0*/ 	.word	0xffffffff


	//   ....[66]....
        /*06d4*/ 	.word	0xffffffff


	//   ....[67]....
        /*06d8*/ 	.word	0xffffffff


	//   ....[68]....
        /*06dc*/ 	.word	0xffffffff


	//   ....[69]....
        /*06e0*/ 	.word	0xffffffff


	//   ....[70]....
        /*06e4*/ 	.word	0xffffffff


	//   ....[71]....
        /*06e8*/ 	.word	0xffffffff


	//   ....[72]....
        /*06ec*/ 	.word	0xffffffff


	//   ....[73]....
        /*06f0*/ 	.word	0xffffffff


	//   ....[74]....
        /*06f4*/ 	.word	0xffffffff


	//   ....[75]....
        /*06f8*/ 	.word	0xffffffff


	//   ....[76]....
        /*06fc*/ 	.word	0xffffffff


	//   ....[77]....
        /*0700*/ 	.word	0xffffffff


	//   ....[78]....
        /*0704*/ 	.word	0xffffffff


	//   ....[79]....
        /*0708*/ 	.word	0xffffffff


	//   ....[80]....
        /*070c*/ 	.word	0xffffffff


	//   ....[81]....
        /*0710*/ 	.word	0xffffffff


	//   ....[82]....
        /*0714*/ 	.word	0xffffffff


	//   ....[83]....
        /*0718*/ 	.word	0xffffffff


	//   ....[84]....
        /*071c*/ 	.word	0xffffffff


	//   ....[85]....
        /*0720*/ 	.word	0xffffffff


	//   ....[86]....
        /*0724*/ 	.word	0xffffffff


	//   ....[87]....
        /*0728*/ 	.word	0xffffffff


	//   ....[88]....
        /*072c*/ 	.word	0xffffffff


	//   ....[89]....
        /*0730*/ 	.word	0xffffffff


	//   ....[90]....
        /*0734*/ 	.word	0xffffffff


	//   ....[91]....
        /*0738*/ 	.word	0xffffffff


	//   ....[92]....
        /*073c*/ 	.word	0xffffffff


	//   ....[93]....
        /*0740*/ 	.word	0xffffffff


	//   ....[94]....
        /*0744*/ 	.word	0xffffffff


	//   ....[95]....
        /*0748*/ 	.word	0xffffffff


	//   ....[96]....
        /*074c*/ 	.word	0xffffffff


	//   ....[97]....
        /*0750*/ 	.word	0xffffffff


	//   ....[98]....
        /*0754*/ 	.word	0xffffffff


	//   ....[99]....
        /*0758*/ 	.word	0xffffffff


	//   ....[100]....
        /*075c*/ 	.word	0xffffffff


	//   ....[101]....
        /*0760*/ 	.word	0xffffffff


	//   ....[102]....
        /*0764*/ 	.word	0xffffffff


	//   ....[103]....
        /*0768*/ 	.word	0xffffffff


	//   ....[104]....
        /*076c*/ 	.word	0xffffffff


	//   ....[105]....
        /*0770*/ 	.word	0xffffffff


	//   ....[106]....
        /*0774*/ 	.word	0xffffffff


	//   ....[107]....
        /*0778*/ 	.word	0xffffffff


	//   ....[108]....
        /*077c*/ 	.word	0xffffffff


	//   ....[109]....
        /*0780*/ 	.word	0xffffffff


	//   ....[110]....
        /*0784*/ 	.word	0xffffffff


	//   ....[111]....
        /*0788*/ 	.word	0xffffffff


	//   ....[112]....
        /*078c*/ 	.word	0xffffffff


	//   ....[113]....
        /*0790*/ 	.word	0xffffffff


	//   ....[114]....
        /*0794*/ 	.word	0xffffffff


	//   ....[115]....
        /*0798*/ 	.word	0xffffffff


	//   ....[116]....
        /*079c*/ 	.word	0xffffffff


	//   ....[117]....
        /*07a0*/ 	.word	0xffffffff


	//   ....[118]....
        /*07a4*/ 	.word	0xffffffff


	//   ....[119]....
        /*07a8*/ 	.word	0xffffffff


	//   ....[120]....
        /*07ac*/ 	.word	0xffffffff


	//   ....[121]....
        /*07b0*/ 	.word	0xffffffff


	//   ....[122]....
        /*07b4*/ 	.word	0xffffffff


	//   ....[123]....
        /*07b8*/ 	.word	0xffffffff


	//   ....[124]....
        /*07bc*/ 	.word	0xffffffff


	//   ....[125]....
        /*07c0*/ 	.word	0xffffffff


	//   ....[126]....
        /*07c4*/ 	.word	0xffffffff


	//   ....[127]....
        /*07c8*/ 	.word	0xffffffff


	//   ....[128]....
        /*07cc*/ 	.word	0xffffffff


	//   ....[129]....
        /*07d0*/ 	.word	0xffffffff


	//   ....[130]....
        /*07d4*/ 	.word	0xffffffff


	//   ....[131]....
        /*07d8*/ 	.word	0xffffffff


	//   ....[132]....
        /*07dc*/ 	.word	0xffffffff


	//   ....[133]....
        /*07e0*/ 	.word	0xffffffff


	//   ....[134]....
        /*07e4*/ 	.word	0xffffffff


	//   ....[135]....
        /*07e8*/ 	.word	0xffffffff


	//   ....[136]....
        /*07ec*/ 	.word	0xffffffff


	//   ....[137]....
        /*07f0*/ 	.word	0xffffffff


	//   ....[138]....
        /*07f4*/ 	.word	0xffffffff


	//   ....[139]....
        /*07f8*/ 	.word	0xffffffff


	//   ....[140]....
        /*07fc*/ 	.word	0xffffffff


	//   ....[141]....
        /*0800*/ 	.word	0xffffffff


	//   ....[142]....
        /*0804*/ 	.word	0xffffffff


	//   ....[143]....
        /*0808*/ 	.word	0xffffffff


	//   ....[144]....
        /*080c*/ 	.word	0xffffffff


	//   ....[145]....
        /*0810*/ 	.word	0xffffffff


	//   ....[146]....
        /*0814*/ 	.word	0xffffffff


	//   ....[147]....
        /*0818*/ 	.word	0xffffffff


	//   ....[148]....
        /*081c*/ 	.word	0xffffffff


	//   ....[149]....
        /*0820*/ 	.word	0xffffffff


	//   ....[150]....
        /*0824*/ 	.word	0xffffffff


	//   ....[151]....
        /*0828*/ 	.word	0xffffffff


	//   ....[152]....
        /*082c*/ 	.word	0xffffffff


	//   ....[153]....
        /*0830*/ 	.word	0xffffffff


	//   ....[154]....
        /*0834*/ 	.word	0xffffffff


	//   ....[155]....
        /*0838*/ 	.word	0xffffffff


	//   ....[156]....
        /*083c*/ 	.word	0xffffffff


	//   ....[157]....
        /*0840*/ 	.word	0xffffffff


	//   ....[158]....
        /*0844*/ 	.word	0xffffffff


	//   ....[159]....
        /*0848*/ 	.word	0xffffffff


	//   ....[160]....
        /*084c*/ 	.word	0xffffffff


	//   ....[161]....
        /*0850*/ 	.word	0xffffffff


	//   ....[162]....
        /*0854*/ 	.word	0xffffffff


	//   ....[163]....
        /*0858*/ 	.word	0xffffffff


	//   ....[164]....
        /*085c*/ 	.word	0xffffffff


	//   ....[165]....
        /*0860*/ 	.word	0xffffffff


	//   ....[166]....
        /*0864*/ 	.word	0xffffffff


	//   ....[167]....
        /*0868*/ 	.word	0xffffffff


	//   ....[168]....
        /*086c*/ 	.word	0xffffffff


	//   ....[169]....
        /*0870*/ 	.word	0xffffffff


	//   ....[170]....
        /*0874*/ 	.word	0xffffffff


	//   ....[171]....
        /*0878*/ 	.word	0xffffffff


	//   ....[172]....
        /*087c*/ 	.word	0xffffffff


	//   ....[173]....
        /*0880*/ 	.word	0xffffffff


	//   ....[174]....
        /*0884*/ 	.word	0xffffffff


	//   ....[175]....
        /*0888*/ 	.word	0xffffffff


	//   ....[176]....
        /*088c*/ 	.word	0xffffffff


	//   ....[177]....
        /*0890*/ 	.word	0xffffffff


	//   ....[178]....
        /*0894*/ 	.word	0xffffffff


	//   ....[179]....
        /*0898*/ 	.word	0xffffffff


	//   ....[180]....
        /*089c*/ 	.word	0xffffffff


	//   ....[181]....
        /*08a0*/ 	.word	0xffffffff


	//   ....[182]....
        /*08a4*/ 	.word	0xffffffff


	//   ....[183]....
        /*08a8*/ 	.word	0xffffffff


	//   ....[184]....
        /*08ac*/ 	.word	0xffffffff


	//   ....[185]....
        /*08b0*/ 	.word	0xffffffff


	//   ....[186]....
        /*08b4*/ 	.word	0xffffffff


	//   ....[187]....
        /*08b8*/ 	.word	0xffffffff


	//   ....[188]....
        /*08bc*/ 	.word	0xffffffff


	//   ....[189]....
        /*08c0*/ 	.word	0xffffffff


	//   ....[190]....
        /*08c4*/ 	.word	0xffffffff


	//   ....[191]....
        /*08c8*/ 	.word	0xffffffff


	//   ....[192]....
        /*08cc*/ 	.word	0xffffffff


	//   ....[193]....
        /*08d0*/ 	.word	0xffffffff


	//   ....[194]....
        /*08d4*/ 	.word	0xffffffff


	//   ....[195]....
        /*08d8*/ 	.word	0xffffffff


	//   ....[196]....
        /*08dc*/ 	.word	0xffffffff


	//   ....[197]....
        /*08e0*/ 	.word	0xffffffff


	//   ....[198]....
        /*08e4*/ 	.word	0xffffffff


	//   ....[199]....
        /*08e8*/ 	.word	0xffffffff


	//   ....[200]....
        /*08ec*/ 	.word	0xffffffff


	//   ....[201]....
        /*08f0*/ 	.word	0xffffffff


	//   ....[202]....
        /*08f4*/ 	.word	0xffffffff


	//   ....[203]....
        /*08f8*/ 	.word	0xffffffff


	//   ....[204]....
        /*08fc*/ 	.word	0xffffffff


	//   ....[205]....
        /*0900*/ 	.word	0xffffffff


	//   ....[206]....
        /*0904*/ 	.word	0xffffffff


	//   ....[207]....
        /*0908*/ 	.word	0xffffffff


	//   ....[208]....
        /*090c*/ 	.word	0xffffffff


	//   ....[209]....
        /*0910*/ 	.word	0x0500000f


	//   ....[210]....
        /*0914*/ 	.word	0x0500000f


	//   ....[211]....
        /*0918*/ 	.word	0x0500000f


	//   ....[212]....
        /*091c*/ 	.word	0x0500000f


	//   ....[213]....
        /*0920*/ 	.word	0x0500000f


	//   ....[214]....
        /*0924*/ 	.word	0x0500000f


	//   ....[215]....
        /*0928*/ 	.word	0x0500000f


	//   ....[216]....
        /*092c*/ 	.word	0x0500000f


	//   ....[217]....
        /*0930*/ 	.word	0x0500000f


	//   ....[218]....
        /*0934*/ 	.word	0x0500000f


	//   ....[219]....
        /*0938*/ 	.word	0x0500000f


	//   ....[220]....
        /*093c*/ 	.word	0x0500000f


	//   ....[221]....
        /*0940*/ 	.word	0x0500000f


	//   ....[222]....
        /*0944*/ 	.word	0x0500000f


	//   ....[223]....
        /*0948*/ 	.word	0x0500000f


	//   ....[224]....
        /*094c*/ 	.word	0x0500000f


	//   ....[225]....
        /*0950*/ 	.word	0x0500000f


	//   ....[226]....
        /*0954*/ 	.word	0x0500000f


	//   ....[227]....
        /*0958*/ 	.word	0x0500000f


	//   ....[228]....
        /*095c*/ 	.word	0x0500000f


	//   ....[229]....
        /*0960*/ 	.word	0x0500000f


	//   ....[230]....
        /*0964*/ 	.word	0x0500000f


	//   ....[231]....
        /*0968*/ 	.word	0x0500000f


	//   ....[232]....
        /*096c*/ 	.word	0x0500000f


	//   ....[233]....
        /*0970*/ 	.word	0x0500000f


	//   ....[234]....
        /*0974*/ 	.word	0x0500000f


	//   ....[235]....
        /*0978*/ 	.word	0x0500000f


	//   ....[236]....
        /*097c*/ 	.word	0x0500000f


	//   ....[237]....
        /*0980*/ 	.word	0x0500000f


	//   ....[238]....
        /*0984*/ 	.word	0x0500000f


	//   ....[239]....
        /*0988*/ 	.word	0x0500000f


	//   ....[240]....
        /*098c*/ 	.word	0x0500000f


	//   ....[241]....
        /*0990*/ 	.word	0x0500000f


	//   ....[242]....
        /*0994*/ 	.word	0x0500000f


	//   ....[243]....
        /*0998*/ 	.word	0x0500000f


	//   ....[244]....
        /*099c*/ 	.word	0x0500000f


	//   ....[245]....
        /*09a0*/ 	.word	0x0500000f


	//   ....[246]....
        /*09a4*/ 	.word	0x0500000f


	//   ....[247]....
        /*09a8*/ 	.word	0x0500000f


	//   ....[248]....
        /*09ac*/ 	.word	0x0500000f


	//   ....[249]....
        /*09b0*/ 	.word	0x0500000f


	//   ....[250]....
        /*09b4*/ 	.word	0x0500000f


	//   ....[251]....
        /*09b8*/ 	.word	0x0500000f


	//   ....[252]....
        /*09bc*/ 	.word	0x0500000f


	//   ....[253]....
        /*09c0*/ 	.word	0x0500000f


	//   ....[254]....
        /*09c4*/ 	.word	0x0500000f


	//   ....[255]....
        /*09c8*/ 	.word	0x0500000f


	//   ....[0]....
        /*09cc*/ 	.word	0x0500000f


	//   ....[1]....
        /*09d0*/ 	.word	0x0500000f


	//   ....[2]....
        /*09d4*/ 	.word	0x0500000f


	//   ....[3]....
        /*09d8*/ 	.word	0x0500000f


	//   ....[4]....
        /*09dc*/ 	.word	0x0500000f


	//   ....[5]....
        /*09e0*/ 	.word	0x0500000f


	//   ....[6]....
        /*09e4*/ 	.word	0x0500000f


	//   ....[7]....
        /*09e8*/ 	.word	0x0500000f


	//   ....[8]....
        /*09ec*/ 	.word	0x0500000f


	//   ....[9]....
        /*09f0*/ 	.word	0x0500000f


	//   ....[10]....
        /*09f4*/ 	.word	0x0500000f


	//   ....[11]....
        /*09f8*/ 	.word	0x0500000f


	//   ....[12]....
        /*09fc*/ 	.word	0x0500000f


	//   ....[13]....
        /*0a00*/ 	.word	0x0500000f


	//   ....[14]....
        /*0a04*/ 	.word	0x0500000f


	//   ....[15]....
        /*0a08*/ 	.word	0x0500000f


	//   ....[16]....
        /*0a0c*/ 	.word	0x0500000f


	//   ....[17]....
        /*0a10*/ 	.word	0x0500000f


	//   ....[18]....
        /*0a14*/ 	.word	0x0500000f


	//   ....[19]....
        /*0a18*/ 	.word	0x0500000f


	//   ....[20]....
        /*0a1c*/ 	.word	0x0500000f


	//   ....[21]....
        /*0a20*/ 	.word	0x0500000f


	//   ....[22]....
        /*0a24*/ 	.word	0x0500000f


	//   ....[23]....
        /*0a28*/ 	.word	0x0500000f


	//   ....[24]....
        /*0a2c*/ 	.word	0x0500000f


	//   ....[25]....
        /*0a30*/ 	.word	0x0500000f


	//   ....[26]....
        /*0a34*/ 	.word	0x0500000f


	//   ....[27]....
        /*0a38*/ 	.word	0x0500000f


	//   ....[28]....
        /*0a3c*/ 	.word	0x0500000f


	//   ....[29]....
        /*0a40*/ 	.word	0x0500000f


	//   ....[30]....
        /*0a44*/ 	.word	0x0500000f


	//   ....[31]....
        /*0a48*/ 	.word	0x0500000f


	//   ....[32]....
        /*0a4c*/ 	.word	0x0500000f


	//   ....[33]....
        /*0a50*/ 	.word	0x0500000f


	//   ....[34]....
        /*0a54*/ 	.word	0x0500000f


	//   ....[35]....
        /*0a58*/ 	.word	0x0500000f


	//   ....[36]....
        /*0a5c*/ 	.word	0x0500000f


	//   ....[37]....
        /*0a60*/ 	.word	0x0500000f


	//   ....[38]....
        /*0a64*/ 	.word	0x0500000f


	//   ....[39]....
        /*0a68*/ 	.word	0x0500000f


	//   ....[40]....
        /*0a6c*/ 	.word	0x0500000f


	//   ....[41]....
        /*0a70*/ 	.word	0x0500000f


	//   ....[42]....
        /*0a74*/ 	.word	0x0500000f


	//   ....[43]....
        /*0a78*/ 	.word	0x0500000f


	//   ....[44]....
        /*0a7c*/ 	.word	0x0500000f


	//   ....[45]....
        /*0a80*/ 	.word	0x0500000f


	//   ....[46]....
        /*0a84*/ 	.word	0x0500000f


	//   ....[47]....
        /*0a88*/ 	.word	0x0500000f


	//   ....[48]....
        /*0a8c*/ 	.word	0x0500000f


	//   ....[49]....
        /*0a90*/ 	.word	0x0500000f


	//   ....[50]....
        /*0a94*/ 	.word	0x0500000f


	//   ....[51]....
        /*0a98*/ 	.word	0x0500000f


	//   ....[52]....
        /*0a9c*/ 	.word	0x0500000f


	//   ....[53]....
        /*0aa0*/ 	.word	0x0500000f


	//   ....[54]....
        /*0aa4*/ 	.word	0x0500000f


	//   ....[55]....
        /*0aa8*/ 	.word	0x0500000f


	//   ....[56]....
        /*0aac*/ 	.word	0x0500000f


	//   ....[57]....
        /*0ab0*/ 	.word	0x0500000f


	//   ....[58]....
        /*0ab4*/ 	.word	0x0500000f


	//   ....[59]....
        /*0ab8*/ 	.word	0x0500000f


	//   ....[60]....
        /*0abc*/ 	.word	0x0500000f


	//   ....[61]....
        /*0ac0*/ 	.word	0x0500000f


	//   ....[62]....
        /*0ac4*/ 	.word	0x0500000f


	//   ....[63]....
        /*0ac8*/ 	.word	0x0500000f


	//   ....[64]....
        /*0acc*/ 	.word	0x0500000f


	//   ....[65]....
        /*0ad0*/ 	.word	0x0500000f


	//   ....[66]....
        /*0ad4*/ 	.word	0x0500000f


	//   ....[67]....
        /*0ad8*/ 	.word	0x0500000f


	//   ....[68]....
        /*0adc*/ 	.word	0x0500000f


	//   ....[69]....
        /*0ae0*/ 	.word	0x0500000f


	//   ....[70]....
        /*0ae4*/ 	.word	0x0500000f


	//   ....[71]....
        /*0ae8*/ 	.word	0x0500000f


	//   ....[72]....
        /*0aec*/ 	.word	0x0500000f


	//   ....[73]....
        /*0af0*/ 	.word	0x0500000f


	//   ....[74]....
        /*0af4*/ 	.word	0x0500000f


	//   ....[75]....
        /*0af8*/ 	.word	0x0500000f


	//   ....[76]....
        /*0afc*/ 	.word	0x0500000f


	//   ....[77]....
        /*0b00*/ 	.word	0x0500000f


	//   ....[78]....
        /*0b04*/ 	.word	0x0500000f


	//   ....[79]....
        /*0b08*/ 	.word	0x0500000f


	//   ....[80]....
        /*0b0c*/ 	.word	0x0500000f


	//   ....[81]....
        /*0b10*/ 	.word	0x0500000f


	//   ....[82]....
        /*0b14*/ 	.word	0x0500000f


	//   ....[83]....
        /*0b18*/ 	.word	0x0500000f


	//   ....[84]....
        /*0b1c*/ 	.word	0x0500000f


	//   ....[85]....
        /*0b20*/ 	.word	0x0500000f


	//   ....[86]....
        /*0b24*/ 	.word	0x0500000f


	//   ....[87]....
        /*0b28*/ 	.word	0x0500000f


	//   ....[88]....
        /*0b2c*/ 	.word	0x0500000f


	//   ....[89]....
        /*0b30*/ 	.word	0x0500000f


	//   ....[90]....
        /*0b34*/ 	.word	0x0500000f


	//   ....[91]....
        /*0b38*/ 	.word	0x0500000f


	//   ....[92]....
        /*0b3c*/ 	.word	0x0500000f


	//   ....[93]....
        /*0b40*/ 	.word	0x0500000f


	//   ....[94]....
        /*0b44*/ 	.word	0x0500000f


	//   ....[95]....
        /*0b48*/ 	.word	0x0500000f


	//   ....[96]....
        /*0b4c*/ 	.word	0x0500000f


	//   ....[97]....
        /*0b50*/ 	.word	0x0500000f


	//   ....[98]....
        /*0b54*/ 	.word	0x0500000f


	//   ....[99]....
        /*0b58*/ 	.word	0x0500000f


	//   ....[100]....
        /*0b5c*/ 	.word	0x0500000f


	//   ....[101]....
        /*0b60*/ 	.word	0x0500000f


	//   ....[102]....
        /*0b64*/ 	.word	0x0500000f


	//   ....[103]....
        /*0b68*/ 	.word	0x0500000f


	//   ....[104]....
        /*0b6c*/ 	.word	0x0500000f


	//   ....[105]....
        /*0b70*/ 	.word	0x0500000f


	//   ....[106]....
        /*0b74*/ 	.word	0x0500000f


	//   ....[107]....
        /*0b78*/ 	.word	0x0500000f


	//   ....[108]....
        /*0b7c*/ 	.word	0x0500000f


	//   ....[109]....
        /*0b80*/ 	.word	0x0500000f


	//   ....[110]....
        /*0b84*/ 	.word	0x0500000f


	//----- nvinfo : EIATTR_COOP_GROUP_INSTR_OFFSETS
	.align		4
.L_319:
        /*0b88*/ 	.byte	0x04, 0x28
        /*0b8a*/ 	.short	(.L_321 - .L_320)


	//   ....[0]....
.L_320:
        /*0b8c*/ 	.word	0x00000060


	//   ....[1]....
        /*0b90*/ 	.word	0x00000130


	//   ....[2]....
        /*0b94*/ 	.word	0x000001e0


	//   ....[3]....
        /*0b98*/ 	.word	0x000003a0


	//   ....[4]....
        /*0b9c*/ 	.word	0x00000500


	//   ....[5]....
        /*0ba0*/ 	.word	0x00000620


	//   ....[6]....
        /*0ba4*/ 	.word	0x00000780


	//   ....[7]....
        /*0ba8*/ 	.word	0x00002da0


	//   ....[8]....
        /*0bac*/ 	.word	0x00002db0


	//   ....[9]....
        /*0bb0*/ 	.word	0x00003480


	//   ....[10]....
        /*0bb4*/ 	.word	0x00003490


	//   ....[11]....
        /*0bb8*/ 	.word	0x00004110


	//   ....[12]....
        /*0bbc*/ 	.word	0x00004120


	//   ....[13]....
        /*0bc0*/ 	.word	0x00004870


	//   ....[14]....
        /*0bc4*/ 	.word	0x00004880


	//   ....[15]....
        /*0bc8*/ 	.word	0x00005290


	//   ....[16]....
        /*0bcc*/ 	.word	0x000052a0


	//   ....[17]....
        /*0bd0*/ 	.word	0x000053b0


	//   ....[18]....
        /*0bd4*/ 	.word	0x000053c0


	//   ....[19]....
        /*0bd8*/ 	.word	0x00005730


	//   ....[20]....
        /*0bdc*/ 	.word	0x00005750


	//   ....[21]....
        /*0be0*/ 	.word	0x00005830


	//   ....[22]....
        /*0be4*/ 	.word	0x00005850


	//   ....[23]....
        /*0be8*/ 	.word	0x00005fd0


	//   ....[24]....
        /*0bec*/ 	.word	0x000067a0


	//   ....[25]....
        /*0bf0*/ 	.word	0x000067b0


	//   ....[26]....
        /*0bf4*/ 	.word	0x000067c0


	//   ....[27]....
        /*0bf8*/ 	.word	0x000067d0


	//   ....[28]....
        /*0bfc*/ 	.word	0x00006af0


	//   ....[29]....
        /*0c00*/ 	.word	0x00006b00


	//   ....[30]....
        /*0c04*/ 	.word	0x00006b10


	//   ....[31]....
        /*0c08*/ 	.word	0x00006b20


	//   ....[32]....
        /*0c0c*/ 	.word	0x00007e20


	//   ....[33]....
        /*0c10*/ 	.word	0x00007e30


	//   ....[34]....
        /*0c14*/ 	.word	0x00007e40


	//   ....[35]....
        /*0c18*/ 	.word	0x00007e50


	//   ....[36]....
        /*0c1c*/ 	.word	0x00007f50


	//   ....[37]....
        /*0c20*/ 	.word	0x00007f70


	//   ....[38]....
        /*0c24*/ 	.word	0x00008010


	//   ....[39]....
        /*0c28*/ 	.word	0x00008040


	//   ....[40]....
        /*0c2c*/ 	.word	0x00009640


	//   ....[41]....
        /*0c30*/ 	.word	0x00009ca0


	//   ....[42]....
        /*0c34*/ 	.word	0x00009cb0


	//   ....[43]....
        /*0c38*/ 	.word	0x00009cd0


	//   ....[44]....
        /*0c3c*/ 	.word	0x0000a450


	//   ....[45]....
        /*0c40*/ 	.word	0x0000a470


	//   ....[46]....
        /*0c44*/ 	.word	0x0000be80


	//   ....[47]....
        /*0c48*/ 	.word	0x0000bea0


	//   ....[48]....
        /*0c4c*/ 	.word	0x0000c6c0


	//   ....[49]....
        /*0c50*/ 	.word	0x0000c7c0


	//   ....[50]....
        /*0c54*/ 	.word	0x0000cf00


	//   ....[51]....
        /*0c58*/ 	.word	0x0000cf50


	//   ....[52]....
        /*0c5c*/ 	.word	0x0000e980


	//   ....[53]....
        /*0c60*/ 	.word	0x0000e9b0


	//   ....[54]....
        /*0c64*/ 	.word	0x0000ebd0


	//   ....[55]....
        /*0c68*/ 	.word	0x0000ebf0


	//   ....[56]....
        /*0c6c*/ 	.word	0x0000fed0


	//   ....[57]....
        /*0c70*/ 	.word	0x0000ff00


	//   ....[58]....
        /*0c74*/ 	.word	0x00010210


	//   ....[59]....
        /*0c78*/ 	.word	0x00010230


	//   ....[60]....
        /*0c7c*/ 	.word	0x00011000


	//   ....[61]....
        /*0c80*/ 	.word	0x00011020


	//   ....[62]....
        /*0c84*/ 	.word	0x00011030


	//   ....[63]....
        /*0c88*/ 	.word	0x00011040


	//   ....[64]....
        /*0c8c*/ 	.word	0x00011590


	//   ....[65]....
        /*0c90*/ 	.word	0x000115d0


	//   ....[66]....
        /*0c94*/ 	.word	0x00011600


	//   ....[67]....
        /*0c98*/ 	.word	0x00011630


	//   ....[68]....
        /*0c9c*/ 	.word	0x00011650


	//   ....[69]....
        /*0ca0*/ 	.word	0x00011660


	//   ....[70]....
        /*0ca4*/ 	.word	0x000116a0


	//   ....[71]....
        /*0ca8*/ 	.word	0x000116d0


	//   ....[72]....
        /*0cac*/ 	.word	0x00011b80


	//   ....[73]....
        /*0cb0*/ 	.word	0x00011b90


	//   ....[74]....
        /*0cb4*/ 	.word	0x00011e10


	//   ....[75]....
        /*0cb8*/ 	.word	0x00011e20


	//   ....[76]....
        /*0cbc*/ 	.word	0x000128d0


	//   ....[77]....
        /*0cc0*/ 	.word	0x00012900


	//   ....[78]....
        /*0cc4*/ 	.word	0x00012920


	//   ....[79]....
        /*0cc8*/ 	.word	0x00012950


	//   ....[80]....
        /*0ccc*/ 	.word	0x00012980


	//   ....[81]....
        /*0cd0*/ 	.word	0x00012990


	//   ....[82]....
        /*0cd4*/ 	.word	0x000129c0


	//   ....[83]....
        /*0cd8*/ 	.word	0x00012a30


	//   ....[84]....
        /*0cdc*/ 	.word	0x00012b60


	//   ....[85]....
        /*0ce0*/ 	.word	0x00012d60


	//   ....[86]....
        /*0ce4*/ 	.word	0x00012d90


	//   ....[87]....
        /*0ce8*/ 	.word	0x00012dc0


	//   ....[88]....
        /*0cec*/ 	.word	0x00012df0


	//   ....[89]....
        /*0cf0*/ 	.word	0x00012e20


	//   ....[90]....
        /*0cf4*/ 	.word	0x00012e50


	//   ....[91]....
        /*0cf8*/ 	.word	0x00012fe0


	//   ....[92]....
        /*0cfc*/ 	.word	0x00013010


	//   ....[93]....
        /*0d00*/ 	.word	0x00013040


	//   ....[94]....
        /*0d04*/ 	.word	0x00013070


	//   ....[95]....
        /*0d08*/ 	.word	0x000130a0


	//   ....[96]....
        /*0d0c*/ 	.word	0x000130d0


	//   ....[97]....
        /*0d10*/ 	.word	0x00013160


	//   ....[98]....
        /*0d14*/ 	.word	0x00013190


	//   ....[99]....
        /*0d18*/ 	.word	0x000131a0


	//   ....[100]....
        /*0d1c*/ 	.word	0x000131e0


	//   ....[101]....
        /*0d20*/ 	.word	0x000146c0


	//   ....[102]....
        /*0d24*/ 	.word	0x00016250


	//   ....[103]....
        /*0d28*/ 	.word	0x00016270


	//   ....[104]....
        /*0d2c*/ 	.word	0x00016300


	//   ....[105]....
        /*0d30*/ 	.word	0x00016320


	//   ....[106]....
        /*0d34*/ 	.word	0x000163a0


	//   ....[107]....
        /*0d38*/ 	.word	0x000163c0


	//   ....[108]....
        /*0d3c*/ 	.word	0x00016440


	//   ....[109]....
        /*0d40*/ 	.word	0x00016460


	//   ....[110]....
        /*0d44*/ 	.word	0x000164e0


	//   ....[111]....
        /*0d48*/ 	.word	0x00016500


	//   ....[112]....
        /*0d4c*/ 	.word	0x00016580


	//   ....[113]....
        /*0d50*/ 	.word	0x000165a0


	//   ....[114]....
        /*0d54*/ 	.word	0x00016620


	//   ....[115]....
        /*0d58*/ 	.word	0x00016640


	//   ....[116]....
        /*0d5c*/ 	.word	0x00016650


	//   ....[117]....
        /*0d60*/ 	.word	0x00016660


	//   ....[118]....
        /*0d64*/ 	.word	0x00016fb0


	//   ....[119]....
        /*0d68*/ 	.word	0x00016fc0


	//   ....[120]....
        /*0d6c*/ 	.word	0x00016fe0


	//   ....[121]....
        /*0d70*/ 	.word	0x00017040


	//   ....[122]....
        /*0d74*/ 	.word	0x00017060


	//   ....[123]....
        /*0d78*/ 	.word	0x000170e0


	//   ....[124]....
        /*0d7c*/ 	.word	0x00017100


	//   ....[125]....
        /*0d80*/ 	.word	0x00017180


	//   ....[126]....
        /*0d84*/ 	.word	0x000171a0


	//   ....[127]....
        /*0d88*/ 	.word	0x00017220


	//   ....[128]....
        /*0d8c*/ 	.word	0x00017240


	//   ....[129]....
        /*0d90*/ 	.word	0x000172c0


	//   ....[130]....
        /*0d94*/ 	.word	0x000172e0


	//   ....[131]....
        /*0d98*/ 	.word	0x00017360


	//   ....[132]....
        /*0d9c*/ 	.word	0x00017380


	//   ....[133]....
        /*0da0*/ 	.word	0x00017390


	//   ....[134]....
        /*0da4*/ 	.word	0x00017400


	//   ....[135]....
        /*0da8*/ 	.word	0x00017450


	//   ....[136]....
        /*0dac*/ 	.word	0x000174f0


	//   ....[137]....
        /*0db0*/ 	.word	0x00017520


	//   ....[138]....
        /*0db4*/ 	.word	0x00017530


	//   ....[139]....
        /*0db8*/ 	.word	0x000175a0


	//   ....[140]....
        /*0dbc*/ 	.word	0x000175b0


	//   ....[141]....
        /*0dc0*/ 	.word	0x000175c0


	//   ....[142]....
        /*0dc4*/ 	.word	0x00017d90


	//   ....[143]....
        /*0dc8*/ 	.word	0x00017db0


	//   ....[144]....
        /*0dcc*/ 	.word	0x00017e20


	//   ....[145]....
        /*0dd0*/ 	.word	0x00017e30


	//   ....[146]....
        /*0dd4*/ 	.word	0x00017e70


	//   ....[147]....
        /*0dd8*/ 	.word	0x00017e80


	//   ....[148]....
        /*0ddc*/ 	.word	0x00017ec0


	//   ....[149]....
        /*0de0*/ 	.word	0x00017ed0


	//   ....[150]....
        /*0de4*/ 	.word	0x00017f10


	//   ....[151]....
        /*0de8*/ 	.word	0x00017f20


	//   ....[152]....
        /*0dec*/ 	.word	0x00017f60


	//   ....[153]....
        /*0df0*/ 	.word	0x00017f70


	//   ....[154]....
        /*0df4*/ 	.word	0x00017fb0


	//   ....[155]....
        /*0df8*/ 	.word	0x00017fc0


	//   ....[156]....
        /*0dfc*/ 	.word	0x00017fd0


	//   ....[157]....
        /*0e00*/ 	.word	0x00018010


	//   ....[158]....
        /*0e04*/ 	.word	0x000182d0


	//   ....[159]....
        /*0e08*/ 	.word	0x00018300


	//   ....[160]....
        /*0e0c*/ 	.word	0x00018360


	//   ....[161]....
        /*0e10*/ 	.word	0x00018370


	//   ....[162]....
        /*0e14*/ 	.word	0x000183c0


	//   ....[163]....
        /*0e18*/ 	.word	0x000183d0


	//   ....[164]....
        /*0e1c*/ 	.word	0x00018420


	//   ....[165]....
        /*0e20*/ 	.word	0x00018430


	//   ....[166]....
        /*0e24*/ 	.word	0x00018480


	//   ....[167]....
        /*0e28*/ 	.word	0x00018490


	//   ....[168]....
        /*0e2c*/ 	.word	0x000184e0


	//   ....[169]....
        /*0e30*/ 	.word	0x000184f0


	//   ....[170]....
        /*0e34*/ 	.word	0x00018540


	//   ....[171]....
        /*0e38*/ 	.word	0x00018550


	//   ....[172]....
        /*0e3c*/ 	.word	0x00018560


	//   ....[173]....
        /*0e40*/ 	.word	0x000185a0


	//   ....[174]....
        /*0e44*/ 	.word	0x00018b70


	//   ....[175]....
        /*0e48*/ 	.word	0x00018bb0


	//   ....[176]....
        /*0e4c*/ 	.word	0x00018bd0


	//   ....[177]....
        /*0e50*/ 	.word	0x00018c10


	//   ....[178]....
        /*0e54*/ 	.word	0x00018c30


	//   ....[179]....
        /*0e58*/ 	.word	0x00018c70


	//   ....[180]....
        /*0e5c*/ 	.word	0x00018c90


	//   ....[181]....
        /*0e60*/ 	.word	0x00018cd0


	//   ....[182]....
        /*0e64*/ 	.word	0x00018cf0


	//   ....[183]....
        /*0e68*/ 	.word	0x00018d30


	//   ....[184]....
        /*0e6c*/ 	.word	0x00018d50


	//   ....[185]....
        /*0e70*/ 	.word	0x00018d90


	//   ....[186]....
        /*0e74*/ 	.word	0x00018db0


	//   ....[187]....
        /*0e78*/ 	.word	0x00018df0


	//   ....[188]....
        /*0e7c*/ 	.word	0x00018e10


	//   ....[189]....
        /*0e80*/ 	.word	0x00018e20


	//   ....[190]....
        /*0e84*/ 	.word	0x000191d0


	//   ....[191]....
        /*0e88*/ 	.word	0x00019200


	//   ....[192]....
        /*0e8c*/ 	.word	0x00019260


	//   ....[193]....
        /*0e90*/ 	.word	0x00019290


	//   ....[194]....
        /*0e94*/ 	.word	0x000192c0


	//   ....[195]....
        /*0e98*/ 	.word	0x000192f0


	//   ....[196]....
        /*0e9c*/ 	.word	0x00019320


	//   ....[197]....
        /*0ea0*/ 	.word	0x00019350


	//   ....[198]....
        /*0ea4*/ 	.word	0x000194f0


	//   ....[199]....
        /*0ea8*/ 	.word	0x00019520


	//   ....[200]....
        /*0eac*/ 	.word	0x00019550


	//   ....[201]....
        /*0eb0*/ 	.word	0x00019580


	//   ....[202]....
        /*0eb4*/ 	.word	0x000195b0


	//   ....[203]....
        /*0eb8*/ 	.word	0x000195e0


	//   ....[204]....
        /*0ebc*/ 	.word	0x000196a0


	//   ....[205]....
        /*0ec0*/ 	.word	0x000196c0


	//   ....[206]....
        /*0ec4*/ 	.word	0x000196e0


	//   ....[207]....
        /*0ec8*/ 	.word	0x00019740


	//   ....[208]....
        /*0ecc*/ 	.word	0x0001a170


	//   ....[209]....
        /*0ed0*/ 	.word	0x0001a490


	//   ....[210]....
        /*0ed4*/ 	.word	0x0001a520


	//   ....[211]....
        /*0ed8*/ 	.word	0x0001a5b0


	//   ....[212]....
        /*0edc*/ 	.word	0x0001a640


	//   ....[213]....
        /*0ee0*/ 	.word	0x0001a720


	//   ....[214]....
        /*0ee4*/ 	.word	0x0001a7b0


	//   ....[215]....
        /*0ee8*/ 	.word	0x0001a850


	//   ....[216]....
        /*0eec*/ 	.word	0x0001a8e0


	//   ....[217]....
        /*0ef0*/ 	.word	0x0001a9d0


	//   ....[218]....
        /*0ef4*/ 	.word	0x0001aa60


	//   ....[219]....
        /*0ef8*/ 	.word	0x0001ab00


	//   ....[220]....
        /*0efc*/ 	.word	0x0001ab90


	//   ....[221]....
        /*0f00*/ 	.word	0x0001acd0


	//   ....[222]....
        /*0f04*/ 	.word	0x0001ad80


	//   ....[223]....
        /*0f08*/ 	.word	0x0001ae10


	//   ....[224]....
        /*0f0c*/ 	.word	0x0001ae60


	//   ....[225]....
        /*0f10*/ 	.word	0x0001aeb0


	//   ....[226]....
        /*0f14*/ 	.word	0x0001af40


	//   ....[227]....
        /*0f18*/ 	.word	0x0001afd0


	//   ....[228]....
        /*0f1c*/ 	.word	0x0001b020


	//   ....[229]....
        /*0f20*/ 	.word	0x0001b070


	//   ....[230]....
        /*0f24*/ 	.word	0x0001b160


	//   ....[231]....
        /*0f28*/ 	.word	0x0001b210


	//   ....[232]....
        /*0f2c*/ 	.word	0x0001b260


	//   ....[233]....
        /*0f30*/ 	.word	0x0001b2b0


	//   ....[234]....
        /*0f34*/ 	.word	0x0001b450


	//   ....[235]....
        /*0f38*/ 	.word	0x0001b5b0


	//   ....[236]....
        /*0f3c*/ 	.word	0x0001b620


	//   ....[237]....
        /*0f40*/ 	.word	0x0001b670


	//   ....[238]....
        /*0f44*/ 	.word	0x0001b930


	//   ....[239]....
        /*0f48*/ 	.word	0x0001b990


	//   ....[240]....
        /*0f4c*/ 	.word	0x0001ba50


	//   ....[241]....
        /*0f50*/ 	.word	0x0001bac0


	//   ....[242]....
        /*0f54*/ 	.word	0x0001bb20


	//   ....[243]....
        /*0f58*/ 	.word	0x0001bbd0


	//   ....[244]....
        /*0f5c*/ 	.word	0x0001bc30


	//   ....[245]....
        /*0f60*/ 	.word	0x0001bcc0


	//   ....[246]....
        /*0f64*/ 	.word	0x0001bd40


	//   ....[247]....
        /*0f68*/ 	.word	0x0001bd90


	//   ....[248]....
        /*0f6c*/ 	.word	0x0001be20


	//   ....[249]....
        /*0f70*/ 	.word	0x0001beb0


	//   ....[250]....
        /*0f74*/ 	.word	0x0001bf50


	//   ....[251]....
        /*0f78*/ 	.word	0x0001bff0


	//   ....[252]....
        /*0f7c*/ 	.word	0x0001c050


	//   ....[253]....
        /*0f80*/ 	.word	0x0001c0c0


	//   ....[254]....
        /*0f84*/ 	.word	0x0001c120


	//   ....[255]....
        /*0f88*/ 	.word	0x0001c190


	//   ....[0]....
        /*0f8c*/ 	.word	0x0001c250


	//   ....[1]....
        /*0f90*/ 	.word	0x0001c2b0


	//   ....[2]....
        /*0f94*/ 	.word	0x0001c370


	//   ....[3]....
        /*0f98*/ 	.word	0x0001c650


	//   ....[4]....
        /*0f9c*/ 	.word	0x0001c740


	//   ....[5]....
        /*0fa0*/ 	.word	0x0001c7e0


	//   ....[6]....
        /*0fa4*/ 	.word	0x0001c840


	//   ....[7]....
        /*0fa8*/ 	.word	0x0001c930


	//   ....[8]....
        /*0fac*/ 	.word	0x0001c9a0


	//   ....[9]....
        /*0fb0*/ 	.word	0x0001ca90


	//   ....[10]....
        /*0fb4*/ 	.word	0x0001cb00


	//   ....[11]....
        /*0fb8*/ 	.word	0x0001cbf0


	//   ....[12]....
        /*0fbc*/ 	.word	0x0001cc60


	//   ....[13]....
        /*0fc0*/ 	.word	0x0001cd50


	//   ....[14]....
        /*0fc4*/ 	.word	0x0001cdc0


	//   ....[15]....
        /*0fc8*/ 	.word	0x0001ceb0


	//   ....[16]....
        /*0fcc*/ 	.word	0x0001cf20


	//   ....[17]....
        /*0fd0*/ 	.word	0x0001d010


	//   ....[18]....
        /*0fd4*/ 	.word	0x0001d080


	//   ....[19]....
        /*0fd8*/ 	.word	0x0001d120


	//   ....[20]....
        /*0fdc*/ 	.word	0x0001d240


	//   ....[21]....
        /*0fe0*/ 	.word	0x0001d290


	//   ....[22]....
        /*0fe4*/ 	.word	0x0001d2f0


	//   ....[23]....
        /*0fe8*/ 	.word	0x0001d3b0


	//   ....[24]....
        /*0fec*/ 	.word	0x0001d410


	//   ....[25]....
        /*0ff0*/ 	.word	0x0001d510


	//   ....[26]....
        /*0ff4*/ 	.word	0x0001d570


	//   ....[27]....
        /*0ff8*/ 	.word	0x0001d670


	//   ....[28]....
        /*0ffc*/ 	.word	0x0001d6d0


	//   ....[29]....
        /*1000*/ 	.word	0x0001d7d0


	//   ....[30]....
        /*1004*/ 	.word	0x0001d830


	//   ....[31]....
        /*1008*/ 	.word	0x0001d930


	//   ....[32]....
        /*100c*/ 	.word	0x0001d990


	//   ....[33]....
        /*1010*/ 	.word	0x0001da90


	//   ....[34]....
        /*1014*/ 	.word	0x0001daf0


	//   ....[35]....
        /*1018*/ 	.word	0x0001dbf0


	//   ....[36]....
        /*101c*/ 	.word	0x0001dc50


	//   ....[37]....
        /*1020*/ 	.word	0x0001dd40


	//   ....[38]....
        /*1024*/ 	.word	0x0001dda0


	//   ....[39]....
        /*1028*/ 	.word	0x0001de90


	//   ....[40]....
        /*102c*/ 	.word	0x0001def0


	//   ....[41]....
        /*1030*/ 	.word	0x0001dfc0


	//   ....[42]....
        /*1034*/ 	.word	0x0001e020


	//   ....[43]....
        /*1038*/ 	.word	0x0001e0e0


	//   ....[44]....
        /*103c*/ 	.word	0x0001e220


	//   ....[45]....
        /*1040*/ 	.word	0x0001e2d0


	//   ....[46]....
        /*1044*/ 	.word	0x0001e340


	//   ....[47]....
        /*1048*/ 	.word	0x0001e410


	//   ....[48]....
        /*104c*/ 	.word	0x0001e470


	//   ....[49]....
        /*1050*/ 	.word	0x0001e520


	//   ....[50]....
        /*1054*/ 	.word	0x0001e580


	//   ....[51]....
        /*1058*/ 	.word	0x0001e630


	//   ....[52]....
        /*105c*/ 	.word	0x0001e690


	//   ....[53]....
        /*1060*/ 	.word	0x0001e740


	//   ....[54]....
        /*1064*/ 	.word	0x0001e7a0


	//   ....[55]....
        /*1068*/ 	.word	0x0001e850


	//   ....[56]....
        /*106c*/ 	.word	0x0001e8b0


	//   ....[57]....
        /*1070*/ 	.word	0x0001e960


	//   ....[58]....
        /*1074*/ 	.word	0x0001e9c0


	//   ....[59]....
        /*1078*/ 	.word	0x0001ea70


	//   ....[60]....
        /*107c*/ 	.word	0x0001eb60


	//   ....[61]....
        /*1080*/ 	.word	0x0001ec10


	//   ....[62]....
        /*1084*/ 	.word	0x0001ec70


	//   ....[63]....
        /*1088*/ 	.word	0x0001ed30


	//   ....[64]....
        /*108c*/ 	.word	0x0001ed90


	//   ....[65]....
        /*1090*/ 	.word	0x0001ee50


	//   ....[66]....
        /*1094*/ 	.word	0x0001eeb0


	//   ....[67]....
        /*1098*/ 	.word	0x0001ef70


	//   ....[68]....
        /*109c*/ 	.word	0x0001efd0


	//   ....[69]....
        /*10a0*/ 	.word	0x0001f090


	//   ....[70]....
        /*10a4*/ 	.word	0x0001f0f0


	//   ....[71]....
        /*10a8*/ 	.word	0x0001f1b0


	//   ....[72]....
        /*10ac*/ 	.word	0x0001f210


	//   ....[73]....
        /*10b0*/ 	.word	0x0001f2d0


	//   ....[74]....
        /*10b4*/ 	.word	0x0001f330


	//   ....[75]....
        /*10b8*/ 	.word	0x0001f3e0


	//   ....[76]....
        /*10bc*/ 	.word	0x0001f4d0


	//   ....[77]....
        /*10c0*/ 	.word	0x0001f590


	//   ....[78]....
        /*10c4*/ 	.word	0x0001f5f0


	//   ....[79]....
        /*10c8*/ 	.word	0x0001f6a0


	//   ....[80]....
        /*10cc*/ 	.word	0x0001f700


	//   ....[81]....
        /*10d0*/ 	.word	0x0001f7b0


	//   ....[82]....
        /*10d4*/ 	.word	0x0001f810


	//   ....[83]....
        /*10d8*/ 	.word	0x0001f8c0


	//   ....[84]....
        /*10dc*/ 	.word	0x0001f920


	//   ....[85]....
        /*10e0*/ 	.word	0x0001f9d0


	//   ....[86]....
        /*10e4*/ 	.word	0x0001fa30


	//   ....[87]....
        /*10e8*/ 	.word	0x0001fae0


	//   ....[88]....
        /*10ec*/ 	.word	0x0001fb40


	//   ....[89]....
        /*10f0*/ 	.word	0x0001fbf0


	//   ....[90]....
        /*10f4*/ 	.word	0x0001fc50


	//   ....[91]....
        /*10f8*/ 	.word	0x0001fcf0


	//   ....[92]....
        /*10fc*/ 	.word	0x0001fd80


	//   ....[93]....
        /*1100*/ 	.word	0x0001fe20


	//   ....[94]....
        /*1104*/ 	.word	0x0001ff90


	//   ....[95]....
        /*1108*/ 	.word	0x00020000


	//   ....[96]....
        /*110c*/ 	.word	0x00020070


	//   ....[97]....
        /*1110*/ 	.word	0x000200e0


	//   ....[98]....
        /*1114*/ 	.word	0x00020150


	//   ....[99]....
        /*1118*/ 	.word	0x000201d0


	//   ....[100]....
        /*111c*/ 	.word	0x00020250


	//   ....[101]....
        /*1120*/ 	.word	0x000202e0


	//   ....[102]....
        /*1124*/ 	.word	0x00020350


	//   ....[103]....
        /*1128*/ 	.word	0x000203c0


	//   ....[104]....
        /*112c*/ 	.word	0x00020430


	//   ....[105]....
        /*1130*/ 	.word	0x000204b0


	//   ....[106]....
        /*1134*/ 	.word	0x00020520


	//   ....[107]....
        /*1138*/ 	.word	0x000205d0


	//   ....[108]....
        /*113c*/ 	.word	0x00020620


	//   ....[109]....
        /*1140*/ 	.word	0x000206b0


	//   ....[110]....
        /*1144*/ 	.word	0x000207e0


	//----- nvinfo : EIATTR_REG_RECONFIG
	.align		4
.L_321:
        /*1148*/ 	.byte	0x01, 0x54
	.zero		2


	//----- nvinfo : EIATTR_SYSCALL_OFFSETS
	.align		4
        /*114c*/ 	.byte	0x04, 0x46
        /*114e*/ 	.short	(.L_323 - .L_322)


	//   ....[0]....
.L_322:
        /*1150*/ 	.word	0x00001b40


	//   ....[1]....
        /*1154*/ 	.word	0x00001c90


	//   ....[2]....
        /*1158*/ 	.word	0x000061a0


	//   ....[3]....
        /*115c*/ 	.word	0x000064c0


	//   ....[4]....
        /*1160*/ 	.word	0x000158e0


	//   ....[5]....
        /*1164*/ 	.word	0x00015a30


	//   ....[6]....
        /*1168*/ 	.word	0x00015b20


	//   ....[7]....
        /*116c*/ 	.word	0x00016aa0


	//----- nvinfo : EIATTR_MBARRIER_INSTR_OFFSETS
	.align		4
.L_323:
        /*1170*/ 	.byte	0x04, 0x39
        /*1172*/ 	.short	(.L_325 - .L_324)


	//   ....[0]....
.L_324:
        /*1174*/ 	.word	0x00000250
        /*1178*/ 	.word	0x000000ff
        /*117c*/ 	.word	0x00016800
        /*1180*/ 	.short	0x0100
        /*1182*/ 	.byte	0x08
	.zero		1


	//   ....[1]....
        /*1184*/ 	.word	0x00000260
        /*1188*/ 	.word	0x000000ff
        /*118c*/ 	.word	0x00016820
        /*1190*/ 	.short	0x0100
        /*1192*/ 	.byte	0x08
	.zero		1


	//   ....[2]....
        /*1194*/ 	.word	0x00000350
        /*1198*/ 	.word	0x000000ff
        /*119c*/ 	.word	0x00016830
        /*11a0*/ 	.short	0x0100
        /*11a2*/ 	.byte	0x08
	.zero		1


	//   ....[3]....
        /*11a4*/ 	.word	0x00000360
        /*11a8*/ 	.word	0x000000ff
        /*11ac*/ 	.word	0x00016840
        /*11b0*/ 	.short	0x0100
        /*11b2*/ 	.byte	0x08
	.zero		1


	//   ....[4]....
        /*11b4*/ 	.word	0x00000370
        /*11b8*/ 	.word	0x000000ff
        /*11bc*/ 	.word	0x00016838
        /*11c0*/ 	.short	0x0100
        /*11c2*/ 	.byte	0x08
	.zero		1


	//   ....[5]....
        /*11c4*/ 	.word	0x00000380
        /*11c8*/ 	.word	0x000000ff
        /*11cc*/ 	.word	0x00016848
        /*11d0*/ 	.short	0x0100
        /*11d2*/ 	.byte	0x08
	.zero		1


	//   ....[6]....
        /*11d4*/ 	.word	0x000004b0
        /*11d8*/ 	.word	0x000000ff
        /*11dc*/ 	.word	0x00016850
        /*11e0*/ 	.short	0x0100
        /*11e2*/ 	.byte	0x08
	.zero		1


	//   ....[7]....
        /*11e4*/ 	.word	0x000004c0
        /*11e8*/ 	.word	0x000000ff
        /*11ec*/ 	.word	0x00016860
        /*11f0*/ 	.short	0x0100
        /*11f2*/ 	.byte	0x08
	.zero		1


	//   ....[8]....
        /*11f4*/ 	.word	0x000004d0
        /*11f8*/ 	.word	0x000000ff
        /*11fc*/ 	.word	0x00016858
        /*1200*/ 	.short	0x0100
        /*1202*/ 	.byte	0x08
	.zero		1


	//   ....[9]....
        /*1204*/ 	.word	0x000004e0
        /*1208*/ 	.word	0x000000ff
        /*120c*/ 	.word	0x00016868
        /*1210*/ 	.short	0x0100
        /*1212*/ 	.byte	0x08
	.zero		1


	//   ....[10]....
        /*1214*/ 	.word	0x000005d0
        /*1218*/ 	.word	0x000000ff
        /*121c*/ 	.word	0x00016870
        /*1220*/ 	.short	0x0100
        /*1222*/ 	.byte	0x06
	.zero		1


	//   ....[11]....
        /*1224*/ 	.word	0x000005e0
        /*1228*/ 	.word	0x000000ff
        /*122c*/ 	.word	0x00016880
        /*1230*/ 	.short	0x0100
        /*1232*/ 	.byte	0x06
	.zero		1


	//   ....[12]....
        /*1234*/ 	.word	0x000005f0
        /*1238*/ 	.word	0x000000ff
        /*123c*/ 	.word	0x00016878
        /*1240*/ 	.short	0x0100
        /*1242*/ 	.byte	0x06
	.zero		1


	//   ....[13]....
        /*1244*/ 	.word	0x00000600
        /*1248*/ 	.word	0x000000ff
        /*124c*/ 	.word	0x00016888
        /*1250*/ 	.short	0x0100
        /*1252*/ 	.byte	0x06
	.zero		1


	//   ....[14]....
        /*1254*/ 	.word	0x00000730
        /*1258*/ 	.word	0x000000ff
        /*125c*/ 	.word	0x00016890
        /*1260*/ 	.short	0x0100
        /*1262*/ 	.byte	0x08
	.zero		1


	//   ....[15]....
        /*1264*/ 	.word	0x00000740
        /*1268*/ 	.word	0x000000ff
        /*126c*/ 	.word	0x000168a0
        /*1270*/ 	.short	0x0100
        /*1272*/ 	.byte	0x08
	.zero		1


	//   ....[16]....
        /*1274*/ 	.word	0x00000750
        /*1278*/ 	.word	0x000000ff
        /*127c*/ 	.word	0x00016898
        /*1280*/ 	.short	0x0100
        /*1282*/ 	.byte	0x08
	.zero		1


	//   ....[17]....
        /*1284*/ 	.word	0x00000760
        /*1288*/ 	.word	0x000000ff
        /*128c*/ 	.word	0x000168a8
        /*1290*/ 	.short	0x0100
        /*1292*/ 	.byte	0x08
	.zero		1


	//   ....[18]....
        /*1294*/ 	.word	0x00000890
        /*1298*/ 	.word	0x000000ff
        /*129c*/ 	.word	0x000168b0
        /*12a0*/ 	.short	0x0100
        /*12a2*/ 	.byte	0x08
	.zero		1


	//   ....[19]....
        /*12a4*/ 	.word	0x000008a0
        /*12a8*/ 	.word	0x000000ff
        /*12ac*/ 	.word	0x000168c0
        /*12b0*/ 	.short	0x0100
        /*12b2*/ 	.byte	0x08
	.zero		1


	//   ....[20]....
        /*12b4*/ 	.word	0x000008b0
        /*12b8*/ 	.word	0x000000ff
        /*12bc*/ 	.word	0x000168b8
        /*12c0*/ 	.short	0x0100
        /*12c2*/ 	.byte	0x08
	.zero		1


	//   ....[21]....
        /*12c4*/ 	.word	0x000008c0
        /*12c8*/ 	.word	0x000000ff
        /*12cc*/ 	.word	0x000168c8
        /*12d0*/ 	.short	0x0100
        /*12d2*/ 	.byte	0x08
	.zero		1


	//   ....[22]....
        /*12d4*/ 	.word	0x00002d50
        /*12d8*/ 	.word	0x00000044
        /*12dc*/ 	.word	0x00016890
        /*12e0*/ 	.short	0x010a
        /*12e2*/ 	.byte	0x3f
	.zero		1


	//   ....[23]....
        /*12e4*/ 	.word	0x000040b0
        /*12e8*/ 	.word	0x00000044
        /*12ec*/ 	.word	0x00016890
        /*12f0*/ 	.short	0x010a
        /*12f2*/ 	.byte	0x3f
	.zero		1


	//   ....[24]....
        /*12f4*/ 	.word	0x000050f0
        /*12f8*/ 	.word	0x00000044
        /*12fc*/ 	.word	0x00016890
        /*1300*/ 	.short	0x010a
        /*1302*/ 	.byte	0x3f
	.zero		1


	//   ....[25]....
        /*1304*/ 	.word	0x00005580
        /*1308*/ 	.word	0x00000004
        /*130c*/ 	.word	0x00000000
        /*1310*/ 	.short	0x0101
        /*1312*/ 	.byte	0x3f
	.zero		1


	//   ....[26]....
        /*1314*/ 	.word	0x000055c0
        /*1318*/ 	.word	0x00000044
        /*131c*/ 	.word	0x000168b0
        /*1320*/ 	.short	0x010a
        /*1322*/ 	.byte	0x3f
	.zero		1


	//   ....[27]....
        /*1324*/ 	.word	0x000059e0
        /*1328*/ 	.word	0x00000044
        /*132c*/ 	.word	0x00000000
        /*1330*/ 	.short	0x0101
        /*1332*/ 	.byte	0x3f
	.zero		1


	//   ....[28]....
        /*1334*/ 	.word	0x00006240
        /*1338*/ 	.word	0x00000002
        /*133c*/ 	.word	0x00016800
        /*1340*/ 	.short	0x010a
        /*1342*/ 	.byte	0x3f
	.zero		1


	//   ....[29]....
        /*1344*/ 	.word	0x00006290
        /*1348*/ 	.word	0x00000002
        /*134c*/ 	.word	0x00016800
        /*1350*/ 	.short	0x010a
        /*1352*/ 	.byte	0x3f
	.zero		1


	//   ....[30]....
        /*1354*/ 	.word	0x00006d90
        /*1358*/ 	.word	0x00000002
        /*135c*/ 	.word	0x00016800
        /*1360*/ 	.short	0x010a
        /*1362*/ 	.byte	0x3f
	.zero		1


	//   ....[31]....
        /*1364*/ 	.word	0x000082a0
        /*1368*/ 	.word	0x00000002
        /*136c*/ 	.word	0x00016800
        /*1370*/ 	.short	0x010a
        /*1372*/ 	.byte	0x3f
	.zero		1


	//   ....[32]....
        /*1374*/ 	.word	0x000091a0
        /*1378*/ 	.word	0x00000008
        /*137c*/ 	.word	0x00016830
        /*1380*/ 	.short	0x010a
        /*1382*/ 	.byte	0x3f
	.zero		1


	//   ....[33]....
        /*1384*/ 	.word	0x00009250
        /*1388*/ 	.word	0x00000008
        /*138c*/ 	.word	0x00016830
        /*1390*/ 	.short	0x010a
        /*1392*/ 	.byte	0x3f
	.zero		1


	//   ....[34]....
        /*1394*/ 	.word	0x0000a620
        /*1398*/ 	.word	0x00000008
        /*139c*/ 	.word	0x00000000
        /*13a0*/ 	.short	0x0101
        /*13a2*/ 	.byte	0x3f
	.zero		1


	//   ....[35]....
        /*13a4*/ 	.word	0x0000b500
        /*13a8*/ 	.word	0x00000003
        /*13ac*/ 	.word	0x00016830
        /*13b0*/ 	.short	0x010a
        /*13b2*/ 	.byte	0x3f
	.zero		1


	//   ....[36]....
        /*13b4*/ 	.word	0x0000b550
        /*13b8*/ 	.word	0x00000003
        /*13bc*/ 	.word	0x00016830
        /*13c0*/ 	.short	0x010a
        /*13c2*/ 	.byte	0x3f
	.zero		1


	//   ....[37]....
        /*13c4*/ 	.word	0x0000b8d0
        /*13c8*/ 	.word	0x00000003
        /*13cc*/ 	.word	0x00016850
        /*13d0*/ 	.short	0x010a
        /*13d2*/ 	.byte	0x3f
	.zero		1


	//   ....[38]....
        /*13d4*/ 	.word	0x0000b910
        /*13d8*/ 	.word	0x00000003
        /*13dc*/ 	.word	0x00016850
        /*13e0*/ 	.short	0x010a
        /*13e2*/ 	.byte	0x3f
	.zero		1


	//   ....[39]....
        /*13e4*/ 	.word	0x0000d120
        /*13e8*/ 	.word	0x0000000a
        /*13ec*/ 	.word	0x00000000
        /*13f0*/ 	.short	0x0101
        /*13f2*/ 	.byte	0x3f
	.zero		1


	//   ....[40]....
        /*13f4*/ 	.word	0x0000d950
        /*13f8*/ 	.word	0x0000000a
        /*13fc*/ 	.word	0x00000000
        /*1400*/ 	.short	0x0101
        /*1402*/ 	.byte	0x3f
	.zero		1


	//   ....[41]....
        /*1404*/ 	.word	0x0000def0
        /*1408*/ 	.word	0x00000000
        /*140c*/ 	.word	0x00016830
        /*1410*/ 	.short	0x010a
        /*1412*/ 	.byte	0x3f
	.zero		1


	//   ....[42]....
        /*1414*/ 	.word	0x0000df40
        /*1418*/ 	.word	0x00000000
        /*141c*/ 	.word	0x00016830
        /*1420*/ 	.short	0x010a
        /*1422*/ 	.byte	0x3f
	.zero		1


	//   ....[43]....
        /*1424*/ 	.word	0x0000e290
        /*1428*/ 	.word	0x00000003
        /*142c*/ 	.word	0x00016850
        /*1430*/ 	.short	0x010a
        /*1432*/ 	.byte	0x3f
	.zero		1


	//   ....[44]....
        /*1434*/ 	.word	0x0000e2d0
        /*1438*/ 	.word	0x00000003
        /*143c*/ 	.word	0x00016850
        /*1440*/ 	.short	0x010a
        /*1442*/ 	.byte	0x3f
	.zero		1


	//   ....[45]....
        /*1444*/ 	.word	0x0000e770
        /*1448*/ 	.word	0x00000000
        /*144c*/ 	.word	0x00000000
        /*1450*/ 	.short	0x0101
        /*1452*/ 	.byte	0x3f
	.zero		1


	//   ....[46]....
        /*1454*/ 	.word	0x0000f910
        /*1458*/ 	.word	0x0000000b
        /*145c*/ 	.word	0x00000000
        /*1460*/ 	.short	0x0101
        /*1462*/ 	.byte	0x3f
	.zero		1


	//   ....[47]....
        /*1464*/ 	.word	0x0000fdd0
        /*1468*/ 	.word	0x0000000a
        /*146c*/ 	.word	0x00016850
        /*1470*/ 	.short	0x010a
        /*1472*/ 	.byte	0x3f
	.zero		1


	//   ....[48]....
        /*1474*/ 	.word	0x0000fe40
        /*1478*/ 	.word	0x0000000a
        /*147c*/ 	.word	0x00016850
        /*1480*/ 	.short	0x010a
        /*1482*/ 	.byte	0x3f
	.zero		1


	//   ....[49]....
        /*1484*/ 	.word	0x00010420
        /*1488*/ 	.word	0x00000000
        /*148c*/ 	.word	0x00000000
        /*1490*/ 	.short	0x0101
        /*1492*/ 	.byte	0x3f
	.zero		1


	//   ....[50]....
        /*1494*/ 	.word	0x00011560
        /*1498*/ 	.word	0x00000003
        /*149c*/ 	.word	0x00000000
        /*14a0*/ 	.short	0x0101
        /*14a2*/ 	.byte	0x3f
	.zero		1


	//   ....[51]....
        /*14a4*/ 	.word	0x00011a40
        /*14a8*/ 	.word	0x00000008
        /*14ac*/ 	.word	0x00000000
        /*14b0*/ 	.short	0x0101
        /*14b2*/ 	.byte	0x3f
	.zero		1


	//   ....[52]....
        /*14b4*/ 	.word	0x000147a0
        /*14b8*/ 	.word	0x00000010
        /*14bc*/ 	.word	0x00016820
        /*14c0*/ 	.short	0x010a
        /*14c2*/ 	.byte	0x3f
	.zero		1


	//   ....[53]....
        /*14c4*/ 	.word	0x00014860
        /*14c8*/ 	.word	0x00000006
        /*14cc*/ 	.word	0x000168a0
        /*14d0*/ 	.short	0x010a
        /*14d2*/ 	.byte	0x3f
	.zero		1


	//   ....[54]....
        /*14d4*/ 	.word	0x00014aa0
        /*14d8*/ 	.word	0x00000006
        /*14dc*/ 	.word	0x000168c0
        /*14e0*/ 	.short	0x010a
        /*14e2*/ 	.byte	0x3f
	.zero		1


	//   ....[55]....
        /*14e4*/ 	.word	0x00014e30
        /*14e8*/ 	.word	0x00000006
        /*14ec*/ 	.word	0x000168a0
        /*14f0*/ 	.short	0x010a
        /*14f2*/ 	.byte	0x3f
	.zero		1


	//   ....[56]....
        /*14f4*/ 	.word	0x00015050
        /*14f8*/ 	.word	0x00000006
        /*14fc*/ 	.word	0x000168c0
        /*1500*/ 	.short	0x010a
        /*1502*/ 	.byte	0x3f
	.zero		1


	//   ....[57]....
        /*1504*/ 	.word	0x00015fd0
        /*1508*/ 	.word	0x00000003
        /*150c*/ 	.word	0x00016840
        /*1510*/ 	.short	0x010a
        /*1512*/ 	.byte	0x3f
	.zero		1


	//   ....[58]....
        /*1514*/ 	.word	0x00016760
        /*1518*/ 	.word	0x00000003
        /*151c*/ 	.word	0x00016830
        /*1520*/ 	.short	0x0107
        /*1522*/ 	.byte	0x3f
	.zero		1


	//   ....[59]....
        /*1524*/ 	.word	0x00016830
        /*1528*/ 	.word	0x00000003
        /*152c*/ 	.word	0x00016830
        /*1530*/ 	.short	0x0101
        /*1532*/ 	.byte	0x3f
	.zero		1


	//   ....[60]....
        /*1534*/ 	.word	0x000176a0
        /*1538*/ 	.word	0x00000010
        /*153c*/ 	.word	0x00016800
        /*1540*/ 	.short	0x0107
        /*1542*/ 	.byte	0x3f
	.zero		1


	//   ....[61]....
        /*1544*/ 	.word	0x00017790
        /*1548*/ 	.word	0x00000010
        /*154c*/ 	.word	0x00016800
        /*1550*/ 	.short	0x0101
        /*1552*/ 	.byte	0x3f
	.zero		1


	//   ....[62]....
        /*1554*/ 	.word	0x000177b0
        /*1558*/ 	.word	0x00000010
        /*155c*/ 	.word	0x00016820
        /*1560*/ 	.short	0x010a
        /*1562*/ 	.byte	0x3f
	.zero		1


	//   ....[63]....
        /*1564*/ 	.word	0x00017b80
        /*1568*/ 	.word	0x00000005
        /*156c*/ 	.word	0x00016840
        /*1570*/ 	.short	0x010a
        /*1572*/ 	.byte	0x3f
	.zero		1


	//   ....[64]....
        /*1574*/ 	.word	0x00018090
        /*1578*/ 	.word	0x00000005
        /*157c*/ 	.word	0x00016830
        /*1580*/ 	.short	0x0107
        /*1582*/ 	.byte	0x3f
	.zero		1


	//   ....[65]....
        /*1584*/ 	.word	0x00018150
        /*1588*/ 	.word	0x00000005
        /*158c*/ 	.word	0x00016830
        /*1590*/ 	.short	0x0101
        /*1592*/ 	.byte	0x3f
	.zero		1


	//   ....[66]....
        /*1594*/ 	.word	0x000181b0
        /*1598*/ 	.word	0x00000005
        /*159c*/ 	.word	0x00016860
        /*15a0*/ 	.short	0x010a
        /*15a2*/ 	.byte	0x3f
	.zero		1


	//   ....[67]....
        /*15a4*/ 	.word	0x00018690
        /*15a8*/ 	.word	0x00000005
        /*15ac*/ 	.word	0x00016850
        /*15b0*/ 	.short	0x0107
        /*15b2*/ 	.byte	0x3f
	.zero		1


	//   ....[68]....
        /*15b4*/ 	.word	0x00018810
        /*15b8*/ 	.word	0x00000005
        /*15bc*/ 	.word	0x00016850
        /*15c0*/ 	.short	0x0101
        /*15c2*/ 	.byte	0x3f
	.zero		1


	//   ....[69]....
        /*15c4*/ 	.word	0x00018a30
        /*15c8*/ 	.word	0x00000000
        /*15cc*/ 	.word	0x00016860
        /*15d0*/ 	.short	0x010a
        /*15d2*/ 	.byte	0x3f
	.zero		1


	//   ....[70]....
        /*15d4*/ 	.word	0x00018ed0
        /*15d8*/ 	.word	0x00000000
        /*15dc*/ 	.word	0x00016850
        /*15e0*/ 	.short	0x0107
        /*15e2*/ 	.byte	0x3f
	.zero		1


	//   ....[71]....
        /*15e4*/ 	.word	0x00018fa0
        /*15e8*/ 	.word	0x00000000
        /*15ec*/ 	.word	0x00016850
        /*15f0*/ 	.short	0x0101
        /*15f2*/ 	.byte	0x3f
	.zero		1


	//   ....[72]....
        /*15f4*/ 	.word	0x0001a0f0
        /*15f8*/ 	.word	0x00000005
        /*15fc*/ 	.word	0x00016820
        /*1600*/ 	.short	0x010a
        /*1602*/ 	.byte	0x3f
	.zero		1


	//   ....[73]....
        /*1604*/ 	.word	0x0001a260
        /*1608*/ 	.word	0x00000003
        /*160c*/ 	.word	0x00016840
        /*1610*/ 	.short	0x010a
        /*1612*/ 	.byte	0x3f
	.zero		1


	//   ....[74]....
        /*1614*/ 	.word	0x0001a300
        /*1618*/ 	.word	0x00000017
        /*161c*/ 	.word	0x00016840
        /*1620*/ 	.short	0x010a
        /*1622*/ 	.byte	0x3f
	.zero		1


	//   ....[75]....
        /*1624*/ 	.word	0x0001a340
        /*1628*/ 	.word	0x00000003
        /*162c*/ 	.word	0x00016860
        /*1630*/ 	.short	0x010a
        /*1632*/ 	.byte	0x3f
	.zero		1


	//   ....[76]....
        /*1634*/ 	.word	0x0001a380
        /*1638*/ 	.word	0x00000017
        /*163c*/ 	.word	0x00016860
        /*1640*/ 	.short	0x010a
        /*1642*/ 	.byte	0x3f
	.zero		1


	//   ....[77]....
        /*1644*/ 	.word	0x0001a3e0
        /*1648*/ 	.word	0x00000044
        /*164c*/ 	.word	0x00016890
        /*1650*/ 	.short	0x010a
        /*1652*/ 	.byte	0x3f
	.zero		1


	//   ....[78]....
        /*1654*/ 	.word	0x0001a670
        /*1658*/ 	.word	0x00000044
        /*165c*/ 	.word	0x00016890
        /*1660*/ 	.short	0x010a
        /*1662*/ 	.byte	0x3f
	.zero		1


	//   ....[79]....
        /*1664*/ 	.word	0x0001a920
        /*1668*/ 	.word	0x00000044
        /*166c*/ 	.word	0x00016890
        /*1670*/ 	.short	0x010a
        /*1672*/ 	.byte	0x3f
	.zero		1


	//   ....[80]....
        /*1674*/ 	.word	0x0001abd0
        /*1678*/ 	.word	0x00000044
        /*167c*/ 	.word	0x000168b0
        /*1680*/ 	.short	0x010a
        /*1682*/ 	.byte	0x3f
	.zero		1


	//   ....[81]....
        /*1684*/ 	.word	0x0001b0a0
        /*1688*/ 	.word	0x00000002
        /*168c*/ 	.word	0x00016800
        /*1690*/ 	.short	0x010a
        /*1692*/ 	.byte	0x3f
	.zero		1


	//   ....[82]....
        /*1694*/ 	.word	0x0001b6a0
        /*1698*/ 	.word	0x00000002
        /*169c*/ 	.word	0x00016800
        /*16a0*/ 	.short	0x010a
        /*16a2*/ 	.byte	0x3f
	.zero		1


	//   ....[83]....
        /*16a4*/ 	.word	0x0001b6f0
        /*16a8*/ 	.word	0x00000008
        /*16ac*/ 	.word	0x00016830
        /*16b0*/ 	.short	0x010a
        /*16b2*/ 	.byte	0x3f
	.zero		1


	//   ....[84]....
        /*16b4*/ 	.word	0x0001b740
        /*16b8*/ 	.word	0x00000003
        /*16bc*/ 	.word	0x00016830
        /*16c0*/ 	.short	0x010a
        /*16c2*/ 	.byte	0x3f
	.zero		1


	//   ....[85]....
        /*16c4*/ 	.word	0x0001b790
        /*16c8*/ 	.word	0x00000003
        /*16cc*/ 	.word	0x00016850
        /*16d0*/ 	.short	0x010a
        /*16d2*/ 	.byte	0x3f
	.zero		1


	//   ....[86]....
        /*16d4*/ 	.word	0x0001b7e0
        /*16d8*/ 	.word	0x00000000
        /*16dc*/ 	.word	0x00016830
        /*16e0*/ 	.short	0x010a
        /*16e2*/ 	.byte	0x3f
	.zero		1


	//   ....[87]....
        /*16e4*/ 	.word	0x0001b830
        /*16e8*/ 	.word	0x00000003
        /*16ec*/ 	.word	0x00016850
        /*16f0*/ 	.short	0x010a
        /*16f2*/ 	.byte	0x3f
	.zero		1


	//   ....[88]....
        /*16f4*/ 	.word	0x0001b880
        /*16f8*/ 	.word	0x0000000a
        /*16fc*/ 	.word	0x00016850
        /*1700*/ 	.short	0x010a
        /*1702*/ 	.byte	0x3f
	.zero		1


	//   ....[89]....
        /*1704*/ 	.word	0x0001c430
        /*1708*/ 	.word	0x00000010
        /*170c*/ 	.word	0x00016820
        /*1710*/ 	.short	0x010a
        /*1712*/ 	.byte	0x3f
	.zero		1


	//   ....[90]....
        /*1714*/ 	.word	0x0001c480
        /*1718*/ 	.word	0x00000006
        /*171c*/ 	.word	0x000168a0
        /*1720*/ 	.short	0x010a
        /*1722*/ 	.byte	0x3f
	.zero		1


	//   ....[91]....
        /*1724*/ 	.word	0x0001c4d0
        /*1728*/ 	.word	0x00000006
        /*172c*/ 	.word	0x000168c0
        /*1730*/ 	.short	0x010a
        /*1732*/ 	.byte	0x3f
	.zero		1


	//   ....[92]....
        /*1734*/ 	.word	0x0001c520
        /*1738*/ 	.word	0x00000006
        /*173c*/ 	.word	0x000168a0
        /*1740*/ 	.short	0x010a
        /*1742*/ 	.byte	0x3f
	.zero		1


	//   ....[93]....
        /*1744*/ 	.word	0x0001c570
        /*1748*/ 	.word	0x00000006
        /*174c*/ 	.word	0x000168c0
        /*1750*/ 	.short	0x010a
        /*1752*/ 	.byte	0x3f
	.zero		1


	//   ....[94]....
        /*1754*/ 	.word	0x0001c690
        /*1758*/ 	.word	0x00000003
        /*175c*/ 	.word	0x00016840
        /*1760*/ 	.short	0x010a
        /*1762*/ 	.byte	0x3f
	.zero		1


	//   ....[95]....
        /*1764*/ 	.word	0x0001e120
        /*1768*/ 	.word	0x00000010
        /*176c*/ 	.word	0x00016820
        /*1770*/ 	.short	0x010a
        /*1772*/ 	.byte	0x3f
	.zero		1


	//   ....[96]....
        /*1774*/ 	.word	0x0001e170
        /*1778*/ 	.word	0x00000005
        /*177c*/ 	.word	0x00016840
        /*1780*/ 	.short	0x010a
        /*1782*/ 	.byte	0x3f
	.zero		1


	//   ....[97]....
        /*1784*/ 	.word	0x0001eab0
        /*1788*/ 	.word	0x00000005
        /*178c*/ 	.word	0x00016860
        /*1790*/ 	.short	0x010a
        /*1792*/ 	.byte	0x3f
	.zero		1


	//   ....[98]....
        /*1794*/ 	.word	0x0001f420
        /*1798*/ 	.word	0x00000000
        /*179c*/ 	.word	0x00016860
        /*17a0*/ 	.short	0x010a
        /*17a2*/ 	.byte	0x3f
	.zero		1


	//   ....[99]....
        /*17a4*/ 	.word	0x00020700
        /*17a8*/ 	.word	0x00000005
        /*17ac*/ 	.word	0x00016820
        /*17b0*/ 	.short	0x010a
        /*17b2*/ 	.byte	0x3f
	.zero		1


	//   ....[100]....
        /*17b4*/ 	.word	0x000208a0
        /*17b8*/ 	.word	0x00000003
        /*17bc*/ 	.word	0x00016840
        /*17c0*/ 	.short	0x010a
        /*17c2*/ 	.byte	0x3f
	.zero		1


	//   ....[101]....
        /*17c4*/ 	.word	0x000208f0
        /*17c8*/ 	.word	0x00000017
        /*17cc*/ 	.word	0x00016840
        /*17d0*/ 	.short	0x010a
        /*17d2*/ 	.byte	0x3f
	.zero		1


	//   ....[102]....
        /*17d4*/ 	.word	0x00020940
        /*17d8*/ 	.word	0x00000003
        /*17dc*/ 	.word	0x00016860
        /*17e0*/ 	.short	0x010a
        /*17e2*/ 	.byte	0x3f
	.zero		1


	//----- nvinfo : EIATTR_NUM_MBARRIERS
	.align		4
.L_325:
        /*17e4*/ 	.byte	0x03, 0x38
        /*17e6*/ 	.short	0x0016


	//----- nvinfo : EIATTR_EXIT_INSTR_OFFSETS
	.align		4
        /*17e8*/ 	.byte	0x04, 0x1c
        /*17ea*/ 	.short	(.L_327 - .L_326)


	//   ....[0]....
.L_326:
        /*17ec*/ 	.word	0x0001a3d0


	//----- nvinfo : EIATTR_MAX_THREADS
	.align		4
.L_327:
        /*17f0*/ 	.byte	0x04, 0x05
        /*17f2*/ 	.short	(.L_329 - .L_328)
.L_328:
        /*17f4*/ 	.word	0x00000200
        /*17f8*/ 	.word	0x00000001
        /*17fc*/ 	.word	0x00000001


	//----- nvinfo : EIATTR_CRS_STACK_SIZE
	.align		4
.L_329:
        /*1800*/ 	.byte	0x04, 0x1e
        /*1802*/ 	.short	(.L_331 - .L_330)
.L_330:
        /*1804*/ 	.word	0x00000000


	//----- nvinfo : EIATTR_CBANK_PARAM_SIZE
	.align		4
.L_331:
        /*1808*/ 	.byte	0x03, 0x19
        /*180a*/ 	.short	0x0af0


	//----- nvinfo : EIATTR_PARAM_CBANK
	.align		4
        /*180c*/ 	.byte	0x04, 0x0a
        /*180e*/ 	.short	(.L_333 - .L_332)
	.align		4
.L_332:
        /*1810*/ 	.word	index@(.nv.constant0._ZN7cutlass13device_kernelIN5flash11enable_sm90INS1_16FlashAttnFwdSm90INS1_25CollectiveMainloopFwdSm90ILi2EN4cute5tupleIJNS5_1CILi1EEES8_S8_EEENS6_IJNS7_ILi192EEENS7_ILi128EEENS7_ILi64EEEEEELi64ENS_6half_tEfNS_4arch4Sm90ELb1ELb0ELb0ELb1ELb1ELb1ELb0ELb1ELb1ELb1ELb1ELb0EEENS1_21CollectiveEpilogueFwdINS6_IJSA_SC_SB_EEES9_SE_SG_Li384ELb1ELb1ELb1ELb0EEENS1_36VarlenDynamicPersistentTileSchedulerILi192ELi128ELi384ELi128ELb1ELb1ELb1ELb1ELb1ELb1EEEEEEEEEvNT_6ParamsE)
        /*1814*/ 	.short	0x0210
        /*1816*/ 	.short	0x0af0


	//----- nvinfo : EIATTR_SW_WAR
	.align		4
.L_333:
        /*1818*/ 	.byte	0x04, 0x36
        /*181a*/ 	.short	(.L_335 - .L_334)
.L_334:
        /*181c*/ 	.word	0x00000008
.L_335:


//--------------------- .nv.callgraph             --------------------------
	.section	.nv.callgraph,"",@"SHT_CUDA_CALLGRAPH"
	.align	4
	.sectionentsize	8
	.align		4
        /*0000*/ 	.word	0x00000000
	.align		4
        /*0004*/ 	.word	0xffffffff
	.align		4
        /*0008*/ 	.word	index@(_ZN7cutlass13device_kernelIN5flash11enable_sm90INS1_16FlashAttnFwdSm90INS1_25CollectiveMainloopFwdSm90ILi2EN4cute5tupleIJNS5_1CILi1EEES8_S8_EEENS6_IJNS7_ILi192EEENS7_ILi128EEENS7_ILi64EEEEEELi64ENS_6half_tEfNS_4arch4Sm90ELb0ELb0ELb0ELb0ELb1ELb0ELb0ELb1ELb1ELb1ELb1ELb0EEENS1_21CollectiveEpilogueFwdINS6_IJSA_SC_SB_EEES9_SE_SG_Li384ELb0ELb1ELb1ELb0EEENS1_19SingleTileSchedulerILb0ELb1ELb1ELi192EEEEEEEEEvNT_6ParamsE)
	.align		4
        /*000c*/ 	.word	index@(__assertfail)
	.align		4
        /*0010*/ 	.word	index@(_ZN7cutlass13device_kernelIN5flash11enable_sm90INS1_16FlashAttnFwdSm90INS1_25CollectiveMainloopFwdSm90ILi2EN4cute5tupleIJNS5_1CILi1EEES8_S8_EEENS6_IJNS7_ILi192EEENS7_ILi128EEENS7_ILi64EEEEEELi64ENS_6half_tEfNS_4arch4Sm90ELb0ELb0ELb0ELb1ELb1ELb0ELb0ELb1ELb1ELb1ELb1ELb0EEENS1_21CollectiveEpilogueFwdINS6_IJSA_SC_SB_EEES9_SE_SG_Li384ELb1ELb1ELb1ELb0EEENS1_36VarlenDynamicPersistentTileSchedulerILi192ELi128ELi384ELi128ELb1ELb1ELb1ELb0ELb1ELb1EEEEEEEEEvNT_6ParamsE)
	.align		4
        /*0014*/ 	.word	index@(__assertfail)
	.align		4
        /*0018*/ 	.word	index@(_ZN7cutlass13device_kernelIN5flash11enable_sm90INS1_16FlashAttnFwdSm90INS1_25CollectiveMainloopFwdSm90ILi2EN4cute5tupleIJNS5_1CILi1EEES8_S8_EEENS6_IJNS7_ILi192EEENS7_ILi128EEENS7_ILi64EEEEEELi64ENS_6half_tEfNS_4arch4Sm90ELb0ELb0ELb0ELb1ELb1ELb1ELb0ELb1ELb1ELb1ELb1ELb0EEENS1_21CollectiveEpilogueFwdINS6_IJSA_SC_SB_EEES9_SE_SG_Li384ELb1ELb1ELb1ELb0EEENS1_36VarlenDynamicPersistentTileSchedulerILi192ELi128ELi384ELi128ELb1ELb1ELb1ELb0ELb1ELb1EEEEEEEEEvNT_6ParamsE)
	.align		4
        /*001c*/ 	.word	index@(__assertfail)
	.align		4
        /*0020*/ 	.word	index@(_ZN7cutlass13device_kernelIN5flash11enable_sm90INS1_16FlashAttnFwdSm90INS1_25CollectiveMainloopFwdSm90ILi2EN4cute5tupleIJNS5_1CILi1EEES8_S8_EEENS6_IJNS7_ILi192EEENS7_ILi128EEENS7_ILi64EEEEEELi64ENS_6half_tEfNS_4arch4Sm90ELb0ELb1ELb0ELb0ELb1ELb0ELb0ELb1ELb1ELb1ELb1ELb0EEENS1_21CollectiveEpilogueFwdINS6_IJSA_SC_SB_EEES9_SE_SG_Li384ELb0ELb1ELb1ELb0EEENS1_19SingleTileSchedulerILb0ELb1ELb1ELi192EEEEEEEEEvNT_6ParamsE)
	.align		4
        /*0024*/ 	.word	index@(__assertfail)
	.align		4
        /*0028*/ 	.word	index@(_ZN7cutlass13device_kernelIN5flash11enable_sm90INS1_16FlashAttnFwdSm90INS1_25CollectiveMainloopFwdSm90ILi2EN4cute5tupleIJNS5_1CILi1EEES8_S8_EEENS6_IJNS7_ILi192EEENS7_ILi128EEENS7_ILi64EEEEEELi64ENS_6half_tEfNS_4arch4Sm90ELb0ELb1ELb0ELb1ELb1ELb0ELb0ELb1ELb1ELb1ELb1ELb0EEENS1_21CollectiveEpilogueFwdINS6_IJSA_SC_SB_EEES9_SE_SG_Li384ELb1ELb1ELb1ELb0EEENS1_36VarlenDynamicPersistentTileSchedulerILi192ELi128ELi384ELi128ELb1ELb1ELb1ELb1ELb0ELb1EEEEEEEEEvNT_6ParamsE)
	.align		4
        /*002c*/ 	.word	index@(__assertfail)
	.align		4
        /*0030*/ 	.word	index@(_ZN7cutlass13device_kernelIN5flash11enable_sm90INS1_16FlashAttnFwdSm90INS1_25CollectiveMainloopFwdSm90ILi2EN4cute5tupleIJNS5_1CILi1EEES8_S8_EEENS6_IJNS7_ILi192EEENS7_ILi128EEENS7_ILi64EEEEEELi64ENS_6half_tEfNS_4arch4Sm90ELb0ELb1ELb0ELb1ELb1ELb1ELb0ELb1ELb1ELb1ELb1ELb0EEENS1_21CollectiveEpilogueFwdINS6_IJSA_SC_SB_EEES9_SE_SG_Li384ELb1ELb1ELb1ELb0EEENS1_36VarlenDynamicPersistentTileSchedulerILi192ELi128ELi384ELi128ELb1ELb1ELb1ELb1ELb0ELb1EEEEEEEEEvNT_6ParamsE)
	.align		4
        /*0034*/ 	.word	index@(__assertfail)
	.align		4
        /*0038*/ 	.word	index@(_ZN7cutlass13device_kernelIN5flash11enable_sm90INS1_16FlashAttnFwdSm90INS1_25CollectiveMainloopFwdSm90ILi2EN4cute5tupleIJNS5_1CILi1EEES8_S8_EEENS6_IJNS7_ILi192EEENS7_ILi128EEENS7_ILi64EEEEEELi64ENS_6half_tEfNS_4arch4Sm90ELb1ELb0ELb0ELb0ELb1ELb0ELb0ELb1ELb1ELb1ELb1ELb0EEENS1_21CollectiveEpilogueFwdINS6_IJSA_SC_SB_EEES9_SE_SG_Li384ELb0ELb1ELb1ELb0EEENS1_19SingleTileSchedulerILb0ELb1ELb1ELi192EEEEEEEEEvNT_6ParamsE)
	.align		4
        /*003c*/ 	.word	index@(__assertfail)
	.align		4
        /*0040*/ 	.word	index@(_ZN7cutlass13device_kernelIN5flash11enable_sm90INS1_16FlashAttnFwdSm90INS1_25CollectiveMainloopFwdSm90ILi2EN4cute5tupleIJNS5_1CILi1EEES8_S8_EEENS6_IJNS7_ILi192EEENS7_ILi128EEENS7_ILi64EEEEEELi64ENS_6half_tEfNS_4arch4Sm90ELb1ELb0ELb0ELb1ELb1ELb0ELb0ELb1ELb1ELb1ELb1ELb0EEENS1_21CollectiveEpilogueFwdINS6_IJSA_SC_SB_EEES9_SE_SG_Li384ELb1ELb1ELb1ELb0EEENS1_36VarlenDynamicPersistentTileSchedulerILi192ELi128ELi384ELi128ELb1ELb1ELb1ELb1ELb1ELb1EEEEEEEEEvNT_6ParamsE)
	.align		4
        /*0044*/ 	.word	index@(__assertfail)
	.align		4
        /*0048*/ 	.word	index@(_ZN7cutlass13device_kernelIN5flash11enable_sm90INS1_16FlashAttnFwdSm90INS1_25CollectiveMainloopFwdSm90ILi2EN4cute5tupleIJNS5_1CILi1EEES8_S8_EEENS6_IJNS7_ILi192EEENS7_ILi128EEENS7_ILi64EEEEEELi64ENS_6half_tEfNS_4arch4Sm90ELb1ELb0ELb0ELb1ELb1ELb1ELb0ELb1ELb1ELb1ELb1ELb0EEENS1_21CollectiveEpilogueFwdINS6_IJSA_SC_SB_EEES9_SE_SG_Li384ELb1ELb1ELb1ELb0EEENS1_36VarlenDynamicPersistentTileSchedulerILi192ELi128ELi384ELi128ELb1ELb1ELb1ELb1ELb1ELb1EEEEEEEEEvNT_6ParamsE)
	.align		4
        /*004c*/ 	.word	index@(__assertfail)
	.align		4
        /*0050*/ 	.word	0x00000000
	.align		4
        /*0054*/ 	.word	0xfffffffe
	.align		4
        /*0058*/ 	.word	0x00000000
	.align		4
        /*005c*/ 	.word	0xfffffffd
	.align		4
        /*0060*/ 	.word	0x00000000
	.align		4
        /*0064*/ 	.word	0xfffffffc


//--------------------- .nv.constant4             --------------------------
	.section	.nv.constant4,"a",@progbits
	.align	8
	.align		8
.nv.constant4:
        /*0000*/ 	.dword	__assertfail
	.align		8
        /*0008*/ 	.dword	__unnamed_1
	.align		8
        /*0010*/ 	.dword	__unnamed_2
	.align		8
        /*0018*/ 	.dword	__unnamed_3
	.align		8
        /*0020*/ 	.dword	__unnamed_4
	.align		8
        /*0028*/ 	.dword	__unnamed_5
	.align		8
        /*0030*/ 	.dword	_ZN77_INTERNAL_7b75b4a3_41_flash_fwd_hdim64_fp16_paged_split_sm90_cu_526fb41a_34304cuda3std3__45__cpo5beginE
	.align		8
        /*0038*/ 	.dword	_ZN77_INTERNAL_7b75b4a3_41_flash_fwd_hdim64_fp16_paged_split_sm90_cu_526fb41a_34304cuda3std3__45__cpo3endE
	.align		8
        /*0040*/ 	.dword	_ZN77_INTERNAL_7b75b4a3_41_flash_fwd_hdim64_fp16_paged_split_sm90_cu_526fb41a_34304cuda3std3__45__cpo6cbeginE
	.align		8
        /*0048*/ 	.dword	_ZN77_INTERNAL_7b75b4a3_41_flash_fwd_hdim64_fp16_paged_split_sm90_cu_526fb41a_34304cuda3std3__45__cpo4cendE
	.align		8
        /*0050*/ 	.dword	_ZN77_INTERNAL_7b75b4a3_41_flash_fwd_hdim64_fp16_paged_split_sm90_cu_526fb41a_34304cuda3std3__479_GLOBAL__N__7b75b4a3_41_flash_fwd_hdim64_fp16_paged_split_sm90_cu_526fb41a_34306ignoreE
	.align		8
        /*0058*/ 	.dword	_ZN77_INTERNAL_7b75b4a3_41_flash_fwd_hdim64_fp16_paged_split_sm90_cu_526fb41a_34304cuda3std3__419piecewise_constructE
	.align		8
        /*0060*/ 	.dword	_ZN77_INTERNAL_7b75b4a3_41_flash_fwd_hdim64_fp16_paged_split_sm90_cu_526fb41a_34304cuda3std3__48in_placeE
	.align		8
        /*0068*/ 	.dword	_ZN77_INTERNAL_7b75b4a3_41_flash_fwd_hdim64_fp16_paged_split_sm90_cu_526fb41a_34304cuda3std6ranges3__45__cpo4swapE
	.align		8
        /*0070*/ 	.dword	_ZN77_INTERNAL_7b75b4a3_41_flash_fwd_hdim64_fp16_paged_split_sm90_cu_526fb41a_34304cuda3std6ranges3__45__cpo9iter_moveE
	.align		8
        /*0078*/ 	.dword	_ZN77_INTERNAL_7b75b4a3_41_flash_fwd_hdim64_fp16_paged_split_sm90_cu_526fb41a_34304cute7productE
	.align		8
        /*0080*/ 	.dword	_ZN77_INTERNAL_7b75b4a3_41_flash_fwd_hdim64_fp16_paged_split_sm90_cu_526fb41a_34304cute1_E
	.align		8
        /*0088*/ 	.dword	$str$23
	.align		8
        /*0090*/ 	.dword	$str$24


//--------------------- .text._ZN7cutlass13device_kernelIN5flash11enable_sm90INS1_16FlashAttnFwdSm90INS1_25CollectiveMainloopFwdSm90ILi2EN4cute5tupleIJNS5_1CILi1EEES8_S8_EEENS6_IJNS7_ILi192EEENS7_ILi128EEENS7_ILi64EEEEEELi64ENS_6half_tEfNS_4arch4Sm90ELb0ELb0ELb0ELb0ELb1ELb0ELb0ELb1ELb1ELb1ELb1ELb0EEENS1_21CollectiveEpilogueFwdINS6_IJSA_SC_SB_EEES9_SE_SG_Li384ELb0ELb1ELb1ELb0EEENS1_19SingleTileSchedulerILb0ELb1ELb1ELi192EEEEEEEEEvNT_6ParamsE --------------------------
	.section	.text._ZN7cutlass13device_kernelIN5flash11enable_sm90INS1_16FlashAttnFwdSm90INS1_25CollectiveMainloopFwdSm90ILi2EN4cute5tupleIJNS5_1CILi1EEES8_S8_EEENS6_IJNS7_ILi192EEENS7_ILi128EEENS7_ILi64EEEEEELi64ENS_6half_tEfNS_4arch4Sm90ELb0ELb0ELb0ELb0ELb1ELb0ELb0ELb1ELb1ELb1ELb1ELb0EEENS1_21CollectiveEpilogueFwdINS6_IJSA_SC_SB_EEES9_SE_SG_Li384ELb0ELb1ELb1ELb0EEENS1_19SingleTileSchedulerILb0ELb1ELb1ELi192EEEEEEEEEvNT_6ParamsE,"ax",@progbits
	.align	128
.text._ZN7cutlass13device_kernelIN5flash11enable_sm90INS1_16FlashAttnFwdSm90INS1_25CollectiveMainloopFwdSm90ILi2EN4cute5tupleIJNS5_1CILi1EEES8_S8_EEENS6_IJNS7_ILi192EEENS7_ILi128EEENS7_ILi64EEEEEELi64ENS_6half_tEfNS_4arch4Sm90ELb0ELb0ELb0ELb0ELb1ELb0ELb0ELb1ELb1ELb1ELb1ELb0EEENS1_21CollectiveEpilogueFwdINS6_IJSA_SC_SB_EEES9_SE_SG_Li384ELb0ELb1ELb1ELb0EEENS1_19SingleTileSchedulerILb0ELb1ELb1ELi192EEEEEEEEEvNT_6ParamsE:
        .type           _ZN7cutlass13device_kernelIN5flash11enable_sm90INS1_16FlashAttnFwdSm90INS1_25CollectiveMainloopFwdSm90ILi2EN4cute5tupleIJNS5_1CILi1EEES8_S8_EEENS6_IJNS7_ILi192EEENS7_ILi128EEENS7_ILi64EEEEEELi64ENS_6half_tEfNS_4arch4Sm90ELb0ELb0ELb0ELb0ELb1ELb0ELb0ELb1ELb1ELb1ELb1ELb0EEENS1_21CollectiveEpilogueFwdINS6_IJSA_SC_SB_EEES9_SE_SG_Li384ELb0ELb1ELb1ELb0EEENS1_19SingleTileSchedulerILb0ELb1ELb1ELi192EEEEEEEEEvNT_6ParamsE,@function
        .size           _ZN7cutlass13device_kernelIN5flash11enable_sm90INS1_16FlashAttnFwdSm90INS1_25CollectiveMainloopFwdSm90ILi2EN4cute5tupleIJNS5_1CILi1EEES8_S8_EEENS6_IJNS7_ILi192EEENS7_ILi128EEENS7_ILi64EEEEEELi64ENS_6half_tEfNS_4arch4Sm90ELb0ELb0ELb0ELb0ELb1ELb0ELb0ELb1ELb1ELb1ELb1ELb0EEENS1_21CollectiveEpilogueFwdINS6_IJSA_SC_SB_EEES9_SE_SG_Li384ELb0ELb1ELb1ELb0EEENS1_19SingleTileSchedulerILb0ELb1ELb1ELi192EEEEEEEEEvNT_6ParamsE,(.L_x_3166 - _ZN7cutlass13device_kernelIN5flash11enable_sm90INS1_16FlashAttnFwdSm90INS1_25CollectiveMainloopFwdSm90ILi2EN4cute5tupleIJNS5_1CILi1EEES8_S8_EEENS6_IJNS7_ILi192EEENS7_ILi128EEENS7_ILi64EEEEEELi64ENS_6half_tEfNS_4arch4Sm90ELb0ELb0ELb0ELb0ELb1ELb0ELb0ELb1ELb1ELb1ELb1ELb0EEENS1_21CollectiveEpilogueFwdINS6_IJSA_SC_SB_EEES9_SE_SG_Li384ELb0ELb1ELb1ELb0EEENS1_19SingleTileSchedulerILb0ELb1ELb1ELi192EEEEEEEEEvNT_6ParamsE)
        .other          _ZN7cutlass13device_kernelIN5flash11enable_sm90INS1_16FlashAttnFwdSm90INS1_25CollectiveMainloopFwdSm90ILi2EN4cute5tupleIJNS5_1CILi1EEES8_S8_EEENS6_IJNS7_ILi192EEENS7_ILi128EEENS7_ILi64EEEEEELi64ENS_6half_tEfNS_4arch4Sm90ELb0ELb0ELb0ELb0ELb1ELb0ELb0ELb1ELb1ELb1ELb1ELb0EEENS1_21CollectiveEpilogueFwdINS6_IJSA_SC_SB_EEES9_SE_SG_Li384ELb0ELb1ELb1ELb0EEENS1_19SingleTileSchedulerILb0ELb1ELb1ELi192EEEEEEEEEvNT_6ParamsE,@"STO_CUDA_ENTRY STV_DEFAULT"
_ZN7cutlass13device_kernelIN5flash11enable_sm90INS1_16FlashAttnFwdSm90INS1_25CollectiveMainloopFwdSm90ILi2EN4cute5tupleIJNS5_1CILi1EEES8_S8_EEENS6_IJNS7_ILi192EEENS7_ILi128EEENS7_ILi64EEEEEELi64ENS_6half_tEfNS_4arch4Sm90ELb0ELb0ELb0ELb0ELb1ELb0ELb0ELb1ELb1ELb1ELb1ELb0EEENS1_21CollectiveEpilogueFwdINS6_IJSA_SC_SB_EEES9_SE_SG_Li384ELb0ELb1ELb1ELb0EEENS1_19SingleTileSchedulerILb0ELb1ELb1ELi192EEEEEEEEEvNT_6ParamsE:
[----:B------:R-:W0:Y:S02]  /*0000*/  LDC R1, c[0x0][0x28] ;  /* 0x00000a00ff017b82 */ /* 0x000e240000000800 */
[----:B0-----:R-:W-:Y:S01]  /*0010*/  VIADD R1, R1, 0xfffffff8 ;  /* 0xfffffff801017836 */ /* 0x001fe20000000000 */
[----:B------:R-:W0:Y:S01]  /*0020*/  S2R R22, SR_TID.X ;  /* 0x0000000000167919 */ /* 0x000e220000002100 */
[----:B------:R-:W-:Y:S01]  /*0030*/  ELECT P0, URZ, PT ;  /* 0x00000000003f782f */ /* 0x000fe20003800000 */
[----:B------:R-:W-:Y:S01]  /*0040*/  UMOV UR4, 0x80 ;  /* 0x0000008000047882 */ /* 0x000fe20000000000 */
[----:B------:R-:W-:Y:S01]  /*0050*/  UMOV UR7, 0x180 ;  /* 0x0000018000077882 */ /* 0x000fe20000000000 */
[--C-:B0-----:R-:W-:Y:S02]  /*0060*/  SHF.R.U32.HI R0, RZ, 0x5, R22.reuse ;  /* 0x00000005ff007819 */ /* 0x101fe40000011616 */
[----:B------:R-:W-:-:S03]  /*0070*/  SHF.R.U32.HI R16, RZ, 0x7, R22 ;  /* 0x00000007ff107819 */ /* 0x000fc60000011616 */
[----:B------:R-:W0:Y:S04]  /*0080*/  SHFL.IDX PT, R2, R0, RZ, 0x1f ;  /* 0x00001fff00027589 */ /* 0x000e2800000e0000 */
[----:B------:R1:W2:Y:S01]  /*0090*/  SHFL.IDX PT, R3, R16, RZ, 0x1f ;  /* 0x00001fff10037589 */ /* 0x0002a200000e0000 */
[C---:B0-----:R-:W-:Y:S02]  /*00a0*/  ISETP.NE.OR P0, PT, R2.reuse, RZ, !P0 ;  /* 0x000000ff0200720c */ /* 0x041fe40004705670 */
[----:B------:R-:W-:-:S11]  /*00b0*/  ISETP.NE.AND P1, PT, R2, RZ, PT ;  /* 0x000000ff0200720c */ /* 0x000fd60003f25270 */
[----:B------:R-:W-:Y:S01]  /*00c0*/  VOTEU.ALL UP0, P0 ;  /* 0x00000000003f7886 */ /* 0x000fe20000000000 */
[----:B------:R-:W-:-:S04]  /*00d0*/  VOTEU.ALL UP1, P0 ;  /* 0x00000000003f7886 */ /* 0x000fc80000020000 */
[----:B------:R-:W0:Y:S01]  /*00e0*/  @!UP0 S2UR UR8, SR_CgaCtaId ;  /* 0x00000000000889c3 */ /* 0x000e220000008800 */
[----:B------:R-:W-:Y:S01]  /*00f0*/  @!UP0 UMOV UR6, 0x400 ;  /* 0x0000040000068882 */ /* 0x000fe20000000000 */
[----:B------:R-:W-:-:S04]  /*0100*/  @!UP0 UIADD3 UR4, -UR4, 0x100000, URZ ;  /* 0x0010000004048890 */ /* 0x000fc8000fffe13f */
[----:B------:R-:W-:Y:S02]  /*0110*/  @!UP0 USHF.L.U32 UR5, UR4, 0xb, URZ ;  /* 0x0000000b04058899 */ /* 0x000fe4000800063f */
[----:B------:R-:W-:Y:S02]  /*0120*/  @!UP0 USHF.L.U32 UR4, UR4, 0x1, URZ ;  /* 0x0000000104048899 */ /* 0x000fe4000800063f */
[----:B0-----:R-:W-:Y:S02]  /*0130*/  @!UP0 ULEA UR8, UR8, UR6, 0x18 ;  /* 0x0000000608088291 */ /* 0x001fe4000f8ec03f */
[----:B------:R-:W-:-:S04]  /*0140*/  @!UP0 UIADD3 UR6, -UR7, 0x100000, URZ ;  /* 0x0010000007068890 */ /* 0x000fc8000fffe13f */
[----:B------:R-:W-:Y:S02]  /*0150*/  @!UP0 USHF.L.U32 UR7, UR6, 0xb, URZ ;  /* 0x0000000b06078899 */ /* 0x000fe4000800063f */
[----:B------:R-:W-:Y:S01]  /*0160*/  @!UP0 USHF.L.U32 UR6, UR6, 0x1, URZ ;  /* 0x0000000106068899 */ /* 0x000fe2000800063f */
[----:B------:R-:W-:-:S05]  /*0170*/  VOTEU.ALL UP0, P0 ;  /* 0x00000000003f7886 */ /* 0x000fca0000000000 */
[----:B------:R1:W0:Y:S06]  /*0180*/  @!UP0 SYNCS.EXCH.64 URZ, [UR8+0x16800], UR4 ;  /* 0x01680004083f85b2 */ /* 0x00022c0008000100 */
[----:B------:R1:W3:Y:S02]  /*0190*/  @!UP1 SYNCS.EXCH.64 URZ, [UR8+0x16820], UR6 ;  /* 0x01682006083f95b2 */ /* 0x0002e40008000100 */
[----:B-12---:R-:W-:Y:S05]  /*01a0*/  @P1 BRA `(.L_x_0) ;  /* 0x0000000000481947 */ /* 0x006fea0003800000 */
[----:B------:R-:W1:Y:S01]  /*01b0*/  S2UR UR5, SR_CgaCtaId ;  /* 0x00000000000579c3 */ /* 0x000e620000008800 */
[----:B------:R-:W-:Y:S01]  /*01c0*/  UMOV UR4, 0x400 ;  /* 0x0000040000047882 */ /* 0x000fe20000000000 */
[----:B------:R-:W-:Y:S01]  /*01d0*/  UMOV UR6, 0x80 ;  /* 0x0000008000067882 */ /* 0x000fe20000000000 */
[----:B------:R-:W-:Y:S01]  /*01e0*/  UMOV UR7, 0x180 ;  /* 0x0000018000077882 */ /* 0x000fe20000000000 */
[----:B------:R-:W-:Y:S01]  /*01f0*/  ELECT P0, URZ, PT ;  /* 0x00000000003f782f */ /* 0x000fe20003800000 */
[----:B-1----:R-:W-:Y:S02]  /*0200*/  ULEA UR8, UR5, UR4, 0x18 ;  /* 0x0000000405087291 */ /* 0x002fe4000f8ec03f */
[----:B------:R-:W-:-:S04]  /*0210*/  UIADD3 UR4, -UR6, 0x100000, URZ ;  /* 0x0010000006047890 */ /* 0x000fc8000fffe13f */
[----:B------:R-:W-:Y:S02]  /*0220*/  USHF.L.U32 UR5, UR4, 0xb, URZ ;  /* 0x0000000b04057899 */ /* 0x000fe4000800063f */
[----:B------:R-:W-:Y:S02]  /*0230*/  USHF.L.U32 UR4, UR4, 0x1, URZ ;  /* 0x0000000104047899 */ /* 0x000fe4000800063f */
[----:B------:R-:W-:-:S04]  /*0240*/  UIADD3 UR6, -UR7, 0x100000, URZ ;  /* 0x0010000007067890 */ /* 0x000fc8000fffe13f */
[----:B------:R-:W-:Y:S02]  /*0250*/  USHF.L.U32 UR7, UR6, 0xb, URZ ;  /* 0x0000000b06077899 */ /* 0x000fe4000800063f */
[----:B------:R-:W-:Y:S01]  /*0260*/  USHF.L.U32 UR6, UR6, 0x1, URZ ;  /* 0x0000000106067899 */ /* 0x000fe2000800063f */
[----:B------:R-:W1:Y:S03]  /*0270*/  FENCE.VIEW.ASYNC.S ;  /* 0x00000000000073c6 */ /* 0x000e660000000000 */
[----:B-1----:R1:W2:Y:S08]  /*0280*/  SYNCS.EXCH.64 URZ, [UR8+0x16830], UR4 ;  /* 0x01683004083f75b2 */ /* 0x0022b00008000100 */
[----:B------:R1:W4:Y:S01]  /*0290*/  SYNCS.EXCH.64 URZ, [UR8+0x16840], UR6 ;  /* 0x01684006083f75b2 */ /* 0x0003220008000100 */
[----:B------:R1:W0:Y:S01]  /*02a0*/  SYNCS.EXCH.64 URZ, [UR8+0x16838], UR4 ;  /* 0x01683804083f75b2 */ /* 0x0002220008000100 */
[----:B------:R1:W0:Y:S01]  /*02b0*/  SYNCS.EXCH.64 URZ, [UR8+0x16848], UR6 ;  /* 0x01684806083f75b2 */ /* 0x0002220008000100 */
[----:B------:R-:W-:Y:S01]  /*02c0*/  NOP ;  /* 0x0000000000007918 */ /* 0x000fe20000000000 */
.L_x_0:
[----:B------:R-:W5:Y:S01]  /*02d0*/  SHFL.IDX PT, R2, R0, RZ, 0x1f ;  /* 0x00001fff00027589 */ /* 0x000f6200000e0000 */
[----:B------:R-:W-:Y:S01]  /*02e0*/  NOP ;  /* 0x0000000000007918 */ /* 0x000fe20000000000 */
[----:B-----5:R-:W-:-:S13]  /*02f0*/  ISETP.NE.AND P0, PT, R2, RZ, PT ;  /* 0x000000ff0200720c */ /* 0x020fda0003f05270 */
[----:B------:R-:W-:Y:S05]  /*0300*/  @P0 BRA `(.L_x_1) ;  /* 0x0000000000480947 */ /* 0x000fea0003800000 */
[----:B-1----:R-:W1:Y:S01]  /*0310*/  S2UR UR5, SR_CgaCtaId ;  /* 0x00000000000579c3 */ /* 0x002e620000008800 */
        /* <DEDUP_REMOVED lines=12> */
[----:B-1----:R1:W0:Y:S08]  /*03e0*/  SYNCS.EXCH.64 URZ, [UR8+0x16850], UR4 ;  /* 0x01685004083f75b2 */ /* 0x0022300008000100 */
[----:B------:R1:W0:Y:S01]  /*03f0*/  SYNCS.EXCH.64 URZ, [UR8+0x16860], UR6 ;  /* 0x01686006083f75b2 */ /* 0x0002220008000100 */
[----:B------:R1:W0:Y:S01]  /*0400*/  SYNCS.EXCH.64 URZ, [UR8+0x16858], UR4 ;  /* 0x01685804083f75b2 */ /* 0x0002220008000100 */
[----:B------:R1:W0:Y:S01]  /*0410*/  SYNCS.EXCH.64 URZ, [UR8+0x16868], UR6 ;  /* 0x01686806083f75b2 */ /* 0x0002220008000100 */
[----:B------:R-:W-:Y:S01]  /*0420*/  NOP ;  /* 0x0000000000007918 */ /* 0x000fe20000000000 */
.L_x_1:
[----:B------:R-:W5:Y:S01]  /*0430*/  SHFL.IDX PT, R2, R0, RZ, 0x1f ;  /* 0x00001fff00027589 */ /* 0x000f6200000e0000 */
[----:B------:R-:W-:Y:S01]  /*0440*/  NOP ;  /* 0x0000000000007918 */ /* 0x000fe20000000000 */
[----:B-----5:R-:W-:-:S13]  /*0450*/  ISETP.NE.AND P0, PT, R2, RZ, PT ;  /* 0x000000ff0200720c */ /* 0x020fda0003f05270 */
[----:B------:R-:W-:Y:S05]  /*0460*/  @P0 BRA `(.L_x_2) ;  /* 0x0000000000380947 */ /* 0x000fea0003800000 */
[----:B-1----:R-:W1:Y:S01]  /*0470*/  S2UR UR5, SR_CgaCtaId ;  /* 0x00000000000579c3 */ /* 0x002e620000008800 */
[----:B------:R-:W-:Y:S01]  /*0480*/  UMOV UR4, 0x400 ;  /* 0x0000040000047882 */ /* 0x000fe20000000000 */
[----:B------:R-:W-:Y:S01]  /*0490*/  UMOV UR7, 0x80 ;  /* 0x0000008000077882 */ /* 0x000fe20000000000 */
[----:B------:R-:W-:Y:S01]  /*04a0*/  ELECT P0, URZ, PT ;  /* 0x00000000003f782f */ /* 0x000fe20003800000 */
[----:B-1----:R-:W-:Y:S02]  /*04b0*/  ULEA UR6, UR5, UR4, 0x18 ;  /* 0x0000000405067291 */ /* 0x002fe4000f8ec03f */
[----:B------:R-:W-:-:S04]  /*04c0*/  UIADD3 UR4, -UR7, 0x100000, URZ ;  /* 0x0010000007047890 */ /* 0x000fc8000fffe13f */
[----:B------:R-:W-:Y:S02]  /*04d0*/  USHF.L.U32 UR5, UR4, 0xb, URZ ;  /* 0x0000000b04057899 */ /* 0x000fe4000800063f */
[----:B------:R-:W-:Y:S01]  /*04e0*/  USHF.L.U32 UR4, UR4, 0x1, URZ ;  /* 0x0000000104047899 */ /* 0x000fe2000800063f */
[----:B------:R-:W1:Y:S11]  /*04f0*/  FENCE.VIEW.ASYNC.S ;  /* 0x00000000000073c6 */ /* 0x000e760000000000 */
[----:B-1----:R1:W0:Y:S01]  /*0500*/  SYNCS.EXCH.64 URZ, [UR6+0x16870], UR4 ;  /* 0x01687004063f75b2 */ /* 0x0022220008000100 */
[----:B------:R1:W0:Y:S01]  /*0510*/  SYNCS.EXCH.64 URZ, [UR6+0x16880], UR4 ;  /* 0x01688004063f75b2 */ /* 0x0002220008000100 */
[----:B------:R1:W0:Y:S01]  /*0520*/  SYNCS.EXCH.64 URZ, [UR6+0x16878], UR4 ;  /* 0x01687804063f75b2 */ /* 0x0002220008000100 */
[----:B------:R1:W0:Y:S01]  /*0530*/  SYNCS.EXCH.64 URZ, [UR6+0x16888], UR4 ;  /* 0x01688804063f75b2 */ /* 0x0002220008000100 */
[----:B------:R-:W-:Y:S01]  /*0540*/  NOP ;  /* 0x0000000000007918 */ /* 0x000fe20000000000 */
.L_x_2:
        /* <DEDUP_REMOVED lines=22> */
.L_x_3:
[----:B------:R-:W5:Y:S01]  /*06b0*/  SHFL.IDX PT, R2, R0, RZ, 0x1f ;  /* 0x00001fff00027589 */ /* 0x000f6200000e0000 */
[----:B------:R-:W-:Y:S01]  /*06c0*/  R2UR UR9, R3 ;  /* 0x00000000030972ca */ /* 0x000fe200000e0000 */
        /* <DEDUP_REMOVED lines=21> */
.L_x_4:
[----:B------:R-:W-:Y:S01]  /*0820*/  UISETP.NE.AND UP0, UPT, UR9, URZ, UPT ;  /* 0x0000003f0900728c */ /* 0x000fe2000bf05270 */
[----:B------:R-:W-:Y:S01]  /*0830*/  NOP ;  /* 0x0000000000007918 */ /* 0x000fe20000000000 */
[----:B------:R-:W-:Y:S01]  /*0840*/  UMOV UR41, 0x1 ;  /* 0x0000000100297882 */ /* 0x000fe20000000000 */
[----:B------:R-:W-:Y:S01]  /*0850*/  ULDC.64 UR38, c[0x0][0x208] ;  /* 0x0000820000267ab9 */ /* 0x000fe20000000a00 */
[----:B------:R-:W-:Y:S01]  /*0860*/  USEL UR41, UR41, 0x2, !UP0 ;  /* 0x0000000229297887 */ /* 0x000fe2000c000000 */
[----:B------:R-:W-:Y:S01]  /*0870*/  BSSY B6, `(.L_x_5) ;  /* 0x00009dc000067945 */ /* 0x000fe20003800000 */
[----:B0-234-:R-:W-:Y:S01]  /*0880*/  BAR.SYNC.DEFER_BLOCKING 0x0 ;  /* 0x0000000000007b1d */ /* 0x01dfe20000010000 */
[----:B------:R-:W-:-:S13]  /*0890*/  PLOP3.LUT P0, PT, PT, PT, UP0, 0x80, 0x0 ;  /* 0x000000000000781c */ /* 0x000fda0003f0f008 */
[----:B------:R-:W-:Y:S05]  /*08a0*/  @!P0 BRA `(.L_x_6) ;  /* 0x0000006000788947 */ /* 0x000fea0003800000 */
.L_x_7:
[----:B------:R-:W-:-:S08]  /*08b0*/  NOP ;  /* 0x0000000000007918 */ /* 0x000fd00000000000 */
[----:B------:R-:W0:Y:S02]  /*08c0*/  USETMAXREG.TRY_ALLOC.CTAPOOL UP0, 0xa0 ;  /* 0x000000a0000079c8 */ /* 0x000e240008000600 */
[----:B0-----:R-:W-:-:S13]  /*08d0*/  PLOP3.LUT P0, PT, PT, PT, UP0, 0x80, 0x0 ;  /* 0x000000000000781c */ /* 0x001fda0003f0f008 */
[----:B------:R-:W-:Y:S05]  /*08e0*/  @!P0 BRA `(.L_x_7) ;  /* 0xfffffffc00f08947 */ /* 0x000fea000383ffff */
[----:B-1----:R-:W0:Y:S01]  /*08f0*/  S2UR UR6, SR_CTAID.Y ;  /* 0x00000000000679c3 */ /* 0x002e220000002600 */
[----:B------:R-:W-:Y:S01]  /*0900*/  LOP3.LUT R0, R22, 0xffffff80, RZ, 0xc0, !PT ;  /* 0xffffff8016007812 */ /* 0x000fe200078ec0ff */
[----:B------:R-:W-:Y:S02]  /*0910*/  ULDC UR7, c[0x0][0xc50] ;  /* 0x0003140000077ab9 */ /* 0x000fe40000000800 */
[----:B------:R-:W-:-:S04]  /*0920*/  UISETP.NE.AND UP0, UPT, UR7, 0x1, UPT ;  /* 0x000000010700788c */ /* 0x000fc8000bf05270 */
[----:B------:R-:W-:Y:S08]  /*0930*/  BAR.ARV 0x8, 0x200 ;  /* 0x0208000000007b1d */ /* 0x000ff00000002000 */
[----:B------:R-:W1:Y:S01]  /*0940*/  S2UR UR8, SR_CTAID.Z ;  /* 0x00000000000879c3 */ /* 0x000e620000002700 */
[----:B------:R-:W-:Y:S01]  /*0950*/  ISETP.NE.AND P0, PT, R0, 0x80, PT ;  /* 0x000000800000780c */ /* 0x000fe20003f05270 */
[----:B------:R-:W-:Y:S01]  /*0960*/  @UP0 ULDC UR4, c[0x0][0xc54] ;  /* 0x0003150000040ab9 */ /* 0x000fe20000000800 */
[----:B------:R-:W-:Y:S01]  /*0970*/  @UP0 ULDC UR9, c[0x0][0xc58] ;  /* 0x0003160000090ab9 */ /* 0x000fe20000000800 */
[----:B0-----:R-:W-:-:S10]  /*0980*/  UIMAD.WIDE.U32 UR4, UR6, UR4, URZ ;  /* 0x00000004060472a5 */ /* 0x001fd4000f8e003f */
[----:B------:R-:W-:Y:S06]  /*0990*/  @!P0 BAR.ARV 0x9, 0x100 ;  /* 0x0244000000008b1d */ /* 0x000fec0000002000 */
[----:B------:R-:W-:Y:S01]  /*09a0*/  UMOV UR36, UR6 ;  /* 0x0000000600247c82 */ /* 0x000fe20008000000 */
[----:B------:R-:W-:Y:S01]  /*09b0*/  @UP0 USHF.R.U32.HI UR36, URZ, UR9, UR5 ;  /* 0x000000093f240299 */ /* 0x000fe20008011605 */
[----:B-1----:R-:W-:-:S03]  /*09c0*/  ISETP.LE.AND P0, PT, RZ, UR8, PT ;  /* 0x00000008ff007c0c */ /* 0x002fc6000bf03270 */
[----:B------:R-:W-:-:S04]  /*09d0*/  UIADD3 UR4, -UR36, URZ, URZ ;  /* 0x0000003f24047290 */ /* 0x000fc8000fffe13f */
[----:B------:R-:W-:-:S06]  /*09e0*/  UIMAD UR7, UR7, UR4, UR6 ;  /* 0x00000004070772a4 */ /* 0x000fcc000f8e0206 */
[----:B------:R-:W-:Y:S06]  /*09f0*/  @!P0 BRA `(.L_x_8) ;  /* 0x0000009c000c8947 */ /* 0x000fec0003800000 */
[----:B------:R-:W-:Y:S01]  /*0a00*/  ULDC.64 UR4, c[0x0][0x418] ;  /* 0x0001060000047ab9 */ /* 0x000fe20000000a00 */
[----:B------:R-:W-:Y:S01]  /*0a10*/  ULDC UR42, c[0x0][0x424] ;  /* 0x00010900002a7ab9 */ /* 0x000fe20000000800 */
[----:B------:R-:W-:Y:S02]  /*0a20*/  UISETP.NE.U32.AND UP0, UPT, UR4, URZ, UPT ;  /* 0x0000003f0400728c */ /* 0x000fe4000bf05070 */
[----:B------:R-:W-:Y:S02]  /*0a30*/  ULOP3.LUT UR37, UR7, 0xffff, URZ, 0xc0, !UPT ;  /* 0x0000ffff07257892 */ /* 0x000fe4000f8ec03f */
[----:B------:R-:W-:Y:S01]  /*0a40*/  UISETP.NE.AND.EX UP0, UPT, UR5, URZ, UPT, UP0 ;  /* 0x0000003f0500728c */ /* 0x000fe2000bf05300 */
[----:B------:R-:W-:-:S03]  /*0a50*/  ULDC UR4, c[0x0][0x2f0] ;  /* 0x0000bc0000047ab9 */ /* 0x000fc60000000800 */
[----:B------:R-:W-:-:S04]  /*0a60*/  USEL UR42, UR42, 0x1, UP0 ;  /* 0x000000012a2a7887 */ /* 0x000fc80008000000 */
[----:B------:R-:W-:-:S04]  /*0a70*/  UIMAD UR42, UR42, UR4, URZ ;  /* 0x000000042a2a72a4 */ /* 0x000fc8000f8e023f */
[----:B------:R-:W-:Y:S02]  /*0a80*/  UISETP.GE.AND UP0, UPT, UR42, 0x1, UPT ;  /* 0x000000012a00788c */ /* 0x000fe4000bf06270 */
[----:B------:R-:W-:-:S04]  /*0a90*/  UIADD3 UR4, UR42, 0x7f, URZ ;  /* 0x0000007f2a047890 */ /* 0x000fc8000fffe03f */
[----:B------:R-:W-:Y:S01]  /*0aa0*/  PLOP3.LUT P0, PT, PT, PT, UP0, 0x80, 0x0 ;  /* 0x000000000000781c */ /* 0x000fe20003f0f008 */
[----:B------:R-:W-:-:S04]  /*0ab0*/  USHF.R.S32.HI UR5, URZ, 0x1f, UR4 ;  /* 0x0000001f3f057899 */ /* 0x000fc80008011404 */
[----:B------:R-:W-:-:S03]  /*0ac0*/  ULEA.HI UR5, UR5, UR4, URZ, 0x7 ;  /* 0x0000000405057291 */ /* 0x000fc6000f8f383f */
[----:B------:R-:W-:Y:S01]  /*0ad0*/  UMOV UR4, URZ ;  /* 0x0000003f00047c82 */ /* 0x000fe20008000000 */
[----:B------:R-:W-:-:S04]  /*0ae0*/  USHF.R.S32.HI UR6, URZ, 0x7, UR5 ;  /* 0x000000073f067899 */ /* 0x000fc80008011405 */
[----:B------:R-:W-:Y:S08]  /*0af0*/  @!P0 BRA `(.L_x_9) ;  /* 0x0000000000908947 */ /* 0x000ff00003800000 */
[----:B------:R-:W-:Y:S01]  /*0b00*/  USHF.R.U32.HI UR7, URZ, 0x10, UR7 ;  /* 0x000000103f077899 */ /* 0x000fe20008011607 */
[----:B------:R-:W-:-:S03]  /*0b10*/  UMOV UR4, URZ ;  /* 0x0000003f00047c82 */ /* 0x000fc60008000000 */
[----:B------:R-:W-:-:S11]  /*0b20*/  UISETP.NE.AND UP0, UPT, UR7, URZ, UPT ;  /* 0x0000003f0700728c */ /* 0x000fd6000bf05270 */
[----:B------:R-:W-:Y:S02]  /*0b30*/  @!UP0 ULDC UR7, c[0x0][0x9f0] ;  /* 0x00027c0000078ab9 */ /* 0x000fe40000000800 */
[----:B------:R-:W-:Y:S01]  /*0b40*/  IMAD.U32 R3, RZ, RZ, UR7 ;  /* 0x00000007ff037e24 */ /* 0x000fe2000f8e00ff */
[----:B------:R-:W-:-:S04]  /*0b50*/  UIADD3 UR8, UR6, -0x1, UR7 ;  /* 0xffffffff06087890 */ /* 0x000fc8000fffe007 */
[-C--:B------:R-:W-:Y:S02]  /*0b60*/  IABS R0, R3.reuse ;  /* 0x0000000300007213 */ /* 0x080fe40000000000 */
[----:B------:R-:W-:Y:S01]  /*0b70*/  IMAD.U32 R4, RZ, RZ, UR8 ;  /* 0x00000008ff047e24 */ /* 0x000fe2000f8e00ff */
[----:B------:R-:W-:Y:S01]  /*0b80*/  IABS R5, R3 ;  /* 0x0000000300057213 */ /* 0x000fe20000000000 */
[----:B------:R-:W-:Y:S01]  /*0b90*/  ULOP3.LUT UR8, UR8, UR7, URZ, 0x3c, !UPT ;  /* 0x0000000708087292 */ /* 0x000fe2000f8e3c3f */
[----:B------:R-:W-:Y:S02]  /*0ba0*/  R2UR UR11, R0 ;  /* 0x00000000000b72ca */ /* 0x000fe400000e0000 */
[----:B------:R-:W-:-:S05]  /*0bb0*/  IABS R4, R4 ;  /* 0x0000000400047213 */ /* 0x000fca0000000000 */
[----:B------:R-:W-:-:S05]  /*0bc0*/  IMAD.MOV.U32 R3, RZ, RZ, R4 ;  /* 0x000000ffff037224 */ /* 0x000fca00078e0004 */
[----:B------:R-:W-:Y:S01]  /*0bd0*/  R2UR UR10, R3 ;  /* 0x00000000030a72ca */ /* 0x000fe200000e0000 */
[----:B------:R-:W0:Y:S08]  /*0be0*/  I2F.RP R0, UR11 ;  /* 0x0000000b00007d06 */ /* 0x000e300008209400 */
[----:B0-----:R-:W0:Y:S02]  /*0bf0*/  MUFU.RCP R0, R0 ;  /* 0x0000000000007308 */ /* 0x001e240000001000 */
[----:B0-----:R-:W-:Y:S01]  /*0c00*/  VIADD R2, R0, 0xffffffe ;  /* 0x0ffffffe00027836 */ /* 0x001fe20000000000 */
[----:B------:R-:W-:-:S05]  /*0c10*/  IADD3 R0, RZ, -R5, RZ ;  /* 0x80000005ff007210 */ /* 0x000fca0007ffe0ff */
[----:B------:R-:W0:Y:S02]  /*0c20*/  F2I.FTZ.U32.TRUNC.NTZ R2, R2 ;  /* 0x0000000200027305 */ /* 0x000e24000021f000 */
[----:B0-----:R-:W-:-:S13]  /*0c30*/  R2UR UR5, R2 ;  /* 0x00000000020572ca */ /* 0x001fda00000e0000 */
[----:B------:R-:W-:-:S04]  /*0c40*/  UIADD3 UR9, URZ, -UR5, URZ ;  /* 0x800000053f097290 */ /* 0x000fc8000fffe03f */
[----:B------:R-:W-:-:S04]  /*0c50*/  UIMAD UR9, UR9, UR11, URZ ;  /* 0x0000000b090972a4 */ /* 0x000fc8000f8e023f */
[----:B------:R-:W-:-:S03]  /*0c60*/  UIMAD.WIDE.U32 UR4, UR5, UR9, UR4 ;  /* 0x00000009050472a5 */ /* 0x000fc6000f8e0004 */
[----:B------:R-:W-:Y:S01]  /*0c70*/  R2UR UR9, R0 ;  /* 0x00000000000972ca */ /* 0x000fe200000e0000 */
[----:B------:R-:W-:-:S12]  /*0c80*/  UIMAD.WIDE.U32 UR4, UR5, UR10, URZ ;  /* 0x0000000a050472a5 */ /* 0x000fd8000f8e003f */
[----:B------:R-:W-:-:S04]  /*0c90*/  UIMAD UR4, UR5, UR9, UR10 ;  /* 0x00000009050472a4 */ /* 0x000fc8000f8e020a */
[----:B------:R-:W-:-:S11]  /*0ca0*/  UISETP.GT.U32.AND UP0, UPT, UR11, UR4, UPT ;  /* 0x000000040b00728c */ /* 0x000fd6000bf04070 */
[----:B------:R-:W-:Y:S02]  /*0cb0*/  @!UP0 UIADD3 UR4, UR4, -UR11, URZ ;  /* 0x8000000b04048290 */ /* 0x000fe4000fffe03f */
[----:B------:R-:W-:Y:S02]  /*0cc0*/  @!UP0 UIADD3 UR5, UR5, 0x1, URZ ;  /* 0x0000000105058890 */ /* 0x000fe4000fffe03f */
[----:B------:R-:W-:Y:S02]  /*0cd0*/  UISETP.GE.U32.AND UP1, UPT, UR4, UR11, UPT ;  /* 0x0000000b0400728c */ /* 0x000fe4000bf26070 */
[----:B------:R-:W-:-:S09]  /*0ce0*/  UISETP.GE.AND UP0, UPT, UR8, URZ, UPT ;  /* 0x0000003f0800728c */ /* 0x000fd2000bf06270 */
[----:B------:R-:W-:Y:S02]  /*0cf0*/  @UP1 UIADD3 UR5, UR5, 0x1, URZ ;  /* 0x0000000105051890 */ /* 0x000fe4000fffe03f */
[----:B------:R-:W-:-:S05]  /*0d00*/  UISETP.NE.AND UP1, UPT, UR7, URZ, UPT ;  /* 0x0000003f0700728c */ /* 0x000fca000bf25270 */
[----:B------:R-:W-:Y:S02]  /*0d10*/  UMOV UR4, UR5 ;  /* 0x0000000500047c82 */ /* 0x000fe40008000000 */
[----:B------:R-:W-:-:S04]  /*0d20*/  @!UP0 UIADD3 UR4, -UR4, URZ, URZ ;  /* 0x0000003f04048290 */ /* 0x000fc8000fffe13f */
[----:B------:R-:W-:-:S12]  /*0d30*/  @!UP1 ULOP3.LUT UR4, URZ, UR7, URZ, 0x33, !UPT ;  /* 0x000000073f049292 */ /* 0x000fd8000f8e333f */
.L_x_9:
[----:B------:R-:W-:Y:S01]  /*0d40*/  UIMAD UR37, UR37, UR4, URZ ;  /* 0x00000004252572a4 */ /* 0x000fe2000f8e023f */
[----:B------:R-:W-:Y:S01]  /*0d50*/  IMAD.U32 R0, RZ, RZ, UR6 ;  /* 0x00000006ff007e24 */ /* 0x000fe2000f8e00ff */
[----:B------:R-:W-:Y:S01]  /*0d60*/  PLOP3.LUT P0, PT, PT, PT, PT, 0x80, 0x0 ;  /* 0x000000000000781c */ /* 0x000fe20003f0f070 */
[----:B------:R-:W-:Y:S01]  /*0d70*/  IMAD.U32 R3, RZ, RZ, UR4 ;  /* 0x00000004ff037e24 */ /* 0x000fe2000f8e00ff */
[----:B------:R-:W-:Y:S01]  /*0d80*/  CS2R R118, SRZ ;  /* 0x0000000000767805 */ /* 0x000fe2000001ff00 */
[----:B------:R-:W-:Y:S01]  /*0d90*/  VIADD R23, R22, 0xffffff80 ;  /* 0xffffff8016177836 */ /* 0x000fe20000000000 */
[----:B------:R-:W-:Y:S01]  /*0da0*/  CS2R R28, SRZ ;  /* 0x00000000001c7805 */ /* 0x000fe2000001ff00 */
[----:B------:R-:W-:Y:S01]  /*0db0*/  IMAD.MOV.U32 R17, RZ, RZ, RZ ;  /* 0x000000ffff117224 */ /* 0x000fe200078e00ff */
[----:B------:R-:W-:Y:S02]  /*0dc0*/  VIADDMNMX R0, R3, UR37, R0, PT ;  /* 0x0000002503007c46 */ /* 0x000fe4000b800100 */
[----:B------:R-:W-:-:S02]  /*0dd0*/  CS2R R30, SRZ ;  /* 0x00000000001e7805 */ /* 0x000fc4000001ff00 */
[----:B------:R-:W-:Y:S02]  /*0de0*/  CS2R R20, SRZ ;  /* 0x0000000000147805 */ /* 0x000fe4000001ff00 */
[----:B------:R-:W-:Y:S02]  /*0df0*/  CS2R R24, SRZ ;  /* 0x0000000000187805 */ /* 0x000fe4000001ff00 */
[----:B------:R-:W-:Y:S01]  /*0e00*/  R2UR UR43, R0 ;  /* 0x00000000002b72ca */ /* 0x000fe200000e0000 */
[----:B------:R-:W-:Y:S01]  /*0e10*/  IMAD.MOV.U32 R0, RZ, RZ, RZ ;  /* 0x000000ffff007224 */ /* 0x000fe200078e00ff */
[----:B------:R-:W-:Y:S02]  /*0e20*/  CS2R R14, SRZ ;  /* 0x00000000000e7805 */ /* 0x000fe4000001ff00 */
[----:B------:R-:W-:Y:S02]  /*0e30*/  CS2R R18, SRZ ;  /* 0x0000000000127805 */ /* 0x000fe4000001ff00 */
[----:B------:R-:W-:-:S02]  /*0e40*/  CS2R R10, SRZ ;  /* 0x00000000000a7805 */ /* 0x000fc4000001ff00 */
[----:B------:R-:W-:Y:S02]  /*0e50*/  CS2R R12, SRZ ;  /* 0x00000000000c7805 */ /* 0x000fe4000001ff00 */
[----:B------:R-:W-:Y:S02]  /*0e60*/  CS2R R6, SRZ ;  /* 0x0000000000067805 */ /* 0x000fe4000001ff00 */
[----:B------:R-:W-:Y:S02]  /*0e70*/  CS2R R8, SRZ ;  /* 0x0000000000087805 */ /* 0x000fe4000001ff00 */
[----:B------:R-:W-:Y:S02]  /*0e80*/  CS2R R4, SRZ ;  /* 0x0000000000047805 */ /* 0x000fe4000001ff00 */
[----:B------:R-:W-:Y:S02]  /*0e90*/  CS2R R32, SRZ ;  /* 0x0000000000207805 */ /* 0x000fe4000001ff00 */
[----:B------:R-:W-:-:S02]  /*0ea0*/  CS2R R2, SRZ ;  /* 0x0000000000027805 */ /* 0x000fc4000001ff00 */
[----:B------:R-:W-:Y:S02]  /*0eb0*/  CS2R R26, SRZ ;  /* 0x00000000001a7805 */ /* 0x000fe4000001ff00 */
[----:B------:R-:W-:Y:S01]  /*0ec0*/  CS2R R34, SRZ ;  /* 0x0000000000227805 */ /* 0x000fe2000001ff00 */
[----:B------:R-:W-:-:S06]  /*0ed0*/  UISETP.GT.AND UP0, UPT, UR43, UR37, UPT ;  /* 0x000000252b00728c */ /* 0x000fcc000bf04270 */
[----:B------:R-:W-:-:S13]  /*0ee0*/  PLOP3.LUT P1, PT, PT, PT, UP0, 0x80, 0x0 ;  /* 0x000000000000781c */ /* 0x000fda0003f2f008 */
[----:B------:R-:W-:Y:S05]  /*0ef0*/  @!P1 BRA `(.L_x_10) ;  /* 0x00000048002c9947 */ /* 0x000fea0003800000 */
[----:B------:R-:W-:Y:S01]  /*0f00*/  SHF.R.S32.HI R0, RZ, 0x1f, R23 ;  /* 0x0000001fff007819 */ /* 0x000fe20000011417 */
[----:B------:R-:W0:Y:S01]  /*0f10*/  S2UR UR6, SR_CgaCtaId ;  /* 0x00000000000679c3 */ /* 0x000e220000008800 */
[----:B------:R-:W-:Y:S02]  /*0f20*/  UMOV UR40, 0x400 ;  /* 0x0000040000287882 */ /* 0x000fe40000000000 */
[----:B------:R-:W-:-:S04]  /*0f30*/  LEA.HI R17, R0, R23, RZ, 0x7 ;  /* 0x0000001700117211 */ /* 0x000fc800078f38ff */
[----:B------:R-:W-:-:S06]  /*0f40*/  SHF.R.S32.HI R0, RZ, 0x7, R17 ;  /* 0x00000007ff007819 */ /* 0x000fcc0000011411 */
[----:B------:R-:W1:Y:S01]  /*0f50*/  SHFL.IDX PT, R0, R0, RZ, 0x1f ;  /* 0x00001fff00007589 */ /* 0x000e6200000e0000 */
[----:B0-----:R-:W-:Y:S01]  /*0f60*/  ULEA UR40, UR6, UR40, 0x18 ;  /* 0x0000002806287291 */ /* 0x001fe2000f8ec03f */
[----:B-1----:R-:W-:-:S13]  /*0f70*/  R2UR UR44, R0 ;  /* 0x00000000002c72ca */ /* 0x002fda00000e0000 */
[----:B------:R-:W-:Y:S02]  /*0f80*/  UIMAD.WIDE UR4, UR44, 0x55555556, URZ ;  /* 0x555555562c0478a5 */ /* 0x000fe4000f8e023f */
[----:B------:R-:W-:Y:S02]  /*0f90*/  UIADD3 UR4, UR40, 0x8400, URZ ;  /* 0x0000840028047890 */ /* 0x000fe4000fffe03f */
[----:B------:R-:W-:Y:S02]  /*0fa0*/  ULEA.HI UR5, UR5, UR5, URZ, 0x1 ;  /* 0x0000000505057291 */ /* 0x000fe4000f8f083f */
[----:B------:R-:W-:Y:S02]  /*0fb0*/  ULOP3.LUT UP0, URZ, UR4, 0x3ff, URZ, 0xc0, !UPT ;  /* 0x000003ff043f7892 */ /* 0x000fe4000f80c03f */
[----:B------:R-:W-:-:S04]  /*0fc0*/  UIMAD UR5, UR5, -0x3, UR44 ;  /* 0xfffffffd050578a4 */ /* 0x000fc8000f8e022c */
[----:B------:R-:W-:Y:S01]  /*0fd0*/  PLOP3.LUT P0, PT, PT, PT, UP0, 0x80, 0x0 ;  /* 0x000000000000781c */ /* 0x000fe20003f0f008 */
[----:B------:R-:W-:-:S04]  /*0fe0*/  ULEA UR5, UR5, UR4, 0xd ;  /* 0x0000000405057291 */ /* 0x000fc8000f8e683f */
[----:B------:R-:W-:-:S04]  /*0ff0*/  USHF.R.U32.HI UR5, URZ, 0x4, UR5 ;  /* 0x000000043f057899 */ /* 0x000fc80008011605 */
[----:B------:R-:W-:-:S04]  /*1000*/  ULOP3.LUT UR45, UR5, 0x3fff, URZ, 0xc0, !UPT ;  /* 0x00003fff052d7892 */ /* 0x000fc8000f8ec03f */
[----:B------:R-:W-:Y:S08]  /*1010*/  @!P0 BRA `(.L_x_11) ;  /* 0x0000000000408947 */ /* 0x000ff00003800000 */
[----:B------:R-:W-:Y:S01]  /*1020*/  MOV R0, 0x0 ;  /* 0x0000000000007802 */ /* 0x000fe20000000f00 */
[----:B------:R-:W-:Y:S01]  /*1030*/  ULDC.64 UR4, c[0x4][0x88] ;  /* 0x0100220000047ab9 */ /* 0x000fe20000000a00 */
[----:B------:R-:W-:Y:S01]  /*1040*/  ULDC.64 UR6, c[0x4][0x28] ;  /* 0x01000a0000067ab9 */ /* 0x000fe20000000a00 */
[----:B------:R-:W-:Y:S01]  /*1050*/  MOV R4, UR4 ;  /* 0x0000000400047c02 */ /* 0x000fe20008000f00 */
[----:B------:R0:W1:Y:S01]  /*1060*/  LDC.64 R2, c[0x4][R0] ;  /* 0x0100000000027b82 */ /* 0x0000620000000a00 */
[----:B------:R-:W-:Y:S01]  /*1070*/  IMAD.U32 R5, RZ, RZ, UR5 ;  /* 0x00000005ff057e24 */ /* 0x000fe2000f8e00ff */
[----:B------:R-:W-:Y:S01]  /*1080*/  ULDC.64 UR4, c[0x4][0x90] ;  /* 0x0100240000047ab9 */ /* 0x000fe20000000a00 */
[----:B------:R-:W-:Y:S01]  /*1090*/  IMAD.U32 R10, RZ, RZ, UR6 ;  /* 0x00000006ff0a7e24 */ /* 0x000fe2000f8e00ff */
[----:B------:R-:W-:Y:S01]  /*10a0*/  MOV R8, 0x70 ;  /* 0x0000007000087802 */ /* 0x000fe20000000f00 */
[----:B------:R-:W-:Y:S02]  /*10b0*/  IMAD.U32 R6, RZ, RZ, UR4 ;  /* 0x00000004ff067e24 */ /* 0x000fe4000f8e00ff */
[----:B------:R-:W-:-:S02]  /*10c0*/  IMAD.U32 R7, RZ, RZ, UR5 ;  /* 0x00000005ff077e24 */ /* 0x000fc4000f8e00ff */
[----:B------:R-:W-:Y:S02]  /*10d0*/  IMAD.U32 R11, RZ, RZ, UR7 ;  /* 0x00000007ff0b7e24 */ /* 0x000fe4000f8e00ff */
[----:B------:R-:W-:Y:S02]  /*10e0*/  IMAD.MOV.U32 R12, RZ, RZ, 0x1 ;  /* 0x00000001ff0c7424 */ /* 0x000fe400078e00ff */
[----:B0-----:R-:W-:-:S07]  /*10f0*/  IMAD.MOV.U32 R13, RZ, RZ, RZ ;  /* 0x000000ffff0d7224 */ /* 0x001fce00078e00ff */
[----:B------:R-:W-:-:S07]  /*1100*/  LEPC R20, `(.L_x_11) ;  /* 0x000000001014794e */ /* 0x000fce0000000000 */
[----:B-1----:R-:W-:Y:S05]  /*1110*/  CALL.ABS.NOINC R2 ;  /* 0x0000000002007343 */ /* 0x002fea0003c00000 */
.L_x_11:
[----:B------:R-:W-:-:S04]  /*1120*/  SHF.L.U32 R2, RZ, 0x1f, RZ ;  /* 0x0000001fff027819 */ /* 0x000fc800000006ff */
[----:B------:R-:W0:Y:S02]  /*1130*/  SYNCS.PHASECHK.TRANS64.TRYWAIT P0, [UR40+0x16800], R2 ;  /* 0x01680002ff0075a7 */ /* 0x000e240008000168 */
[----:B0-----:R-:W-:Y:S05]  /*1140*/  @!P0 BRA `(.L_x_12) ;  /* 0x0000009400408947 */ /* 0x001fea0003800000 */
.L_x_83:
[----:B------:R-:W-:-:S06]  /*1150*/  ULOP3.LUT UR4, UR41, 0x1, URZ, 0xfc, !UPT ;  /* 0x0000000129047892 */ /* 0x000fcc000f8efc3f */
[----:B------:R-:W-:-:S05]  /*1160*/  IMAD.U32 R0, RZ, RZ, UR4 ;  /* 0x00000004ff007e24 */ /* 0x000fca000f8e00ff */
[----:B------:R-:W-:-:S13]  /*1170*/  ISETP.NE.AND P0, PT, R0, 0x3, PT ;  /* 0x000000030000780c */ /* 0x000fda0003f05270 */
[----:B------:R-:W-:Y:S05]  /*1180*/  @!P0 BRA `(.L_x_13) ;  /* 0x0000000000048947 */ /* 0x000fea0003800000 */
[----:B------:R-:W-:Y:S01]  /*1190*/  BPT.TRAP 0x1 ;  /* 0x000000040000795c */ /* 0x000fe20000300000 */
.L_x_13:
[----:B------:R1:W2:Y:S01]  /*11a0*/  SYNCS.PHASECHK.TRANS64.TRYWAIT P1, [UR40+0x16830], R2 ;  /* 0x01683002ff0075a7 */ /* 0x0002a20008020168 */
[----:B------:R-:W-:Y:S05]  /*11b0*/  @!P0 BRA `(.L_x_14) ;  /* 0x0000000000048947 */ /* 0x000fea0003800000 */
[----:B------:R-:W-:Y:S01]  /*11c0*/  BPT.TRAP 0x1 ;  /* 0x000000040000795c */ /* 0x000fe20000300000 */
.L_x_14:
[----:B------:R-:W-:Y:S02]  /*11d0*/  IMAD.U32 R4, RZ, RZ, UR45 ;  /* 0x0000002dff047e24 */ /* 0x000fe4000f8e00ff */
[----:B------:R-:W-:Y:S01]  /*11e0*/  IMAD.MOV.U32 R0, RZ, RZ, RZ ;  /* 0x000000ffff007224 */ /* 0x000fe200078e00ff */
[----:B--2---:R-:W-:Y:S06]  /*11f0*/  @P1 BRA `(.L_x_15) ;  /* 0x0000000000081947 */ /* 0x004fec0003800000 */
[----:B------:R-:W2:Y:S02]  /*1200*/  SYNCS.PHASECHK.TRANS64.TRYWAIT P1, [UR40+0x16830], R2 ;  /* 0x01683002ff0075a7 */ /* 0x000ea40008020168 */
[----:B--2---:R-:W-:Y:S05]  /*1210*/  @!P1 BRA `(.L_x_16) ;  /* 0x0000009400249947 */ /* 0x004fea0003800000 */
.L_x_15:
[----:B------:R-:W-:Y:S05]  /*1220*/  WARPSYNC.ALL ;  /* 0x0000000000007948 */ /* 0x000fea0003800000 */
[----:B------:R-:W-:Y:S01]  /*1230*/  MOV R119, RZ ;  /* 0x000000ff00777202 */ /* 0x000fe20000000f00 */
[----:B0-----:R-:W-:Y:S01]  /*1240*/  IMAD.MOV.U32 R3, RZ, RZ, 0x40000040 ;  /* 0x40000040ff037424 */ /* 0x001fe200078e00ff */
[----:B-1----:R-:W-:Y:S01]  /*1250*/  LOP3.LUT R2, R4, 0x10000, RZ, 0xfc, !PT ;  /* 0x0001000004027812 */ /* 0x002fe200078efcff */
[----:B------:R-:W-:-:S03]  /*1260*/  UIADD3 UR4, UR40, 0xe400, URZ ;  /* 0x0000e40028047890 */ /* 0x000fc6000fffe03f */
[C---:B------:R-:W-:Y:S01]  /*1270*/  R2UR UR8, R2.reuse ;  /* 0x00000000020872ca */ /* 0x040fe200000e0000 */
[----:B------:R-:W-:Y:S01]  /*1280*/  WARPGROUP.ARRIVE ;  /* 0x00000000000079c5 */ /* 0x000fe20000000000 */
[----:B------:R-:W-:Y:S01]  /*1290*/  R2UR UR9, R3 ;  /* 0x00000000030972ca */ /* 0x000fe200000e0000 */
[----:B------:R-:W-:Y:S01]  /*12a0*/  USHF.R.U32.HI UR4, URZ, 0x4, UR4 ;  /* 0x000000043f047899 */ /* 0x000fe20008011604 */
[----:B------:R-:W-:Y:S01]  /*12b0*/  R2UR UR16, R2 ;  /* 0x00000000021072ca */ /* 0x000fe200000e0000 */
[----:B------:R-:W-:Y:S01]  /*12c0*/  UMOV UR11, 0x40000040 ;  /* 0x40000040000b7882 */ /* 0x000fe20000000000 */
[----:B------:R-:W-:Y:S01]  /*12d0*/  UMOV UR13, 0x40000040 ;  /* 0x40000040000d7882 */ /* 0x000fe20000000000 */
[----:B------:R-:W-:Y:S01]  /*12e0*/  ULOP3.LUT UR4, UR4, 0x3fff, URZ, 0xc0, !UPT ;  /* 0x00003fff04047892 */ /* 0x000fe2000f8ec03f */
[----:B------:R-:W0:Y:S01]  /*12f0*/  S2UR UR7, SR_CgaCtaId ;  /* 0x00000000000779c3 */ /* 0x000e220000008800 */
[----:B------:R-:W-:Y:S01]  /*1300*/  UMOV UR15, 0x40000040 ;  /* 0x40000040000f7882 */ /* 0x000fe20000000000 */
[----:B------:R-:W-:Y:S01]  /*1310*/  UMOV UR17, 0x40000040 ;  /* 0x4000004000117882 */ /* 0x000fe20000000000 */
[----:B------:R-:W-:Y:S01]  /*1320*/  ULOP3.LUT UR20, UR4, 0x10000, URZ, 0xfc, !UPT ;  /* 0x0001000004147892 */ /* 0x000fe2000f8efc3f */
[----:B------:R-:W-:-:S03]  /*1330*/  UMOV UR19, 0x40000040 ;  /* 0x4000004000137882 */ /* 0x000fc60000000000 */
[----:B------:R-:W-:Y:S02]  /*1340*/  UIADD3 UR14, UR20, 0x4, URZ ;  /* 0x00000004140e7890 */ /* 0x000fe4000fffe03f */
[----:B------:R-:W-:Y:S01]  /*1350*/  UIADD3 UR12, UR16, 0x4, URZ ;  /* 0x00000004100c7890 */ /* 0x000fe2000fffe03f */
[----:B------:R-:W-:Y:S01]  /*1360*/  UMOV UR10, UR20 ;  /* 0x00000014000a7c82 */ /* 0x000fe20008000000 */
[----:B------:R-:W-:Y:S01]  /*1370*/  UIADD3 UR18, UR20, 0x6, URZ ;  /* 0x0000000614127890 */ /* 0x000fe2000fffe03f */
[----:B------:R-:W-:Y:S01]  /*1380*/  HGMMA.64x128x16.F32 R24, gdesc[UR8], RZ, !UPT, gsb0 ;  /* 0x01e00000081879f0 */ /* 0x000fe2000c0008ff */
[----:B------:R-:W-:Y:S02]  /*1390*/  UIADD3 UR8, UR16, 0x2, URZ ;  /* 0x0000000210087890 */ /* 0x000fe4000fffe03f */
[----:B------:R-:W-:Y:S01]  /*13a0*/  UIADD3 UR10, UR20, 0x2, URZ ;  /* 0x00000002140a7890 */ /* 0x000fe2000fffe03f */
[----:B------:R-:W-:Y:S01]  /*13b0*/  UMOV UR9, 0x40000040 ;  /* 0x4000004000097882 */ /* 0x000fe20000000000 */
[----:B------:R-:W-:Y:S01]  /*13c0*/  UMOV UR11, 0x40000040 ;  /* 0x40000040000b7882 */ /* 0x000fe20000000000 */
[----:B------:R-:W-:Y:S01]  /*13d0*/  UIADD3 UR16, UR16, 0x6, URZ ;  /* 0x0000000610107890 */ /* 0x000fe2000fffe03f */
[----:B------:R-:W-:-:S02]  /*13e0*/  WARPGROUP.DEPBAR.LE gsb0, 0x0 ;  /* 0x00008000000079c5 */ /* 0x000fc40000010000 */
[----:B------:R-:W-:-:S06]  /*13f0*/  WARPGROUP.ARRIVE ;  /* 0x00000000000079c5 */ /* 0x000fcc0000000000 */
[----:B------:R-:W-:Y:S03]  /*1400*/  HGMMA.64x128x16.F32 R24, gdesc[UR8], R24, gsb0 ;  /* 0x01e00000081879f0 */ /* 0x000fe60008000818 */
[----:B------:R-:W-:Y:S02]  /*1410*/  WARPGROUP.DEPBAR.LE gsb0, 0x0 ;  /* 0x00008000000079c5 */ /* 0x000fe40000010000 */
[----:B------:R-:W-:-:S07]  /*1420*/  WARPGROUP.ARRIVE ;  /* 0x00000000000079c5 */ /* 0x000fce0000000000 */
[----:B------:R-:W-:Y:S03]  /*1430*/  HGMMA.64x128x16.F32 R24, gdesc[UR12], R24, gsb0 ;  /* 0x01e000000c1879f0 */ /* 0x000fe60008000818 */
[----:B------:R-:W-:Y:S02]  /*1440*/  WARPGROUP.DEPBAR.LE gsb0, 0x0 ;  /* 0x00008000000079c5 */ /* 0x000fe40000010000 */
[----:B------:R-:W-:-:S07]  /*1450*/  WARPGROUP.ARRIVE ;  /* 0x00000000000079c5 */ /* 0x000fce0000000000 */
[----:B------:R-:W-:Y:S03]  /*1460*/  HGMMA.64x128x16.F32 R24, gdesc[UR16], R24, gsb0 ;  /* 0x01e00000101879f0 */ /* 0x000fe60008000818 */
[----:B------:R-:W-:Y:S02]  /*1470*/  WARPGROUP.DEPBAR.LE gsb0, 0x0 ;  /* 0x00008000000079c5 */ /* 0x000fe40000010000 */
[----:B0-----:R-:W-:Y:S05]  /*1480*/  @!P0 BRA `(.L_x_17) ;  /* 0x0000000000048947 */ /* 0x001fea0003800000 */
[----:B------:R-:W-:Y:S01]  /*1490*/  BPT.TRAP 0x1 ;  /* 0x000000040000795c */ /* 0x000fe20000300000 */
.L_x_17:
[----:B------:R-:W-:Y:S01]  /*14a0*/  LOP3.LUT R4, R17, 0xffffff80, RZ, 0xc0, !PT ;  /* 0xffffff8011047812 */ /* 0x000fe200078ec0ff */
[----:B------:R-:W-:Y:S01]  /*14b0*/  IMAD.MOV.U32 R6, RZ, RZ, -0x2 ;  /* 0xfffffffeff067424 */ /* 0x000fe200078e00ff */
[----:B------:R-:W-:Y:S01]  /*14c0*/  P2R R8, PR, RZ, 0x1 ;  /* 0x00000001ff087803 */ /* 0x000fe20000000000 */
[----:B------:R-:W-:Y:S01]  /*14d0*/  ULDC UR4, c[0x0][0x988] ;  /* 0x0002620000047ab9 */ /* 0x000fe20000000800 */
[----:B------:R-:W-:Y:S01]  /*14e0*/  UIADD3 UR21, UR43, -0x2, URZ ;  /* 0xfffffffe2b157890 */ /* 0x000fe2000fffe03f */
[----:B------:R-:W-:Y:S01]  /*14f0*/  IMAD.IADD R4, R23, 0x1, -R4 ;  /* 0x0000000117047824 */ /* 0x000fe200078e0a04 */
[-C--:B------:R-:W-:Y:S01]  /*1500*/  MOV R110, R119.reuse ;  /* 0x00000077006e7202 */ /* 0x080fe20000000f00 */
[--C-:B------:R-:W-:Y:S01]  /*1510*/  IMAD.MOV.U32 R118, RZ, RZ, R119.reuse ;  /* 0x000000ffff767224 */ /* 0x100fe200078e0077 */
[----:B------:R-:W-:Y:S01]  /*1520*/  UISETP.GE.AND UP0, UPT, UR21, UR37, UPT ;  /* 0x000000251500728c */ /* 0x000fe2000bf06270 */
[--C-:B------:R-:W-:Y:S01]  /*1530*/  IMAD.MOV.U32 R116, RZ, RZ, R119.reuse ;  /* 0x000000ffff747224 */ /* 0x100fe200078e0077 */
[----:B------:R-:W-:Y:S01]  /*1540*/  SHF.R.S32.HI R5, RZ, 0x1f, R4 ;  /* 0x0000001fff057819 */ /* 0x000fe20000011404 */
[--C-:B------:R-:W-:Y:S01]  /*1550*/  IMAD.MOV.U32 R114, RZ, RZ, R119.reuse ;  /* 0x000000ffff727224 */ /* 0x100fe200078e0077 */
[-C--:B------:R-:W-:Y:S01]  /*1560*/  MOV R100, R119.reuse ;  /* 0x0000007700647202 */ /* 0x080fe20000000f00 */
[--C-:B------:R-:W-:Y:S01]  /*1570*/  IMAD.MOV.U32 R112, RZ, RZ, R119.reuse ;  /* 0x000000ffff707224 */ /* 0x100fe200078e0077 */
[----:B------:R-:W-:Y:S01]  /*1580*/  LEA.HI R5, R5, R4, RZ, 0x2 ;  /* 0x0000000405057211 */ /* 0x000fe200078f10ff */
[--C-:B------:R-:W-:Y:S01]  /*1590*/  IMAD.MOV.U32 R108, RZ, RZ, R119.reuse ;  /* 0x000000ffff6c7224 */ /* 0x100fe200078e0077 */
[----:B------:R-:W-:Y:S01]  /*15a0*/  MOV R90, R119 ;  /* 0x00000077005a7202 */ /* 0x000fe20000000f00 */
[--C-:B------:R-:W-:Y:S01]  /*15b0*/  IMAD.MOV.U32 R106, RZ, RZ, R119.reuse ;  /* 0x000000ffff6a7224 */ /* 0x100fe200078e0077 */
[----:B------:R-:W-:Y:S01]  /*15c0*/  LOP3.LUT R5, R5, 0x7ffffffc, RZ, 0xc0, !PT ;  /* 0x7ffffffc05057812 */ /* 0x000fe200078ec0ff */
[----:B------:R-:W-:-:S02]  /*15d0*/  IMAD.MOV.U32 R104, RZ, RZ, R119 ;  /* 0x000000ffff687224 */ /* 0x000fc400078e0077 */
[----:B------:R-:W-:Y:S02]  /*15e0*/  IMAD.MOV.U32 R102, RZ, RZ, R119 ;  /* 0x000000ffff667224 */ /* 0x000fe400078e0077 */
[----:B------:R-:W-:Y:S02]  /*15f0*/  IMAD.IADD R5, R4, 0x1, -R5 ;  /* 0x0000000104057824 */ /* 0x000fe400078e0a05 */
[--C-:B------:R-:W-:Y:S02]  /*1600*/  IMAD.MOV.U32 R98, RZ, RZ, R119.reuse ;  /* 0x000000ffff627224 */ /* 0x100fe400078e0077 */
[----:B------:R-:W-:Y:S02]  /*1610*/  IMAD R5, R5, R6, 0x80 ;  /* 0x0000008005057424 */ /* 0x000fe400078e0206 */
[----:B------:R-:W-:Y:S02]  /*1620*/  IMAD.U32 R6, RZ, RZ, UR43 ;  /* 0x0000002bff067e24 */ /* 0x000fe4000f8e00ff */
[--C-:B------:R-:W-:Y:S01]  /*1630*/  IMAD.MOV.U32 R96, RZ, RZ, R119.reuse ;  /* 0x000000ffff607224 */ /* 0x100fe200078e0077 */
[----:B------:R-:W-:Y:S01]  /*1640*/  IADD3 R5, R5, UR42, RZ ;  /* 0x0000002a05057c10 */ /* 0x000fe2000fffe0ff */
[----:B------:R-:W-:-:S02]  /*1650*/  IMAD.MOV.U32 R94, RZ, RZ, R119 ;  /* 0x000000ffff5e7224 */ /* 0x000fc400078e0077 */
[----:B------:R-:W-:Y:S02]  /*1660*/  IMAD.MOV.U32 R92, RZ, RZ, R119 ;  /* 0x000000ffff5c7224 */ /* 0x000fe400078e0077 */
[----:B------:R-:W-:Y:S02]  /*1670*/  IMAD R6, R6, -0x80, R5 ;  /* 0xffffff8006067824 */ /* 0x000fe400078e0205 */
[----:B------:R-:W-:-:S03]  /*1680*/  IMAD.MOV.U32 R88, RZ, RZ, R119 ;  /* 0x000000ffff587224 */ /* 0x000fc600078e0077 */
[C---:B------:R-:W-:Y:S02]  /*1690*/  ISETP.GT.AND P4, PT, R6.reuse, RZ, PT ;  /* 0x000000ff0600720c */ /* 0x040fe40003f84270 */
[C---:B------:R-:W-:Y:S02]  /*16a0*/  ISETP.GT.AND P3, PT, R6.reuse, 0x1, PT ;  /* 0x000000010600780c */ /* 0x040fe40003f64270 */
[----:B------:R-:W-:Y:S02]  /*16b0*/  ISETP.GT.AND P1, PT, R6, 0x8, PT ;  /* 0x000000080600780c */ /* 0x000fe40003f24270 */
[----:B------:R-:W-:Y:S02]  /*16c0*/  FSEL R26, R26, -INF , P4 ;  /* 0xff8000001a1a7808 */ /* 0x000fe40002000000 */
[----:B------:R-:W-:Y:S02]  /*16d0*/  FSEL R111, R27, -INF , P3 ;  /* 0xff8000001b6f7808 */ /* 0x000fe40001800000 */
[----:B------:R-:W-:-:S02]  /*16e0*/  ISETP.GT.AND P2, PT, R6, 0x9, PT ;  /* 0x000000090600780c */ /* 0x000fc40003f44270 */
[----:B------:R-:W-:Y:S02]  /*16f0*/  FSEL R113, R30, -INF , P1 ;  /* 0xff8000001e717808 */ /* 0x000fe40000800000 */
[----:B------:R-:W-:Y:S02]  /*1700*/  FMNMX.FTZ R4, R26, R111, !PT ;  /* 0x0000006f1a047209 */ /* 0x000fe40007810000 */
[C---:B------:R-:W-:Y:S02]  /*1710*/  ISETP.GT.AND P6, PT, R6.reuse, 0x10, PT ;  /* 0x000000100600780c */ /* 0x040fe40003fc4270 */
[----:B------:R-:W-:Y:S02]  /*1720*/  FSEL R109, R31, -INF , P2 ;  /* 0xff8000001f6d7808 */ /* 0x000fe40001000000 */
[----:B------:R-:W-:Y:S02]  /*1730*/  FMNMX.FTZ R4, R113, R4, !PT ;  /* 0x0000000471047209 */ /* 0x000fe40007810000 */
[----:B------:R-:W-:-:S02]  /*1740*/  ISETP.GT.AND P5, PT, R6, 0x11, PT ;  /* 0x000000110600780c */ /* 0x000fc40003fa4270 */
[----:B------:R-:W-:Y:S02]  /*1750*/  FSEL R107, R34, -INF , P6 ;  /* 0xff800000226b7808 */ /* 0x000fe40003000000 */
[----:B------:R-:W-:Y:S02]  /*1760*/  FMNMX.FTZ R4, R109, R4, !PT ;  /* 0x000000046d047209 */ /* 0x000fe40007810000 */
[----:B------:R-:W-:Y:S02]  /*1770*/  FSEL R9, R24, -INF , P4 ;  /* 0xff80000018097808 */ /* 0x000fe40002000000 */
[----:B------:R-:W-:Y:S02]  /*1780*/  ISETP.GT.AND P4, PT, R6, 0x18, PT ;  /* 0x000000180600780c */ /* 0x000fe40003f84270 */
[----:B------:R-:W-:Y:S02]  /*1790*/  FSEL R91, R35, -INF , P5 ;  /* 0xff800000235b7808 */ /* 0x000fe40002800000 */
[----:B------:R-:W-:-:S02]  /*17a0*/  FMNMX.FTZ R4, R107, R4, !PT ;  /* 0x000000046b047209 */ /* 0x000fc40007810000 */
[----:B------:R-:W-:Y:S02]  /*17b0*/  FSEL R25, R25, -INF , P3 ;  /* 0xff80000019197808 */ /* 0x000fe40001800000 */
[----:B------:R-:W-:Y:S02]  /*17c0*/  ISETP.GT.AND P3, PT, R6, 0x19, PT ;  /* 0x000000190600780c */ /* 0x000fe40003f64270 */
[----:B------:R-:W-:Y:S02]  /*17d0*/  FSEL R105, R38, -INF , P4 ;  /* 0xff80000026697808 */ /* 0x000fe40002000000 */
[----:B------:R-:W-:Y:S02]  /*17e0*/  FMNMX.FTZ R4, R91, R4, !PT ;  /* 0x000000045b047209 */ /* 0x000fe40007810000 */
[----:B------:R-:W-:Y:S02]  /*17f0*/  FSEL R11, R28, -INF , P1 ;  /* 0xff8000001c0b7808 */ /* 0x000fe40000800000 */
        /* <DEDUP_REMOVED lines=8> */
[C---:B------:R-:W-:Y:S02]  /*1880*/  ISETP.GT.AND P6, PT, R6.reuse, 0x28, PT ;  /* 0x000000280600780c */ /* 0x040fe40003fc4270 */
        /* <DEDUP_REMOVED lines=50> */
[----:B------:R-:W-:Y:S02]  /*1bb0*/  ISETP.GT.AND P0, PT, R6, 0x59, PT ;  /* 0x000000590600780c */ /* 0x000fe40003f04270 */
[----:B------:R-:W-:-:S02]  /*1bc0*/  FSEL R117, R70, -INF , P6 ;  /* 0xff80000046757808 */ /* 0x000fc40003000000 */
[----:B------:R-:W-:Y:S02]  /*1bd0*/  FMNMX.FTZ R4, R67, R4, !PT ;  /* 0x0000000443047209 */ /* 0x000fe40007810000 */
[----:B------:R-:W-:Y:S02]  /*1be0*/  FSEL R57, R57, -INF , P5 ;  /* 0xff80000039397808 */ /* 0x000fe40002800000 */
        /* <DEDUP_REMOVED lines=15> */
[----:B------:R-:W-:-:S02]  /*1ce0*/  FSEL R79, R79, -INF , P2 ;  /* 0xff8000004f4f7808 */ /* 0x000fc40001000000 */
[----:B------:R-:W-:Y:S02]  /*1cf0*/  FMNMX.FTZ R4, R129, R4, !PT ;  /* 0x0000000481047209 */ /* 0x000fe40007810000 */
[----:B------:R-:W-:Y:S02]  /*1d00*/  ISETP.GT.AND P3, PT, R6, 0x70, PT ;  /* 0x000000700600780c */ /* 0x000fe40003f64270 */
[----:B------:R-:W-:Y:S02]  /*1d10*/  FSEL R31, R60, -INF , P4 ;  /* 0xff8000003c1f7808 */ /* 0x000fe40002000000 */
[----:B------:R-:W-:Y:S02]  /*1d20*/  FSEL R131, R82, -INF , P3 ;  /* 0xff80000052837808 */ /* 0x000fe40001800000 */
[----:B------:R-:W-:Y:S02]  /*1d30*/  FMNMX.FTZ R4, R79, R4, !PT ;  /* 0x000000044f047209 */ /* 0x000fe40007810000 */
[----:B------:R-:W-:-:S02]  /*1d40*/  ISETP.GT.AND P4, PT, R6, 0x71, PT ;  /* 0x000000710600780c */ /* 0x000fc40003f84270 */
[----:B------:R-:W-:Y:S02]  /*1d50*/  FMNMX.FTZ R4, R131, R4, !PT ;  /* 0x0000000483047209 */ /* 0x000fe40007810000 */
[----:B------:R-:W-:Y:S02]  /*1d60*/  FSEL R133, R83, -INF , P4 ;  /* 0xff80000053857808 */ /* 0x000fe40002000000 */
[----:B------:R-:W-:Y:S02]  /*1d70*/  ISETP.GT.AND P5, PT, R6, 0x78, PT ;  /* 0x000000780600780c */ /* 0x000fe40003fa4270 */
[----:B------:R-:W-:Y:S02]  /*1d80*/  FMNMX.FTZ R4, R133, R4, !PT ;  /* 0x0000000485047209 */ /* 0x000fe40007810000 */
[----:B------:R-:W-:Y:S02]  /*1d90*/  FSEL R83, R86, -INF , P5 ;  /* 0xff80000056537808 */ /* 0x000fe40002800000 */
[----:B------:R-:W-:-:S02]  /*1da0*/  ISETP.GT.AND P6, PT, R6, 0x79, PT ;  /* 0x000000790600780c */ /* 0x000fc40003fc4270 */
[----:B------:R-:W-:Y:S02]  /*1db0*/  FMNMX.FTZ R4, R83, R4, !PT ;  /* 0x0000000453047209 */ /* 0x000fe40007810000 */
[----:B------:R-:W-:Y:S02]  /*1dc0*/  FSEL R135, R87, -INF , P6 ;  /* 0xff80000057877808 */ /* 0x000fe40003000000 */
[----:B------:R-:W-:Y:S02]  /*1dd0*/  P2R R14, PR, RZ, 0x8 ;  /* 0x00000008ff0e7803 */ /* 0x000fe40000000000 */
[----:B------:R-:W-:Y:S01]  /*1de0*/  FMNMX.FTZ R10, R135, R4, !PT ;  /* 0x00000004870a7209 */ /* 0x000fe20007810000 */
[----:B------:R-:W-:Y:S01]  /*1df0*/  IMAD.U32 R4, RZ, RZ, UR4 ;  /* 0x00000004ff047e24 */ /* 0x000fe2000f8e00ff */
[----:B------:R-:W-:Y:S01]  /*1e00*/  P2R R18, PR, RZ, 0x4 ;  /* 0x00000004ff127803 */ /* 0x000fe20000000000 */
[----:B------:R-:W-:Y:S01]  /*1e10*/  UIADD3 UR4, UR40, 0x16840, URZ ;  /* 0x0001684028047890 */ /* 0x000fe2000fffe03f */
[----:B------:R-:W-:Y:S01]  /*1e20*/  ISETP.GT.AND P2, PT, R6, 0x58, PT ;  /* 0x000000580600780c */ /* 0x000fe20003f44270 */
[----:B------:R-:W0:Y:S01]  /*1e30*/  SHFL.BFLY PT, R5, R10, 0x2, 0x1f ;  /* 0x0c401f000a057f89 */ /* 0x000e2200000e0000 */
[----:B------:R-:W-:Y:S01]  /*1e40*/  P2R R20, PR, RZ, 0x2 ;  /* 0x00000002ff147803 */ /* 0x000fe20000000000 */
[----:B------:R-:W-:Y:S01]  /*1e50*/  UPRMT UR4, UR7, 0x654, UR4 ;  /* 0x0000065407047896 */ /* 0x000fe20008000004 */
[----:B------:R-:W-:-:S02]  /*1e60*/  FSEL R39, R68, -INF , P2 ;  /* 0xff80000044277808 */ /* 0x000fc40001000000 */
[----:B------:R-:W-:Y:S02]  /*1e70*/  ISETP.NE.AND P2, PT, R18, RZ, PT ;  /* 0x000000ff1200720c */ /* 0x000fe40003f45270 */
[----:B------:R-:W-:Y:S02]  /*1e80*/  ISETP.GT.AND P1, PT, R6, 0x59, PT ;  /* 0x000000590600780c */ /* 0x000fe40003f24270 */
[----:B------:R-:W-:Y:S02]  /*1e90*/  P2R R24, PR, RZ, 0x1 ;  /* 0x00000001ff187803 */ /* 0x000fe40000000000 */
[----:B------:R-:W-:Y:S01]  /*1ea0*/  FSEL R69, R69, -INF , P1 ;  /* 0xff80000045457808 */ /* 0x000fe20000800000 */
[----:B------:R-:W-:Y:S01]  /*1eb0*/  SYNCS.ARRIVE.TRANS64.RED.A1T0 RZ, [UR4], RZ ;  /* 0x000000ffffff79a7 */ /* 0x000fe20008100404 */
[----:B------:R-:W-:Y:S01]  /*1ec0*/  ISETP.NE.AND P1, PT, R20, RZ, PT ;  /* 0x000000ff1400720c */ /* 0x000fe20003f25270 */
[----:B------:R-:W-:Y:S01]  /*1ed0*/  UMOV UR4, URZ ;  /* 0x0000003f00047c82 */ /* 0x000fe20008000000 */
[----:B------:R-:W-:-:S02]  /*1ee0*/  ISETP.GT.AND P0, PT, R6, 0x60, PT ;  /* 0x000000600600780c */ /* 0x000fc40003f04270 */
[----:B------:R-:W-:Y:S02]  /*1ef0*/  FSEL R77, R77, -INF , P2 ;  /* 0xff8000004d4d7808 */ /* 0x000fe40001000000 */
[----:B------:R-:W-:Y:S02]  /*1f00*/  FSEL R43, R72, -INF , P0 ;  /* 0xff800000482b7808 */ /* 0x000fe40000000000 */
[----:B------:R-:W-:Y:S02]  /*1f10*/  ISETP.NE.AND P0, PT, R24, RZ, PT ;  /* 0x000000ff1800720c */ /* 0x000fe40003f05270 */
[----:B------:R-:W-:Y:S02]  /*1f20*/  FSEL R81, R81, -INF , P4 ;  /* 0xff80000051517808 */ /* 0x000fe40002000000 */
[----:B0-----:R-:W-:Y:S02]  /*1f30*/  FMNMX.FTZ R12, R10, R5, !PT ;  /* 0x000000050a0c7209 */ /* 0x001fe40007810000 */
[----:B------:R-:W-:-:S02]  /*1f40*/  FMNMX.FTZ R10, R9, R25, !PT ;  /* 0x00000019090a7209 */ /* 0x000fc40007810000 */
[----:B------:R-:W-:Y:S01]  /*1f50*/  FSEL R73, R73, -INF , P0 ;  /* 0xff80000049497808 */ /* 0x000fe20000000000 */
[----:B------:R-:W0:Y:S01]  /*1f60*/  SHFL.BFLY PT, R5, R12, 0x1, 0x1f ;  /* 0x0c201f000c057f89 */ /* 0x000e2200000e0000 */
[----:B------:R-:W-:Y:S02]  /*1f70*/  FMNMX.FTZ R10, R11, R10, !PT ;  /* 0x0000000a0b0a7209 */ /* 0x000fe40007810000 */
[----:B------:R-:W-:Y:S02]  /*1f80*/  FSEL R85, R85, -INF , P6 ;  /* 0xff80000055557808 */ /* 0x000fe40003000000 */
[----:B------:R-:W-:Y:S02]  /*1f90*/  FMNMX.FTZ R10, R29, R10, !PT ;  /* 0x0000000a1d0a7209 */ /* 0x000fe40007810000 */
[----:B------:R-:W-:Y:S02]  /*1fa0*/  ISETP.NE.AND P0, PT, R8, RZ, PT ;  /* 0x000000ff0800720c */ /* 0x000fe40003f05270 */
[----:B------:R-:W-:-:S02]  /*1fb0*/  FMNMX.FTZ R10, R13, R10, !PT ;  /* 0x0000000a0d0a7209 */ /* 0x000fc40007810000 */
[----:B0-----:R-:W-:Y:S02]  /*1fc0*/  FMNMX.FTZ R5, R12, R5, !PT ;  /* 0x000000050c057209 */ /* 0x001fe40007810000 */
[----:B------:R-:W-:Y:S02]  /*1fd0*/  FMNMX.FTZ R12, R33, R10, !PT ;  /* 0x0000000a210c7209 */ /* 0x000fe40007810000 */
[C---:B------:R-:W-:Y:S01]  /*1fe0*/  FSETP.NEU.FTZ.AND P3, PT, R5.reuse, -INF , PT ;  /* 0xff8000000500780b */ /* 0x040fe20003f7d000 */
[----:B------:R-:W-:Y:S01]  /*1ff0*/  FMUL.FTZ R36, R5, R4 ;  /* 0x0000000405247220 */ /* 0x000fe20000410000 */
[----:B------:R-:W-:-:S04]  /*2000*/  FMNMX.FTZ R12, R15, R12, !PT ;  /* 0x0000000c0f0c7209 */ /* 0x000fc80007810000 */
[----:B------:R-:W-:Y:S02]  /*2010*/  FSEL R36, R36, RZ, P3 ;  /* 0x000000ff24247208 */ /* 0x000fe40001800000 */
[----:B------:R-:W-:Y:S02]  /*2020*/  ISETP.NE.AND P3, PT, R14, RZ, PT ;  /* 0x000000ff0e00720c */ /* 0x000fe40003f65270 */
[----:B------:R-:W-:Y:S01]  /*2030*/  FMNMX.FTZ R14, R37, R12, !PT ;  /* 0x0000000c250e7209 */ /* 0x000fe20007810000 */
[-CC-:B------:R-:W-:Y:S01]  /*2040*/  FFMA.FTZ R121, R26, R4.reuse, -R36.reuse ;  /* 0x000000041a797223 */ /* 0x180fe20000010824 */
[-CC-:B------:R-:W-:Y:S01]  /*2050*/  FFMA.FTZ R91, R91, R4.reuse, -R36.reuse ;  /* 0x000000045b5b7223 */ /* 0x180fe20000010824 */
[--C-:B------:R-:W-:Y:S01]  /*2060*/  FFMA.FTZ R87, R95, R4, -R36.reuse ;  /* 0x000000045f577223 */ /* 0x100fe20000010824 */
[----:B------:R-:W-:Y:S01]  /*2070*/  FMNMX.FTZ R14, R17, R14, !PT ;  /* 0x0000000e110e7209 */ /* 0x000fe20007810000 */
[-CC-:B------:R-:W-:Y:S01]  /*2080*/  FFMA.FTZ R97, R97, R4.reuse, -R36.reuse ;  /* 0x0000000461617223 */ /* 0x180fe20000010824 */
[----:B------:R0:W-:Y:S01]  /*2090*/  MUFU.EX2 R10, R91 ;  /* 0x0000005b000a7308 */ /* 0x0001e20000000800 */
[----:B------:R-:W-:Y:S01]  /*20a0*/  FSEL R95, R80, -INF , P3 ;  /* 0xff800000505f7808 */ /* 0x000fe20001800000 */
[--C-:B------:R-:W-:Y:S01]  /*20b0*/  FFMA.FTZ R137, R7, R4, -R36.reuse ;  /* 0x0000000407897223 */ /* 0x100fe20000010824 */
[----:B------:R-:W-:Y:S01]  /*20c0*/  FMNMX.FTZ R14, R41, R14, !PT ;  /* 0x0000000e290e7209 */ /* 0x000fe20007810000 */
[-CC-:B------:R-:W-:Y:S01]  /*20d0*/  FFMA.FTZ R6, R111, R4.reuse, -R36.reuse ;  /* 0x000000046f067223 */ /* 0x180fe20000010824 */
[-CC-:B------:R-:W-:Y:S01]  /*20e0*/  FFMA.FTZ R123, R113, R4.reuse, -R36.reuse ;  /* 0x00000004717b7223 */ /* 0x180fe20000010824 */
[--C-:B------:R-:W-:Y:S01]  /*20f0*/  FFMA.FTZ R8, R109, R4, -R36.reuse ;  /* 0x000000046d087223 */ /* 0x100fe20000010824 */
[----:B------:R-:W-:Y:S01]  /*2100*/  FMNMX.FTZ R14, R19, R14, !PT ;  /* 0x0000000e130e7209 */ /* 0x000fe20007810000 */
[----:B------:R-:W-:Y:S01]  /*2110*/  MUFU.EX2 R121, R121 ;  /* 0x0000007900797308 */ /* 0x000fe20000000800 */
[-CC-:B0-----:R-:W-:Y:S01]  /*2120*/  FFMA.FTZ R91, R93, R4.reuse, -R36.reuse ;  /* 0x000000045d5b7223 */ /* 0x181fe20000010824 */
[----:B------:R-:W-:Y:S01]  /*2130*/  FSEL R93, R76, -INF , P1 ;  /* 0xff8000004c5d7808 */ /* 0x000fe20000800000 */
[--C-:B------:R-:W-:Y:S01]  /*2140*/  FFMA.FTZ R125, R107, R4, -R36.reuse ;  /* 0x000000046b7d7223 */ /* 0x100fe20000010824 */
[----:B------:R-:W-:Y:S01]  /*2150*/  FMNMX.FTZ R18, R45, R14, !PT ;  /* 0x0000000e2d127209 */ /* 0x000fe20007810000 */
[-CC-:B------:R-:W-:Y:S01]  /*2160*/  FFMA.FTZ R105, R105, R4.reuse, -R36.reuse ;  /* 0x0000000469697223 */ /* 0x180fe20000010824 */
[-CC-:B------:R-:W-:Y:S01]  /*2170*/  FFMA.FTZ R103, R103, R4.reuse, -R36.reuse ;  /* 0x0000000467677223 */ /* 0x180fe20000010824 */
[--C-:B------:R-:W-:Y:S01]  /*2180*/  FFMA.FTZ R89, R89, R4, -R36.reuse ;  /* 0x0000000459597223 */ /* 0x100fe20000010824 */
[----:B------:R-:W-:Y:S01]  /*2190*/  FMNMX.FTZ R18, R21, R18, !PT ;  /* 0x0000001215127209 */ /* 0x000fe20007810000 */
[----:B------:R-:W0:Y:S01]  /*21a0*/  MUFU.EX2 R6, R6 ;  /* 0x0000000600067308 */ /* 0x000e220000000800 */
[-CC-:B------:R-:W-:Y:S01]  /*21b0*/  FFMA.FTZ R101, R101, R4.reuse, -R36.reuse ;  /* 0x0000000465657223 */ /* 0x180fe20000010824 */
[--C-:B------:R-:W-:Y:S01]  /*21c0*/  FFMA.FTZ R99, R99, R4, -R36.reuse ;  /* 0x0000000463637223 */ /* 0x100fe20000010824 */
[----:B------:R-:W-:Y:S01]  /*21d0*/  FMNMX.FTZ R18, R49, R18, !PT ;  /* 0x0000001231127209 */ /* 0x000fe20007810000 */
[-CC-:B------:R-:W-:Y:S01]  /*21e0*/  FFMA.FTZ R51, R51, R4.reuse, -R36.reuse ;  /* 0x0000000433337223 */ /* 0x180fe20000010824 */
[-CC-:B------:R-:W-:Y:S01]  /*21f0*/  FFMA.FTZ R55, R55, R4.reuse, -R36.reuse ;  /* 0x0000000437377223 */ /* 0x180fe20000010824 */
[--C-:B------:R-:W-:Y:S01]  /*2200*/  FFMA.FTZ R59, R59, R4, -R36.reuse ;  /* 0x000000043b3b7223 */ /* 0x100fe20000010824 */
[----:B------:R-:W-:Y:S01]  /*2210*/  FMNMX.FTZ R18, R23, R18, !PT ;  /* 0x0000001217127209 */ /* 0x000fe20007810000 */
[----:B------:R-:W-:Y:S01]  /*2220*/  MUFU.EX2 R123, R123 ;  /* 0x0000007b007b7308 */ /* 0x000fe20000000800 */
[-CC-:B------:R-:W-:Y:S01]  /*2230*/  FFMA.FTZ R139, R47, R4.reuse, -R36.reuse ;  /* 0x000000042f8b7223 */ /* 0x180fe20000010824 */
[--C-:B------:R-:W-:Y:S01]  /*2240*/  FFMA.FTZ R141, R115, R4, -R36.reuse ;  /* 0x00000004738d7223 */ /* 0x100fe20000010824 */
[----:B------:R-:W-:Y:S01]  /*2250*/  FMNMX.FTZ R20, R53, R18, !PT ;  /* 0x0000001235147209 */ /* 0x000fe20007810000 */
[-CC-:B------:R-:W-:Y:S01]  /*2260*/  FFMA.FTZ R30, R67, R4.reuse, -R36.reuse ;  /* 0x00000004431e7223 */ /* 0x180fe20000010824 */
[-CC-:B------:R-:W-:Y:S01]  /*2270*/  FFMA.FTZ R143, R117, R4.reuse, -R36.reuse ;  /* 0x00000004758f7223 */ /* 0x180fe20000010824 */
[----:B------:R-:W-:Y:S01]  /*2280*/  FFMA.FTZ R32, R71, R4, -R36 ;  /* 0x0000000447207223 */ /* 0x000fe20000010824 */
[----:B------:R-:W-:Y:S01]  /*2290*/  FMNMX.FTZ R20, R27, R20, !PT ;  /* 0x000000141b147209 */ /* 0x000fe20007810000 */
[----:B------:R-:W-:Y:S01]  /*22a0*/  MUFU.EX2 R8, R8 ;  /* 0x0000000800087308 */ /* 0x000fe20000000800 */
[----:B0-----:R-:W-:Y:S01]  /*22b0*/  FADD.FTZ R44, R121, R6 ;  /* 0x00000006792c7221 */ /* 0x001fe20000010000 */
[--C-:B------:R-:W-:Y:S01]  /*22c0*/  FFMA.FTZ R145, R127, R4, -R36.reuse ;  /* 0x000000047f917223 */ /* 0x100fe20000010824 */
[----:B------:R-:W-:Y:S01]  /*22d0*/  FMNMX.FTZ R20, R57, R20, !PT ;  /* 0x0000001439147209 */ /* 0x000fe20007810000 */
[-CC-:B------:R-:W-:Y:S01]  /*22e0*/  FFMA.FTZ R147, R129, R4.reuse, -R36.reuse ;  /* 0x0000000481937223 */ /* 0x180fe20000010824 */
[----:B------:R-:W-:Y:S01]  /*22f0*/  F2FP.F16.F32.PACK_AB R121, R6, R121 ;  /* 0x000000790679723e */ /* 0x000fe200000000ff */
[--C-:B------:R-:W-:Y:S01]  /*2300*/  FFMA.FTZ R38, R79, R4, -R36.reuse ;  /* 0x000000044f267223 */ /* 0x100fe20000010824 */
[----:B------:R-:W-:Y:S01]  /*2310*/  FMNMX.FTZ R20, R31, R20, !PT ;  /* 0x000000141f147209 */ /* 0x000fe20007810000 */
[----:B------:R-:W-:Y:S01]  /*2320*/  MUFU.EX2 R125, R125 ;  /* 0x0000007d007d7308 */ /* 0x000fe20000000800 */
[-CC-:B------:R-:W-:Y:S01]  /*2330*/  FFMA.FTZ R149, R131, R4.reuse, -R36.reuse ;  /* 0x0000000483957223 */ /* 0x180fe20000010824 */
[--C-:B------:R-:W-:Y:S01]  /*2340*/  FFMA.FTZ R133, R133, R4, -R36.reuse ;  /* 0x0000000485857223 */ /* 0x100fe20000010824 */
[----:B------:R-:W-:Y:S01]  /*2350*/  FMNMX.FTZ R24, R61, R20, !PT ;  /* 0x000000143d187209 */ /* 0x000fe20007810000 */
[----:B------:R-:W-:Y:S01]  /*2360*/  FFMA.FTZ R151, R83, R4, -R36 ;  /* 0x0000000453977223 */ /* 0x000fe20000010824 */
[--C-:B------:R-:W-:Y:S01]  /*2370*/  IMAD.MOV.U32 R117, RZ, RZ, R119.reuse ;  /* 0x000000ffff757224 */ /* 0x100fe200078e0077 */
[----:B------:R-:W-:Y:S01]  /*2380*/  MOV R115, R119 ;  /* 0x0000007700737202 */ /* 0x000fe20000000f00 */
[--C-:B------:R-:W-:Y:S01]  /*2390*/  IMAD.MOV.U32 R113, RZ, RZ, R119.reuse ;  /* 0x000000ffff717224 */ /* 0x100fe200078e0077 */
[----:B------:R-:W-:Y:S01]  /*23a0*/  FMNMX.FTZ R24, R35, R24, !PT ;  /* 0x0000001823187209 */ /* 0x000fe20007810000 */
[----:B------:R0:W-:Y:S01]  /*23b0*/  MUFU.EX2 R12, R105 ;  /* 0x00000069000c7308 */ /* 0x0001e20000000800 */
[----:B------:R-:W-:-:S02]  /*23c0*/  IMAD.MOV.U32 R111, RZ, RZ, R119 ;  /* 0x000000ffff6f7224 */ /* 0x000fc400078e0077 */
[----:B------:R-:W-:Y:S01]  /*23d0*/  FMNMX.FTZ R24, R65, R24, !PT ;  /* 0x0000001841187209 */ /* 0x000fe20007810000 */
[--C-:B------:R-:W-:Y:S02]  /*23e0*/  IMAD.MOV.U32 R109, RZ, RZ, R119.reuse ;  /* 0x000000ffff6d7224 */ /* 0x100fe400078e0077 */
[----:B------:R-:W-:Y:S01]  /*23f0*/  IMAD.MOV.U32 R107, RZ, RZ, R119 ;  /* 0x000000ffff6b7224 */ /* 0x000fe200078e0077 */
[----:B------:R-:W-:Y:S01]  /*2400*/  FMNMX.FTZ R24, R39, R24, !PT ;  /* 0x0000001827187209 */ /* 0x000fe20007810000 */
[----:B------:R-:W1:Y:S01]  /*2410*/  MUFU.EX2 R87, R87 ;  /* 0x0000005700577308 */ /* 0x000e620000000800 */
[----:B0-----:R-:W-:Y:S02]  /*2420*/  MOV R105, R119 ;  /* 0x0000007700697202 */ /* 0x001fe40000000f00 */
[----:B------:R-:W-:-:S04]  /*2430*/  FMNMX.FTZ R26, R69, R24, !PT ;  /* 0x00000018451a7209 */ /* 0x000fc80007810000 */
[----:B------:R-:W-:Y:S01]  /*2440*/  FMNMX.FTZ R26, R43, R26, !PT ;  /* 0x0000001a2b1a7209 */ /* 0x000fe20007810000 */
[----:B------:R0:W-:Y:S03]  /*2450*/  MUFU.EX2 R24, R97 ;  /* 0x0000006100187308 */ /* 0x0001e60000000800 */
[----:B------:R-:W-:-:S04]  /*2460*/  FMNMX.FTZ R26, R73, R26, !PT ;  /* 0x0000001a491a7209 */ /* 0x000fc80007810000 */
[----:B------:R-:W-:Y:S01]  /*2470*/  FMNMX.FTZ R26, R93, R26, !PT ;  /* 0x0000001a5d1a7209 */ /* 0x000fe20007810000 */
[----:B------:R2:W-:Y:S01]  /*2480*/  MUFU.EX2 R14, R103 ;  /* 0x00000067000e7308 */ /* 0x0005e20000000800 */
[----:B0-----:R-:W-:Y:S02]  /*2490*/  FSEL R97, R84, -INF , P5 ;  /* 0xff80000054617808 */ /* 0x001fe40002800000 */
[----:B------:R-:W-:Y:S02]  /*24a0*/  FMNMX.FTZ R26, R77, R26, !PT ;  /* 0x0000001a4d1a7209 */ /* 0x000fe40007810000 */
[----:B-1----:R-:W-:Y:S02]  /*24b0*/  F2FP.F16.F32.PACK_AB R127, R87, R12 ;  /* 0x0000000c577f723e */ /* 0x002fe400000000ff */
[----:B------:R-:W-:Y:S01]  /*24c0*/  FMNMX.FTZ R26, R95, R26, !PT ;  /* 0x0000001a5f1a7209 */ /* 0x000fe20007810000 */
[----:B------:R-:W0:Y:S01]  /*24d0*/  MUFU.EX2 R89, R89 ;  /* 0x0000005900597308 */ /* 0x000e220000000800 */
[----:B--2---:R-:W-:-:S02]  /*24e0*/  IMAD.MOV.U32 R103, RZ, RZ, R119 ;  /* 0x000000ffff677224 */ /* 0x004fc400078e0077 */
[----:B------:R-:W-:-:S04]  /*24f0*/  FMNMX.FTZ R28, R81, R26, !PT ;  /* 0x0000001a511c7209 */ /* 0x000fc80007810000 */
[----:B------:R-:W-:Y:S01]  /*2500*/  FMNMX.FTZ R28, R97, R28, !PT ;  /* 0x0000001c611c7209 */ /* 0x000fe20007810000 */
[----:B------:R1:W-:Y:S03]  /*2510*/  MUFU.EX2 R18, R101 ;  /* 0x0000006500127308 */ /* 0x0003e60000000800 */
[----:B------:R-:W-:Y:S01]  /*2520*/  FMNMX.FTZ R7, R85, R28, !PT ;  /* 0x0000001c55077209 */ /* 0x000fe20007810000 */
[----:B------:R-:W-:-:S04]  /*2530*/  FFMA.FTZ R28, R63, R4, -R36 ;  /* 0x000000043f1c7223 */ /* 0x000fc80000010824 */
[----:B------:R-:W2:Y:S01]  /*2540*/  SHFL.BFLY PT, R34, R7, 0x2, 0x1f ;  /* 0x0c401f0007227f89 */ /* 0x000ea200000e0000 */
[----:B------:R-:W3:Y:S01]  /*2550*/  MUFU.EX2 R91, R91 ;  /* 0x0000005b005b7308 */ /* 0x000ee20000000800 */
[----:B0-----:R-:W-:Y:S01]  /*2560*/  F2FP.F16.F32.PACK_AB R129, R89, R14 ;  /* 0x0000000e5981723e */ /* 0x001fe200000000ff */
[----:B-1----:R-:W-:-:S06]  /*2570*/  IMAD.MOV.U32 R101, RZ, RZ, R119 ;  /* 0x000000ffff657224 */ /* 0x002fcc00078e0077 */
[----:B------:R0:W-:Y:S08]  /*2580*/  MUFU.EX2 R20, R99 ;  /* 0x0000006300147308 */ /* 0x0001f00000000800 */
[----:B------:R-:W-:Y:S01]  /*2590*/  MUFU.EX2 R51, R51 ;  /* 0x0000003300337308 */ /* 0x000fe20000000800 */
[----:B---3--:R-:W-:Y:S01]  /*25a0*/  F2FP.F16.F32.PACK_AB R131, R91, R18 ;  /* 0x000000125b83723e */ /* 0x008fe200000000ff */
[----:B0-----:R-:W-:Y:S01]  /*25b0*/  IMAD.MOV.U32 R99, RZ, RZ, R119 ;  /* 0x000000ffff637224 */ /* 0x001fe200078e0077 */
[----:B--2---:R-:W-:-:S05]  /*25c0*/  FMNMX.FTZ R40, R7, R34, !PT ;  /* 0x0000002207287209 */ /* 0x004fca0007810000 */
[----:B------:R-:W0:Y:S01]  /*25d0*/  MUFU.EX2 R55, R55 ;  /* 0x0000003700377308 */ /* 0x000e220000000800 */
[-CC-:B------:R-:W-:Y:S01]  /*25e0*/  FFMA.FTZ R34, R75, R4.reuse, -R36.reuse ;  /* 0x000000044b227223 */ /* 0x180fe20000010824 */
[----:B------:R-:W-:Y:S01]  /*25f0*/  FFMA.FTZ R36, R135, R4, -R36 ;  /* 0x0000000487247223 */ /* 0x000fe20000010824 */
[----:B------:R-:W1:Y:S05]  /*2600*/  SHFL.BFLY PT, R7, R40, 0x1, 0x1f ;  /* 0x0c201f0028077f89 */ /* 0x000e6a00000e0000 */
[----:B------:R-:W-:Y:S08]  /*2610*/  MUFU.EX2 R137, R137 ;  /* 0x0000008900897308 */ /* 0x000ff00000000800 */
[----:B------:R-:W-:Y:S01]  /*2620*/  MUFU.EX2 R26, R59 ;  /* 0x0000003b001a7308 */ /* 0x000fe20000000800 */
[----:B0-----:R-:W-:-:S07]  /*2630*/  F2FP.F16.F32.PACK_AB R135, R55, R24 ;  /* 0x000000183787723e */ /* 0x001fce00000000ff */
[----:B------:R-:W-:Y:S01]  /*2640*/  MUFU.EX2 R139, R139 ;  /* 0x0000008b008b7308 */ /* 0x000fe20000000800 */
[----:B-1----:R-:W-:-:S04]  /*2650*/  FMNMX.FTZ R7, R40, R7, !PT ;  /* 0x0000000728077209 */ /* 0x002fc80007810000 */
[C---:B------:R-:W-:Y:S01]  /*2660*/  FSETP.NEU.FTZ.AND P1, PT, R7.reuse, -INF , PT ;  /* 0xff8000000700780b */ /* 0x040fe20003f3d000 */
[----:B------:R-:W-:Y:S02]  /*2670*/  FMUL.FTZ R42, R7, R4 ;  /* 0x00000004072a7220 */ /* 0x000fe40000410000 */
[----:B------:R-:W-:Y:S03]  /*2680*/  MUFU.EX2 R28, R28 ;  /* 0x0000001c001c7308 */ /* 0x000fe60000000800 */
[----:B------:R-:W-:Y:S02]  /*2690*/  FSEL R42, R42, RZ, P1 ;  /* 0x000000ff2a2a7208 */ /* 0x000fe40000800000 */
[----:B------:R-:W-:-:S03]  /*26a0*/  PLOP3.LUT P1, PT, PT, PT, UP0, 0x80, 0x0 ;  /* 0x000000000000781c */ /* 0x000fc60003f2f008 */
[----:B------:R-:W-:Y:S01]  /*26b0*/  MUFU.EX2 R141, R141 ;  /* 0x0000008d008d7308 */ /* 0x000fe20000000800 */
[-CC-:B------:R-:W-:Y:S01]  /*26c0*/  FFMA.FTZ R120, R9, R4.reuse, -R42.reuse ;  /* 0x0000000409787223 */ /* 0x180fe2000001082a */
[-CC-:B------:R-:W-:Y:S01]  /*26d0*/  FFMA.FTZ R9, R25, R4.reuse, -R42.reuse ;  /* 0x0000000419097223 */ /* 0x180fe2000001082a */
[-C--:B------:R-:W-:Y:S01]  /*26e0*/  FFMA.FTZ R122, R11, R4.reuse, -R42 ;  /* 0x000000040b7a7223 */ /* 0x080fe2000001082a */
[----:B------:R-:W-:Y:S01]  /*26f0*/  FADD.FTZ R11, R123, R44 ;  /* 0x0000002c7b0b7221 */ /* 0x000fe20000010000 */
[-CC-:B------:R-:W-:Y:S01]  /*2700*/  FFMA.FTZ R25, R29, R4.reuse, -R42.reuse ;  /* 0x000000041d197223 */ /* 0x180fe2000001082a */
[-CC-:B------:R-:W-:Y:S01]  /*2710*/  FFMA.FTZ R124, R13, R4.reuse, -R42.reuse ;  /* 0x000000040d7c7223 */ /* 0x180fe2000001082a */
[-CC-:B------:R-:W-:Y:S01]  /*2720*/  FFMA.FTZ R13, R33, R4.reuse, -R42.reuse ;  /* 0x00000004210d7223 */ /* 0x180fe2000001082a */
[----:B------:R-:W-:Y:S01]  /*2730*/  MUFU.EX2 R120, R120 ;  /* 0x0000007800787308 */ /* 0x000fe20000000800 */
[----:B------:R-:W-:Y:S01]  /*2740*/  FADD.FTZ R44, R8, R11 ;  /* 0x0000000b082c7221 */ /* 0x000fe20000010000 */
[-CC-:B------:R-:W-:Y:S01]  /*2750*/  FFMA.FTZ R126, R15, R4.reuse, -R42.reuse ;  /* 0x000000040f7e7223 */ /* 0x180fe2000001082a */
[-CC-:B------:R-:W-:Y:S01]  /*2760*/  FFMA.FTZ R15, R37, R4.reuse, -R42.reuse ;  /* 0x00000004250f7223 */ /* 0x180fe2000001082a */
[-C--:B------:R-:W-:Y:S01]  /*2770*/  FFMA.FTZ R138, R31, R4.reuse, -R42 ;  /* 0x000000041f8a7223 */ /* 0x080fe2000001082a */
[----:B------:R-:W-:Y:S01]  /*2780*/  FADD.FTZ R11, R125, R44 ;  /* 0x0000002c7d0b7221 */ /* 0x000fe20000010000 */
[-CC-:B------:R-:W-:Y:S01]  /*2790*/  FFMA.FTZ R128, R17, R4.reuse, -R42.reuse ;  /* 0x0000000411807223 */ /* 0x180fe2000001082a */
[-CC-:B------:R-:W-:Y:S01]  /*27a0*/  FFMA.FTZ R17, R41, R4.reuse, -R42.reuse ;  /* 0x0000000429117223 */ /* 0x180fe2000001082a */
[----:B------:R-:W0:Y:S01]  /*27b0*/  MUFU.EX2 R9, R9 ;  /* 0x0000000900097308 */ /* 0x000e220000000800 */
[----:B------:R-:W-:Y:S01]  /*27c0*/  FADD.FTZ R11, R10, R11 ;  /* 0x0000000b0a0b7221 */ /* 0x000fe20000010000 */
[-CC-:B------:R-:W-:Y:S01]  /*27d0*/  FFMA.FTZ R130, R19, R4.reuse, -R42.reuse ;  /* 0x0000000413827223 */ /* 0x180fe2000001082a */
[-CC-:B------:R-:W-:Y:S01]  /*27e0*/  FFMA.FTZ R19, R45, R4.reuse, -R42.reuse ;  /* 0x000000042d137223 */ /* 0x180fe2000001082a */
[-CC-:B------:R-:W-:Y:S01]  /*27f0*/  FFMA.FTZ R132, R21, R4.reuse, -R42.reuse ;  /* 0x0000000415847223 */ /* 0x180fe2000001082a */
[----:B------:R-:W-:Y:S01]  /*2800*/  FADD.FTZ R44, R12, R11 ;  /* 0x0000000b0c2c7221 */ /* 0x000fe20000010000 */
[-CC-:B------:R-:W-:Y:S01]  /*2810*/  FFMA.FTZ R21, R49, R4.reuse, -R42.reuse ;  /* 0x0000000431157223 */ /* 0x180fe2000001082a */
[-C--:B------:R-:W-:Y:S01]  /*2820*/  FFMA.FTZ R134, R23, R4.reuse, -R42 ;  /* 0x0000000417867223 */ /* 0x080fe2000001082a */
[----:B------:R-:W1:Y:S01]  /*2830*/  MUFU.EX2 R122, R122 ;  /* 0x0000007a007a7308 */ /* 0x000e620000000800 */
[----:B------:R-:W-:Y:S01]  /*2840*/  FADD.FTZ R31, R87, R44 ;  /* 0x0000002c571f7221 */ /* 0x000fe20000010000 */
[-CC-:B------:R-:W-:Y:S01]  /*2850*/  FFMA.FTZ R23, R53, R4.reuse, -R42.reuse ;  /* 0x0000000435177223 */ /* 0x180fe2000001082a */
[-CC-:B------:R-:W-:Y:S01]  /*2860*/  FFMA.FTZ R136, R27, R4.reuse, -R42.reuse ;  /* 0x000000041b887223 */ /* 0x180fe2000001082a */
[-CC-:B------:R-:W-:Y:S01]  /*2870*/  FFMA.FTZ R27, R57, R4.reuse, -R42.reuse ;  /* 0x00000004391b7223 */ /* 0x180fe2000001082a */
[----:B------:R-:W-:Y:S01]  /*2880*/  FADD.FTZ R46, R14, R31 ;  /* 0x0000001f0e2e7221 */ /* 0x000fe20000010000 */
[-CC-:B------:R-:W-:Y:S01]  /*2890*/  FFMA.FTZ R29, R61, R4.reuse, -R42.reuse ;  /* 0x000000043d1d7223 */ /* 0x180fe2000001082a */
[-C--:B------:R-:W-:Y:S01]  /*28a0*/  FFMA.FTZ R140, R35, R4.reuse, -R42 ;  /* 0x00000004238c7223 */ /* 0x080fe2000001082a */
[----:B------:R-:W2:Y:S01]  /*28b0*/  MUFU.EX2 R25, R25 ;  /* 0x0000001900197308 */ /* 0x000ea20000000800 */
[----:B0-----:R-:W-:Y:S01]  /*28c0*/  FADD.FTZ R11, R120, R9 ;  /* 0x00000009780b7221 */ /* 0x001fe20000010000 */
[----:B------:R-:W-:Y:S01]  /*28d0*/  FADD.FTZ R31, R89, R46 ;  /* 0x0000002e591f7221 */ /* 0x000fe20000010000 */
[-CC-:B------:R-:W-:Y:S01]  /*28e0*/  FFMA.FTZ R142, R39, R4.reuse, -R42.reuse ;  /* 0x00000004278e7223 */ /* 0x180fe2000001082a */
[-CC-:B------:R-:W-:Y:S01]  /*28f0*/  FFMA.FTZ R69, R69, R4.reuse, -R42.reuse ;  /* 0x0000000445457223 */ /* 0x180fe2000001082a */
[----:B------:R-:W-:Y:S01]  /*2900*/  F2FP.F16.F32.PACK_AB R123, R8, R123 ;  /* 0x0000007b087b723e */ /* 0x000fe200000000ff */
[----:B------:R-:W-:Y:S01]  /*2910*/  FADD.FTZ R46, R18, R31 ;  /* 0x0000001f122e7221 */ /* 0x000fe20000010000 */
[-C--:B------:R-:W-:Y:S01]  /*2920*/  FFMA.FTZ R31, R65, R4.reuse, -R42 ;  /* 0x00000004411f7223 */ /* 0x080fe2000001082a */
[----:B------:R-:W0:Y:S01]  /*2930*/  MUFU.EX2 R124, R124 ;  /* 0x0000007c007c7308 */ /* 0x000e220000000800 */
[----:B-1----:R-:W-:Y:S01]  /*2940*/  FADD.FTZ R44, R122, R11 ;  /* 0x0000000b7a2c7221 */ /* 0x002fe20000010000 */
[----:B------:R-:W-:Y:S01]  /*2950*/  FADD.FTZ R33, R91, R46 ;  /* 0x0000002e5b217221 */ /* 0x000fe20000010000 */
[-CC-:B------:R-:W-:Y:S01]  /*2960*/  FFMA.FTZ R43, R43, R4.reuse, -R42.reuse ;  /* 0x000000042b2b7223 */ /* 0x180fe2000001082a */
[-CC-:B------:R-:W-:Y:S01]  /*2970*/  FFMA.FTZ R73, R73, R4.reuse, -R42.reuse ;  /* 0x0000000449497223 */ /* 0x180fe2000001082a */
[-CC-:B------:R-:W-:Y:S01]  /*2980*/  FFMA.FTZ R93, R93, R4.reuse, -R42.reuse ;  /* 0x000000045d5d7223 */ /* 0x180fe2000001082a */
[----:B------:R-:W-:Y:S01]  /*2990*/  FADD.FTZ R46, R20, R33 ;  /* 0x00000021142e7221 */ /* 0x000fe20000010000 */
[-C--:B------:R-:W-:Y:S01]  /*29a0*/  FFMA.FTZ R77, R77, R4.reuse, -R42 ;  /* 0x000000044d4d7223 */ /* 0x080fe2000001082a */
[----:B------:R-:W1:Y:S01]  /*29b0*/  MUFU.EX2 R13, R13 ;  /* 0x0000000d000d7308 */ /* 0x000e620000000800 */
[----:B--2---:R-:W-:Y:S01]  /*29c0*/  FADD.FTZ R11, R25, R44 ;  /* 0x0000002c190b7221 */ /* 0x004fe20000010000 */
[----:B------:R-:W-:Y:S01]  /*29d0*/  FADD.FTZ R33, R51, R46 ;  /* 0x0000002e33217221 */ /* 0x000fe20000010000 */
[-CC-:B------:R-:W-:Y:S01]  /*29e0*/  FFMA.FTZ R95, R95, R4.reuse, -R42.reuse ;  /* 0x000000045f5f7223 */ /* 0x180fe2000001082a */
[-CC-:B------:R-:W-:Y:S01]  /*29f0*/  FFMA.FTZ R81, R81, R4.reuse, -R42.reuse ;  /* 0x0000000451517223 */ /* 0x180fe2000001082a */
[-CC-:B------:R-:W-:Y:S01]  /*2a00*/  FFMA.FTZ R97, R97, R4.reuse, -R42.reuse ;  /* 0x0000000461617223 */ /* 0x180fe2000001082a */
[----:B------:R-:W-:Y:S01]  /*2a10*/  FADD.FTZ R46, R24, R33 ;  /* 0x00000021182e7221 */ /* 0x000fe20000010000 */
[----:B------:R-:W-:Y:S01]  /*2a20*/  FFMA.FTZ R42, R85, R4, -R42 ;  /* 0x00000004552a7223 */ /* 0x000fe2000001082a */
[----:B------:R-:W2:Y:S01]  /*2a30*/  MUFU.EX2 R126, R126 ;  /* 0x0000007e007e7308 */ /* 0x000ea20000000800 */
[----:B0-----:R-:W-:Y:S01]  /*2a40*/  FADD.FTZ R44, R124, R11 ;  /* 0x0000000b7c2c7221 */ /* 0x001fe20000010000 */
[----:B------:R-:W-:Y:S01]  /*2a50*/  FADD.FTZ R46, R55, R46 ;  /* 0x0000002e372e7221 */ /* 0x000fe20000010000 */
[----:B------:R-:W-:Y:S01]  /*2a60*/  F2FP.F16.F32.PACK_AB R120, R9, R120 ;  /* 0x000000780978723e */ /* 0x000fe200000000ff */
[----:B------:R-:W-:Y:S01]  /*2a70*/  IMAD.MOV.U32 R91, RZ, RZ, R119 ;  /* 0x000000ffff5b7224 */ /* 0x000fe200078e0077 */
[----:B------:R-:W-:Y:S01]  /*2a80*/  F2FP.F16.F32.PACK_AB R125, R10, R125 ;  /* 0x0000007d0a7d723e */ /* 0x000fe200000000ff */
[----:B------:R-:W-:Y:S01]  /*2a90*/  FADD.FTZ R33, R137, R46 ;  /* 0x0000002e89217221 */ /* 0x000fe20000010000 */
[C---:B------:R-:W-:Y:S01]  /*2aa0*/  F2FP.F16.F32.PACK_AB R137, R26.reuse, R137 ;  /* 0x000000891a89723e */ /* 0x040fe200000000ff */
[----:B------:R-:W0:Y:S01]  /*2ab0*/  MUFU.EX2 R15, R15 ;  /* 0x0000000f000f7308 */ /* 0x000e220000000800 */
[----:B-1----:R-:W-:Y:S01]  /*2ac0*/  FADD.FTZ R11, R13, R44 ;  /* 0x0000002c0d0b7221 */ /* 0x002fe20000010000 */
[----:B------:R-:W-:Y:S01]  /*2ad0*/  FADD.FTZ R46, R26, R33 ;  /* 0x000000211a2e7221 */ /* 0x000fe20000010000 */
[----:B------:R-:W-:Y:S01]  /*2ae0*/  F2FP.F16.F32.PACK_AB R122, R25, R122 ;  /* 0x0000007a197a723e */ /* 0x000fe200000000ff */
[----:B------:R-:W-:Y:S01]  /*2af0*/  IMAD.MOV.U32 R89, RZ, RZ, R119 ;  /* 0x000000ffff597224 */ /* 0x000fe200078e0077 */
[----:B------:R-:W-:Y:S01]  /*2b00*/  F2FP.F16.F32.PACK_AB R124, R13, R124 ;  /* 0x0000007c0d7c723e */ /* 0x000fe200000000ff */
[----:B------:R-:W-:Y:S01]  /*2b10*/  FADD.FTZ R33, R139, R46 ;  /* 0x0000002e8b217221 */ /* 0x000fe20000010000 */
[----:B------:R-:W-:Y:S01]  /*2b20*/  F2FP.F16.F32.PACK_AB R139, R28, R139 ;  /* 0x0000008b1c8b723e */ /* 0x000fe200000000ff */
[----:B------:R-:W1:Y:S01]  /*2b30*/  MUFU.EX2 R128, R128 ;  /* 0x0000008000807308 */ /* 0x000e620000000800 */
[----:B--2---:R-:W-:Y:S01]  /*2b40*/  FADD.FTZ R44, R126, R11 ;  /* 0x0000000b7e2c7221 */ /* 0x004fe20000010000 */
[----:B------:R-:W-:-:S04]  /*2b50*/  FADD.FTZ R46, R28, R33 ;  /* 0x000000211c2e7221 */ /* 0x000fc80000010000 */
[----:B------:R-:W-:Y:S02]  /*2b60*/  FADD.FTZ R33, R141, R46 ;  /* 0x0000002e8d217221 */ /* 0x000fe40000010000 */
[----:B------:R-:W2:Y:S01]  /*2b70*/  MUFU.EX2 R17, R17 ;  /* 0x0000001100117308 */ /* 0x000ea20000000800 */
[C---:B0-----:R-:W-:Y:S01]  /*2b80*/  FADD.FTZ R11, R15.reuse, R44 ;  /* 0x0000002c0f0b7221 */ /* 0x041fe20000010000 */
[----:B------:R-:W-:-:S06]  /*2b90*/  F2FP.F16.F32.PACK_AB R126, R15, R126 ;  /* 0x0000007e0f7e723e */ /* 0x000fcc00000000ff */
[----:B------:R-:W0:Y:S01]  /*2ba0*/  MUFU.EX2 R130, R130 ;  /* 0x0000008200827308 */ /* 0x000e220000000800 */
[----:B-1----:R-:W-:-:S07]  /*2bb0*/  FADD.FTZ R44, R128, R11 ;  /* 0x0000000b802c7221 */ /* 0x002fce0000010000 */
[----:B------:R-:W1:Y:S01]  /*2bc0*/  MUFU.EX2 R19, R19 ;  /* 0x0000001300137308 */ /* 0x000e620000000800 */
[C---:B--2---:R-:W-:Y:S01]  /*2bd0*/  FADD.FTZ R11, R17.reuse, R44 ;  /* 0x0000002c110b7221 */ /* 0x044fe20000010000 */
[----:B------:R-:W-:-:S06]  /*2be0*/  F2FP.F16.F32.PACK_AB R128, R17, R128 ;  /* 0x000000801180723e */ /* 0x000fcc00000000ff */
[----:B------:R-:W2:Y:S01]  /*2bf0*/  MUFU.EX2 R132, R132 ;  /* 0x0000008400847308 */ /* 0x000ea20000000800 */
[----:B0-----:R-:W-:-:S07]  /*2c00*/  FADD.FTZ R44, R130, R11 ;  /* 0x0000000b822c7221 */ /* 0x001fce0000010000 */
[----:B------:R-:W0:Y:S01]  /*2c10*/  MUFU.EX2 R21, R21 ;  /* 0x0000001500157308 */ /* 0x000e220000000800 */
[C---:B-1----:R-:W-:Y:S01]  /*2c20*/  FADD.FTZ R11, R19.reuse, R44 ;  /* 0x0000002c130b7221 */ /* 0x042fe20000010000 */
[----:B------:R-:W-:-:S06]  /*2c30*/  F2FP.F16.F32.PACK_AB R130, R19, R130 ;  /* 0x000000821382723e */ /* 0x000fcc00000000ff */
[----:B------:R-:W1:Y:S01]  /*2c40*/  MUFU.EX2 R134, R134 ;  /* 0x0000008600867308 */ /* 0x000e620000000800 */
[----:B--2---:R-:W-:-:S07]  /*2c50*/  FADD.FTZ R44, R132, R11 ;  /* 0x0000000b842c7221 */ /* 0x004fce0000010000 */
        /* <DEDUP_REMOVED lines=9> */
[C---:B0-----:R-:W-:Y:S01]  /*2cf0*/  FADD.FTZ R44, R30.reuse, R33 ;  /* 0x000000211e2c7221 */ /* 0x041fe20000010000 */
[----:B------:R-:W-:-:S06]  /*2d00*/  F2FP.F16.F32.PACK_AB R141, R30, R141 ;  /* 0x0000008d1e8d723e */ /* 0x000fcc00000000ff */
[----:B------:R-:W0:Y:S01]  /*2d10*/  MUFU.EX2 R27, R27 ;  /* 0x0000001b001b7308 */ /* 0x000e220000000800 */
[----:B-1----:R-:W-:-:S07]  /*2d20*/  FADD.FTZ R6, R136, R11 ;  /* 0x0000000b88067221 */ /* 0x002fce0000010000 */
[----:B------:R-:W1:Y:S01]  /*2d30*/  MUFU.EX2 R32, R32 ;  /* 0x0000002000207308 */ /* 0x000e620000000800 */
[----:B--2---:R-:W-:-:S07]  /*2d40*/  FADD.FTZ R33, R143, R44 ;  /* 0x0000002c8f217221 */ /* 0x004fce0000010000 */
[----:B------:R-:W2:Y:S01]  /*2d50*/  MUFU.EX2 R138, R138 ;  /* 0x0000008a008a7308 */ /* 0x000ea20000000800 */
[C---:B0-----:R-:W-:Y:S01]  /*2d60*/  FADD.FTZ R11, R27.reuse, R6 ;  /* 0x000000061b0b7221 */ /* 0x041fe20000010000 */
[----:B------:R-:W-:-:S06]  /*2d70*/  F2FP.F16.F32.PACK_AB R136, R27, R136 ;  /* 0x000000881b88723e */ /* 0x000fcc00000000ff */
[----:B------:R-:W0:Y:S01]  /*2d80*/  MUFU.EX2 R145, R145 ;  /* 0x0000009100917308 */ /* 0x000e220000000800 */
[C---:B-1----:R-:W-:Y:S01]  /*2d90*/  FADD.FTZ R8, R32.reuse, R33 ;  /* 0x0000002120087221 */ /* 0x042fe20000010000 */
[----:B------:R-:W-:-:S06]  /*2da0*/  F2FP.F16.F32.PACK_AB R143, R32, R143 ;  /* 0x0000008f208f723e */ /* 0x000fcc00000000ff */
[----:B------:R-:W1:Y:S01]  /*2db0*/  MUFU.EX2 R29, R29 ;  /* 0x0000001d001d7308 */ /* 0x000e620000000800 */
[----:B--2---:R-:W-:-:S07]  /*2dc0*/  FADD.FTZ R6, R138, R11 ;  /* 0x0000000b8a067221 */ /* 0x004fce0000010000 */
[----:B------:R-:W2:Y:S01]  /*2dd0*/  MUFU.EX2 R34, R34 ;  /* 0x0000002200227308 */ /* 0x000ea20000000800 */
[----:B0-----:R-:W-:-:S07]  /*2de0*/  FADD.FTZ R33, R145, R8 ;  /* 0x0000000891217221 */ /* 0x001fce0000010000 */
[----:B------:R-:W0:Y:S01]  /*2df0*/  MUFU.EX2 R140, R140 ;  /* 0x0000008c008c7308 */ /* 0x000e220000000800 */
[C---:B-1----:R-:W-:Y:S01]  /*2e00*/  FADD.FTZ R11, R29.reuse, R6 ;  /* 0x000000061d0b7221 */ /* 0x042fe20000010000 */
[----:B------:R-:W-:-:S06]  /*2e10*/  F2FP.F16.F32.PACK_AB R138, R29, R138 ;  /* 0x0000008a1d8a723e */ /* 0x000fcc00000000ff */
[----:B------:R-:W1:Y:S01]  /*2e20*/  MUFU.EX2 R147, R147 ;  /* 0x0000009300937308 */ /* 0x000e620000000800 */
[C---:B--2---:R-:W-:Y:S01]  /*2e30*/  FADD.FTZ R8, R34.reuse, R33 ;  /* 0x0000002122087221 */ /* 0x044fe20000010000 */
[----:B------:R-:W-:-:S06]  /*2e40*/  F2FP.F16.F32.PACK_AB R145, R34, R145 ;  /* 0x000000912291723e */ /* 0x000fcc00000000ff */
[----:B------:R-:W2:Y:S01]  /*2e50*/  MUFU.EX2 R31, R31 ;  /* 0x0000001f001f7308 */ /* 0x000ea20000000800 */
[----:B0-----:R-:W-:-:S07]  /*2e60*/  FADD.FTZ R6, R140, R11 ;  /* 0x0000000b8c067221 */ /* 0x001fce0000010000 */
        /* <DEDUP_REMOVED lines=10> */
[----:B------:R1:W3:Y:S01]  /*2f10*/  MUFU.EX2 R40, R133 ;  /* 0x0000008500287308 */ /* 0x0002e20000000800 */
[----:B--2---:R-:W-:-:S07]  /*2f20*/  FADD.FTZ R11, R149, R8 ;  /* 0x00000008950b7221 */ /* 0x004fce0000010000 */
[----:B------:R-:W2:Y:S01]  /*2f30*/  MUFU.EX2 R43, R43 ;  /* 0x0000002b002b7308 */ /* 0x000ea20000000800 */
[----:B0-----:R-:W-:Y:S01]  /*2f40*/  FADD.FTZ R6, R69, R6 ;  /* 0x0000000645067221 */ /* 0x001fe20000010000 */
[----:B-1----:R-:W-:Y:S02]  /*2f50*/  F2FP.F16.F32.PACK_AB R133, R51, R20 ;  /* 0x000000143385723e */ /* 0x002fe400000000ff */
[----:B------:R-:W-:-:S04]  /*2f60*/  F2FP.F16.F32.PACK_AB R142, R69, R142 ;  /* 0x0000008e458e723e */ /* 0x000fc800000000ff */
[----:B------:R-:W0:Y:S01]  /*2f70*/  MUFU.EX2 R144, R73 ;  /* 0x0000004900907308 */ /* 0x000e220000000800 */
[C---:B---3--:R-:W-:Y:S01]  /*2f80*/  FADD.FTZ R8, R40.reuse, R11 ;  /* 0x0000000b28087221 */ /* 0x048fe20000010000 */
        /* <DEDUP_REMOVED lines=10> */
[----:B------:R-:W-:Y:S01]  /*3030*/  F2FP.F16.F32.PACK_AB R146, R146, R93 ;  /* 0x0000005d9292723e */ /* 0x000fe200000000ff */
[----:B------:R-:W-:-:S05]  /*3040*/  IMAD.MOV.U32 R93, RZ, RZ, R119 ;  /* 0x000000ffff5d7224 */ /* 0x000fca00078e0077 */
[----:B------:R-:W2:Y:S01]  /*3050*/  MUFU.EX2 R151, R151 ;  /* 0x0000009700977308 */ /* 0x000ea20000000800 */
[----:B0-----:R-:W-:-:S07]  /*3060*/  FADD.FTZ R9, R95, R6 ;  /* 0x000000065f097221 */ /* 0x001fce0000010000 */
[----:B------:R-:W0:Y:S01]  /*3070*/  MUFU.EX2 R97, R97 ;  /* 0x0000006100617308 */ /* 0x000e220000000800 */
[C---:B-1----:R-:W-:Y:S01]  /*3080*/  FADD.FTZ R6, R148.reuse, R9 ;  /* 0x0000000994067221 */ /* 0x042fe20000010000 */
[----:B------:R-:W-:Y:S02]  /*3090*/  F2FP.F16.F32.PACK_AB R148, R148, R95 ;  /* 0x0000005f9494723e */ /* 0x000fe400000000ff */
[----:B------:R-:W-:-:S04]  /*30a0*/  MOV R95, R119 ;  /* 0x00000077005f7202 */ /* 0x000fc80000000f00 */
[----:B------:R-:W1:Y:S01]  /*30b0*/  MUFU.EX2 R42, R42 ;  /* 0x0000002a002a7308 */ /* 0x000e620000000800 */
[----:B--2---:R-:W-:-:S07]  /*30c0*/  FADD.FTZ R33, R151, R8 ;  /* 0x0000000897217221 */ /* 0x004fce0000010000 */
[----:B------:R-:W2:Y:S01]  /*30d0*/  MUFU.EX2 R36, R36 ;  /* 0x0000002400247308 */ /* 0x000ea20000000800 */
[----:B0-----:R-:W-:Y:S01]  /*30e0*/  FADD.FTZ R9, R97, R6 ;  /* 0x0000000661097221 */ /* 0x001fe20000010000 */
[----:B-1----:R-:W-:-:S03]  /*30f0*/  F2FP.F16.F32.PACK_AB R150, R42, R97 ;  /* 0x000000612a96723e */ /* 0x002fc600000000ff */
[----:B------:R-:W-:Y:S01]  /*3100*/  FADD.FTZ R9, R42, R9 ;  /* 0x000000092a097221 */ /* 0x000fe20000010000 */
[----:B------:R-:W-:Y:S02]  /*3110*/  IMAD.MOV.U32 R97, RZ, RZ, R119 ;  /* 0x000000ffff617224 */ /* 0x000fe400078e0077 */
[C---:B--2---:R-:W-:Y:S01]  /*3120*/  FADD.FTZ R11, R36.reuse, R33 ;  /* 0x00000021240b7221 */ /* 0x044fe20000010000 */
[----:B------:R-:W-:Y:S01]  /*3130*/  F2FP.F16.F32.PACK_AB R151, R36, R151 ;  /* 0x000000972497723e */ /* 0x000fe200000000ff */
[----:B------:R-:W-:Y:S06]  /*3140*/  @!P1 BRA `(.L_x_18) ;  /* 0x0000001c009c9947 */ /* 0x000fec0003800000 */
[----:B------:R-:W-:Y:S01]  /*3150*/  IMAD.MOV.U32 R8, RZ, RZ, R5 ;  /* 0x000000ffff087224 */ /* 0x000fe200078e0005 */
[----:B------:R-:W-:Y:S01]  /*3160*/  CS2R R118, SRZ ;  /* 0x0000000000767805 */ /* 0x000fe2000001ff00 */
[----:B------:R-:W-:Y:S01]  /*3170*/  IMAD.MOV.U32 R6, RZ, RZ, R7 ;  /* 0x000000ffff067224 */ /* 0x000fe200078e0007 */
[----:B------:R-:W-:Y:S02]  /*3180*/  CS2R R116, SRZ ;  /* 0x0000000000747805 */ /* 0x000fe4000001ff00 */
[----:B------:R-:W-:Y:S02]  /*3190*/  CS2R R114, SRZ ;  /* 0x0000000000727805 */ /* 0x000fe4000001ff00 */
        /* <DEDUP_REMOVED lines=12> */
[----:B------:R-:W-:Y:S01]  /*3260*/  CS2R R88, SRZ ;  /* 0x0000000000587805 */ /* 0x000fe2000001ff00 */
[----:B------:R-:W-:Y:S01]  /*3270*/  UMOV UR6, URZ ;  /* 0x0000003f00067c82 */ /* 0x000fe20008000000 */
[----:B------:R-:W-:-:S05]  /*3280*/  UMOV UR5, URZ ;  /* 0x0000003f00057c82 */ /* 0x000fca0008000000 */
.L_x_29:
[----:B------:R-:W-:Y:S01]  /*3290*/  ISETP.NE.AND P2, PT, RZ, UR44, PT ;  /* 0x0000002cff007c0c */ /* 0x000fe2000bf45270 */
[----:B------:R-:W-:-:S04]  /*32a0*/  UISETP.NE.AND UP0, UPT, UR5, 0x1, UPT ;  /* 0x000000010500788c */ /* 0x000fc8000bf05270 */
[----:B------:R-:W-:-:S04]  /*32b0*/  USEL UR4, URZ, 0x1, UP0 ;  /* 0x000000013f047887 */ /* 0x000fc80008000000 */
[----:B------:R-:W-:-:S04]  /*32c0*/  ULOP3.LUT UR4, UR6, UR4, URZ, 0x3c, !UPT ;  /* 0x0000000406047292 */ /* 0x000fc8000f8e3c3f */
[----:B------:R-:W-:Y:S08]  /*32d0*/  @P2 BRA `(.L_x_19) ;  /* 0x0000000000382947 */ /* 0x000ff00003800000 */
[----:B------:R-:W-:Y:S05]  /*32e0*/  @!P0 BRA `(.L_x_20) ;  /* 0x0000000000048947 */ /* 0x000fea0003800000 */
[----:B------:R-:W-:Y:S01]  /*32f0*/  BPT.TRAP 0x1 ;  /* 0x000000040000795c */ /* 0x000fe20000300000 */
.L_x_20:
[----:B------:R-:W-:Y:S01]  /*3300*/  UIADD3 UR10, UR5, 0x1, URZ ;  /* 0x00000001050a7890 */ /* 0x000fe2000fffe03f */
[----:B------:R-:W-:-:S03]  /*3310*/  MOV R0, UR4 ;  /* 0x0000000400007c02 */ /* 0x000fc60008000f00 */
[----:B------:R-:W-:Y:S01]  /*3320*/  UISETP.NE.AND UP0, UPT, UR10, 0x2, UPT ;  /* 0x000000020a00788c */ /* 0x000fe2000bf05270 */
[----:B------:R-:W-:-:S03]  /*3330*/  SHF.L.U32 R0, R0, 0x1f, RZ ;  /* 0x0000001f00007819 */ /* 0x000fc600000006ff */
[----:B------:R-:W-:-:S04]  /*3340*/  USEL UR10, UR10, URZ, UP0 ;  /* 0x0000003f0a0a7287 */ /* 0x000fc80008000000 */
[----:B------:R-:W-:-:S09]  /*3350*/  ULEA UR10, UR10, UR40, 0x3 ;  /* 0x000000280a0a7291 */ /* 0x000fd2000f8e183f */
[----:B------:R0:W1:Y:S01]  /*3360*/  SYNCS.PHASECHK.TRANS64.TRYWAIT P1, [UR10+0x16830], R0 ;  /* 0x01683000ff0075a7 */ /* 0x000062000802014a */
[----:B------:R-:W-:Y:S05]  /*3370*/  @!P0 BRA `(.L_x_21) ;  /* 0x0000000000048947 */ /* 0x000fea0003800000 */
[----:B------:R-:W-:Y:S01]  /*3380*/  BPT.TRAP 0x1 ;  /* 0x000000040000795c */ /* 0x000fe20000300000 */
.L_x_21:
[----:B-1----:R-:W-:Y:S05]  /*3390*/  @P1 BRA `(.L_x_19) ;  /* 0x0000000000081947 */ /* 0x002fea0003800000 */
[----:B------:R-:W1:Y:S02]  /*33a0*/  SYNCS.PHASECHK.TRANS64.TRYWAIT P1, [UR10+0x16830], R0 ;  /* 0x01683000ff0075a7 */ /* 0x000e64000802014a */
[----:B-1----:R-:W-:Y:S05]  /*33b0*/  @!P1 BRA `(.L_x_22) ;  /* 0x0000007000d49947 */ /* 0x002fea0003800000 */
.L_x_19:
[----:B01----:R-:W-:Y:S01]  /*33c0*/  VIADD R0, R16, 0x8 ;  /* 0x0000000810007836 */ /* 0x003fe20000000000 */
[----:B------:R-:W-:Y:S01]  /*33d0*/  UIADD3 UR10, UR5, 0x1, URZ ;  /* 0x00000001050a7890 */ /* 0x000fe2000fffe03f */
[----:B------:R-:W-:Y:S01]  /*33e0*/  R2UR UR24, R2 ;  /* 0x00000000021872ca */ /* 0x000fe200000e0000 */
[----:B------:R-:W-:Y:S01]  /*33f0*/  UMOV UR27, 0x40000040 ;  /* 0x40000040001b7882 */ /* 0x000fe20000000000 */
[----:B------:R-:W-:Y:S01]  /*3400*/  R2UR UR25, R3 ;  /* 0x00000000031972ca */ /* 0x000fe200000e0000 */
[----:B------:R0:W-:Y:S01]  /*3410*/  BAR.SYNC.DEFER_BLOCKING R0, 0x100 ;  /* 0x000400000000751d */ /* 0x0001e20000010000 */
[----:B------:R-:W-:-:S04]  /*3420*/  UISETP.NE.AND UP0, UPT, UR10, 0x2, UPT ;  /* 0x000000020a00788c */ /* 0x000fc8000bf05270 */
[----:B------:R-:W-:Y:S01]  /*3430*/  USEL UR22, UR10, URZ, UP0 ;  /* 0x0000003f0a167287 */ /* 0x000fe20008000000 */
[----:B------:R-:W-:Y:S01]  /*3440*/  UMOV UR11, 0x40000040 ;  /* 0x40000040000b7882 */ /* 0x000fe20000000000 */
[----:B------:R-:W-:Y:S02]  /*3450*/  UMOV UR15, 0x40000040 ;  /* 0x40000040000f7882 */ /* 0x000fe40000000000 */
[----:B------:R-:W-:Y:S01]  /*3460*/  ULEA UR26, UR22, UR20, 0xa ;  /* 0x00000014161a7291 */ /* 0x000fe2000f8e503f */
[----:B------:R-:W-:Y:S01]  /*3470*/  UMOV UR19, 0x40000040 ;  /* 0x4000004000137882 */ /* 0x000fe20000000000 */
[----:B0-----:R-:W-:Y:S02]  /*3480*/  IMAD.U32 R0, RZ, RZ, UR22 ;  /* 0x00000016ff007e24 */ /* 0x001fe4000f8e00ff */
[----:B------:R-:W-:Y:S02]  /*3490*/  UIADD3 UR10, UR26, 0x2, URZ ;  /* 0x000000021a0a7890 */ /* 0x000fe4000fffe03f */
[----:B------:R-:W-:-:S02]  /*34a0*/  UIADD3 UR14, UR26, 0x4, URZ ;  /* 0x000000041a0e7890 */ /* 0x000fc4000fffe03f */
[----:B------:R-:W-:Y:S01]  /*34b0*/  UIADD3 UR18, UR26, 0x6, URZ ;  /* 0x000000061a127890 */ /* 0x000fe2000fffe03f */
[----:B------:R-:W-:-:S06]  /*34c0*/  WARPGROUP.ARRIVE ;  /* 0x00000000000079c5 */ /* 0x000fcc0000000000 */
[----:B------:R-:W-:Y:S03]  /*34d0*/  HGMMA.64x128x16.F32 R24, gdesc[UR24], RZ, !UPT, gsb0 ;  /* 0x01e00000181879f0 */ /* 0x000fe6000c0008ff */
[----:B------:R-:W-:Y:S02]  /*34e0*/  WARPGROUP.DEPBAR.LE gsb0, 0x0 ;  /* 0x00008000000079c5 */ /* 0x000fe40000010000 */
[----:B------:R-:W-:-:S07]  /*34f0*/  WARPGROUP.ARRIVE ;  /* 0x00000000000079c5 */ /* 0x000fce0000000000 */
        /* <DEDUP_REMOVED lines=8> */
[----:B------:R-:W-:Y:S05]  /*3580*/  @P2 BRA `(.L_x_23) ;  /* 0x00000000002c2947 */ /* 0x000fea0003800000 */
[----:B------:R-:W-:Y:S05]  /*3590*/  @!P0 BRA `(.L_x_24) ;  /* 0x0000000000048947 */ /* 0x000fea0003800000 */
[----:B------:R-:W-:Y:S01]  /*35a0*/  BPT.TRAP 0x1 ;  /* 0x000000040000795c */ /* 0x000fe20000300000 */
.L_x_24:
[----:B------:R-:W-:Y:S01]  /*35b0*/  ULEA UR10, UR5, UR40, 0x3 ;  /* 0x00000028050a7291 */ /* 0x000fe2000f8e183f */
[----:B------:R-:W-:-:S05]  /*35c0*/  IMAD.U32 R4, RZ, RZ, UR6 ;  /* 0x00000006ff047e24 */ /* 0x000fca000f8e00ff */
[----:B------:R-:W-:-:S04]  /*35d0*/  SHF.L.U32 R4, R4, 0x1f, RZ ;  /* 0x0000001f04047819 */ /* 0x000fc800000006ff */
[----:B------:R0:W1:Y:S01]  /*35e0*/  SYNCS.PHASECHK.TRANS64.TRYWAIT P1, [UR10+0x16850], R4 ;  /* 0x01685004ff0075a7 */ /* 0x000062000802014a */
[----:B------:R-:W-:Y:S05]  /*35f0*/  @!P0 BRA `(.L_x_25) ;  /* 0x0000000000048947 */ /* 0x000fea0003800000 */
[----:B------:R-:W-:Y:S01]  /*3600*/  BPT.TRAP 0x1 ;  /* 0x000000040000795c */ /* 0x000fe20000300000 */
.L_x_25:
[----:B-1----:R-:W-:Y:S05]  /*3610*/  @P1 BRA `(.L_x_23) ;  /* 0x0000000000081947 */ /* 0x002fea0003800000 */
[----:B------:R-:W1:Y:S02]  /*3620*/  SYNCS.PHASECHK.TRANS64.TRYWAIT P1, [UR10+0x16850], R4 ;  /* 0x01685004ff0075a7 */ /* 0x000e64000802014a */
[----:B-1----:R-:W-:Y:S05]  /*3630*/  @!P1 BRA `(.L_x_26) ;  /* 0x00000070004c9947 */ /* 0x002fea0003800000 */
.L_x_23:
[----:B------:R-:W-:Y:S01]  /*3640*/  UIADD3 UR6, UR40, 0x400, URZ ;  /* 0x0000040028067890 */ /* 0x000fe2000fffe03f */
[----:B------:R-:W-:Y:S01]  /*3650*/  WARPGROUP.ARRIVE ;  /* 0x00000000000079c5 */ /* 0x000fe20000000000 */
[----:B------:R-:W-:Y:S01]  /*3660*/  UMOV UR11, 0x40000040 ;  /* 0x40000040000b7882 */ /* 0x000fe20000000000 */
[----:B01----:R-:W-:Y:S01]  /*3670*/  VIADD R4, R16, 0x9 ;  /* 0x0000000910047836 */ /* 0x003fe20000000000 */
[----:B------:R-:W-:Y:S01]  /*3680*/  USHF.R.U32.HI UR6, URZ, 0x4, UR6 ;  /* 0x000000043f067899 */ /* 0x000fe20008011606 */
[----:B------:R-:W-:-:S03]  /*3690*/  ISETP.GE.U32.AND P1, PT, R22, 0x180, PT ;  /* 0x000001801600780c */ /* 0x000fc60003f26070 */
[----:B------:R-:W-:Y:S01]  /*36a0*/  ULOP3.LUT UR6, UR6, 0x3fff, URZ, 0xc0, !UPT ;  /* 0x00003fff06067892 */ /* 0x000fe2000f8ec03f */
[----:B------:R-:W-:-:S03]  /*36b0*/  SEL R4, R4, 0x9, !P1 ;  /* 0x0000000904047807 */ /* 0x000fc60004800000 */
[----:B------:R-:W-:-:S07]  /*36c0*/  ULEA UR6, UR5, UR6, 0xa ;  /* 0x0000000605067291 */ /* 0x000fce000f8e503f */
[----:B------:R-:W-:Y:S02]  /*36d0*/  UMOV UR10, UR6 ;  /* 0x00000006000a7c82 */ /* 0x000fe40008000000 */
[----:B------:R-:W-:Y:S01]  /*36e0*/  HGMMA.64x64x16.F32 R88, R120, gdesc[UR8].tnspB, R88, gsb0 ;  /* 0x40e0000878587df0 */ /* 0x000fe20008000858 */
[----:B------:R-:W-:Y:S01]  /*36f0*/  UIADD3 UR10, UR6, 0x80, URZ ;  /* 0x00000080060a7890 */ /* 0x000fe2000fffe03f */
[----:B------:R-:W-:Y:S01]  /*3700*/  UMOV UR11, 0x40000040 ;  /* 0x40000040000b7882 */ /* 0x000fe20000000000 */
[----:B------:R-:W-:Y:S02]  /*3710*/  WARPGROUP.DEPBAR.LE gsb0, 0x0 ;  /* 0x00008000000079c5 */ /* 0x000fe40000010000 */
[----:B------:R-:W-:-:S06]  /*3720*/  WARPGROUP.ARRIVE ;  /* 0x00000000000079c5 */ /* 0x000fcc0000000000 */
        /* <DEDUP_REMOVED lines=23> */
[----:B------:R-:W-:Y:S01]  /*38a0*/  UIADD3 UR6, UR6, 0x380, URZ ;  /* 0x0000038006067890 */ /* 0x000fe2000fffe03f */
[----:B------:R-:W-:Y:S02]  /*38b0*/  WARPGROUP.DEPBAR.LE gsb0, 0x0 ;  /* 0x00008000000079c5 */ /* 0x000fe40000010000 */
[----:B------:R-:W-:-:S06]  /*38c0*/  WARPGROUP.ARRIVE ;  /* 0x00000000000079c5 */ /* 0x000fcc0000000000 */
[----:B------:R-:W-:Y:S01]  /*38d0*/  HGMMA.64x64x16.F32 R88, R144, gdesc[UR8].tnspB, R88, gsb0 ;  /* 0x40e0000890587df0 */ /* 0x000fe20008000858 */
[----:B------:R-:W-:Y:S01]  /*38e0*/  UMOV UR10, UR6 ;  /* 0x00000006000a7c82 */ /* 0x000fe20008000000 */
[----:B------:R-:W-:Y:S01]  /*38f0*/  UMOV UR11, 0x40000040 ;  /* 0x40000040000b7882 */ /* 0x000fe20000000000 */
[----:B------:R-:W-:Y:S02]  /*3900*/  WARPGROUP.DEPBAR.LE gsb0, 0x0 ;  /* 0x00008000000079c5 */ /* 0x000fe40000010000 */
[----:B------:R-:W-:-:S06]  /*3910*/  WARPGROUP.ARRIVE ;  /* 0x00000000000079c5 */ /* 0x000fcc0000000000 */
[----:B------:R-:W-:Y:S03]  /*3920*/  HGMMA.64x64x16.F32 R88, R148, gdesc[UR8].tnspB, R88, gsb0 ;  /* 0x40e0000894587df0 */ /* 0x000fe60008000858 */
[----:B------:R-:W-:Y:S02]  /*3930*/  WARPGROUP.DEPBAR.LE gsb0, 0x0 ;  /* 0x00008000000079c5 */ /* 0x000fe40000010000 */
[----:B------:R0:W-:Y:S06]  /*3940*/  BAR.ARV R4, 0x100 ;  /* 0x000400040000751d */ /* 0x0001ec0000002000 */
[----:B------:R-:W-:Y:S05]  /*3950*/  @!P0 BRA `(.L_x_27) ;  /* 0x0000000000048947 */ /* 0x000fea0003800000 */
[----:B------:R-:W-:Y:S01]  /*3960*/  BPT.TRAP 0x1 ;  /* 0x000000040000795c */ /* 0x000fe20000300000 */
.L_x_27:
[----:B0-----:R-:W-:Y:S02]  /*3970*/  FMNMX.FTZ R4, R24, R6, !PT ;  /* 0x0000000618047209 */ /* 0x001fe40007810000 */
[----:B------:R-:W-:Y:S02]  /*3980*/  FMNMX.FTZ R10, R26, R8, !PT ;  /* 0x000000081a0a7209 */ /* 0x000fe40007810000 */
[----:B------:R-:W-:Y:S02]  /*3990*/  FMNMX.FTZ R5, R25, R4, !PT ;  /* 0x0000000419057209 */ /* 0x000fe40007810000 */
[----:B------:R-:W-:Y:S02]  /*39a0*/  FMNMX.FTZ R7, R27, R10, !PT ;  /* 0x0000000a1b077209 */ /* 0x000fe40007810000 */
[----:B------:R-:W-:Y:S02]  /*39b0*/  FMNMX.FTZ R4, R28, R5, !PT ;  /* 0x000000051c047209 */ /* 0x000fe40007810000 */
[----:B------:R-:W-:-:S02]  /*39c0*/  FMNMX.FTZ R10, R30, R7, !PT ;  /* 0x000000071e0a7209 */ /* 0x000fc40007810000 */
[----:B------:R-:W-:Y:S02]  /*39d0*/  FMNMX.FTZ R5, R29, R4, !PT ;  /* 0x000000041d057209 */ /* 0x000fe40007810000 */
        /* <DEDUP_REMOVED lines=56> */
[----:B------:R-:W-:Y:S01]  /*3d60*/  FMNMX.FTZ R10, R87, R10, !PT ;  /* 0x0000000a570a7209 */ /* 0x000fe20007810000 */
[----:B------:R-:W0:Y:S01]  /*3d70*/  LDC R4, c[0x0][0x988] ;  /* 0x00026200ff047b82 */ /* 0x000e220000000800 */
[----:B------:R-:W-:Y:S01]  /*3d80*/  R2UR UR6, R0 ;  /* 0x00000000000672ca */ /* 0x000fe200000e0000 */
[----:B------:R-:W1:Y:S04]  /*3d90*/  SHFL.BFLY PT, R5, R12, 0x2, 0x1f ;  /* 0x0c401f000c057f89 */ /* 0x000e6800000e0000 */
[----:B------:R-:W2:Y:S08]  /*3da0*/  SHFL.BFLY PT, R7, R10, 0x2, 0x1f ;  /* 0x0c401f000a077f89 */ /* 0x000eb000000e0000 */
[----:B------:R-:W-:-:S04]  /*3db0*/  ULEA UR6, UR6, UR40, 0x3 ;  /* 0x0000002806067291 */ /* 0x000fc8000f8e183f */
[----:B------:R-:W-:-:S04]  /*3dc0*/  UIADD3 UR6, UR6, 0x16840, URZ ;  /* 0x0001684006067890 */ /* 0x000fc8000fffe03f */
[----:B------:R-:W-:Y:S01]  /*3dd0*/  UPRMT UR6, UR7, 0x654, UR6 ;  /* 0x0000065407067896 */ /* 0x000fe20008000006 */
[----:B-1----:R-:W-:Y:S02]  /*3de0*/  FMNMX.FTZ R13, R12, R5, !PT ;  /* 0x000000050c0d7209 */ /* 0x002fe40007810000 */
[----:B--2---:R-:W-:-:S03]  /*3df0*/  FMNMX.FTZ R15, R10, R7, !PT ;  /* 0x000000070a0f7209 */ /* 0x004fc60007810000 */
[----:B------:R-:W1:Y:S03]  /*3e00*/  SHFL.BFLY PT, R14, R13, 0x1, 0x1f ;  /* 0x0c201f000d0e7f89 */ /* 0x000e6600000e0000 */
[----:B------:R-:W-:Y:S01]  /*3e10*/  SYNCS.ARRIVE.TRANS64.RED.A1T0 RZ, [UR6], RZ ;  /* 0x000000ffffff79a7 */ /* 0x000fe20008100406 */
[----:B------:R-:W2:Y:S01]  /*3e20*/  SHFL.BFLY PT, R18, R15, 0x1, 0x1f ;  /* 0x0c201f000f127f89 */ /* 0x000ea200000e0000 */
[----:B-1----:R-:W-:Y:S02]  /*3e30*/  FMNMX.FTZ R7, R13, R14, !PT ;  /* 0x0000000e0d077209 */ /* 0x002fe40007810000 */
[----:B--2---:R-:W-:-:S03]  /*3e40*/  FMNMX.FTZ R5, R15, R18, !PT ;  /* 0x000000120f057209 */ /* 0x004fc60007810000 */
[C---:B------:R-:W-:Y:S01]  /*3e50*/  FADD.FTZ R17, -R7.reuse, R6 ;  /* 0x0000000607117221 */ /* 0x040fe20000010100 */
[----:B0-----:R-:W-:-:S03]  /*3e60*/  FMUL.FTZ R121, R7, R4 ;  /* 0x0000000407797220 */ /* 0x001fc60000410000 */
[-C--:B------:R-:W-:Y:S01]  /*3e70*/  FMUL.FTZ R17, R17, R4.reuse ;  /* 0x0000000411117220 */ /* 0x080fe20000410000 */
[----:B------:R-:W-:Y:S01]  /*3e80*/  FADD.FTZ R19, -R5, R8 ;  /* 0x0000000805137221 */ /* 0x000fe20000010100 */
[-CC-:B------:R-:W-:Y:S01]  /*3e90*/  FFMA.FTZ R127, R37, R4.reuse, -R121.reuse ;  /* 0x00000004257f7223 */ /* 0x180fe20000010879 */
[-CC-:B------:R-:W-:Y:S01]  /*3ea0*/  FFMA.FTZ R37, R49, R4.reuse, -R121.reuse ;  /* 0x0000000431257223 */ /* 0x180fe20000010879 */
[-C--:B------:R-:W-:Y:S01]  /*3eb0*/  FMUL.FTZ R49, R5, R4.reuse ;  /* 0x0000000405317220 */ /* 0x080fe20000410000 */
[-CC-:B------:R-:W-:Y:S01]  /*3ec0*/  FFMA.FTZ R129, R41, R4.reuse, -R121.reuse ;  /* 0x0000000429817223 */ /* 0x180fe20000010879 */
[----:B------:R0:W-:Y:S01]  /*3ed0*/  MUFU.EX2 R8, R17 ;  /* 0x0000001100087308 */ /* 0x0001e20000000800 */
[-C--:B------:R-:W-:Y:S01]  /*3ee0*/  FMUL.FTZ R6, R19, R4.reuse ;  /* 0x0000000413067220 */ /* 0x080fe20000410000 */
[-CC-:B------:R-:W-:Y:S01]  /*3ef0*/  FFMA.FTZ R120, R25, R4.reuse, -R121.reuse ;  /* 0x0000000419787223 */ /* 0x180fe20000010879 */
        /* <DEDUP_REMOVED lines=23> */
[-CC-:B0-----:R-:W-:Y:S01]  /*4070*/  FFMA.FTZ R17, R77, R4.reuse, -R121.reuse ;  /* 0x000000044d117223 */ /* 0x181fe20000010879 */
[-CC-:B------:R-:W-:Y:S01]  /*4080*/  FFMA.FTZ R148, R80, R4.reuse, -R121.reuse ;  /* 0x0000000450947223 */ /* 0x180fe20000010879 */
[-CC-:B------:R-:W-:Y:S01]  /*4090*/  FFMA.FTZ R15, R81, R4.reuse, -R121.reuse ;  /* 0x00000004510f7223 */ /* 0x180fe20000010879 */
[-CC-:B------:R-:W-:Y:S01]  /*40a0*/  FFMA.FTZ R150, R84, R4.reuse, -R121.reuse ;  /* 0x0000000454967223 */ /* 0x180fe20000010879 */
[-C--:B------:R-:W-:Y:S01]  /*40b0*/  FFMA.FTZ R45, R85, R4.reuse, -R121 ;  /* 0x00000004552d7223 */ /* 0x080fe20000010879 */
[-CC-:B------:R-:W-:Y:S01]  /*40c0*/  FFMA.FTZ R121, R26, R4.reuse, -R49.reuse ;  /* 0x000000041a797223 */ /* 0x180fe20000010831 */
[-CC-:B------:R-:W-:Y:S01]  /*40d0*/  FFMA.FTZ R10, R27, R4.reuse, -R49.reuse ;  /* 0x000000041b0a7223 */ /* 0x180fe20000010831 */
[----:B------:R-:W0:Y:S01]  /*40e0*/  MUFU.EX2 R13, R13 ;  /* 0x0000000d000d7308 */ /* 0x000e220000000800 */
[-CC-:B------:R-:W-:Y:S01]  /*40f0*/  FFMA.FTZ R12, R30, R4.reuse, -R49.reuse ;  /* 0x000000041e0c7223 */ /* 0x180fe20000010831 */
[-CC-:B------:R-:W-:Y:S01]  /*4100*/  FFMA.FTZ R27, R31, R4.reuse, -R49.reuse ;  /* 0x000000041f1b7223 */ /* 0x180fe20000010831 */
[-CC-:B------:R-:W-:Y:S01]  /*4110*/  FFMA.FTZ R14, R34, R4.reuse, -R49.reuse ;  /* 0x00000004220e7223 */ /* 0x180fe20000010831 */
[-CC-:B------:R-:W-:Y:S01]  /*4120*/  FFMA.FTZ R31, R35, R4.reuse, -R49.reuse ;  /* 0x00000004231f7223 */ /* 0x180fe20000010831 */
[-CC-:B------:R-:W-:Y:S01]  /*4130*/  FFMA.FTZ R18, R38, R4.reuse, -R49.reuse ;  /* 0x0000000426127223 */ /* 0x180fe20000010831 */
[-CC-:B------:R-:W-:Y:S01]  /*4140*/  FFMA.FTZ R35, R39, R4.reuse, -R49.reuse ;  /* 0x0000000427237223 */ /* 0x180fe20000010831 */
[-CC-:B------:R-:W-:Y:S01]  /*4150*/  FFMA.FTZ R20, R42, R4.reuse, -R49.reuse ;  /* 0x000000042a147223 */ /* 0x180fe20000010831 */
[----:B------:R-:W-:Y:S01]  /*4160*/  MUFU.EX2 R6, R6 ;  /* 0x0000000600067308 */ /* 0x000fe20000000800 */
[-CC-:B------:R-:W-:Y:S01]  /*4170*/  FFMA.FTZ R39, R43, R4.reuse, -R49.reuse ;  /* 0x000000042b277223 */ /* 0x180fe20000010831 */
[-CC-:B------:R-:W-:Y:S01]  /*4180*/  FFMA.FTZ R131, R46, R4.reuse, -R49.reuse ;  /* 0x000000042e837223 */ /* 0x180fe20000010831 */
[-CC-:B------:R-:W-:Y:S01]  /*4190*/  FFMA.FTZ R24, R47, R4.reuse, -R49.reuse ;  /* 0x000000042f187223 */ /* 0x180fe20000010831 */
[-CC-:B------:R-:W-:Y:S01]  /*41a0*/  FFMA.FTZ R133, R50, R4.reuse, -R49.reuse ;  /* 0x0000000432857223 */ /* 0x180fe20000010831 */
[-CC-:B------:R-:W-:Y:S01]  /*41b0*/  FFMA.FTZ R26, R51, R4.reuse, -R49.reuse ;  /* 0x00000004331a7223 */ /* 0x180fe20000010831 */
[-CC-:B------:R-:W-:Y:S01]  /*41c0*/  FFMA.FTZ R135, R54, R4.reuse, -R49.reuse ;  /* 0x0000000436877223 */ /* 0x180fe20000010831 */
[-C--:B------:R-:W-:Y:S01]  /*41d0*/  FFMA.FTZ R28, R55, R4.reuse, -R49 ;  /* 0x00000004371c7223 */ /* 0x080fe20000010831 */
[----:B------:R-:W1:Y:S01]  /*41e0*/  MUFU.EX2 R121, R121 ;  /* 0x0000007900797308 */ /* 0x000e620000000800 */
[----:B0-----:R-:W-:Y:S01]  /*41f0*/  FFMA.FTZ R9, R8, R9, R13 ;  /* 0x0000000908097223 */ /* 0x001fe2000001000d */
[-CC-:B------:R-:W-:Y:S01]  /*4200*/  FFMA.FTZ R137, R58, R4.reuse, -R49.reuse ;  /* 0x000000043a897223 */ /* 0x180fe20000010831 */
[-CC-:B------:R-:W-:Y:S01]  /*4210*/  FFMA.FTZ R30, R59, R4.reuse, -R49.reuse ;  /* 0x000000043b1e7223 */ /* 0x180fe20000010831 */
[-CC-:B------:R-:W-:Y:S01]  /*4220*/  FFMA.FTZ R139, R62, R4.reuse, -R49.reuse ;  /* 0x000000043e8b7223 */ /* 0x180fe20000010831 */
[-CC-:B------:R-:W-:Y:S01]  /*4230*/  FFMA.FTZ R32, R63, R4.reuse, -R49.reuse ;  /* 0x000000043f207223 */ /* 0x180fe20000010831 */
[-CC-:B------:R-:W-:Y:S01]  /*4240*/  FFMA.FTZ R141, R66, R4.reuse, -R49.reuse ;  /* 0x00000004428d7223 */ /* 0x180fe20000010831 */
[-CC-:B------:R-:W-:Y:S01]  /*4250*/  FFMA.FTZ R143, R70, R4.reuse, -R49.reuse ;  /* 0x00000004468f7223 */ /* 0x180fe20000010831 */
[----:B------:R-:W0:Y:S01]  /*4260*/  MUFU.EX2 R120, R120 ;  /* 0x0000007800787308 */ /* 0x000e220000000800 */
[-CC-:B------:R-:W-:Y:S01]  /*4270*/  FFMA.FTZ R145, R74, R4.reuse, -R49.reuse ;  /* 0x000000044a917223 */ /* 0x180fe20000010831 */
[-CC-:B------:R-:W-:Y:S01]  /*4280*/  FFMA.FTZ R147, R78, R4.reuse, -R49.reuse ;  /* 0x000000044e937223 */ /* 0x180fe20000010831 */
[-CC-:B------:R-:W-:Y:S01]  /*4290*/  FFMA.FTZ R149, R82, R4.reuse, -R49.reuse ;  /* 0x0000000452957223 */ /* 0x180fe20000010831 */
[----:B------:R-:W-:-:S04]  /*42a0*/  FFMA.FTZ R86, R86, R4, -R49 ;  /* 0x0000000456567223 */ /* 0x000fc80000010831 */
[----:B------:R-:W2:Y:S01]  /*42b0*/  MUFU.EX2 R10, R10 ;  /* 0x0000000a000a7308 */ /* 0x000ea20000000800 */
[----:B-1----:R-:W-:-:S07]  /*42c0*/  FFMA.FTZ R11, R6, R11, R121 ;  /* 0x0000000b060b7223 */ /* 0x002fce0000010079 */
[----:B------:R-:W1:Y:S01]  /*42d0*/  MUFU.EX2 R122, R122 ;  /* 0x0000007a007a7308 */ /* 0x000e620000000800 */
[----:B0-----:R-:W-:-:S07]  /*42e0*/  FADD.FTZ R9, R120, R9 ;  /* 0x0000000978097221 */ /* 0x001fce0000010000 */
[----:B------:R-:W0:Y:S01]  /*42f0*/  MUFU.EX2 R12, R12 ;  /* 0x0000000c000c7308 */ /* 0x000e220000000800 */
[----:B--2---:R-:W-:-:S07]  /*4300*/  FADD.FTZ R11, R10, R11 ;  /* 0x0000000b0a0b7221 */ /* 0x004fce0000010000 */
[----:B------:R-:W2:Y:S01]  /*4310*/  MUFU.EX2 R123, R123 ;  /* 0x0000007b007b7308 */ /* 0x000ea20000000800 */
[----:B-1----:R-:W-:-:S07]  /*4320*/  FADD.FTZ R34, R122, R9 ;  /* 0x000000097a227221 */ /* 0x002fce0000010000 */
        /* <DEDUP_REMOVED lines=11> */
[----:B-1----:R-:W-:Y:S01]  /*43e0*/  FADD.FTZ R9, R125, R34 ;  /* 0x000000227d097221 */ /* 0x002fe20000010000 */
[----:B------:R-:W-:-:S06]  /*43f0*/  FFMA.FTZ R34, R67, R4, -R49 ;  /* 0x0000000443227223 */ /* 0x000fcc0000010831 */
        /* <DEDUP_REMOVED lines=15> */
[----:B--2---:R-:W-:Y:S01]  /*44f0*/  FADD.FTZ R9, R129, R36 ;  /* 0x0000002481097221 */ /* 0x004fe20000010000 */
[----:B------:R-:W-:-:S06]  /*4500*/  FFMA.FTZ R36, R71, R4, -R49 ;  /* 0x0000000447247223 */ /* 0x000fcc0000010831 */
        /* <DEDUP_REMOVED lines=47> */
[----:B0-----:R-:W-:Y:S01]  /*4800*/  FADD.FTZ R9, R141, R42 ;  /* 0x0000002a8d097221 */ /* 0x001fe20000010000 */
[-CC-:B------:R-:W-:Y:S01]  /*4810*/  FFMA.FTZ R42, R83, R4.reuse, -R49.reuse ;  /* 0x00000004532a7223 */ /* 0x180fe20000010831 */
[----:B------:R-:W-:-:S05]  /*4820*/  FFMA.FTZ R49, R87, R4, -R49 ;  /* 0x0000000457317223 */ /* 0x000fca0000010831 */
        /* <DEDUP_REMOVED lines=40> */
[----:B0-----:R-:W-:-:S03]  /*4ab0*/  FADD.FTZ R9, R45, R44 ;  /* 0x0000002c2d097221 */ /* 0x001fc60000010000 */
[----:B--2---:R-:W-:Y:S01]  /*4ac0*/  FADD.FTZ R11, R49, R11 ;  /* 0x0000000b310b7221 */ /* 0x004fe20000010000 */
[----:B------:R-:W-:Y:S06]  /*4ad0*/  @!P0 BRA `(.L_x_28) ;  /* 0x0000000000048947 */ /* 0x000fec0003800000 */
[----:B------:R-:W-:Y:S01]  /*4ae0*/  BPT.TRAP 0x1 ;  /* 0x000000040000795c */ /* 0x000fe20000300000 */
.L_x_28:
[----:B------:R-:W-:Y:S01]  /*4af0*/  ULEA UR5, UR5, UR40, 0x3 ;  /* 0x0000002805057291 */ /* 0x000fe2000f8e183f */
[----:B------:R-:W-:Y:S01]  /*4b00*/  F2FP.F16.F32.PACK_AB R122, R123, R122 ;  /* 0x0000007a7b7a723e */ /* 0x000fe200000000ff */
[----:B------:R-:W-:Y:S01]  /*4b10*/  UISETP.GT.AND UP0, UPT, UR21, UR37, UPT ;  /* 0x000000251500728c */ /* 0x000fe2000bf04270 */
[----:B------:R-:W-:Y:S01]  /*4b20*/  F2FP.F16.F32.PACK_AB R124, R125, R124 ;  /* 0x0000007c7d7c723e */ /* 0x000fe200000000ff */
[----:B------:R-:W-:Y:S01]  /*4b30*/  UIADD3 UR5, UR5, 0x16860, URZ ;  /* 0x0001686005057890 */ /* 0x000fe2000fffe03f */
[----:B------:R-:W-:Y:S01]  /*4b40*/  F2FP.F16.F32.PACK_AB R126, R127, R126 ;  /* 0x0000007e7f7e723e */ /* 0x000fe200000000ff */
[----:B------:R-:W-:Y:S01]  /*4b50*/  UIADD3 UR10, UR21, -0x1, URZ ;  /* 0xffffffff150a7890 */ /* 0x000fe2000fffe03f */
[----:B------:R-:W-:Y:S01]  /*4b60*/  F2FP.F16.F32.PACK_AB R128, R129, R128 ;  /* 0x000000808180723e */ /* 0x000fe200000000ff */
[----:B------:R-:W-:Y:S01]  /*4b70*/  UPRMT UR5, UR7, 0x654, UR5 ;  /* 0x0000065407057896 */ /* 0x000fe20008000005 */
[----:B------:R-:W-:Y:S01]  /*4b80*/  PLOP3.LUT P1, PT, PT, PT, UP0, 0x80, 0x0 ;  /* 0x000000000000781c */ /* 0x000fe20003f2f008 */
[----:B------:R-:W-:Y:S01]  /*4b90*/  UMOV UR6, UR4 ;  /* 0x0000000400067c82 */ /* 0x000fe20008000000 */
[-C--:B------:R-:W-:Y:S01]  /*4ba0*/  FMUL.FTZ R88, R88, R8.reuse ;  /* 0x0000000858587220 */ /* 0x080fe20000410000 */
[-C--:B------:R-:W-:Y:S01]  /*4bb0*/  FMUL.FTZ R89, R89, R8.reuse ;  /* 0x0000000859597220 */ /* 0x080fe20000410000 */
[----:B------:R-:W-:Y:S01]  /*4bc0*/  UMOV UR21, UR10 ;  /* 0x0000000a00157c82 */ /* 0x000fe20008000000 */
[-C--:B------:R-:W-:Y:S01]  /*4bd0*/  FMUL.FTZ R92, R92, R8.reuse ;  /* 0x000000085c5c7220 */ /* 0x080fe20000410000 */
[-C--:B------:R-:W-:Y:S01]  /*4be0*/  FMUL.FTZ R93, R93, R8.reuse ;  /* 0x000000085d5d7220 */ /* 0x080fe20000410000 */
[-C--:B------:R-:W-:Y:S01]  /*4bf0*/  FMUL.FTZ R96, R96, R8.reuse ;  /* 0x0000000860607220 */ /* 0x080fe20000410000 */
[----:B------:R-:W-:Y:S01]  /*4c00*/  SYNCS.ARRIVE.TRANS64.RED.A1T0 RZ, [UR5], RZ ;  /* 0x000000ffffff79a7 */ /* 0x000fe20008100405 */
[----:B------:R-:W-:Y:S01]  /*4c10*/  R2UR UR5, R0 ;  /* 0x00000000000572ca */ /* 0x000fe200000e0000 */
[-C--:B------:R-:W-:Y:S01]  /*4c20*/  FMUL.FTZ R97, R97, R8.reuse ;  /* 0x0000000861617220 */ /* 0x080fe20000410000 */
        /* <DEDUP_REMOVED lines=9> */
[----:B------:R-:W-:Y:S01]  /*4cc0*/  FMUL.FTZ R117, R117, R8 ;  /* 0x0000000875757220 */ /* 0x000fe20000410000 */
        /* <DEDUP_REMOVED lines=16> */
[----:B------:R-:W-:Y:S01]  /*4dd0*/  F2FP.F16.F32.PACK_AB R120, R120, R13 ;  /* 0x0000000d7878723e */ /* 0x000fe200000000ff */
[----:B------:R-:W-:Y:S01]  /*4de0*/  IMAD.MOV.U32 R6, RZ, RZ, R7 ;  /* 0x000000ffff067224 */ /* 0x000fe200078e0007 */
[----:B------:R-:W-:-:S02]  /*4df0*/  F2FP.F16.F32.PACK_AB R121, R10, R121 ;  /* 0x000000790a79723e */ /* 0x000fc400000000ff */
[----:B------:R-:W-:Y:S02]  /*4e00*/  F2FP.F16.F32.PACK_AB R123, R27, R12 ;  /* 0x0000000c1b7b723e */ /* 0x000fe400000000ff */
[----:B------:R-:W-:Y:S02]  /*4e10*/  F2FP.F16.F32.PACK_AB R125, R31, R14 ;  /* 0x0000000e1f7d723e */ /* 0x000fe400000000ff */
[----:B------:R-:W-:Y:S02]  /*4e20*/  F2FP.F16.F32.PACK_AB R127, R35, R18 ;  /* 0x00000012237f723e */ /* 0x000fe400000000ff */
[----:B------:R-:W-:Y:S02]  /*4e30*/  F2FP.F16.F32.PACK_AB R129, R39, R20 ;  /* 0x000000142781723e */ /* 0x000fe400000000ff */
[----:B------:R-:W-:Y:S02]  /*4e40*/  F2FP.F16.F32.PACK_AB R130, R41, R130 ;  /* 0x000000822982723e */ /* 0x000fe400000000ff */
        /* <DEDUP_REMOVED lines=21> */
[----:B------:R-:W-:Y:S01]  /*4fa0*/  MOV R8, R5 ;  /* 0x0000000500087202 */ /* 0x000fe20000000f00 */
[----:B------:R-:W-:Y:S06]  /*4fb0*/  @P1 BRA `(.L_x_29) ;  /* 0xffffffe000b41947 */ /* 0x000fec000383ffff */
.L_x_18:
[----:B------:R-:W-:Y:S06]  /*4fc0*/  BAR.ARV 0x8, 0x200 ;  /* 0x0208000000007b1d */ /* 0x000fec0000002000 */
[----:B------:R-:W-:Y:S05]  /*4fd0*/  @!P0 BRA `(.L_x_30) ;  /* 0x0000000000048947 */ /* 0x000fea0003800000 */
[----:B------:R-:W-:Y:S01]  /*4fe0*/  BPT.TRAP 0x1 ;  /* 0x000000040000795c */ /* 0x000fe20000300000 */
.L_x_30:
[----:B------:R-:W-:Y:S01]  /*4ff0*/  R2UR UR5, R0 ;  /* 0x00000000000572ca */ /* 0x000fe200000e0000 */
[----:B------:R-:W-:-:S05]  /*5000*/  IMAD.U32 R2, RZ, RZ, UR4 ;  /* 0x00000004ff027e24 */ /* 0x000fca000f8e00ff */
[----:B------:R-:W-:-:S07]  /*5010*/  SHF.L.U32 R2, R2, 0x1f, RZ ;  /* 0x0000001f02027819 */ /* 0x000fce00000006ff */
[----:B------:R-:W-:-:S09]  /*5020*/  ULEA UR5, UR5, UR40, 0x3 ;  /* 0x0000002805057291 */ /* 0x000fd2000f8e183f */
[----:B------:R0:W1:Y:S01]  /*5030*/  SYNCS.PHASECHK.TRANS64.TRYWAIT P1, [UR5+0x16850], R2 ;  /* 0x01685002ff0075a7 */ /* 0x0000620008020145 */
[----:B------:R-:W-:Y:S05]  /*5040*/  @!P0 BRA `(.L_x_31) ;  /* 0x0000000000048947 */ /* 0x000fea0003800000 */
[----:B------:R-:W-:Y:S01]  /*5050*/  BPT.TRAP 0x1 ;  /* 0x000000040000795c */ /* 0x000fe20000300000 */
.L_x_31:
[----:B-1----:R-:W-:Y:S05]  /*5060*/  @P1 BRA `(.L_x_32) ;  /* 0x0000000000081947 */ /* 0x002fea0003800000 */
[----:B------:R-:W1:Y:S02]  /*5070*/  SYNCS.PHASECHK.TRANS64.TRYWAIT P1, [UR5+0x16850], R2 ;  /* 0x01685002ff0075a7 */ /* 0x000e640008020145 */
[----:B-1----:R-:W-:Y:S05]  /*5080*/  @!P1 BRA `(.L_x_33) ;  /* 0x0000005400d09947 */ /* 0x002fea0003800000 */
.L_x_32:
[----:B------:R-:W-:Y:S01]  /*5090*/  R2UR UR6, R0 ;  /* 0x00000000000672ca */ /* 0x000fe200000e0000 */
[----:B------:R-:W-:Y:S01]  /*50a0*/  UIADD3 UR40, UR40, 0x400, URZ ;  /* 0x0000040028287890 */ /* 0x000fe2000fffe03f */
[----:B------:R-:W-:Y:S01]  /*50b0*/  WARPGROUP.ARRIVE ;  /* 0x00000000000079c5 */ /* 0x000fe20000000000 */
[----:B------:R-:W-:Y:S01]  /*50c0*/  UMOV UR11, 0x40000040 ;  /* 0x40000040000b7882 */ /* 0x000fe20000000000 */
[----:B------:R-:W2:Y:S01]  /*50d0*/  SHFL.BFLY PT, R0, R9, 0x2, 0x1f ;  /* 0x0c401f0009007f89 */ /* 0x000ea200000e0000 */
[----:B------:R-:W-:Y:S01]  /*50e0*/  USHF.R.U32.HI UR40, URZ, 0x4, UR40 ;  /* 0x000000043f287899 */ /* 0x000fe20008011628 */
[----:B------:R-:W-:Y:S01]  /*50f0*/  IMAD.MOV.U32 R29, RZ, RZ, RZ ;  /* 0x000000ffff1d7224 */ /* 0x000fe200078e00ff */
[----:B------:R-:W-:Y:S01]  /*5100*/  MOV R17, 0xff800000 ;  /* 0xff80000000117802 */ /* 0x000fe20000000f00 */
[----:B01----:R-:W0:Y:S01]  /*5110*/  SHFL.BFLY PT, R2, R11, 0x2, 0x1f ;  /* 0x0c401f000b027f89 */ /* 0x003e2200000e0000 */
[----:B------:R-:W-:Y:S01]  /*5120*/  ULOP3.LUT UR4, UR40, 0x3fff, URZ, 0xc0, !UPT ;  /* 0x00003fff28047892 */ /* 0x000fe2000f8ec03f */
[----:B------:R-:W-:-:S03]  /*5130*/  IMAD.MOV.U32 R16, RZ, RZ, RZ ;  /* 0x000000ffff107224 */ /* 0x000fc600078e00ff */
[----:B------:R-:W-:-:S04]  /*5140*/  ULEA UR4, UR6, UR4, 0xa ;  /* 0x0000000406047291 */ /* 0x000fc8000f8e503f */
[----:B------:R-:W-:-:S03]  /*5150*/  UIADD3 UR6, UR4, 0x80, URZ ;  /* 0x0000008004067890 */ /* 0x000fc6000fffe03f */
[----:B------:R-:W-:Y:S02]  /*5160*/  UMOV UR10, UR4 ;  /* 0x00000004000a7c82 */ /* 0x000fe40008000000 */
[----:B------:R-:W-:Y:S01]  /*5170*/  HGMMA.64x64x16.F32 R88, R120, gdesc[UR8].tnspB, R88, gsb0 ;  /* 0x40e0000878587df0 */ /* 0x000fe20008000858 */
[----:B------:R-:W-:Y:S01]  /*5180*/  UMOV UR11, 0x40000040 ;  /* 0x40000040000b7882 */ /* 0x000fe20000000000 */
[----:B------:R-:W-:Y:S01]  /*5190*/  UMOV UR10, UR6 ;  /* 0x00000006000a7c82 */ /* 0x000fe20008000000 */
[----:B------:R-:W-:Y:S01]  /*51a0*/  UIADD3 UR6, UR4, 0x100, URZ ;  /* 0x0000010004067890 */ /* 0x000fe2000fffe03f */
[----:B--2---:R-:W-:Y:S01]  /*51b0*/  FADD.FTZ R0, R0, R9 ;  /* 0x0000000900007221 */ /* 0x004fe20000010000 */
[----:B0-----:R-:W-:-:S04]  /*51c0*/  FADD.FTZ R2, R2, R11 ;  /* 0x0000000b02027221 */ /* 0x001fc80000010000 */
[----:B------:R-:W0:Y:S04]  /*51d0*/  SHFL.BFLY PT, R3, R0, 0x1, 0x1f ;  /* 0x0c201f0000037f89 */ /* 0x000e2800000e0000 */
[----:B------:R-:W1:Y:S01]  /*51e0*/  SHFL.BFLY PT, R13, R2, 0x1, 0x1f ;  /* 0x0c201f00020d7f89 */ /* 0x000e6200000e0000 */
[----:B0-----:R-:W-:Y:S01]  /*51f0*/  FADD.FTZ R8, R0, R3 ;  /* 0x0000000300087221 */ /* 0x001fe20000010000 */
[----:B------:R-:W-:Y:S02]  /*5200*/  IMAD.MOV.U32 R0, RZ, RZ, -0x800000 ;  /* 0xff800000ff007424 */ /* 0x000fe400078e00ff */
[----:B-1----:R-:W-:Y:S02]  /*5210*/  FADD.FTZ R13, R2, R13 ;  /* 0x0000000d020d7221 */ /* 0x002fe40000010000 */
[----:B------:R-:W-:-:S03]  /*5220*/  FSETP.NE.FTZ.AND P1, PT, R8, RZ, PT ;  /* 0x000000ff0800720b */ /* 0x000fc60003f35000 */
[----:B------:R-:W-:-:S10]  /*5230*/  FSETP.NE.FTZ.AND P2, PT, R13, RZ, PT ;  /* 0x000000ff0d00720b */ /* 0x000fd40003f55000 */
[----:B------:R-:W0:Y:S01]  /*5240*/  @P1 MUFU.LG2 R3, R8 ;  /* 0x0000000800031308 */ /* 0x000e220000000c00 */
[C---:B------:R-:W-:Y:S02]  /*5250*/  @P1 FMUL.FTZ R2, R4.reuse, 0.69314718246459960938 ;  /* 0x3f31721804021820 */ /* 0x040fe40000410000 */
[----:B------:R-:W-:-:S05]  /*5260*/  @P2 FMUL.FTZ R9, R4, 0.69314718246459960938 ;  /* 0x3f31721804092820 */ /* 0x000fca0000410000 */
[----:B------:R-:W1:Y:S08]  /*5270*/  @P2 MUFU.LG2 R6, R13 ;  /* 0x0000000d00062308 */ /* 0x000e700000000c00 */
[----:B------:R2:W3:Y:S01]  /*5280*/  @P1 MUFU.RCP R29, R8 ;  /* 0x00000008001d1308 */ /* 0x0004e20000001000 */
[----:B0-----:R-:W-:-:S04]  /*5290*/  @P1 FMUL.FTZ R3, R3, 0.69314718246459960938 ;  /* 0x3f31721803031820 */ /* 0x001fc80000410000 */
[----:B------:R-:W-:-:S03]  /*52a0*/  @P1 FFMA.FTZ R17, R2, R7, R3 ;  /* 0x0000000702111223 */ /* 0x000fc60000010003 */
[----:B------:R2:W0:Y:S01]  /*52b0*/  @P2 MUFU.RCP R16, R13 ;  /* 0x0000000d00102308 */ /* 0x0004220000001000 */
[----:B------:R-:W-:Y:S02]  /*52c0*/  WARPGROUP.DEPBAR.LE gsb0, 0x0 ;  /* 0x00008000000079c5 */ /* 0x000fe40000010000 */
[----:B------:R-:W-:Y:S01]  /*52d0*/  WARPGROUP.ARRIVE ;  /* 0x00000000000079c5 */ /* 0x000fe20000000000 */
[----:B-1----:R-:W-:-:S04]  /*52e0*/  @P2 FMUL.FTZ R6, R6, 0.69314718246459960938 ;  /* 0x3f31721806062820 */ /* 0x002fc80000410000 */
[----:B------:R-:W-:Y:S01]  /*52f0*/  @P2 FFMA.FTZ R0, R9, R5, R6 ;  /* 0x0000000509002223 */ /* 0x000fe20000010006 */
[----:B------:R-:W-:Y:S01]  /*5300*/  HGMMA.64x64x16.F32 R88, R124, gdesc[UR8].tnspB, R88, gsb0 ;  /* 0x40e000087c587df0 */ /* 0x000fe20008000858 */
[----:B------:R-:W-:Y:S01]  /*5310*/  UMOV UR10, UR6 ;  /* 0x00000006000a7c82 */ /* 0x000fe20008000000 */
[----:B------:R-:W-:Y:S01]  /*5320*/  UMOV UR11, 0x40000040 ;  /* 0x40000040000b7882 */ /* 0x000fe20000000000 */
[----:B------:R-:W-:Y:S01]  /*5330*/  UIADD3 UR6, UR4, 0x180, URZ ;  /* 0x0000018004067890 */ /* 0x000fe2000fffe03f */
[----:B------:R-:W-:Y:S02]  /*5340*/  WARPGROUP.DEPBAR.LE gsb0, 0x0 ;  /* 0x00008000000079c5 */ /* 0x000fe40000010000 */
[----:B------:R-:W-:-:S06]  /*5350*/  WARPGROUP.ARRIVE ;  /* 0x00000000000079c5 */ /* 0x000fcc0000000000 */
        /* <DEDUP_REMOVED lines=15> */
[----:B------:R-:W-:Y:S02]  /*5450*/  UIADD3 UR6, UR4, 0x300, URZ ;  /* 0x0000030004067890 */ /* 0x000fe4000fffe03f */
        /* <DEDUP_REMOVED lines=15> */
[----:B0-23--:R-:W-:Y:S05]  /*5550*/  @!P0 BRA `(.L_x_34) ;  /* 0x0000000000048947 */ /* 0x00dfea0003800000 */
[----:B------:R-:W-:Y:S01]  /*5560*/  BPT.TRAP 0x1 ;  /* 0x000000040000795c */ /* 0x000fe20000300000 */
.L_x_34:
[----:B------:R-:W-:Y:S01]  /*5570*/  UIADD3 UR4, UR5, 0x16860, URZ ;  /* 0x0001686005047890 */ /* 0x000fe2000fffe03f */
[-C--:B------:R-:W-:Y:S01]  /*5580*/  FMUL.FTZ R34, R88, R29.reuse ;  /* 0x0000001d58227220 */ /* 0x080fe20000410000 */
[-C--:B------:R-:W-:Y:S01]  /*5590*/  FMUL.FTZ R35, R89, R29.reuse ;  /* 0x0000001d59237220 */ /* 0x080fe20000410000 */
[-C--:B------:R-:W-:Y:S01]  /*55a0*/  FMUL.FTZ R2, R92, R29.reuse ;  /* 0x0000001d5c027220 */ /* 0x080fe20000410000 */
[----:B------:R-:W-:Y:S01]  /*55b0*/  UPRMT UR4, UR7, 0x654, UR4 ;  /* 0x0000065407047896 */ /* 0x000fe20008000004 */
        /* <DEDUP_REMOVED lines=8> */
[----:B------:R-:W-:Y:S01]  /*5640*/  SYNCS.ARRIVE.TRANS64.RED.A1T0 RZ, [UR4], RZ ;  /* 0x000000ffffff79a7 */ /* 0x000fe20008100404 */
[-C--:B------:R-:W-:Y:S01]  /*5650*/  FMUL.FTZ R15, R109, R29.reuse ;  /* 0x0000001d6d0f7220 */ /* 0x080fe20000410000 */
[-C--:B------:R-:W-:Y:S01]  /*5660*/  FMUL.FTZ R20, R112, R29.reuse ;  /* 0x0000001d70147220 */ /* 0x080fe20000410000 */
[-C--:B------:R-:W-:Y:S01]  /*5670*/  FMUL.FTZ R21, R113, R29.reuse ;  /* 0x0000001d71157220 */ /* 0x080fe20000410000 */
[-C--:B------:R-:W-:Y:S01]  /*5680*/  FMUL.FTZ R28, R116, R29.reuse ;  /* 0x0000001d741c7220 */ /* 0x080fe20000410000 */
[----:B------:R-:W-:Y:S01]  /*5690*/  FMUL.FTZ R29, R117, R29 ;  /* 0x0000001d751d7220 */ /* 0x000fe20000410000 */
[----:B------:R-:W-:Y:S01]  /*56a0*/  PLOP3.LUT P0, PT, PT, PT, PT, 0x8, 0x0 ;  /* 0x000000000000781c */ /* 0x000fe20003f0e170 */
        /* <DEDUP_REMOVED lines=15> */
[----:B------:R-:W-:-:S07]  /*57a0*/  FMUL.FTZ R119, R119, R16 ;  /* 0x0000001077777220 */ /* 0x000fce0000410000 */
.L_x_10:
[----:B------:R-:W-:Y:S05]  /*57b0*/  @P0 BRA `(.L_x_35) ;  /* 0x0000000c00c80947 */ /* 0x000fea0003800000 */
[----:B------:R-:W-:Y:S01]  /*57c0*/  VIADD R37, R22, 0xffffff80 ;  /* 0xffffff8016257836 */ /* 0x000fe20000000000 */
[----:B------:R-:W0:Y:S01]  /*57d0*/  LDC R46, c[0x0][0xbe8] ;  /* 0x0002fa00ff2e7b82 */ /* 0x000e220000000800 */
[----:B------:R-:W1:Y:S01]  /*57e0*/  S2R R40, SR_CTAID.X ;  /* 0x0000000000287919 */ /* 0x000e620000002500 */
[----:B------:R-:W-:Y:S02]  /*57f0*/  USHF.R.S32.HI UR7, URZ, 0x1f, UR36 ;  /* 0x0000001f3f077899 */ /* 0x000fe40008011424 */
[----:B------:R-:W-:Y:S01]  /*5800*/  IMAD R44, RZ, RZ, -UR36 ;  /* 0x80000024ff2c7e24 */ /* 0x000fe2000f8e02ff */
[----:B------:R-:W-:Y:S01]  /*5810*/  SHF.R.S32.HI R36, RZ, 0x1f, R37 ;  /* 0x0000001fff247819 */ /* 0x000fe20000011425 */
[----:B------:R-:W-:Y:S01]  /*5820*/  ULDC.64 UR8, c[0x0][0xbd0] ;  /* 0x0002f40000087ab9 */ /* 0x000fe20000000a00 */
[----:B------:R-:W-:Y:S01]  /*5830*/  BSSY B0, `(.L_x_36) ;  /* 0x00000b6000007945 */ /* 0x000fe20003800000 */
[----:B------:R-:W-:Y:S01]  /*5840*/  UIMAD UR6, UR7, UR8, URZ ;  /* 0x00000008070672a4 */ /* 0x000fe2000f8e023f */
[CC--:B------:R-:W-:Y:S01]  /*5850*/  LEA.HI R16, R36.reuse, R37.reuse, RZ, 0x7 ;  /* 0x0000002524107211 */ /* 0x0c0fe200078f38ff */
[----:B------:R-:W2:Y:S01]  /*5860*/  S2UR UR12, SR_CTAID.Z ;  /* 0x00000000000c79c3 */ /* 0x000ea20000002700 */
[----:B------:R-:W-:Y:S01]  /*5870*/  LEA.HI R36, R36, R37, RZ, 0x2 ;  /* 0x0000002524247211 */ /* 0x000fe200078f10ff */
[----:B------:R-:W-:Y:S01]  /*5880*/  UIMAD.WIDE.U32 UR4, UR36, UR8, URZ ;  /* 0x00000008240472a5 */ /* 0x000fe2000f8e003f */
[----:B------:R-:W-:Y:S01]  /*5890*/  LOP3.LUT R22, R16, 0xffffff80, RZ, 0xc0, !PT ;  /* 0xffffff8010167812 */ /* 0x000fe200078ec0ff */
[----:B------:R-:W-:Y:S01]  /*58a0*/  UIMAD UR6, UR36, UR9, UR6 ;  /* 0x00000009240672a4 */ /* 0x000fe2000f8e0206 */
[----:B------:R-:W-:-:S02]  /*58b0*/  LOP3.LUT R36, R36, 0xfffffffc, RZ, 0xc0, !PT ;  /* 0xfffffffc24247812 */ /* 0x000fc400078ec0ff */
[----:B------:R-:W-:Y:S01]  /*58c0*/  SHF.R.S32.HI R39, RZ, 0x7, R16 ;  /* 0x00000007ff277819 */ /* 0x000fe20000011410 */
[C---:B------:R-:W-:Y:S01]  /*58d0*/  IMAD.IADD R52, R37.reuse, 0x1, -R22 ;  /* 0x0000000125347824 */ /* 0x040fe200078e0a16 */
[----:B------:R-:W3:Y:S01]  /*58e0*/  LDC.64 R42, c[0x0][0xbd8] ;  /* 0x0002f600ff2a7b82 */ /* 0x000ee20000000a00 */
[----:B------:R-:W-:Y:S01]  /*58f0*/  IMAD.IADD R36, R37, 0x1, -R36 ;  /* 0x0000000125247824 */ /* 0x000fe200078e0a24 */
[----:B------:R-:W-:Y:S01]  /*5900*/  UIADD3 UR6, UR5, UR6, URZ ;  /* 0x0000000605067290 */ /* 0x000fe2000fffe03f */
[----:B------:R-:W-:Y:S01]  /*5910*/  IMAD.HI R16, R39, 0x55555556, RZ ;  /* 0x5555555627107827 */ /* 0x000fe200078e02ff */
[----:B------:R-:W-:Y:S01]  /*5920*/  SHF.R.S32.HI R41, RZ, 0x1f, R52 ;  /* 0x0000001fff297819 */ /* 0x000fe20000011434 */
[----:B------:R-:W-:Y:S01]  /*5930*/  ULDC.64 UR8, c[0x0][0xb38] ;  /* 0x0002ce0000087ab9 */ /* 0x000fe20000000a00 */
[----:B0-----:R-:W-:Y:S01]  /*5940*/  ISETP.NE.AND P0, PT, R46, 0x1, PT ;  /* 0x000000012e00780c */ /* 0x001fe20003f05270 */
[----:B------:R-:W-:Y:S01]  /*5950*/  UIMAD UR7, UR7, UR8, URZ ;  /* 0x00000008070772a4 */ /* 0x000fe2000f8e023f */
[----:B------:R-:W-:Y:S01]  /*5960*/  LEA.HI R53, R41, R52, RZ, 0x2 ;  /* 0x0000003429357211 */ /* 0x000fe200078f10ff */
[----:B------:R-:W0:Y:S01]  /*5970*/  S2UR UR11, SR_CTAID.Y ;  /* 0x00000000000b79c3 */ /* 0x000e220000002600 */
[----:B------:R-:W-:-:S02]  /*5980*/  LEA.HI R37, R36, R36, RZ, 0x1 ;  /* 0x0000002424257211 */ /* 0x000fc400078f08ff */
[--C-:B------:R-:W-:Y:S02]  /*5990*/  SHF.R.S32.HI R22, RZ, 0x2, R53.reuse ;  /* 0x00000002ff167819 */ /* 0x100fe40000011435 */
[----:B------:R-:W-:Y:S01]  /*59a0*/  SHF.R.S32.HI R23, RZ, 0x1f, R53 ;  /* 0x0000001fff177819 */ /* 0x000fe20000011435 */
[----:B--2---:R-:W-:Y:S01]  /*59b0*/  USHF.R.S32.HI UR10, URZ, 0x1f, UR12 ;  /* 0x0000001f3f0a7899 */ /* 0x004fe2000801140c */
[----:B------:R-:W-:Y:S01]  /*59c0*/  LEA.HI R16, R16, R16, RZ, 0x1 ;  /* 0x0000001010107211 */ /* 0x000fe200078f08ff */
[----:B------:R-:W0:Y:S01]  /*59d0*/  LDC R47, c[0x0][0xc50] ;  /* 0x00031400ff2f7b82 */ /* 0x000e220000000800 */
[----:B------:R-:W-:Y:S02]  /*59e0*/  LEA.HI R23, R23, R22, RZ, 0x3 ;  /* 0x0000001617177211 */ /* 0x000fe400078f18ff */
[----:B------:R-:W-:Y:S01]  /*59f0*/  LOP3.LUT R37, R37, 0x1ffffffe, RZ, 0xc0, !PT ;  /* 0x1ffffffe25257812 */ /* 0x000fe200078ec0ff */
[----:B------:R-:W-:Y:S01]  /*5a00*/  IMAD R16, R16, -0x3, R39 ;  /* 0xfffffffd10107824 */ /* 0x000fe200078e0227 */
[----:B------:R-:W-:-:S02]  /*5a10*/  LOP3.LUT R23, R23, 0xfffffff8, RZ, 0xc0, !PT ;  /* 0xfffffff817177812 */ /* 0x000fc400078ec0ff */
[----:B------:R-:W-:Y:S01]  /*5a20*/  LOP3.LUT R53, R53, 0x7ffffffc, RZ, 0xc0, !PT ;  /* 0x7ffffffc35357812 */ /* 0x000fe200078ec0ff */
[----:B------:R-:W2:Y:S01]  /*5a30*/  @P0 LDC R38, c[0x0][0xbec] ;  /* 0x0002fb00ff260b82 */ /* 0x000ea20000000800 */
[----:B------:R-:W-:Y:S01]  /*5a40*/  IADD3 R23, R22, -R23, RZ ;  /* 0x8000001716177210 */ /* 0x000fe20007ffe0ff */
[----:B------:R-:W-:Y:S01]  /*5a50*/  IMAD.IADD R39, R36, 0x1, -R37 ;  /* 0x0000000124277824 */ /* 0x000fe200078e0a25 */
[----:B------:R-:W-:Y:S01]  /*5a60*/  LEA.HI R22, R41, R52, RZ, 0x5 ;  /* 0x0000003429167211 */ /* 0x000fe200078f28ff */
[----:B---3--:R-:W-:-:S03]  /*5a70*/  IMAD R36, R42, UR10, RZ ;  /* 0x0000000a2a247c24 */ /* 0x008fc6000f8e02ff */
[----:B------:R-:W-:Y:S01]  /*5a80*/  SHF.R.S32.HI R22, RZ, 0x5, R22 ;  /* 0x00000005ff167819 */ /* 0x000fe20000011416 */
[----:B------:R-:W3:Y:S01]  /*5a90*/  LDC.64 R48, c[0x0][0xb40] ;  /* 0x0002d000ff307b82 */ /* 0x000ee20000000a00 */
[----:B------:R-:W-:-:S03]  /*5aa0*/  IMAD R43, R43, UR12, R36 ;  /* 0x0000000c2b2b7c24 */ /* 0x000fc6000f8e0224 */
[----:B------:R-:W-:Y:S02]  /*5ab0*/  IMAD R37, R22, 0x10, R23 ;  /* 0x0000001016257824 */ /* 0x000fe400078e0217 */
[----:B------:R-:W-:Y:S01]  /*5ac0*/  IMAD.U32 R23, RZ, RZ, UR5 ;  /* 0x00000005ff177e24 */ /* 0x000fe2000f8e00ff */
[----:B------:R-:W-:Y:S01]  /*5ad0*/  MOV R23, UR6 ;  /* 0x0000000600177c02 */ /* 0x000fe20008000f00 */
[----:B------:R-:W4:Y:S01]  /*5ae0*/  @P0 LDC R50, c[0x0][0xbec] ;  /* 0x0002fb00ff320b82 */ /* 0x000f220000000800 */
[----:B------:R-:W-:Y:S01]  /*5af0*/  IMAD R16, R16, 0x40, R37 ;  /* 0x0000004010107824 */ /* 0x000fe200078e0225 */
[----:B------:R-:W-:Y:S01]  /*5b00*/  UIMAD UR6, UR36, UR9, UR7 ;  /* 0x00000009240672a4 */ /* 0x000fe2000f8e0207 */
[----:B------:R-:W-:Y:S01]  /*5b10*/  IMAD.U32 R22, RZ, RZ, UR4 ;  /* 0x00000004ff167e24 */ /* 0x000fe2000f8e00ff */
[----:B------:R-:W-:Y:S01]  /*5b20*/  UIMAD.WIDE.U32 UR4, UR36, UR8, URZ ;  /* 0x00000008240472a5 */ /* 0x000fe2000f8e003f */
[----:B------:R-:W-:Y:S02]  /*5b30*/  IMAD R39, R39, 0x8, R16 ;  /* 0x0000000827277824 */ /* 0x000fe400078e0210 */
[----:B0-----:R-:W-:Y:S01]  /*5b40*/  IMAD R51, R47, R44, UR11 ;  /* 0x0000000b2f337e24 */ /* 0x001fe2000f8e022c */
[----:B------:R-:W0:Y:S01]  /*5b50*/  @P0 LDC R45, c[0x0][0xbf0] ;  /* 0x0002fc00ff2d0b82 */ /* 0x000e220000000800 */
[----:B------:R-:W-:Y:S01]  /*5b60*/  UIADD3 UR6, UR5, UR6, URZ ;  /* 0x0000000605067290 */ /* 0x000fe2000fffe03f */
[----:B-1----:R-:W-:Y:S01]  /*5b70*/  IMAD R39, R40, 0xc0, R39 ;  /* 0x000000c028277824 */ /* 0x002fe200078e0227 */
[----:B------:R-:W-:Y:S01]  /*5b80*/  ULDC.64 UR8, c[0x0][0xb28] ;  /* 0x0002ca0000087ab9 */ /* 0x000fe20000000a00 */
[----:B------:R-:W-:Y:S01]  /*5b90*/  IMAD.WIDE.U32 R22, R42, UR12, R22 ;  /* 0x0000000c2a167c25 */ /* 0x000fe2000f8e0016 */
[----:B------:R-:W-:-:S03]  /*5ba0*/  SHF.R.S32.HI R44, RZ, 0x1f, R51 ;  /* 0x0000001fff2c7819 */ /* 0x000fc60000011433 */
[----:B------:R-:W1:Y:S01]  /*5bb0*/  @P0 LDC R55, c[0x0][0xbf0] ;  /* 0x0002fc00ff370b82 */ /* 0x000e620000000800 */
[----:B------:R-:W-:Y:S01]  /*5bc0*/  IMAD.U32 R37, RZ, RZ, UR5 ;  /* 0x00000005ff257e24 */ /* 0x000fe2000f8e00ff */
[----:B------:R-:W-:Y:S01]  /*5bd0*/  MOV R37, UR6 ;  /* 0x0000000600257c02 */ /* 0x000fe20008000f00 */
[----:B--2---:R-:W-:Y:S01]  /*5be0*/  @P0 IMAD.HI.U32 R38, R39, R38, RZ ;  /* 0x0000002627260227 */ /* 0x004fe200078e00ff */
[----:B------:R-:W-:-:S03]  /*5bf0*/  ULDC.64 UR6, c[0x0][0xb48] ;  /* 0x0002d20000067ab9 */ /* 0x000fc60000000a00 */
[----:B------:R-:W-:Y:S01]  /*5c00*/  IMAD.U32 R36, RZ, RZ, UR4 ;  /* 0x00000004ff247e24 */ /* 0x000fe2000f8e00ff */
[----:B------:R-:W-:Y:S01]  /*5c10*/  ULDC.64 UR4, c[0x0][0xbe0] ;  /* 0x0002f80000047ab9 */ /* 0x000fe20000000a00 */
[----:B---3--:R-:W-:Y:S02]  /*5c20*/  IMAD R42, R48, UR10, RZ ;  /* 0x0000000a302a7c24 */ /* 0x008fe4000f8e02ff */
[----:B------:R-:W-:Y:S02]  /*5c30*/  IMAD.IADD R23, R23, 0x1, R43 ;  /* 0x0000000117177824 */ /* 0x000fe400078e022b */
[----:B----4-:R-:W-:-:S04]  /*5c40*/  @P0 IMAD.HI.U32 R50, R39, R50, RZ ;  /* 0x0000003227320227 */ /* 0x010fc800078e00ff */
[----:B------:R-:W-:Y:S01]  /*5c50*/  IMAD.MOV.U32 R41, RZ, RZ, R39 ;  /* 0x000000ffff297224 */ /* 0x000fe200078e0027 */
[----:B0-----:R-:W-:Y:S01]  /*5c60*/  @P0 SHF.R.U32.HI R41, RZ, R45, R38 ;  /* 0x0000002dff290219 */ /* 0x001fe20000011626 */
[----:B------:R-:W-:Y:S02]  /*5c70*/  IMAD R45, R49, UR12, R42 ;  /* 0x0000000c312d7c24 */ /* 0x000fe4000f8e022a */
[----:B------:R-:W-:-:S04]  /*5c80*/  IMAD.WIDE.U32 R36, R48, UR12, R36 ;  /* 0x0000000c30247c25 */ /* 0x000fc8000f8e0024 */
[----:B------:R-:W-:Y:S01]  /*5c90*/  IMAD.MOV.U32 R43, RZ, RZ, R39 ;  /* 0x000000ffff2b7224 */ /* 0x000fe200078e0027 */
[----:B-1----:R-:W-:Y:S01]  /*5ca0*/  @P0 SHF.R.U32.HI R43, RZ, R55, R50 ;  /* 0x00000037ff2b0219 */ /* 0x002fe20000011632 */
[----:B------:R-:W-:Y:S01]  /*5cb0*/  IMAD R38, R44, UR4, RZ ;  /* 0x000000042c267c24 */ /* 0x000fe2000f8e02ff */
[----:B------:R-:W-:Y:S01]  /*5cc0*/  IADD3 R37, R37, R45, RZ ;  /* 0x0000002d25257210 */ /* 0x000fe20007ffe0ff */
[----:B------:R-:W-:Y:S01]  /*5cd0*/  IMAD.WIDE.U32 R22, R51, UR4, R22 ;  /* 0x0000000433167c25 */ /* 0x000fe2000f8e0016 */
[----:B------:R-:W-:-:S03]  /*5ce0*/  SHF.R.S32.HI R45, RZ, 0x1f, R41 ;  /* 0x0000001fff2d7819 */ /* 0x000fc60000011429 */
[----:B------:R-:W-:Y:S01]  /*5cf0*/  IMAD R42, R51, UR5, R38 ;  /* 0x00000005332a7c24 */ /* 0x000fe2000f8e0226 */
[----:B------:R-:W-:Y:S01]  /*5d00*/  BAR.SYNC.DEFER_BLOCKING 0x1, 0x180 ;  /* 0x0046000000007b1d */ /* 0x000fe20000010000 */
[----:B------:R-:W-:Y:S01]  /*5d10*/  IMAD R44, R44, UR6, RZ ;  /* 0x000000062c2c7c24 */ /* 0x000fe2000f8e02ff */
[----:B------:R-:W-:Y:S01]  /*5d20*/  IADD3 R22, P0, R41, R22, RZ ;  /* 0x0000001629167210 */ /* 0x000fe20007f1e0ff */
[----:B------:R-:W-:Y:S01]  /*5d30*/  IMAD.MOV R41, RZ, RZ, -R41 ;  /* 0x000000ffff297224 */ /* 0x000fe200078e0a29 */
[--C-:B------:R-:W-:Y:S01]  /*5d40*/  SHF.R.S32.HI R38, RZ, 0x1f, R43.reuse ;  /* 0x0000001fff267819 */ /* 0x100fe2000001142b */
[----:B------:R-:W-:Y:S01]  /*5d50*/  IMAD R47, R51, UR7, R44 ;  /* 0x00000007332f7c24 */ /* 0x000fe2000f8e022c */
[----:B------:R-:W-:Y:S01]  /*5d60*/  ULDC.64 UR4, c[0x0][0xb30] ;  /* 0x0002cc0000047ab9 */ /* 0x000fe20000000a00 */
[----:B------:R-:W-:Y:S01]  /*5d70*/  IMAD.MOV R44, RZ, RZ, -R43 ;  /* 0x000000ffff2c7224 */ /* 0x000fe200078e0a2b */
[----:B------:R-:W-:Y:S01]  /*5d80*/  IADD3.X R23, R45, R23, R42, P0, !PT ;  /* 0x000000172d177210 */ /* 0x000fe200007fe42a */
[----:B------:R-:W-:-:S02]  /*5d90*/  IMAD R38, R38, UR4, RZ ;  /* 0x0000000426267c24 */ /* 0x000fc4000f8e02ff */
[----:B------:R-:W-:Y:S02]  /*5da0*/  IMAD R41, R46, R41, R39 ;  /* 0x000000292e297224 */ /* 0x000fe400078e0227 */
[----:B------:R-:W-:Y:S01]  /*5db0*/  IMAD.WIDE.U32 R36, R51, UR6, R36 ;  /* 0x0000000633247c25 */ /* 0x000fe2000f8e0024 */
[----:B------:R-:W-:-:S03]  /*5dc0*/  ULDC.64 UR6, c[0x0][0xbc8] ;  /* 0x0002f20000067ab9 */ /* 0x000fc60000000a00 */
[----:B------:R-:W-:Y:S02]  /*5dd0*/  IMAD R39, R46, R44, R39 ;  /* 0x0000002c2e277224 */ /* 0x000fe400078e0227 */
[----:B------:R-:W-:Y:S01]  /*5de0*/  IMAD R45, R43, UR5, R38 ;  /* 0x000000052b2d7c24 */ /* 0x000fe2000f8e0226 */
[----:B------:R-:W-:Y:S01]  /*5df0*/  SHF.R.S32.HI R38, RZ, 0x1f, R41 ;  /* 0x0000001fff267819 */ /* 0x000fe20000011429 */
[----:B------:R-:W-:Y:S01]  /*5e00*/  IMAD.IADD R37, R37, 0x1, R47 ;  /* 0x0000000125257824 */ /* 0x000fe200078e022f */
[----:B------:R-:W-:Y:S01]  /*5e10*/  SHF.R.S32.HI R42, RZ, 0x1f, R39 ;  /* 0x0000001fff2a7819 */ /* 0x000fe20000011427 */
[----:B------:R-:W0:Y:S01]  /*5e20*/  S2UR UR5, SR_CgaCtaId ;  /* 0x00000000000579c3 */ /* 0x000e220000008800 */
[----:B------:R-:W-:-:S04]  /*5e30*/  IMAD.WIDE.U32 R22, R41, UR6, R22 ;  /* 0x0000000629167c25 */ /* 0x000fc8000f8e0016 */
[----:B------:R-:W-:Y:S01]  /*5e40*/  IMAD.WIDE.U32 R36, R43, UR4, R36 ;  /* 0x000000042b247c25 */ /* 0x000fe2000f8e0024 */
[----:B------:R-:W-:-:S03]  /*5e50*/  UMOV UR4, 0x400 ;  /* 0x0000040000047882 */ /* 0x000fc60000000000 */
[----:B------:R-:W-:Y:S02]  /*5e60*/  IMAD R38, R38, UR6, RZ ;  /* 0x0000000626267c24 */ /* 0x000fe4000f8e02ff */
[----:B------:R-:W-:Y:S02]  /*5e70*/  IMAD.IADD R37, R37, 0x1, R45 ;  /* 0x0000000125257824 */ /* 0x000fe400078e022d */
[----:B------:R-:W-:Y:S02]  /*5e80*/  IMAD R42, R42, UR8, RZ ;  /* 0x000000082a2a7c24 */ /* 0x000fe4000f8e02ff */
[----:B------:R-:W-:Y:S01]  /*5e90*/  IMAD R43, R41, UR7, R38 ;  /* 0x00000007292b7c24 */ /* 0x000fe2000f8e0226 */
[----:B------:R-:W-:Y:S01]  /*5ea0*/  ULDC.64 UR6, c[0x0][0xba8] ;  /* 0x0002ea0000067ab9 */ /* 0x000fe20000000a00 */
[C---:B------:R-:W-:Y:S01]  /*5eb0*/  IMAD R41, R39.reuse, UR9, R42 ;  /* 0x0000000927297c24 */ /* 0x040fe2000f8e022a */
[----:B------:R-:W-:Y:S01]  /*5ec0*/  LEA R38, P0, R22, UR6, 0x2 ;  /* 0x0000000616267c11 */ /* 0x000fe2000f8010ff */
[----:B------:R-:W-:Y:S01]  /*5ed0*/  IMAD.WIDE.U32 R36, R39, UR8, R36 ;  /* 0x0000000827247c25 */ /* 0x000fe2000f8e0024 */
[----:B------:R-:W-:Y:S01]  /*5ee0*/  IADD3 R39, R23, R43, RZ ;  /* 0x0000002b17277210 */ /* 0x000fe20007ffe0ff */
[----:B------:R-:W-:Y:S01]  /*5ef0*/  ULDC.64 UR8, c[0x0][0xb00] ;  /* 0x0002c00000087ab9 */ /* 0x000fe20000000a00 */
[----:B------:R-:W-:Y:S01]  /*5f00*/  ULDC UR6, c[0x0][0xa88] ;  /* 0x0002a20000067ab9 */ /* 0x000fe20000000800 */
[----:B------:R-:W-:Y:S01]  /*5f10*/  IMAD.IADD R23, R37, 0x1, R41 ;  /* 0x0000000125177824 */ /* 0x000fe200078e0229 */
[----:B------:R-:W-:Y:S01]  /*5f20*/  LEA R48, P1, R36, UR8, 0x2 ;  /* 0x0000000824307c11 */ /* 0x000fe2000f8210ff */
[----:B------:R-:W-:Y:S01]  /*5f30*/  IMAD R16, R40, 0xc0, R16 ;  /* 0x000000c028107824 */ /* 0x000fe200078e0210 */
[----:B------:R-:W-:Y:S01]  /*5f40*/  LEA.HI.X R39, R22, UR7, R39, 0x2, P0 ;  /* 0x0000000716277c11 */ /* 0x000fe200080f1427 */
[----:B0-----:R-:W-:Y:S01]  /*5f50*/  ULEA UR4, UR5, UR4, 0x18 ;  /* 0x0000000405047291 */ /* 0x001fe2000f8ec03f */
[----:B------:R-:W-:Y:S01]  /*5f60*/  LEA.HI.X R50, R36, UR9, R23, 0x2, P1 ;  /* 0x0000000924327c11 */ /* 0x000fe200088f1417 */
[----:B------:R-:W-:Y:S01]  /*5f70*/  SHFL.IDX PT, R22, R38, RZ, 0x1c1f ;  /* 0x001c1fff26167589 */ /* 0x000fe200000e0000 */
[----:B------:R-:W-:Y:S01]  /*5f80*/  IMAD R45, R46, UR6, RZ ;  /* 0x000000062e2d7c24 */ /* 0x000fe2000f8e02ff */
[----:B------:R-:W-:Y:S01]  /*5f90*/  LOP3.LUT P0, RZ, R52, 0x3, RZ, 0xc0, !PT ;  /* 0x0000000334ff7812 */ /* 0x000fe2000780c0ff */
[C---:B------:R-:W-:Y:S01]  /*5fa0*/  VIADD R44, R16.reuse, 0x8 ;  /* 0x00000008102c7836 */ /* 0x040fe20000000000 */
[----:B------:R-:W0:Y:S01]  /*5fb0*/  SHFL.IDX PT, R23, R39, RZ, 0x1c1f ;  /* 0x001c1fff27177589 */ /* 0x000e2200000e0000 */
[----:B------:R-:W-:Y:S01]  /*5fc0*/  UIADD3 UR4, UR4, 0x16820, URZ ;  /* 0x0001682004047890 */ /* 0x000fe2000fffe03f */
[-C--:B------:R-:W-:Y:S01]  /*5fd0*/  ISETP.GE.OR P1, PT, R16, R45.reuse, P0 ;  /* 0x0000002d1000720c */ /* 0x080fe20000726670 */
[----:B------:R-:W-:Y:S01]  /*5fe0*/  IMAD.IADD R47, R52, 0x1, -R53 ;  /* 0x00000001342f7824 */ /* 0x000fe200078e0a35 */
[----:B------:R-:W-:Y:S01]  /*5ff0*/  SHFL.IDX PT, R36, R38, 0x1, 0x1c1f ;  /* 0x003c1f0026247f89 */ /* 0x000fe200000e0000 */
[-C--:B------:R-:W-:Y:S01]  /*6000*/  ISETP.GE.OR P0, PT, R44, R45.reuse, P0 ;  /* 0x0000002d2c00720c */ /* 0x080fe20000706670 */
[----:B------:R-:W-:Y:S01]  /*6010*/  UPRMT UR4, URZ, 0x654, UR4 ;  /* 0x000006543f047896 */ /* 0x000fe20008000004 */
[----:B------:R-:W-:Y:S01]  /*6020*/  ISETP.GE.AND P2, PT, R16, R45, PT ;  /* 0x0000002d1000720c */ /* 0x000fe20003f46270 */
[----:B------:R-:W1:Y:S01]  /*6030*/  SHFL.IDX PT, R37, R39, 0x1, 0x1c1f ;  /* 0x003c1f0027257f89 */ /* 0x000e6200000e0000 */
[----:B------:R-:W-:-:S03]  /*6040*/  IMAD.SHL.U32 R47, R47, 0x2, RZ ;  /* 0x000000022f2f7824 */ /* 0x000fc600078e00ff */
[----:B------:R2:W3:Y:S03]  /*6050*/  SHFL.IDX PT, R42, R48, RZ, 0x1c1f ;  /* 0x001c1fff302a7589 */ /* 0x0004e600000e0000 */
[----:B------:R-:W-:Y:S01]  /*6060*/  SYNCS.ARRIVE.TRANS64.RED.A1T0 RZ, [UR4], RZ ;  /* 0x000000ffffff79a7 */ /* 0x000fe20008100404 */
[----:B------:R2:W4:Y:S04]  /*6070*/  SHFL.IDX PT, R43, R50, RZ, 0x1c1f ;  /* 0x001c1fff322b7589 */ /* 0x00052800000e0000 */
[----:B0-----:R2:W-:Y:S04]  /*6080*/  @!P1 ST.E desc[UR38][R22.64], R17 ;  /* 0x0000001116009985 */ /* 0x0015e8000c101926 */
[----:B-1----:R2:W-:Y:S01]  /*6090*/  @!P0 ST.E desc[UR38][R36.64], R0 ;  /* 0x0000000024008985 */ /* 0x0025e2000c101926 */
[----:B------:R-:W-:Y:S05]  /*60a0*/  @P2 BRA `(.L_x_37) ;  /* 0x0000000000b82947 */ /* 0x000fea0003800000 */
[----:B------:R-:W-:Y:S01]  /*60b0*/  ULDC UR4, c[0x0][0xac8] ;  /* 0x0002b20000047ab9 */ /* 0x000fe20000000800 */
[C---:B--2---:R-:W-:Y:S01]  /*60c0*/  IADD3 R0, R47.reuse, 0x8, RZ ;  /* 0x000000082f007810 */ /* 0x044fe20007ffe0ff */
[C---:B------:R-:W-:Y:S01]  /*60d0*/  VIADD R22, R47.reuse, 0x10 ;  /* 0x000000102f167836 */ /* 0x040fe20000000000 */
[C---:B------:R-:W-:Y:S01]  /*60e0*/  ISETP.GE.AND P0, PT, R47.reuse, UR4, PT ;  /* 0x000000042f007c0c */ /* 0x040fe2000bf06270 */
[C---:B------:R-:W-:Y:S01]  /*60f0*/  VIADD R23, R47.reuse, 0x18 ;  /* 0x000000182f177836 */ /* 0x040fe20000000000 */
[C---:B------:R-:W-:Y:S01]  /*6100*/  IADD3 R38, R47.reuse, 0x30, RZ ;  /* 0x000000302f267810 */ /* 0x040fe20007ffe0ff */
[C---:B------:R-:W-:Y:S01]  /*6110*/  VIADD R36, R47.reuse, 0x20 ;  /* 0x000000202f247836 */ /* 0x040fe20000000000 */
[----:B------:R-:W-:Y:S01]  /*6120*/  ISETP.GE.AND P1, PT, R22, UR4, PT ;  /* 0x0000000416007c0c */ /* 0x000fe2000bf26270 */
[----:B------:R-:W-:Y:S01]  /*6130*/  VIADD R37, R47, 0x28 ;  /* 0x000000282f257836 */ /* 0x000fe20000000000 */
[----:B------:R-:W-:Y:S01]  /*6140*/  ISETP.GE.AND P2, PT, R23, UR4, PT ;  /* 0x0000000417007c0c */ /* 0x000fe2000bf46270 */
[----:B------:R-:W-:Y:S01]  /*6150*/  VIADD R39, R47, 0x38 ;  /* 0x000000382f277836 */ /* 0x000fe20000000000 */
[----:B------:R-:W-:-:S02]  /*6160*/  ISETP.GE.AND P3, PT, R36, UR4, PT ;  /* 0x0000000424007c0c */ /* 0x000fc4000bf66270 */
[----:B------:R-:W-:Y:S02]  /*6170*/  ISETP.GE.AND P4, PT, R37, UR4, PT ;  /* 0x0000000425007c0c */ /* 0x000fe4000bf86270 */
[----:B------:R-:W-:Y:S01]  /*6180*/  ISETP.GE.AND P5, PT, R38, UR4, PT ;  /* 0x0000000426007c0c */ /* 0x000fe2000bfa6270 */
[----:B---34-:R-:W-:Y:S01]  /*6190*/  @!P0 IMAD.WIDE R16, R47, 0x4, R42 ;  /* 0x000000042f108825 */ /* 0x018fe200078e022a */
[----:B------:R-:W-:-:S03]  /*61a0*/  ISETP.GE.AND P6, PT, R39, UR4, PT ;  /* 0x0000000427007c0c */ /* 0x000fc6000bfc6270 */
[----:B------:R-:W-:Y:S01]  /*61b0*/  @!P1 LEA.HI R22, R22, R22, RZ, 0x1 ;  /* 0x0000001616169211 */ /* 0x000fe200078f08ff */
[----:B------:R0:W-:Y:S01]  /*61c0*/  @!P0 ST.E.64 desc[UR38][R16.64], R34 ;  /* 0x0000002210008985 */ /* 0x0001e2000c101b26 */
[----:B------:R-:W-:Y:S02]  /*61d0*/  ISETP.GE.AND P0, PT, R0, UR4, PT ;  /* 0x0000000400007c0c */ /* 0x000fe4000bf06270 */
[----:B------:R-:W-:-:S04]  /*61e0*/  @!P3 LEA.HI R36, R36, R36, RZ, 0x1 ;  /* 0x000000242424b211 */ /* 0x000fc800078f08ff */
[----:B------:R-:W-:Y:S02]  /*61f0*/  @!P5 LEA.HI R38, R38, R38, RZ, 0x1 ;  /* 0x000000262626d211 */ /* 0x000fe400078f08ff */
[----:B------:R-:W-:Y:S02]  /*6200*/  @!P6 LEA.HI R40, R39, R39, RZ, 0x1 ;  /* 0x000000272728e211 */ /* 0x000fe400078f08ff */
[----:B------:R-:W-:Y:S02]  /*6210*/  @!P5 LOP3.LUT R41, R38, 0xfffffffe, RZ, 0xc0, !PT ;  /* 0xfffffffe2629d812 */ /* 0x000fe400078ec0ff */
[----:B------:R-:W-:Y:S02]  /*6220*/  @!P6 LOP3.LUT R49, R40, 0xfffffffe, RZ, 0xc0, !PT ;  /* 0xfffffffe2831e812 */ /* 0x000fe400078ec0ff */
[----:B------:R-:W-:Y:S01]  /*6230*/  @!P0 LEA.HI R0, R0, R0, RZ, 0x1 ;  /* 0x0000000000008211 */ /* 0x000fe200078f08ff */
[----:B------:R-:W-:Y:S01]  /*6240*/  @!P5 IMAD.WIDE R40, R41, 0x4, R42 ;  /* 0x000000042928d825 */ /* 0x000fe200078e022a */
[----:B0-----:R-:W-:-:S02]  /*6250*/  @!P2 LEA.HI R16, R23, R23, RZ, 0x1 ;  /* 0x000000171710a211 */ /* 0x001fc400078f08ff */
[----:B------:R-:W-:Y:S02]  /*6260*/  @!P4 LEA.HI R34, R37, R37, RZ, 0x1 ;  /* 0x000000252522c211 */ /* 0x000fe400078f08ff */
[----:B------:R-:W-:Y:S02]  /*6270*/  @!P0 LOP3.LUT R17, R0, 0xfffffffe, RZ, 0xc0, !PT ;  /* 0xfffffffe00118812 */ /* 0x000fe400078ec0ff */
[----:B------:R-:W-:Y:S02]  /*6280*/  @!P1 LOP3.LUT R23, R22, 0xfffffffe, RZ, 0xc0, !PT ;  /* 0xfffffffe16179812 */ /* 0x000fe400078ec0ff */
[----:B------:R-:W-:Y:S01]  /*6290*/  @!P2 LOP3.LUT R35, R16, 0xfffffffe, RZ, 0xc0, !PT ;  /* 0xfffffffe1023a812 */ /* 0x000fe200078ec0ff */
[--C-:B------:R-:W-:Y:S01]  /*62a0*/  @!P0 IMAD.WIDE R16, R17, 0x4, R42.reuse ;  /* 0x0000000411108825 */ /* 0x100fe200078e022a */
[----:B------:R-:W-:Y:S02]  /*62b0*/  @!P3 LOP3.LUT R37, R36, 0xfffffffe, RZ, 0xc0, !PT ;  /* 0xfffffffe2425b812 */ /* 0x000fe400078ec0ff */
[----:B------:R-:W-:Y:S01]  /*62c0*/  @!P4 LOP3.LUT R39, R34, 0xfffffffe, RZ, 0xc0, !PT ;  /* 0xfffffffe2227c812 */ /* 0x000fe200078ec0ff */
[--C-:B------:R-:W-:Y:S01]  /*62d0*/  @!P1 IMAD.WIDE R22, R23, 0x4, R42.reuse ;  /* 0x0000000417169825 */ /* 0x100fe200078e022a */
[----:B------:R0:W-:Y:S03]  /*62e0*/  @!P0 ST.E.64 desc[UR38][R16.64], R2 ;  /* 0x0000000210008985 */ /* 0x0001e6000c101b26 */
[--C-:B------:R-:W-:Y:S01]  /*62f0*/  @!P2 IMAD.WIDE R34, R35, 0x4, R42.reuse ;  /* 0x000000042322a825 */ /* 0x100fe200078e022a */
[----:B------:R0:W-:Y:S03]  /*6300*/  @!P1 ST.E.64 desc[UR38][R22.64], R4 ;  /* 0x0000000416009985 */ /* 0x0001e6000c101b26 */
[--C-:B------:R-:W-:Y:S01]  /*6310*/  @!P3 IMAD.WIDE R36, R37, 0x4, R42.reuse ;  /* 0x000000042524b825 */ /* 0x100fe200078e022a */
[----:B------:R0:W-:Y:S03]  /*6320*/  @!P2 ST.E.64 desc[UR38][R34.64], R6 ;  /* 0x000000062200a985 */ /* 0x0001e6000c101b26 */
[--C-:B------:R-:W-:Y:S01]  /*6330*/  @!P4 IMAD.WIDE R38, R39, 0x4, R42.reuse ;  /* 0x000000042726c825 */ /* 0x100fe200078e022a */
[----:B------:R0:W-:Y:S03]  /*6340*/  @!P3 ST.E.64 desc[UR38][R36.64], R10 ;  /* 0x0000000a2400b985 */ /* 0x0001e6000c101b26 */
[----:B------:R-:W-:Y:S01]  /*6350*/  @!P6 IMAD.WIDE R42, R49, 0x4, R42 ;  /* 0x00000004312ae825 */ /* 0x000fe200078e022a */
[----:B------:R0:W-:Y:S04]  /*6360*/  @!P4 ST.E.64 desc[UR38][R38.64], R14 ;  /* 0x0000000e2600c985 */ /* 0x0001e8000c101b26 */
[----:B------:R0:W-:Y:S04]  /*6370*/  @!P5 ST.E.64 desc[UR38][R40.64], R20 ;  /* 0x000000142800d985 */ /* 0x0001e8000c101b26 */
[----:B------:R0:W-:Y:S02]  /*6380*/  @!P6 ST.E.64 desc[UR38][R42.64], R28 ;  /* 0x0000001c2a00e985 */ /* 0x0001e4000c101b26 */
.L_x_37:
[----:B------:R-:W-:Y:S05]  /*6390*/  BSYNC B0 ;  /* 0x0000000000007941 */ /* 0x000fea0003800000 */
.L_x_36:
[----:B------:R-:W-:Y:S01]  /*63a0*/  ISETP.GE.AND P0, PT, R44, R45, PT ;  /* 0x0000002d2c00720c */ /* 0x000fe20003f06270 */
[----:B0-2---:R1:W2:Y:S04]  /*63b0*/  SHFL.IDX PT, R17, R50, 0x1, 0x1c1f ;  /* 0x003c1f0032117f89 */ /* 0x0052a800000e0000 */
[----:B------:R1:W0:Y:S08]  /*63c0*/  SHFL.IDX PT, R16, R48, 0x1, 0x1c1f ;  /* 0x003c1f0030107f89 */ /* 0x00023000000e0000 */
[----:B-1----:R-:W-:Y:S05]  /*63d0*/  @P0 BRA `(.L_x_8) ;  /* 0x0000004000940947 */ /* 0x002fea0003800000 */
[C---:B------:R-:W-:Y:S01]  /*63e0*/  VIADD R0, R47.reuse, 0x8 ;  /* 0x000000082f007836 */ /* 0x040fe20000000000 */
[----:B------:R-:W-:Y:S01]  /*63f0*/  ULDC UR4, c[0x0][0xac8] ;  /* 0x0002b20000047ab9 */ /* 0x000fe20000000800 */
[C---:B------:R-:W-:Y:S01]  /*6400*/  VIADD R6, R47.reuse, 0x10 ;  /* 0x000000102f067836 */ /* 0x040fe20000000000 */
[C---:B------:R-:W-:Y:S01]  /*6410*/  IADD3 R10, R47.reuse, 0x20, RZ ;  /* 0x000000202f0a7810 */ /* 0x040fe20007ffe0ff */
[C---:B------:R-:W-:Y:S01]  /*6420*/  VIADD R7, R47.reuse, 0x18 ;  /* 0x000000182f077836 */ /* 0x040fe20000000000 */
[----:B------:R-:W-:Y:S01]  /*6430*/  ISETP.GE.AND P1, PT, R0, UR4, PT ;  /* 0x0000000400007c0c */ /* 0x000fe2000bf26270 */
[C---:B------:R-:W-:Y:S01]  /*6440*/  VIADD R11, R47.reuse, 0x28 ;  /* 0x000000282f0b7836 */ /* 0x040fe20000000000 */
[----:B------:R-:W-:Y:S01]  /*6450*/  ISETP.GE.AND P2, PT, R6, UR4, PT ;  /* 0x0000000406007c0c */ /* 0x000fe2000bf46270 */
[----:B------:R-:W-:Y:S01]  /*6460*/  VIADD R15, R47, 0x30 ;  /* 0x000000302f0f7836 */ /* 0x000fe20000000000 */
[----:B------:R-:W-:Y:S02]  /*6470*/  ISETP.GE.AND P3, PT, R7, UR4, PT ;  /* 0x0000000407007c0c */ /* 0x000fe4000bf66270 */
[----:B------:R-:W-:-:S02]  /*6480*/  ISETP.GE.AND P4, PT, R10, UR4, PT ;  /* 0x000000040a007c0c */ /* 0x000fc4000bf86270 */
[----:B------:R-:W-:Y:S02]  /*6490*/  ISETP.GE.AND P0, PT, R47, UR4, PT ;  /* 0x000000042f007c0c */ /* 0x000fe4000bf06270 */
[----:B------:R-:W-:Y:S02]  /*64a0*/  ISETP.GE.AND P5, PT, R11, UR4, PT ;  /* 0x000000040b007c0c */ /* 0x000fe4000bfa6270 */
[----:B------:R-:W-:Y:S02]  /*64b0*/  ISETP.GE.AND P6, PT, R15, UR4, PT ;  /* 0x000000040f007c0c */ /* 0x000fe4000bfc6270 */
[----:B------:R-:W-:Y:S02]  /*64c0*/  @!P1 LEA.HI R0, R0, R0, RZ, 0x1 ;  /* 0x0000000000009211 */ /* 0x000fe400078f08ff */
[----:B------:R-:W-:Y:S02]  /*64d0*/  @!P2 LEA.HI R6, R6, R6, RZ, 0x1 ;  /* 0x000000060606a211 */ /* 0x000fe400078f08ff */
[----:B------:R-:W-:-:S02]  /*64e0*/  @!P1 LOP3.LUT R5, R0, 0xfffffffe, RZ, 0xc0, !PT ;  /* 0xfffffffe00059812 */ /* 0x000fc400078ec0ff */
[----:B------:R-:W-:Y:S01]  /*64f0*/  @!P3 LEA.HI R0, R7, R7, RZ, 0x1 ;  /* 0x000000070700b211 */ /* 0x000fe200078f08ff */
[--C-:B0-2---:R-:W-:Y:S01]  /*6500*/  @!P0 IMAD.WIDE R2, R47, 0x4, R16.reuse ;  /* 0x000000042f028825 */ /* 0x105fe200078e0210 */
[----:B------:R-:W-:Y:S02]  /*6510*/  @!P4 LEA.HI R10, R10, R10, RZ, 0x1 ;  /* 0x0000000a0a0ac211 */ /* 0x000fe400078f08ff */
[----:B------:R-:W-:Y:S01]  /*6520*/  @!P5 LEA.HI R14, R11, R11, RZ, 0x1 ;  /* 0x0000000b0b0ed211 */ /* 0x000fe200078f08ff */
[----:B------:R-:W-:Y:S01]  /*6530*/  @!P1 IMAD.WIDE R4, R5, 0x4, R16 ;  /* 0x0000000405049825 */ /* 0x000fe200078e0210 */
[----:B------:R-:W-:Y:S01]  /*6540*/  @!P6 LEA.HI R20, R15, R15, RZ, 0x1 ;  /* 0x0000000f0f14e211 */ /* 0x000fe200078f08ff */
[----:B------:R0:W-:Y:S01]  /*6550*/  @!P0 ST.E.64 desc[UR38][R2.64], R26 ;  /* 0x0000001a02008985 */ /* 0x0001e2000c101b26 */
[----:B------:R-:W-:Y:S01]  /*6560*/  @!P2 LOP3.LUT R7, R6, 0xfffffffe, RZ, 0xc0, !PT ;  /* 0xfffffffe0607a812 */ /* 0x000fe200078ec0ff */
[----:B------:R-:W-:Y:S01]  /*6570*/  VIADD R47, R47, 0x38 ;  /* 0x000000382f2f7836 */ /* 0x000fe20000000000 */
[----:B------:R-:W-:Y:S01]  /*6580*/  @!P3 LOP3.LUT R11, R0, 0xfffffffe, RZ, 0xc0, !PT ;  /* 0xfffffffe000bb812 */ /* 0x000fe200078ec0ff */
[----:B------:R1:W-:Y:S01]  /*6590*/  @!P1 ST.E.64 desc[UR38][R4.64], R32 ;  /* 0x0000002004009985 */ /* 0x0003e2000c101b26 */
[----:B------:R-:W-:-:S02]  /*65a0*/  @!P4 LOP3.LUT R15, R10, 0xfffffffe, RZ, 0xc0, !PT ;  /* 0xfffffffe0a0fc812 */ /* 0x000fc400078ec0ff */
[----:B------:R-:W-:Y:S02]  /*65b0*/  @!P5 LOP3.LUT R21, R14, 0xfffffffe, RZ, 0xc0, !PT ;  /* 0xfffffffe0e15d812 */ /* 0x000fe400078ec0ff */
[----:B------:R-:W-:Y:S02]  /*65c0*/  @!P6 LOP3.LUT R23, R20, 0xfffffffe, RZ, 0xc0, !PT ;  /* 0xfffffffe1417e812 */ /* 0x000fe400078ec0ff */
[----:B------:R-:W-:Y:S01]  /*65d0*/  ISETP.GE.AND P0, PT, R47, UR4, PT ;  /* 0x000000042f007c0c */ /* 0x000fe2000bf06270 */
[----:B0-----:R-:W-:-:S04]  /*65e0*/  @!P2 IMAD.WIDE R2, R7, 0x4, R16 ;  /* 0x000000040702a825 */ /* 0x001fc800078e0210 */
[--C-:B-1----:R-:W-:Y:S01]  /*65f0*/  @!P3 IMAD.WIDE R4, R11, 0x4, R16.reuse ;  /* 0x000000040b04b825 */ /* 0x102fe200078e0210 */
[----:B------:R1:W-:Y:S03]  /*6600*/  @!P2 ST.E.64 desc[UR38][R2.64], R8 ;  /* 0x000000080200a985 */ /* 0x0003e6000c101b26 */
[--C-:B------:R-:W-:Y:S01]  /*6610*/  @!P4 IMAD.WIDE R6, R15, 0x4, R16.reuse ;  /* 0x000000040f06c825 */ /* 0x100fe200078e0210 */
[----:B------:R1:W-:Y:S03]  /*6620*/  @!P3 ST.E.64 desc[UR38][R4.64], R12 ;  /* 0x0000000c0400b985 */ /* 0x0003e6000c101b26 */
[--C-:B------:R-:W-:Y:S01]  /*6630*/  @!P5 IMAD.WIDE R10, R21, 0x4, R16.reuse ;  /* 0x00000004150ad825 */ /* 0x100fe200078e0210 */
[----:B------:R1:W-:Y:S03]  /*6640*/  @!P4 ST.E.64 desc[UR38][R6.64], R18 ;  /* 0x000000120600c985 */ /* 0x0003e6000c101b26 */
[----:B------:R-:W-:Y:S01]  /*6650*/  @!P6 IMAD.WIDE R14, R23, 0x4, R16 ;  /* 0x00000004170ee825 */ /* 0x000fe200078e0210 */
[----:B------:R1:W-:Y:S04]  /*6660*/  @!P5 ST.E.64 desc[UR38][R10.64], R24 ;  /* 0x000000180a00d985 */ /* 0x0003e8000c101b26 */
[----:B------:R1:W-:Y:S01]  /*6670*/  @!P6 ST.E.64 desc[UR38][R14.64], R30 ;  /* 0x0000001e0e00e985 */ /* 0x0003e2000c101b26 */
[----:B------:R-:W-:Y:S05]  /*6680*/  @P0 BRA `(.L_x_8) ;  /* 0x0000003c00e80947 */ /* 0x000fea0003800000 */
[----:B------:R-:W-:-:S04]  /*6690*/  LEA.HI R47, R47, R47, RZ, 0x1 ;  /* 0x0000002f2f2f7211 */ /* 0x000fc800078f08ff */
[----:B-1----:R-:W-:-:S05]  /*66a0*/  LOP3.LUT R3, R47, 0xfffffffe, RZ, 0xc0, !PT ;  /* 0xfffffffe2f037812 */ /* 0x002fca00078ec0ff */
[----:B------:R-:W-:-:S05]  /*66b0*/  IMAD.WIDE R2, R3, 0x4, R16 ;  /* 0x0000000403027825 */ /* 0x000fca00078e0210 */
[----:B------:R0:W-:Y:S01]  /*66c0*/  ST.E.64 desc[UR38][R2.64], R118 ;  /* 0x0000007602007985 */ /* 0x0001e2000c101b26 */
[----:B------:R-:W-:Y:S05]  /*66d0*/  BRA `(.L_x_8) ;  /* 0x0000003c00d47947 */ /* 0x000fea0003800000 */
.L_x_35:
[----:B------:R-:W-:-:S05]  /*66e0*/  VIADD R0, R22, 0xffffff80 ;  /* 0xffffff8016007836 */ /* 0x000fca0000000000 */
[----:B------:R-:W-:-:S13]  /*66f0*/  ISETP.GT.AND P0, PT, R0, 0xbf, PT ;  /* 0x000000bf0000780c */ /* 0x000fda0003f04270 */
[----:B------:R-:W-:Y:S05]  /*6700*/  @P0 BRA `(.L_x_8) ;  /* 0x0000003c00c80947 */ /* 0x000fea0003800000 */
[----:B------:R-:W0:Y:S01]  /*6710*/  S2R R3, SR_CTAID.X ;  /* 0x0000000000037919 */ /* 0x000e220000002500 */
[----:B------:R-:W1:Y:S01]  /*6720*/  LDC R4, c[0x0][0xbe8] ;  /* 0x0002fa00ff047b82 */ /* 0x000e620000000800 */
[----:B------:R-:W-:Y:S01]  /*6730*/  ULDC UR4, c[0x0][0xa88] ;  /* 0x0002a20000047ab9 */ /* 0x000fe20000000800 */
[----:B0-----:R-:W-:Y:S02]  /*6740*/  IMAD R22, R3, 0xc0, R22 ;  /* 0x000000c003167824 */ /* 0x001fe400078e0216 */
[----:B-1----:R-:W-:-:S03]  /*6750*/  IMAD R3, R4, UR4, RZ ;  /* 0x0000000404037c24 */ /* 0x002fc6000f8e02ff */
[----:B------:R-:W-:-:S04]  /*6760*/  IADD3 R22, R22, -0x80, RZ ;  /* 0xffffff8016167810 */ /* 0x000fc80007ffe0ff */
[----:B------:R-:W-:-:S13]  /*6770*/  ISETP.GE.AND P0, PT, R22, R3, PT ;  /* 0x000000031600720c */ /* 0x000fda0003f06270 */
[----:B------:R-:W-:Y:S05]  /*6780*/  @P0 BRA `(.L_x_8) ;  /* 0x0000003c00a80947 */ /* 0x000fea0003800000 */
[----:B------:R-:W-:Y:S01]  /*6790*/  ISETP.NE.AND P0, PT, R4, 0x1, PT ;  /* 0x000000010400780c */ /* 0x000fe20003f05270 */
[----:B------:R-:W0:Y:S01]  /*67a0*/  S2UR UR7, SR_CTAID.Z ;  /* 0x00000000000779c3 */ /* 0x000e220000002700 */
[----:B------:R-:W-:Y:S02]  /*67b0*/  USHF.R.S32.HI UR6, URZ, 0x1f, UR36 ;  /* 0x0000001f3f067899 */ /* 0x000fe40008011424 */
[----:B------:R-:W-:Y:S01]  /*67c0*/  IADD3 R6, RZ, -UR36, RZ ;  /* 0x80000024ff067c10 */ /* 0x000fe2000fffe0ff */
[----:B------:R-:W-:Y:S01]  /*67d0*/  ULDC.64 UR8, c[0x0][0xbd0] ;  /* 0x0002f40000087ab9 */ /* 0x000fe20000000a00 */
[----:B------:R-:W-:Y:S01]  /*67e0*/  IMAD.MOV.U32 R5, RZ, RZ, R22 ;  /* 0x000000ffff057224 */ /* 0x000fe200078e0016 */
[----:B------:R-:W-:Y:S02]  /*67f0*/  UIMAD UR6, UR6, UR8, URZ ;  /* 0x00000008060672a4 */ /* 0x000fe4000f8e023f */
[----:B------:R-:W-:Y:S01]  /*6800*/  UIMAD.WIDE.U32 UR4, UR36, UR8, URZ ;  /* 0x00000008240472a5 */ /* 0x000fe2000f8e003f */
[----:B------:R-:W1:Y:S01]  /*6810*/  LDC.64 R12, c[0x0][0xbd8] ;  /* 0x0002f600ff0c7b82 */ /* 0x000e620000000a00 */
[----:B------:R-:W-:-:S04]  /*6820*/  UIMAD UR6, UR36, UR9, UR6 ;  /* 0x00000009240672a4 */ /* 0x000fc8000f8e0206 */
[----:B------:R-:W-:Y:S02]  /*6830*/  UIADD3 UR6, UR5, UR6, URZ ;  /* 0x0000000605067290 */ /* 0x000fe4000fffe03f */
[----:B------:R-:W-:Y:S01]  /*6840*/  IMAD.U32 R3, RZ, RZ, UR5 ;  /* 0x00000005ff037e24 */ /* 0x000fe2000f8e00ff */
[----:B------:R-:W2:Y:S01]  /*6850*/  @P0 LDC R9, c[0x0][0xbec] ;  /* 0x0002fb00ff090b82 */ /* 0x000ea20000000800 */
[----:B------:R-:W-:Y:S01]  /*6860*/  IMAD.U32 R2, RZ, RZ, UR4 ;  /* 0x00000004ff027e24 */ /* 0x000fe2000f8e00ff */
[----:B------:R-:W-:Y:S01]  /*6870*/  ULDC.64 UR4, c[0x0][0xbe0] ;  /* 0x0002f80000047ab9 */ /* 0x000fe20000000a00 */
[----:B------:R-:W-:-:S05]  /*6880*/  IMAD.U32 R3, RZ, RZ, UR6 ;  /* 0x00000006ff037e24 */ /* 0x000fca000f8e00ff */
[----:B------:R-:W3:Y:S01]  /*6890*/  S2UR UR10, SR_CTAID.Y ;  /* 0x00000000000a79c3 */ /* 0x000ee20000002600 */
[----:B0-----:R-:W-:-:S07]  /*68a0*/  USHF.R.S32.HI UR8, URZ, 0x1f, UR7 ;  /* 0x0000001f3f087899 */ /* 0x001fce0008011407 */
[----:B------:R-:W3:Y:S01]  /*68b0*/  LDC R7, c[0x0][0xc50] ;  /* 0x00031400ff077b82 */ /* 0x000ee20000000800 */
[C---:B-1----:R-:W-:Y:S02]  /*68c0*/  IMAD R8, R12.reuse, UR8, RZ ;  /* 0x000000080c087c24 */ /* 0x042fe4000f8e02ff */
[----:B------:R-:W-:-:S04]  /*68d0*/  IMAD.WIDE.U32 R2, R12, UR7, R2 ;  /* 0x000000070c027c25 */ /* 0x000fc8000f8e0002 */
[----:B------:R-:W-:Y:S01]  /*68e0*/  IMAD R13, R13, UR7, R8 ;  /* 0x000000070d0d7c24 */ /* 0x000fe2000f8e0208 */
[----:B------:R-:W0:Y:S01]  /*68f0*/  @P0 LDC R11, c[0x0][0xbf0] ;  /* 0x0002fc00ff0b0b82 */ /* 0x000e220000000800 */
[----:B--2---:R-:W-:-:S04]  /*6900*/  @P0 IMAD.HI.U32 R0, R22, R9, RZ ;  /* 0x0000000916000227 */ /* 0x004fc800078e00ff */
[----:B------:R-:W-:Y:S02]  /*6910*/  IMAD.IADD R3, R13, 0x1, R3 ;  /* 0x000000010d037824 */ /* 0x000fe400078e0203 */
[----:B---3--:R-:W-:-:S04]  /*6920*/  IMAD R9, R7, R6, UR10 ;  /* 0x0000000a07097e24 */ /* 0x008fc8000f8e0206 */
[----:B------:R-:W-:Y:S01]  /*6930*/  IMAD.WIDE.U32 R2, R9, UR4, R2 ;  /* 0x0000000409027c25 */ /* 0x000fe2000f8e0002 */
[----:B0-----:R-:W-:Y:S02]  /*6940*/  @P0 SHF.R.U32.HI R5, RZ, R11, R0 ;  /* 0x0000000bff050219 */ /* 0x001fe40000011600 */
[----:B------:R-:W-:Y:S02]  /*6950*/  SHF.R.S32.HI R0, RZ, 0x1f, R9 ;  /* 0x0000001fff007819 */ /* 0x000fe40000011409 */
[----:B------:R-:W-:Y:S01]  /*6960*/  IADD3 R2, P0, R5, R2, RZ ;  /* 0x0000000205027210 */ /* 0x000fe20007f1e0ff */
[----:B------:R-:W-:Y:S02]  /*6970*/  IMAD.MOV R7, RZ, RZ, -R5 ;  /* 0x000000ffff077224 */ /* 0x000fe400078e0a05 */
[----:B------:R-:W-:Y:S02]  /*6980*/  IMAD R0, R0, UR4, RZ ;  /* 0x0000000400007c24 */ /* 0x000fe4000f8e02ff */
[----:B------:R-:W-:-:S02]  /*6990*/  IMAD R7, R4, R7, R22 ;  /* 0x0000000704077224 */ /* 0x000fc400078e0216 */
[----:B------:R-:W-:Y:S01]  /*69a0*/  IMAD R4, R9, UR5, R0 ;  /* 0x0000000509047c24 */ /* 0x000fe2000f8e0200 */
[----:B------:R-:W-:Y:S01]  /*69b0*/  SHF.R.S32.HI R9, RZ, 0x1f, R5 ;  /* 0x0000001fff097819 */ /* 0x000fe20000011405 */
[----:B------:R-:W-:Y:S01]  /*69c0*/  ULDC.64 UR4, c[0x0][0xbc8] ;  /* 0x0002f20000047ab9 */ /* 0x000fe20000000a00 */
[----:B------:R-:W-:Y:S02]  /*69d0*/  SHF.R.S32.HI R0, RZ, 0x1f, R7 ;  /* 0x0000001fff007819 */ /* 0x000fe40000011407 */
[----:B------:R-:W-:-:S03]  /*69e0*/  IADD3.X R3, R9, R3, R4, P0, !PT ;  /* 0x0000000309037210 */ /* 0x000fc600007fe404 */
[----:B------:R-:W-:Y:S02]  /*69f0*/  IMAD R0, R0, UR4, RZ ;  /* 0x0000000400007c24 */ /* 0x000fe4000f8e02ff */
[----:B------:R-:W-:-:S04]  /*6a00*/  IMAD.WIDE.U32 R2, R7, UR4, R2 ;  /* 0x0000000407027c25 */ /* 0x000fc8000f8e0002 */
[----:B------:R-:W-:Y:S01]  /*6a10*/  IMAD R5, R7, UR5, R0 ;  /* 0x0000000507057c24 */ /* 0x000fe2000f8e0200 */
[----:B------:R-:W-:Y:S02]  /*6a20*/  ULDC.64 UR4, c[0x0][0xba8] ;  /* 0x0002ea0000047ab9 */ /* 0x000fe40000000a00 */
[----:B------:R-:W-:Y:S01]  /*6a30*/  LEA R4, P0, R2, UR4, 0x2 ;  /* 0x0000000402047c11 */ /* 0x000fe2000f8010ff */
[----:B------:R-:W-:-:S05]  /*6a40*/  IMAD.IADD R3, R3, 0x1, R5 ;  /* 0x0000000103037824 */ /* 0x000fca00078e0205 */
[----:B------:R-:W-:Y:S01]  /*6a50*/  LEA.HI.X R5, R2, UR5, R3, 0x2, P0 ;  /* 0x0000000502057c11 */ /* 0x000fe200080f1403 */
[----:B------:R-:W-:-:S05]  /*6a60*/  IMAD.MOV.U32 R3, RZ, RZ, -0x800000 ;  /* 0xff800000ff037424 */ /* 0x000fca00078e00ff */
[----:B------:R0:W-:Y:S01]  /*6a70*/  STG.E desc[UR38][R4.64], R3 ;  /* 0x0000000304007986 */ /* 0x0001e2000c101926 */
[----:B------:R-:W-:Y:S05]  /*6a80*/  BRA `(.L_x_8) ;  /* 0x0000003800e87947 */ /* 0x000fea0003800000 */
.L_x_6:
[----:B------:R-:W-:-:S08]  /*6a90*/  NOP ;  /* 0x0000000000007918 */ /* 0x000fd00000000000 */
[----:B------:R-:W0:-:S00]  /*6aa0*/  USETMAXREG.DEALLOC.CTAPOOL 0x20 ;  /* 0x00000020000079c8 */ /* 0x000e0000080e0500 */
[----:B0-----:R-:W-:Y:S01]  /*6ab0*/  LOP3.LUT R17, R0, 0x3, RZ, 0xc0, !PT ;  /* 0x0000000300117812 */ /* 0x001fe200078ec0ff */
[----:B------:R-:W0:Y:S05]  /*6ac0*/  S2R R24, SR_CTAID.Z ;  /* 0x0000000000187919 */ /* 0x000e2a0000002700 */
[----:B-1----:R-:W1:Y:S01]  /*6ad0*/  S2UR UR6, SR_CTAID.Y ;  /* 0x00000000000679c3 */ /* 0x002e620000002600 */
[----:B------:R-:W2:Y:S02]  /*6ae0*/  SHFL.IDX PT, R0, R17, RZ, 0x1f ;  /* 0x00001fff11007589 */ /* 0x000ea400000e0000 */
[----:B--2---:R-:W-:-:S13]  /*6af0*/  ISETP.NE.AND P0, PT, R0, RZ, PT ;  /* 0x000000ff0000720c */ /* 0x004fda0003f05270 */
[----:B01----:R-:W-:Y:S05]  /*6b00*/  @!P0 BRA `(.L_x_38) ;  /* 0x0000000000288947 */ /* 0x003fea0003800000 */
[----:B------:R-:W-:Y:S01]  /*6b10*/  ULDC UR7, c[0x0][0xc50] ;  /* 0x0003140000077ab9 */ /* 0x000fe20000000800 */
[----:B------:R-:W-:Y:S01]  /*6b20*/  UMOV UR42, UR6 ;  /* 0x00000006002a7c82 */ /* 0x000fe20008000000 */
[----:B------:R-:W-:-:S06]  /*6b30*/  UISETP.NE.AND UP0, UPT, UR7, 0x1, UPT ;  /* 0x000000010700788c */ /* 0x000fcc000bf05270 */
[----:B------:R-:W-:-:S13]  /*6b40*/  PLOP3.LUT P0, PT, PT, PT, UP0, 0x80, 0x0 ;  /* 0x000000000000781c */ /* 0x000fda0003f0f008 */
[----:B------:R-:W-:Y:S05]  /*6b50*/  @!P0 BRA `(.L_x_39) ;  /* 0x0000000000308947 */ /* 0x000fea0003800000 */
[----:B------:R-:W-:Y:S01]  /*6b60*/  ULDC UR4, c[0x0][0xc54] ;  /* 0x0003150000047ab9 */ /* 0x000fe20000000800 */
[----:B------:R-:W-:Y:S01]  /*6b70*/  ULDC UR42, c[0x0][0xc58] ;  /* 0x00031600002a7ab9 */ /* 0x000fe20000000800 */
[----:B------:R-:W-:-:S04]  /*6b80*/  UIMAD.WIDE.U32 UR4, UR6, UR4, URZ ;  /* 0x00000004060472a5 */ /* 0x000fc8000f8e003f */
[----:B------:R-:W-:Y:S01]  /*6b90*/  USHF.R.U32.HI UR42, URZ, UR42, UR5 ;  /* 0x0000002a3f2a7299 */ /* 0x000fe20008011605 */
[----:B------:R-:W-:Y:S11]  /*6ba0*/  BRA `(.L_x_39) ;  /* 0x00000000001c7947 */ /* 0x000ff60003800000 */
.L_x_38:
[----:B------:R-:W-:Y:S01]  /*6bb0*/  ULDC UR7, c[0x0][0xc50] ;  /* 0x0003140000077ab9 */ /* 0x000fe20000000800 */
[----:B------:R-:W-:Y:S01]  /*6bc0*/  UMOV UR42, UR6 ;  /* 0x00000006002a7c82 */ /* 0x000fe20008000000 */
[----:B------:R-:W-:-:S11]  /*6bd0*/  UISETP.NE.AND UP0, UPT, UR7, 0x1, UPT ;  /* 0x000000010700788c */ /* 0x000fd6000bf05270 */
[----:B------:R-:W-:Y:S01]  /*6be0*/  @UP0 ULDC UR4, c[0x0][0xc54] ;  /* 0x0003150000040ab9 */ /* 0x000fe20000000800 */
[----:B------:R-:W-:Y:S01]  /*6bf0*/  @UP0 ULDC UR8, c[0x0][0xc58] ;  /* 0x0003160000080ab9 */ /* 0x000fe20000000800 */
[----:B------:R-:W-:-:S04]  /*6c00*/  UIMAD.WIDE.U32 UR4, UR6, UR4, URZ ;  /* 0x00000004060472a5 */ /* 0x000fc8000f8e003f */
[----:B------:R-:W-:-:S12]  /*6c10*/  @UP0 USHF.R.U32.HI UR42, URZ, UR8, UR5 ;  /* 0x000000083f2a0299 */ /* 0x000fd80008011605 */
.L_x_39:
[----:B------:R-:W-:Y:S01]  /*6c20*/  ISETP.GE.AND P0, PT, R24, RZ, PT ;  /* 0x000000ff1800720c */ /* 0x000fe20003f06270 */
[----:B------:R-:W-:Y:S01]  /*6c30*/  UIADD3 UR4, -UR42, URZ, URZ ;  /* 0x0000003f2a047290 */ /* 0x000fe2000fffe13f */
[----:B------:R-:W-:Y:S01]  /*6c40*/  MOV R0, 0x1 ;  /* 0x0000000100007802 */ /* 0x000fe20000000f00 */
[----:B------:R-:W-:Y:S02]  /*6c50*/  IMAD.MOV.U32 R2, RZ, RZ, RZ ;  /* 0x000000ffff027224 */ /* 0x000fe400078e00ff */
[----:B------:R-:W-:Y:S01]  /*6c60*/  UIMAD UR4, UR7, UR4, UR6 ;  /* 0x00000004070472a4 */ /* 0x000fe2000f8e0206 */
[----:B------:R-:W-:-:S07]  /*6c70*/  IMAD.MOV.U32 R10, RZ, RZ, 0x1 ;  /* 0x00000001ff0a7424 */ /* 0x000fce00078e00ff */
[----:B------:R-:W-:Y:S05]  /*6c80*/  @!P0 BRA `(.L_x_40) ;  /* 0x0000003400a88947 */ /* 0x000fea0003800000 */
[----:B------:R-:W0:Y:S01]  /*6c90*/  LDC.64 R2, c[0x0][0xa28] ;  /* 0x00028a00ff027b82 */ /* 0x000e220000000a00 */
[----:B------:R-:W-:Y:S01]  /*6ca0*/  ULDC.64 UR6, c[0x0][0x418] ;  /* 0x0001060000067ab9 */ /* 0x000fe20000000a00 */
[----:B------:R-:W-:Y:S01]  /*6cb0*/  ULDC UR5, c[0x0][0x424] ;  /* 0x0001090000057ab9 */ /* 0x000fe20000000800 */
[----:B------:R-:W-:Y:S01]  /*6cc0*/  ULDC UR43, c[0x0][0x2f0] ;  /* 0x0000bc00002b7ab9 */ /* 0x000fe20000000800 */
[----:B------:R-:W-:Y:S01]  /*6cd0*/  IMAD.MOV.U32 R19, RZ, RZ, RZ ;  /* 0x000000ffff137224 */ /* 0x000fe200078e00ff */
[----:B0-----:R-:W-:-:S04]  /*6ce0*/  ISETP.NE.U32.AND P0, PT, R2, RZ, PT ;  /* 0x000000ff0200720c */ /* 0x001fc80003f05070 */
[----:B------:R-:W-:Y:S01]  /*6cf0*/  ISETP.NE.AND.EX P0, PT, R3, RZ, PT, P0 ;  /* 0x000000ff0300720c */ /* 0x000fe20003f05300 */
[----:B------:R-:W-:-:S12]  /*6d00*/  UISETP.NE.U32.AND UP0, UPT, UR6, URZ, UPT ;  /* 0x0000003f0600728c */ /* 0x000fd8000bf05070 */
[----:B------:R-:W0:Y:S01]  /*6d10*/  @P0 LDC.64 R2, c[0x0][0xa28] ;  /* 0x00028a00ff020b82 */ /* 0x000e220000000a00 */
[----:B------:R-:W-:-:S04]  /*6d20*/  UISETP.NE.AND.EX UP0, UPT, UR7, URZ, UPT, UP0 ;  /* 0x0000003f0700728c */ /* 0x000fc8000bf05300 */
[----:B------:R-:W-:-:S04]  /*6d30*/  USEL UR5, UR5, 0x1, UP0 ;  /* 0x0000000105057887 */ /* 0x000fc80008000000 */
[----:B------:R-:W-:-:S04]  /*6d40*/  UIMAD UR43, UR5, UR43, URZ ;  /* 0x0000002b052b72a4 */ /* 0x000fc8000f8e023f */
[----:B------:R-:W-:Y:S02]  /*6d50*/  UISETP.GE.AND UP0, UPT, UR43, 0x1, UPT ;  /* 0x000000012b00788c */ /* 0x000fe4000bf06270 */
[----:B------:R-:W-:Y:S01]  /*6d60*/  UIADD3 UR5, UR43, 0x7f, URZ ;  /* 0x0000007f2b057890 */ /* 0x000fe2000fffe03f */
[----:B0-----:R-:W-:-:S05]  /*6d70*/  @P0 IMAD.WIDE R2, R24, 0x4, R2 ;  /* 0x0000000418020825 */ /* 0x001fca00078e0202 */
[----:B------:R0:W5:Y:S01]  /*6d80*/  @P0 LDG.E R19, desc[UR38][R2.64] ;  /* 0x0000002602130981 */ /* 0x000162000c1e1900 */
[----:B------:R-:W-:Y:S01]  /*6d90*/  PLOP3.LUT P0, PT, PT, PT, UP0, 0x80, 0x0 ;  /* 0x000000000000781c */ /* 0x000fe20003f0f008 */
[----:B------:R-:W-:Y:S02]  /*6da0*/  USHF.R.S32.HI UR6, URZ, 0x1f, UR5 ;  /* 0x0000001f3f067899 */ /* 0x000fe40008011405 */
[----:B------:R-:W-:Y:S02]  /*6db0*/  ULOP3.LUT UR47, UR4, 0xffff, URZ, 0xc0, !UPT ;  /* 0x0000ffff042f7892 */ /* 0x000fe4000f8ec03f */
[----:B------:R-:W-:Y:S01]  /*6dc0*/  ULEA.HI UR6, UR6, UR5, URZ, 0x7 ;  /* 0x0000000506067291 */ /* 0x000fe2000f8f383f */
[----:B------:R-:W-:-:S03]  /*6dd0*/  UMOV UR40, URZ ;  /* 0x0000003f00287c82 */ /* 0x000fc60008000000 */
[----:B------:R-:W-:-:S04]  /*6de0*/  USHF.R.S32.HI UR44, URZ, 0x7, UR6 ;  /* 0x000000073f2c7899 */ /* 0x000fc80008011406 */
[----:B0-----:R-:W-:Y:S08]  /*6df0*/  @!P0 BRA `(.L_x_41) ;  /* 0x0000000000848947 */ /* 0x001ff00003800000 */
[----:B------:R-:W-:-:S03]  /*6e00*/  USHF.R.U32.HI UR6, URZ, 0x10, UR4 ;  /* 0x000000103f067899 */ /* 0x000fc60008011604 */
[----:B------:R-:W-:Y:S01]  /*6e10*/  UMOV UR4, URZ ;  /* 0x0000003f00047c82 */ /* 0x000fe20008000000 */
[----:B------:R-:W-:-:S11]  /*6e20*/  UISETP.NE.AND UP0, UPT, UR6, URZ, UPT ;  /* 0x0000003f0600728c */ /* 0x000fd6000bf05270 */
[----:B------:R-:W-:Y:S02]  /*6e30*/  @!UP0 ULDC UR6, c[0x0][0x9f0] ;  /* 0x00027c0000068ab9 */ /* 0x000fe40000000800 */
[----:B------:R-:W-:Y:S01]  /*6e40*/  IABS R2, UR6 ;  /* 0x0000000600027c13 */ /* 0x000fe20008000000 */
[----:B------:R-:W-:Y:S02]  /*6e50*/  UIADD3 UR7, UR44, -0x1, UR6 ;  /* 0xffffffff2c077890 */ /* 0x000fe4000fffe006 */
[----:B------:R-:W-:Y:S02]  /*6e60*/  IABS R5, UR6 ;  /* 0x0000000600057c13 */ /* 0x000fe40008000000 */
[----:B------:R-:W-:Y:S02]  /*6e70*/  R2UR UR10, R2 ;  /* 0x00000000020a72ca */ /* 0x000fe400000e0000 */
[----:B------:R-:W-:Y:S01]  /*6e80*/  IABS R4, UR7 ;  /* 0x0000000700047c13 */ /* 0x000fe20008000000 */
[----:B------:R-:W-:-:S03]  /*6e90*/  ULOP3.LUT UR7, UR7, UR6, URZ, 0x3c, !UPT ;  /* 0x0000000607077292 */ /* 0x000fc6000f8e3c3f */
[----:B------:R-:W-:-:S07]  /*6ea0*/  R2UR UR9, R4 ;  /* 0x00000000040972ca */ /* 0x000fce00000e0000 */
        /* <DEDUP_REMOVED lines=18> */
[----:B------:R-:W-:Y:S02]  /*6fd0*/  UISETP.NE.AND UP1, UPT, UR6, URZ, UPT ;  /* 0x0000003f0600728c */ /* 0x000fe4000bf25270 */
[----:B------:R-:W-:-:S09]  /*6fe0*/  @!UP0 UIADD3 UR5, -UR5, URZ, URZ ;  /* 0x0000003f05058290 */ /* 0x000fd2000fffe13f */
[----:B------:R-:W-:-:S07]  /*6ff0*/  @!UP1 ULOP3.LUT UR5, URZ, UR6, URZ, 0x33, !UPT ;  /* 0x000000063f059292 */ /* 0x000fce000f8e333f */
[----:B------:R-:W-:-:S05]  /*7000*/  UMOV UR40, UR5 ;  /* 0x0000000500287c82 */ /* 0x000fca0008000000 */
.L_x_41:
[----:B------:R-:W-:Y:S02]  /*7010*/  UIMAD UR48, UR47, UR40, URZ ;  /* 0x000000282f3072a4 */ /* 0x000fe4000f8e023f */
[----:B------:R-:W-:Y:S02]  /*7020*/  IMAD.U32 R3, RZ, RZ, UR40 ;  /* 0x00000028ff037e24 */ /* 0x000fe4000f8e00ff */
[----:B------:R-:W-:Y:S02]  /*7030*/  IMAD.MOV.U32 R10, RZ, RZ, 0x1 ;  /* 0x00000001ff0a7424 */ /* 0x000fe400078e00ff */
[----:B------:R-:W-:-:S05]  /*7040*/  IMAD.U32 R2, RZ, RZ, UR48 ;  /* 0x00000030ff027e24 */ /* 0x000fca000f8e00ff */
[----:B------:R-:W-:-:S04]  /*7050*/  VIADDMNMX R2, R2, R3, UR44, PT ;  /* 0x0000002c02027e46 */ /* 0x000fc8000b800103 */
[----:B------:R-:W-:Y:S01]  /*7060*/  R2UR UR49, R2 ;  /* 0x00000000023172ca */ /* 0x000fe200000e0000 */
[----:B------:R-:W-:-:S12]  /*7070*/  IMAD.MOV.U32 R2, RZ, RZ, RZ ;  /* 0x000000ffff027224 */ /* 0x000fd800078e00ff */
[----:B------:R-:W-:-:S06]  /*7080*/  UISETP.GT.AND UP0, UPT, UR49, UR48, UPT ;  /* 0x000000303100728c */ /* 0x000fcc000bf04270 */
[----:B------:R-:W-:-:S13]  /*7090*/  PLOP3.LUT P0, PT, PT, PT, UP0, 0x80, 0x0 ;  /* 0x000000000000781c */ /* 0x000fda0003f0f008 */
[----:B------:R-:W-:Y:S05]  /*70a0*/  @!P0 BRA `(.L_x_40) ;  /* 0x0000003000a08947 */ /* 0x000fea0003800000 */
[----:B------:R-:W0:Y:S01]  /*70b0*/  S2UR UR4, SR_CgaCtaId ;  /* 0x00000000000479c3 */ /* 0x000e220000008800 */
[----:B------:R-:W-:Y:S02]  /*70c0*/  UMOV UR45, 0x400 ;  /* 0x00000400002d7882 */ /* 0x000fe40000000000 */
[----:B0-----:R-:W-:-:S04]  /*70d0*/  ULEA UR45, UR4, UR45, 0x18 ;  /* 0x0000002d042d7291 */ /* 0x001fc8000f8ec03f */
[----:B------:R-:W-:-:S04]  /*70e0*/  UIADD3 UR4, UR45, 0xe400, URZ ;  /* 0x0000e4002d047890 */ /* 0x000fc8000fffe03f */
[----:B------:R-:W-:-:S06]  /*70f0*/  ULOP3.LUT UP0, URZ, UR4, 0x3ff, URZ, 0xc0, !UPT ;  /* 0x000003ff043f7892 */ /* 0x000fcc000f80c03f */
[----:B------:R-:W-:-:S13]  /*7100*/  PLOP3.LUT P0, PT, PT, PT, UP0, 0x80, 0x0 ;  /* 0x000000000000781c */ /* 0x000fda0003f0f008 */
[----:B------:R-:W-:Y:S05]  /*7110*/  @!P0 BRA `(.L_x_42) ;  /* 0x0000000000408947 */ /* 0x000fea0003800000 */
[----:B------:R-:W-:Y:S01]  /*7120*/  MOV R2, 0x0 ;  /* 0x0000000000027802 */ /* 0x000fe20000000f00 */
[----:B------:R-:W-:Y:S01]  /*7130*/  ULDC.64 UR4, c[0x4][0x88] ;  /* 0x0100220000047ab9 */ /* 0x000fe20000000a00 */
[----:B------:R-:W-:Y:S01]  /*7140*/  ULDC.64 UR6, c[0x4][0x90] ;  /* 0x0100240000067ab9 */ /* 0x000fe20000000a00 */
[----:B------:R-:W-:Y:S01]  /*7150*/  MOV R4, UR4 ;  /* 0x0000000400047c02 */ /* 0x000fe20008000f00 */
[----:B------:R-:W-:Y:S01]  /*7160*/  IMAD.U32 R5, RZ, RZ, UR5 ;  /* 0x00000005ff057e24 */ /* 0x000fe2000f8e00ff */
[----:B------:R-:W-:Y:S01]  /*7170*/  ULDC.64 UR4, c[0x4][0x8] ;  /* 0x0100020000047ab9 */ /* 0x000fe20000000a00 */
[----:B------:R-:W0:Y:S01]  /*7180*/  LDC.64 R2, c[0x4][R2] ;  /* 0x0100000002027b82 */ /* 0x000e220000000a00 */
[----:B------:R-:W-:Y:S01]  /*7190*/  IMAD.U32 R6, RZ, RZ, UR6 ;  /* 0x00000006ff067e24 */ /* 0x000fe2000f8e00ff */
[----:B------:R-:W-:Y:S01]  /*71a0*/  MOV R11, UR5 ;  /* 0x00000005000b7c02 */ /* 0x000fe20008000f00 */
[----:B------:R-:W-:Y:S02]  /*71b0*/  IMAD.U32 R7, RZ, RZ, UR7 ;  /* 0x00000007ff077e24 */ /* 0x000fe4000f8e00ff */
[----:B------:R-:W-:-:S02]  /*71c0*/  IMAD.U32 R10, RZ, RZ, UR4 ;  /* 0x00000004ff0a7e24 */ /* 0x000fc4000f8e00ff */
[----:B------:R-:W-:Y:S02]  /*71d0*/  IMAD.MOV.U32 R8, RZ, RZ, 0x70 ;  /* 0x00000070ff087424 */ /* 0x000fe400078e00ff */
[----:B------:R-:W-:Y:S02]  /*71e0*/  IMAD.MOV.U32 R12, RZ, RZ, 0x1 ;  /* 0x00000001ff0c7424 */ /* 0x000fe400078e00ff */
[----:B------:R-:W-:-:S07]  /*71f0*/  IMAD.MOV.U32 R13, RZ, RZ, RZ ;  /* 0x000000ffff0d7224 */ /* 0x000fce00078e00ff */
[----:B------:R-:W-:-:S07]  /*7200*/  LEPC R20, `(.L_x_42) ;  /* 0x000000001014794e */ /* 0x000fce0000000000 */
[----:B0----5:R-:W-:Y:S05]  /*7210*/  CALL.ABS.NOINC R2 ;  /* 0x0000000002007343 */ /* 0x021fea0003c00000 */
.L_x_42:
[----:B------:R-:W-:-:S04]  /*7220*/  UIADD3 UR4, UR45, 0x400, URZ ;  /* 0x000004002d047890 */ /* 0x000fc8000fffe03f */
[----:B------:R-:W-:-:S06]  /*7230*/  ULOP3.LUT UP0, URZ, UR4, 0x3ff, URZ, 0xc0, !UPT ;  /* 0x000003ff043f7892 */ /* 0x000fcc000f80c03f */
[----:B------:R-:W-:-:S13]  /*7240*/  PLOP3.LUT P0, PT, PT, PT, UP0, 0x80, 0x0 ;  /* 0x000000000000781c */ /* 0x000fda0003f0f008 */
[----:B------:R-:W-:Y:S05]  /*7250*/  @!P0 BRA `(.L_x_43) ;  /* 0x00000000007c8947 */ /* 0x000fea0003800000 */
[----:B------:R-:W-:Y:S01]  /*7260*/  MOV R16, 0x0 ;  /* 0x0000000000107802 */ /* 0x000fe20000000f00 */
[----:B------:R-:W-:Y:S01]  /*7270*/  ULDC.64 UR4, c[0x4][0x88] ;  /* 0x0100220000047ab9 */ /* 0x000fe20000000a00 */
[----:B------:R-:W-:Y:S01]  /*7280*/  ULDC.64 UR6, c[0x4][0x90] ;  /* 0x0100240000067ab9 */ /* 0x000fe20000000a00 */
[----:B------:R-:W-:Y:S01]  /*7290*/  IMAD.U32 R4, RZ, RZ, UR4 ;  /* 0x00000004ff047e24 */ /* 0x000fe2000f8e00ff */
[----:B------:R0:W1:Y:S01]  /*72a0*/  LDC.64 R2, c[0x4][R16] ;  /* 0x0100000010027b82 */ /* 0x0000620000000a00 */
[----:B------:R-:W-:Y:S01]  /*72b0*/  MOV R5, UR5 ;  /* 0x0000000500057c02 */ /* 0x000fe20008000f00 */
        /* <DEDUP_REMOVED lines=9> */
[----:B-1---5:R-:W-:Y:S05]  /*7350*/  CALL.ABS.NOINC R2 ;  /* 0x0000000002007343 */ /* 0x022fea0003c00000 */
.L_x_44:
[----:B------:R0:W1:Y:S01]  /*7360*/  LDC.64 R2, c[0x4][R16] ;  /* 0x0100000010027b82 */ /* 0x0000620000000a00 */
[----:B------:R-:W-:Y:S01]  /*7370*/  ULDC.64 UR4, c[0x4][0x88] ;  /* 0x0100220000047ab9 */ /* 0x000fe20000000a00 */
[----:B------:R-:W-:Y:S01]  /*7380*/  ULDC.64 UR6, c[0x4][0x90] ;  /* 0x0100240000067ab9 */ /* 0x000fe20000000a00 */
[----:B------:R-:W-:Y:S01]  /*7390*/  IMAD.U32 R4, RZ, RZ, UR4 ;  /* 0x00000004ff047e24 */ /* 0x000fe2000f8e00ff */
[----:B------:R-:W-:Y:S01]  /*73a0*/  MOV R6, UR6 ;  /* 0x0000000600067c02 */ /* 0x000fe20008000f00 */
[----:B------:R-:W-:Y:S01]  /*73b0*/  IMAD.U32 R5, RZ, RZ, UR5 ;  /* 0x00000005ff057e24 */ /* 0x000fe2000f8e00ff */
[----:B------:R-:W-:Y:S01]  /*73c0*/  ULDC.64 UR4, c[0x4][0x18] ;  /* 0x0100060000047ab9 */ /* 0x000fe20000000a00 */
[----:B------:R-:W-:Y:S01]  /*73d0*/  IMAD.U32 R7, RZ, RZ, UR7 ;  /* 0x00000007ff077e24 */ /* 0x000fe2000f8e00ff */
[----:B------:R-:W-:Y:S01]  /*73e0*/  MOV R12, 0x1 ;  /* 0x00000001000c7802 */ /* 0x000fe20000000f00 */
[----:B------:R-:W-:Y:S02]  /*73f0*/  IMAD.U32 R10, RZ, RZ, UR4 ;  /* 0x00000004ff0a7e24 */ /* 0x000fe4000f8e00ff */
[----:B------:R-:W-:-:S02]  /*7400*/  IMAD.U32 R11, RZ, RZ, UR5 ;  /* 0x00000005ff0b7e24 */ /* 0x000fc4000f8e00ff */
[----:B------:R-:W-:Y:S02]  /*7410*/  IMAD.MOV.U32 R8, RZ, RZ, 0x70 ;  /* 0x00000070ff087424 */ /* 0x000fe400078e00ff */
[----:B0-----:R-:W-:-:S07]  /*7420*/  IMAD.MOV.U32 R13, RZ, RZ, RZ ;  /* 0x000000ffff0d7224 */ /* 0x001fce00078e00ff */
[----:B------:R-:W-:-:S07]  /*7430*/  LEPC R20, `(.L_x_43) ;  /* 0x000000001014794e */ /* 0x000fce0000000000 */
[----:B-1----:R-:W-:Y:S05]  /*7440*/  CALL.ABS.NOINC R2 ;  /* 0x0000000002007343 */ /* 0x002fea0003c00000 */
.L_x_43:
[----:B------:R-:W0:Y:S01]  /*7450*/  LDC.64 R2, c[0x0][0x9f8] ;  /* 0x00027e00ff027b82 */ /* 0x000e220000000a00 */
[----:B------:R-:W-:-:S07]  /*7460*/  IMAD.MOV.U32 R28, RZ, RZ, R24 ;  /* 0x000000ffff1c7224 */ /* 0x000fce00078e0018 */
[----:B------:R-:W1:Y:S01]  /*7470*/  LDC R16, c[0x0][0x430] ;  /* 0x00010c00ff107b82 */ /* 0x000e620000000800 */
[----:B0-----:R-:W-:-:S04]  /*7480*/  ISETP.NE.U32.AND P0, PT, R2, RZ, PT ;  /* 0x000000ff0200720c */ /* 0x001fc80003f05070 */
[----:B------:R-:W-:-:S13]  /*7490*/  ISETP.NE.AND.EX P0, PT, R3, RZ, PT, P0 ;  /* 0x000000ff0300720c */ /* 0x000fda0003f05300 */
[----:B------:R-:W0:Y:S02]  /*74a0*/  @P0 LDC.64 R2, c[0x0][0x9f8] ;  /* 0x00027e00ff020b82 */ /* 0x000e240000000a00 */
[----:B0-----:R-:W-:-:S05]  /*74b0*/  @P0 IMAD.WIDE R2, R24, 0x4, R2 ;  /* 0x0000000418020825 */ /* 0x001fca00078e0202 */
[----:B------:R0:W2:Y:S01]  /*74c0*/  @P0 LDG.E R28, desc[UR38][R2.64] ;  /* 0x00000026021c0981 */ /* 0x0000a2000c1e1900 */
[----:B------:R-:W-:Y:S01]  /*74d0*/  IMAD.U32 R0, RZ, RZ, UR49 ;  /* 0x00000031ff007e24 */ /* 0x000fe2000f8e00ff */
[C---:B------:R-:W-:Y:S01]  /*74e0*/  LOP3.LUT R20, R22.reuse, 0x7f, RZ, 0xc0, !PT ;  /* 0x0000007f16147812 */ /* 0x040fe200078ec0ff */
[----:B------:R-:W-:Y:S01]  /*74f0*/  IMAD.SHL.U32 R23, R22, 0x10, RZ ;  /* 0x0000001016177824 */ /* 0x000fe200078e00ff */
[----:B-1----:R-:W-:Y:S02]  /*7500*/  ISETP.NE.AND P1, PT, R16, 0x1, PT ;  /* 0x000000011000780c */ /* 0x002fe40003f25270 */
[----:B------:R-:W-:Y:S02]  /*7510*/  IADD3 R0, R0, -0x1, RZ ;  /* 0xffffffff00007810 */ /* 0x000fe40007ffe0ff */
[----:B------:R-:W-:Y:S02]  /*7520*/  SHF.R.U32.HI R4, RZ, 0x3, R20 ;  /* 0x00000003ff047819 */ /* 0x000fe40000011614 */
[----:B------:R-:W-:-:S02]  /*7530*/  LOP3.LUT R23, R23, 0x70, RZ, 0xc0, !PT ;  /* 0x0000007017177812 */ /* 0x000fc400078ec0ff */
[----:B------:R-:W-:Y:S01]  /*7540*/  LOP3.LUT R29, R29, 0xfffffffb, RZ, 0xc0, !PT ;  /* 0xfffffffb1d1d7812 */ /* 0x000fe200078ec0ff */
[----:B------:R-:W-:-:S04]  /*7550*/  IMAD R4, R0, 0x80, R4 ;  /* 0x0000008000047824 */ /* 0x000fc800078e0204 */
[----:B------:R-:W-:Y:S01]  /*7560*/  IMAD.IADD R4, R23, 0x1, R4 ;  /* 0x0000000117047824 */ /* 0x000fe200078e0204 */
[----:B0-----:R-:W0:Y:S01]  /*7570*/  @P1 LDC R2, c[0x0][0x434] ;  /* 0x00010d00ff021b82 */ /* 0x001e220000000800 */
[----:B------:R-:W-:Y:S02]  /*7580*/  @P1 LOP3.LUT R29, R29, 0x4, RZ, 0xfc, !PT ;  /* 0x000000041d1d1812 */ /* 0x000fe400078efcff */
[C---:B-----5:R-:W-:Y:S01]  /*7590*/  IMAD.IADD R7, R4.reuse, 0x1, R19 ;  /* 0x0000000104077824 */ /* 0x060fe200078e0213 */
[----:B------:R-:W-:-:S03]  /*75a0*/  ISETP.GE.AND P0, PT, R4, UR43, PT ;  /* 0x0000002b04007c0c */ /* 0x000fc6000bf06270 */
[----:B------:R-:W-:Y:S01]  /*75b0*/  IMAD.MOV.U32 R10, RZ, RZ, R7 ;  /* 0x000000ffff0a7224 */ /* 0x000fe200078e0007 */
[----:B------:R-:W1:Y:S09]  /*75c0*/  @P1 LDC R3, c[0x0][0x438] ;  /* 0x00010e00ff031b82 */ /* 0x000e720000000800 */
[----:B------:R-:W3:Y:S01]  /*75d0*/  @!P0 LDC.64 R8, c[0x0][0x428] ;  /* 0x00010a00ff088b82 */ /* 0x000ee20000000a00 */
[----:B0-----:R-:W-:-:S07]  /*75e0*/  @P1 IMAD.HI.U32 R2, R7, R2, RZ ;  /* 0x0000000207021227 */ /* 0x001fce00078e00ff */
[----:B------:R-:W0:Y:S01]  /*75f0*/  @!P0 LDC.64 R4, c[0x0][0x418] ;  /* 0x00010600ff048b82 */ /* 0x000e220000000a00 */
[----:B-1----:R-:W-:-:S04]  /*7600*/  @P1 SHF.R.U32.HI R10, RZ, R3, R2 ;  /* 0x00000003ff0a1219 */ /* 0x002fc80000011602 */
[----:B------:R-:W-:Y:S02]  /*7610*/  @!P0 SHF.R.S32.HI R3, RZ, 0x1f, R10 ;  /* 0x0000001fff038819 */ /* 0x000fe4000001140a */
[----:B--2---:R-:W-:-:S05]  /*7620*/  SHF.R.S32.HI R6, RZ, 0x1f, R28 ;  /* 0x0000001fff067819 */ /* 0x004fca000001141c */
[----:B---3--:R-:W-:Y:S01]  /*7630*/  @!P0 IMAD R2, R6, R8, RZ ;  /* 0x0000000806028224 */ /* 0x008fe200078e02ff */
[----:B------:R1:W-:Y:S03]  /*7640*/  STL [R1], R6 ;  /* 0x0000000601007387 */ /* 0x0003e60000100800 */
[----:B------:R-:W-:Y:S01]  /*7650*/  @!P0 IMAD R9, R28, R9, R2 ;  /* 0x000000091c098224 */ /* 0x000fe200078e0202 */
[----:B------:R-:W-:-:S05]  /*7660*/  @!P0 MOV R2, R10 ;  /* 0x0000000a00028202 */ /* 0x000fca0000000f00 */
[----:B------:R-:W-:-:S04]  /*7670*/  @!P0 IMAD.WIDE.U32 R2, R28, R8, R2 ;  /* 0x000000081c028225 */ /* 0x000fc800078e0002 */
[----:B------:R-:W-:Y:S01]  /*7680*/  @!P0 IMAD.IADD R3, R3, 0x1, R9 ;  /* 0x0000000103038824 */ /* 0x000fe200078e0209 */
[----:B0-----:R-:W-:Y:S01]  /*7690*/  @!P0 LEA R4, P1, R2, R4, 0x2 ;  /* 0x0000000402048211 */ /* 0x001fe200078210ff */
[----:B-1----:R-:W-:-:S03]  /*76a0*/  IMAD.MOV.U32 R6, RZ, RZ, RZ ;  /* 0x000000ffff067224 */ /* 0x002fc600078e00ff */
[----:B------:R-:W-:-:S05]  /*76b0*/  @!P0 LEA.HI.X R5, R2, R5, R3, 0x2, P1 ;  /* 0x0000000502058211 */ /* 0x000fca00008f1403 */
[----:B------:R0:W5:Y:S01]  /*76c0*/  @!P0 LDG.E R6, desc[UR38][R4.64] ;  /* 0x0000002604068981 */ /* 0x000162000c1e1900 */
[----:B------:R-:W-:-:S03]  /*76d0*/  UMOV UR4, 0xffffffff ;  /* 0xffffffff00047882 */ /* 0x000fc60000000000 */
[----:B------:R-:W-:Y:S05]  /*76e0*/  BRA.DIV UR4, `(.L_x_45) ;  /* 0x0000003204507947 */ /* 0x000fea000b800000 */
.L_x_85:
[----:B------:R-:W-:Y:S01]  /*76f0*/  ULOP3.LUT UR4, UR41, 0x2, URZ, 0xfc, !UPT ;  /* 0x0000000229047892 */ /* 0x000fe2000f8efc3f */
[----:B------:R-:W-:Y:S01]  /*7700*/  IMAD.MOV R2, RZ, RZ, -R10 ;  /* 0x000000ffff027224 */ /* 0x000fe200078e0a0a */
[----:B------:R-:W-:Y:S01]  /*7710*/  MOV R27, UR42 ;  /* 0x0000002a001b7c02 */ /* 0x000fe20008000f00 */
[----:B------:R-:W-:Y:S01]  /*7720*/  IMAD.SHL.U32 R8, R22, 0x8, RZ ;  /* 0x0000000816087824 */ /* 0x000fe200078e00ff */
[----:B------:R-:W-:Y:S01]  /*7730*/  LOP3.LUT R29, R29, 0xfffffffd, RZ, 0xc0, !PT ;  /* 0xfffffffd1d1d7812 */ /* 0x000fe200078ec0ff */
[----:B0-----:R-:W-:Y:S01]  /*7740*/  IMAD R5, R16, R2, R7 ;  /* 0x0000000210057224 */ /* 0x001fe200078e0207 */
[----:B------:R-:W-:Y:S01]  /*7750*/  SHF.R.S32.HI R27, RZ, 0x1f, R27 ;  /* 0x0000001fff1b7819 */ /* 0x000fe2000001141b */
[----:B------:R-:W-:Y:S01]  /*7760*/  IMAD.U32 R3, RZ, RZ, UR4 ;  /* 0x00000004ff037e24 */ /* 0x000fe2000f8e00ff */
[----:B------:R-:W-:Y:S01]  /*7770*/  LOP3.LUT R16, R8, 0x38, RZ, 0xc0, !PT ;  /* 0x0000003808107812 */ /* 0x000fe200078ec0ff */
[----:B------:R-:W-:-:S03]  /*7780*/  IMAD.MOV.U32 R26, RZ, RZ, R0 ;  /* 0x000000ffff1a7224 */ /* 0x000fc600078e0000 */
[----:B------:R-:W-:-:S13]  /*7790*/  ISETP.NE.AND P0, PT, R3, 0x3, PT ;  /* 0x000000030300780c */ /* 0x000fda0003f05270 */
[----:B------:R-:W-:Y:S01]  /*77a0*/  @P0 LOP3.LUT R29, R29, 0x2, RZ, 0xfc, !PT ;  /* 0x000000021d1d0812 */ /* 0x000fe200078efcff */
[----:B------:R-:W-:Y:S06]  /*77b0*/  @!P0 BRA `(.L_x_46) ;  /* 0x0000000000048947 */ /* 0x000fec0003800000 */
[----:B------:R-:W-:Y:S01]  /*77c0*/  BPT.TRAP 0x1 ;  /* 0x000000040000795c */ /* 0x000fe20000300000 */
.L_x_46:
[----:B------:R-:W-:Y:S01]  /*77d0*/  SHF.R.S32.HI R7, RZ, 0x1f, R5 ;  /* 0x0000001fff077819 */ /* 0x000fe20000011405 */
[----:B------:R-:W-:Y:S01]  /*77e0*/  ULDC.64 UR4, c[0x0][0x328] ;  /* 0x0000ca0000047ab9 */ /* 0x000fe20000000a00 */
[----:B-----5:R-:W-:Y:S02]  /*77f0*/  SHF.R.S32.HI R4, RZ, 0x1f, R6 ;  /* 0x0000001fff047819 */ /* 0x020fe40000011406 */
[----:B------:R-:W-:Y:S01]  /*7800*/  R2UR UR6, R27 ;  /* 0x000000001b0672ca */ /* 0x000fe200000e0000 */
[----:B------:R-:W-:-:S04]  /*7810*/  IMAD R2, R7, UR4, RZ ;  /* 0x0000000407027c24 */ /* 0x000fc8000f8e02ff */
[C---:B------:R-:W-:Y:S02]  /*7820*/  IMAD R9, R5.reuse, UR5, R2 ;  /* 0x0000000505097c24 */ /* 0x040fe4000f8e0202 */
[----:B------:R-:W-:Y:S01]  /*7830*/  IMAD.WIDE.U32 R2, R5, UR4, RZ ;  /* 0x0000000405027c25 */ /* 0x000fe2000f8e00ff */
[----:B------:R-:W-:-:S03]  /*7840*/  ULDC.64 UR4, c[0x0][0x338] ;  /* 0x0000ce0000047ab9 */ /* 0x000fc60000000a00 */
[----:B------:R-:W-:Y:S02]  /*7850*/  IMAD.IADD R3, R3, 0x1, R9 ;  /* 0x0000000103037824 */ /* 0x000fe400078e0209 */
[----:B------:R-:W-:Y:S02]  /*7860*/  IMAD.MOV.U32 R9, RZ, RZ, 0x1 ;  /* 0x00000001ff097424 */ /* 0x000fe400078e00ff */
[----:B------:R-:W-:Y:S02]  /*7870*/  IMAD R11, R4, UR4, RZ ;  /* 0x00000004040b7c24 */ /* 0x000fe4000f8e02ff */
[----:B------:R-:W-:Y:S01]  /*7880*/  IMAD.WIDE.U32 R2, R6, UR4, R2 ;  /* 0x0000000406027c25 */ /* 0x000fe2000f8e0002 */
[----:B------:R-:W-:-:S03]  /*7890*/  SHF.L.U32 R9, R9, 0x1f, RZ ;  /* 0x0000001f09097819 */ /* 0x000fc600000006ff */
[----:B------:R-:W-:Y:S01]  /*78a0*/  IMAD R11, R6, UR5, R11 ;  /* 0x00000005060b7c24 */ /* 0x000fe2000f8e020b */
[----:B------:R-:W0:Y:S01]  /*78b0*/  SYNCS.PHASECHK.TRANS64.TRYWAIT P0, [UR45+0x16840], R9 ;  /* 0x01684009ff0075a7 */ /* 0x000e22000800016d */
[----:B------:R-:W-:-:S03]  /*78c0*/  ULDC.64 UR4, c[0x0][0x330] ;  /* 0x0000cc0000047ab9 */ /* 0x000fc60000000a00 */
[----:B------:R-:W-:Y:S01]  /*78d0*/  IADD3 R3, R3, R11, RZ ;  /* 0x0000000b03037210 */ /* 0x000fe20007ffe0ff */
[----:B------:R-:W-:Y:S01]  /*78e0*/  IMAD.U32 R11, RZ, RZ, UR4 ;  /* 0x00000004ff0b7e24 */ /* 0x000fe2000f8e00ff */
[----:B------:R-:W-:-:S03]  /*78f0*/  UIMAD UR4, UR6, UR4, URZ ;  /* 0x00000004060472a4 */ /* 0x000fc6000f8e023f */
[----:B------:R-:W-:Y:S01]  /*7900*/  IMAD.WIDE.U32 R2, R11, UR42, R2 ;  /* 0x0000002a0b027c25 */ /* 0x000fe2000f8e0002 */
[----:B------:R-:W-:Y:S01]  /*7910*/  UIMAD UR4, UR42, UR5, UR4 ;  /* 0x000000052a0472a4 */ /* 0x000fe2000f8e0204 */
[----:B------:R-:W-:Y:S02]  /*7920*/  ULDC.64 UR6, c[0x0][0x318] ;  /* 0x0000c60000067ab9 */ /* 0x000fe40000000a00 */
[----:B------:R-:W-:-:S03]  /*7930*/  LEA R17, P1, R2, UR6, 0x1 ;  /* 0x0000000602117c11 */ /* 0x000fc6000f8208ff */
[----:B------:R-:W-:-:S05]  /*7940*/  VIADD R3, R3, UR4 ;  /* 0x0000000403037c36 */ /* 0x000fca0008000000 */
[----:B------:R-:W-:Y:S01]  /*7950*/  LEA.HI.X R18, R2, UR7, R3, 0x1, P1 ;  /* 0x0000000702127c11 */ /* 0x000fe200088f0c03 */
[----:B0-----:R-:W-:Y:S06]  /*7960*/  @!P0 BRA `(.L_x_47) ;  /* 0x0000002c00d08947 */ /* 0x001fec0003800000 */
.L_x_86:
[----:B------:R-:W-:Y:S01]  /*7970*/  ULDC.64 UR4, c[0x0][0x300] ;  /* 0x0000c00000047ab9 */ /* 0x000fe20000000a00 */
[----:B------:R-:W-:Y:S01]  /*7980*/  R2UR UR6, R27 ;  /* 0x000000001b0672ca */ /* 0x000fe200000e0000 */
[----:B0-----:R-:W-:Y:S01]  /*7990*/  IMAD R2, R7, UR4, RZ ;  /* 0x0000000407027c24 */ /* 0x001fe2000f8e02ff */
[----:B------:R-:W-:Y:S02]  /*79a0*/  SHF.R.U32.HI R10, RZ, 0x3, R20 ;  /* 0x00000003ff0a7819 */ /* 0x000fe40000011614 */
[----:B------:R-:W-:Y:S01]  /*79b0*/  LOP3.LUT R29, R29, 0xfffffffe, RZ, 0xc0, !PT ;  /* 0xfffffffe1d1d7812 */ /* 0x000fe200078ec0ff */
[C---:B------:R-:W-:Y:S02]  /*79c0*/  IMAD R7, R5.reuse, UR5, R2 ;  /* 0x0000000505077c24 */ /* 0x040fe4000f8e0202 */
[----:B------:R-:W-:Y:S01]  /*79d0*/  IMAD.WIDE.U32 R2, R5, UR4, RZ ;  /* 0x0000000405027c25 */ /* 0x000fe2000f8e00ff */
[----:B------:R-:W-:-:S03]  /*79e0*/  ULDC.64 UR4, c[0x0][0x310] ;  /* 0x0000c40000047ab9 */ /* 0x000fc60000000a00 */
[----:B------:R-:W-:Y:S02]  /*79f0*/  IMAD.IADD R3, R3, 0x1, R7 ;  /* 0x0000000103037824 */ /* 0x000fe400078e0207 */
[----:B------:R-:W-:Y:S02]  /*7a00*/  IMAD R5, R4, UR4, RZ ;  /* 0x0000000404057c24 */ /* 0x000fe4000f8e02ff */
[----:B------:R-:W-:-:S04]  /*7a10*/  IMAD.WIDE.U32 R2, R6, UR4, R2 ;  /* 0x0000000406027c25 */ /* 0x000fc8000f8e0002 */
[----:B------:R-:W-:Y:S01]  /*7a20*/  IMAD R5, R6, UR5, R5 ;  /* 0x0000000506057c24 */ /* 0x000fe2000f8e0205 */
[----:B------:R-:W-:Y:S01]  /*7a30*/  ULDC.64 UR4, c[0x0][0x308] ;  /* 0x0000c20000047ab9 */ /* 0x000fe20000000a00 */
[----:B------:R-:W-:Y:S02]  /*7a40*/  IMAD.MOV.U32 R7, RZ, RZ, -0x80 ;  /* 0xffffff80ff077424 */ /* 0x000fe400078e00ff */
[----:B------:R-:W-:Y:S01]  /*7a50*/  IMAD.IADD R3, R3, 0x1, R5 ;  /* 0x0000000103037824 */ /* 0x000fe200078e0205 */
[----:B------:R-:W-:Y:S01]  /*7a60*/  MOV R5, UR4 ;  /* 0x0000000400057c02 */ /* 0x000fe20008000f00 */
[----:B------:R-:W-:Y:S01]  /*7a70*/  UIMAD UR4, UR6, UR4, URZ ;  /* 0x00000004060472a4 */ /* 0x000fe2000f8e023f */
[----:B------:R-:W-:Y:S02]  /*7a80*/  IMAD R6, R0, R7, UR43 ;  /* 0x0000002b00067e24 */ /* 0x000fe4000f8e0207 */
[----:B------:R-:W-:Y:S01]  /*7a90*/  ULDC.64 UR6, c[0x0][0x2e8] ;  /* 0x0000ba0000067ab9 */ /* 0x000fe20000000a00 */
[----:B------:R-:W-:-:S02]  /*7aa0*/  UIMAD UR4, UR42, UR5, UR4 ;  /* 0x000000052a0472a4 */ /* 0x000fc4000f8e0204 */
[----:B------:R-:W-:Y:S01]  /*7ab0*/  IMAD.WIDE.U32 R2, R5, UR42, R2 ;  /* 0x0000002a05027c25 */ /* 0x000fe2000f8e0002 */
[----:B------:R-:W-:-:S03]  /*7ac0*/  LOP3.LUT R5, R8, 0x1c0, RZ, 0xc0, !PT ;  /* 0x000001c008057812 */ /* 0x000fc600078ec0ff */
[----:B------:R-:W-:Y:S01]  /*7ad0*/  VIADD R3, R3, UR4 ;  /* 0x0000000403037c36 */ /* 0x000fe20008000000 */
[----:B------:R-:W-:Y:S01]  /*7ae0*/  ULDC UR4, c[0x0][0x2f4] ;  /* 0x0000bd0000047ab9 */ /* 0x000fe20000000800 */
[----:B------:R-:W-:Y:S02]  /*7af0*/  LEA R0, P0, R2, UR6, 0x1 ;  /* 0x0000000602007c11 */ /* 0x000fe4000f8008ff */
[----:B------:R-:W-:Y:S01]  /*7b00*/  ISETP.GE.AND P3, PT, R16, UR4, PT ;  /* 0x0000000410007c0c */ /* 0x000fe2000bf66270 */
[----:B------:R-:W-:Y:S01]  /*7b10*/  UMOV UR4, 0xffffffff ;  /* 0xffffffff00047882 */ /* 0x000fe20000000000 */
[----:B------:R-:W-:Y:S02]  /*7b20*/  LOP3.LUT R5, R5, 0x38, R8, 0xf8, !PT ;  /* 0x0000003805057812 */ /* 0x000fe400078ef808 */
[----:B------:R-:W-:Y:S02]  /*7b30*/  LEA.HI.X R4, R2, UR7, R3, 0x1, P0 ;  /* 0x0000000702047c11 */ /* 0x000fe400080f0c03 */
[----:B------:R-:W-:Y:S01]  /*7b40*/  LOP3.LUT R3, R5, 0x38, R22, 0x78, !PT ;  /* 0x0000003805037812 */ /* 0x000fe200078e7816 */
[----:B------:R-:W-:-:S02]  /*7b50*/  IMAD.IADD R5, R6, 0x1, -R10 ;  /* 0x0000000106057824 */ /* 0x000fc400078e0a0a */
[----:B------:R-:W-:-:S03]  /*7b60*/  IMAD.SHL.U32 R22, R20, 0x8, RZ ;  /* 0x0000000814167824 */ /* 0x000fc600078e00ff */
[----:B------:R-:W-:Y:S02]  /*7b70*/  ISETP.GE.AND P0, PT, R5, 0x1, PT ;  /* 0x000000010500780c */ /* 0x000fe40003f06270 */
[----:B------:R-:W-:Y:S02]  /*7b80*/  LOP3.LUT R22, R3, 0x200, R22, 0xf8, !PT ;  /* 0x0000020003167812 */ /* 0x000fe400078ef816 */
[----:B------:R-:W-:Y:S01]  /*7b90*/  @P3 LOP3.LUT R29, R29, 0x1, RZ, 0xfc, !PT ;  /* 0x000000011d1d3812 */ /* 0x000fe200078efcff */
[----:B------:R-:W-:Y:S08]  /*7ba0*/  BRA.DIV UR4, `(.L_x_48) ;  /* 0x0000002e04587947 */ /* 0x000ff0000b800000 */
[----:B------:R-:W0:Y:S01]  /*7bb0*/  SHFL.IDX PT, R14, R0, RZ, 0x181f ;  /* 0x00181fff000e7589 */ /* 0x000e2200000e0000 */
[----:B------:R-:W-:-:S03]  /*7bc0*/  @P0 LEA R9, R22, UR45, 0x1 ;  /* 0x0000002d16090c11 */ /* 0x000fc6000f8e08ff */
[----:B------:R-:W1:Y:S04]  /*7bd0*/  SHFL.IDX PT, R2, R4, RZ, 0x181f ;  /* 0x00181fff04027589 */ /* 0x000e6800000e0000 */
[----:B------:R-:W-:Y:S04]  /*7be0*/  SHFL.IDX PT, R7, R4, 0x1, 0x181f ;  /* 0x00381f0004077f89 */ /* 0x000fe800000e0000 */
[----:B------:R-:W-:Y:S04]  /*7bf0*/  SHFL.IDX PT, R21, R0, 0x2, 0x181f ;  /* 0x00581f0000157f89 */ /* 0x000fe800000e0000 */
[----:B------:R-:W-:Y:S01]  /*7c00*/  SHFL.IDX PT, R6, R4, 0x2, 0x181f ;  /* 0x00581f0004067f89 */ /* 0x000fe200000e0000 */
[----:B0-----:R-:W-:-:S04]  /*7c10*/  @P0 LEA R14, P1, R16, R14, 0x1 ;  /* 0x0000000e100e0211 */ /* 0x001fc800078208ff */
[----:B-1----:R-:W-:Y:S01]  /*7c20*/  @P0 IADD3.X R3, RZ, R2, RZ, P1, !PT ;  /* 0x00000002ff030210 */ /* 0x002fe20000ffe4ff */
[----:B------:R-:W-:Y:S01]  /*7c30*/  @P0 IMAD.MOV.U32 R2, RZ, RZ, R14 ;  /* 0x000000ffff020224 */ /* 0x000fe200078e000e */
[C---:B------:R-:W-:Y:S01]  /*7c40*/  ISETP.GE.AND P1, PT, R5.reuse, 0x21, PT ;  /* 0x000000210500780c */ /* 0x040fe20003f26270 */
[----:B------:R-:W0:Y:S04]  /*7c50*/  SHFL.IDX PT, R14, R0, 0x1, 0x181f ;  /* 0x00381f00000e7f89 */ /* 0x000e2800000e0000 */
[----:B------:R1:W-:Y:S01]  /*7c60*/  @P0 LDGSTS.E.BYPASS.LTC128B.128 [R9+0xe400], desc[UR38][R2.64], !P3 ;  /* 0x0e40000002090fae */ /* 0x0003e2000d901d66 */
[----:B------:R-:W-:-:S03]  /*7c70*/  ISETP.GE.AND P0, PT, R5, 0x11, PT ;  /* 0x000000110500780c */ /* 0x000fc60003f06270 */
[----:B-1----:R-:W-:Y:S10]  /*7c80*/  SHFL.IDX PT, R9, R0, 0x4, 0x181f ;  /* 0x00981f0000097f89 */ /* 0x002ff400000e0000 */
[----:B------:R-:W-:-:S02]  /*7c90*/  @P0 LEA R25, R22, UR45, 0x1 ;  /* 0x0000002d16190c11 */ /* 0x000fc4000f8e08ff */
[C---:B0-----:R-:W-:Y:S02]  /*7ca0*/  @P0 LEA R2, P2, R16.reuse, R14, 0x1 ;  /* 0x0000000e10020211 */ /* 0x041fe400078408ff */
[----:B------:R-:W0:Y:S03]  /*7cb0*/  SHFL.IDX PT, R14, R0, 0x3, 0x181f ;  /* 0x00781f00000e7f89 */ /* 0x000e2600000e0000 */
[----:B------:R-:W-:Y:S02]  /*7cc0*/  @P0 IMAD.X R3, RZ, RZ, R7, P2 ;  /* 0x000000ffff030224 */ /* 0x000fe400010e0607 */
[----:B------:R-:W1:Y:S04]  /*7cd0*/  SHFL.IDX PT, R7, R4, 0x3, 0x181f ;  /* 0x00781f0004077f89 */ /* 0x000e6800000e0000 */
[----:B------:R2:W-:Y:S02]  /*7ce0*/  @P0 LDGSTS.E.BYPASS.LTC128B.128 [R25+0xec00], desc[UR38][R2.64], !P3 ;  /* 0x0ec0000002190fae */ /* 0x0005e4000d901d66 */
[----:B--2---:R-:W-:-:S02]  /*7cf0*/  @P1 LEA R2, P0, R16, R21, 0x1 ;  /* 0x0000001510021211 */ /* 0x004fc400078008ff */
[----:B------:R-:W-:-:S03]  /*7d00*/  @P1 LEA R21, R22, UR45, 0x1 ;  /* 0x0000002d16151c11 */ /* 0x000fc6000f8e08ff */
[----:B------:R-:W-:Y:S01]  /*7d10*/  @P1 IMAD.X R3, RZ, RZ, R6, P0 ;  /* 0x000000ffff031224 */ /* 0x000fe200000e0606 */
[C---:B------:R-:W-:Y:S01]  /*7d20*/  ISETP.GE.AND P0, PT, R5.reuse, 0x31, PT ;  /* 0x000000310500780c */ /* 0x040fe20003f06270 */
[----:B------:R-:W2:Y:S04]  /*7d30*/  SHFL.IDX PT, R6, R4, 0x4, 0x181f ;  /* 0x00981f0004067f89 */ /* 0x000ea800000e0000 */
[----:B------:R0:W-:Y:S01]  /*7d40*/  @P1 LDGSTS.E.BYPASS.LTC128B.128 [R21+0xf400], desc[UR38][R2.64], !P3 ;  /* 0x0f40000002151fae */ /* 0x0001e2000d901d66 */
[----:B------:R-:W-:-:S07]  /*7d50*/  ISETP.GE.AND P1, PT, R5, 0x41, PT ;  /* 0x000000410500780c */ /* 0x000fce0003f26270 */
[----:B------:R-:W-:Y:S02]  /*7d60*/  @P0 LEA R25, R22, UR45, 0x1 ;  /* 0x0000002d16190c11 */ /* 0x000fe4000f8e08ff */
[----:B0-----:R-:W-:Y:S02]  /*7d70*/  @P0 LEA R2, P2, R16, R14, 0x1 ;  /* 0x0000000e10020211 */ /* 0x001fe400078408ff */
[----:B------:R-:W0:Y:S02]  /*7d80*/  SHFL.IDX PT, R14, R0, 0x5, 0x181f ;  /* 0x00b81f00000e7f89 */ /* 0x000e2400000e0000 */
[----:B------:R-:W-:Y:S01]  /*7d90*/  @P1 LEA R21, R22, UR45, 0x1 ;  /* 0x0000002d16151c11 */ /* 0x000fe2000f8e08ff */
[----:B-1----:R-:W-:Y:S02]  /*7da0*/  @P0 IMAD.X R3, RZ, RZ, R7, P2 ;  /* 0x000000ffff030224 */ /* 0x002fe400010e0607 */
[----:B------:R-:W1:Y:S04]  /*7db0*/  SHFL.IDX PT, R7, R4, 0x5, 0x181f ;  /* 0x00b81f0004077f89 */ /* 0x000e6800000e0000 */
[----:B------:R3:W-:Y:S02]  /*7dc0*/  @P0 LDGSTS.E.BYPASS.LTC128B.128 [R25+0xfc00], desc[UR38][R2.64], !P3 ;  /* 0x0fc0000002190fae */ /* 0x0007e4000d901d66 */
[----:B---3--:R-:W-:-:S02]  /*7dd0*/  @P1 LEA R2, P0, R16, R9, 0x1 ;  /* 0x0000000910021211 */ /* 0x008fc400078008ff */
[----:B------:R-:W3:Y:S02]  /*7de0*/  SHFL.IDX PT, R9, R0, 0x6, 0x181f ;  /* 0x00d81f0000097f89 */ /* 0x000ee400000e0000 */
[----:B--2---:R-:W-:Y:S02]  /*7df0*/  @P1 IADD3.X R3, RZ, R6, RZ, P0, !PT ;  /* 0x00000006ff031210 */ /* 0x004fe400007fe4ff */
[C---:B------:R-:W-:Y:S01]  /*7e00*/  ISETP.GE.AND P0, PT, R5.reuse, 0x51, PT ;  /* 0x000000510500780c */ /* 0x040fe20003f06270 */
[----:B------:R-:W2:Y:S04]  /*7e10*/  SHFL.IDX PT, R6, R4, 0x6, 0x181f ;  /* 0x00d81f0004067f89 */ /* 0x000ea800000e0000 */
[----:B------:R0:W-:Y:S01]  /*7e20*/  @P1 LDGSTS.E.BYPASS.LTC128B.128 [R21+0x10400], desc[UR38][R2.64], !P3 ;  /* 0x1040000002151fae */ /* 0x0001e2000d901d66 */
[----:B------:R-:W-:-:S03]  /*7e30*/  ISETP.GE.AND P1, PT, R5, 0x61, PT ;  /* 0x000000610500780c */ /* 0x000fc60003f26270 */
[----:B------:R-:W4:Y:S04]  /*7e40*/  SHFL.IDX PT, R4, R4, 0x7, 0x181f ;  /* 0x00f81f0004047f89 */ /* 0x000f2800000e0000 */
[----:B0-----:R-:W-:Y:S02]  /*7e50*/  @P0 LEA R2, P2, R16, R14, 0x1 ;  /* 0x0000000e10020211 */ /* 0x001fe400078408ff */
[----:B------:R0:W0:Y:S03]  /*7e60*/  SHFL.IDX PT, R14, R0, 0x7, 0x181f ;  /* 0x00f81f00000e7f89 */ /* 0x00002600000e0000 */
[----:B-1----:R-:W-:Y:S01]  /*7e70*/  @P0 IMAD.X R3, RZ, RZ, R7, P2 ;  /* 0x000000ffff030224 */ /* 0x002fe200010e0607 */
[----:B------:R-:W-:-:S05]  /*7e80*/  @P0 LEA R7, R22, UR45, 0x1 ;  /* 0x0000002d16070c11 */ /* 0x000fca000f8e08ff */
[----:B------:R3:W-:Y:S02]  /*7e90*/  @P0 LDGSTS.E.BYPASS.LTC128B.128 [R7+0x10c00], desc[UR38][R2.64], !P3 ;  /* 0x10c0000002070fae */ /* 0x0007e4000d901d66 */
[----:B---3--:R-:W-:Y:S02]  /*7ea0*/  @P1 LEA R2, P0, R16, R9, 0x1 ;  /* 0x0000000910021211 */ /* 0x008fe400078008ff */
[----:B------:R-:W-:-:S03]  /*7eb0*/  @P1 LEA R9, R22, UR45, 0x1 ;  /* 0x0000002d16091c11 */ /* 0x000fc6000f8e08ff */
[----:B--2---:R-:W-:-:S05]  /*7ec0*/  @P1 IMAD.X R3, RZ, RZ, R6, P0 ;  /* 0x000000ffff031224 */ /* 0x004fca00000e0606 */
[----:B0---4-:R1:W-:Y:S03]  /*7ed0*/  @P1 LDGSTS.E.BYPASS.LTC128B.128 [R9+0x11400], desc[UR38][R2.64], !P3 ;  /* 0x1140000002091fae */ /* 0x0113e6000d901d66 */
.L_x_104:
[----:B------:R-:W-:-:S13]  /*7ee0*/  ISETP.GE.AND P0, PT, R5, 0x71, PT ;  /* 0x000000710500780c */ /* 0x000fda0003f06270 */
[----:B-1----:R-:W-:Y:S02]  /*7ef0*/  @P0 LEA R2, P1, R16, R14, 0x1 ;  /* 0x0000000e10020211 */ /* 0x002fe400078208ff */
[----:B------:R-:W-:-:S03]  /*7f00*/  @P0 LEA R5, R22, UR45, 0x1 ;  /* 0x0000002d16050c11 */ /* 0x000fc6000f8e08ff */
[----:B------:R-:W-:-:S05]  /*7f10*/  @P0 IMAD.X R3, RZ, RZ, R4, P1 ;  /* 0x000000ffff030224 */ /* 0x000fca00008e0604 */
[----:B------:R-:W-:Y:S01]  /*7f20*/  @!PT LDS RZ, [RZ] ;  /* 0x00000000fffff984 */ /* 0x000fe20000000800 */
[----:B------:R-:W-:Y:S01]  /*7f30*/  @!PT LDS RZ, [RZ] ;  /* 0x00000000fffff984 */ /* 0x000fe20000000800 */
[----:B------:R-:W-:Y:S01]  /*7f40*/  @!PT LDS RZ, [RZ] ;  /* 0x00000000fffff984 */ /* 0x000fe20000000800 */
[----:B------:R0:W-:Y:S01]  /*7f50*/  @P0 LDGSTS.E.BYPASS.LTC128B.128 [R5+0x11c00], desc[UR38][R2.64], !P3 ;  /* 0x11c0000002050fae */ /* 0x0001e2000d901d66 */
[----:B------:R-:W-:Y:S01]  /*7f60*/  NOP ;  /* 0x0000000000007918 */ /* 0x000fe20000000000 */
[----:B------:R-:W-:Y:S02]  /*7f70*/  SYNCS.ARRIVE.TRANS64.RED.A0T1 RZ, [UR45+0x16830], RZ ;  /* 0x016830ffffff79a7 */ /* 0x000fe4000820042d */
[----:B------:R-:W-:Y:S01]  /*7f80*/  ARRIVES.LDGSTSBAR.64.TRANSCNT [UR45+0x16830] ;  /* 0x01683000ff0079b0 */ /* 0x000fe20008000aad */
[----:B------:R-:W-:Y:S01]  /*7f90*/  NOP ;  /* 0x0000000000007918 */ /* 0x000fe20000000000 */
[----:B------:R-:W-:-:S06]  /*7fa0*/  ULOP3.LUT UR4, UR41, 0x2, URZ, 0xfc, !UPT ;  /* 0x0000000229047892 */ /* 0x000fcc000f8efc3f */
[----:B------:R-:W-:-:S05]  /*7fb0*/  IMAD.U32 R6, RZ, RZ, UR4 ;  /* 0x00000004ff067e24 */ /* 0x000fca000f8e00ff */
[----:B------:R-:W-:-:S13]  /*7fc0*/  ISETP.NE.AND P2, PT, R6, 0x3, PT ;  /* 0x000000030600780c */ /* 0x000fda0003f45270 */
[----:B0-----:R-:W-:Y:S05]  /*7fd0*/  @!P2 BRA `(.L_x_49) ;  /* 0x000000000004a947 */ /* 0x001fea0003800000 */
[----:B------:R-:W-:Y:S01]  /*7fe0*/  BPT.TRAP 0x1 ;  /* 0x000000040000795c */ /* 0x000fe20000300000 */
.L_x_49:
[----:B------:R-:W-:Y:S01]  /*7ff0*/  SYNCS.ARRIVE.TRANS64.A1T0 RZ, [UR45+0x16830], RZ ;  /* 0x016830ffffff79a7 */ /* 0x000fe2000810002d */
[----:B------:R-:W-:Y:S05]  /*8000*/  WARPSYNC.ALL ;  /* 0x0000000000007948 */ /* 0x000fea0003800000 */
[----:B------:R-:W-:Y:S01]  /*8010*/  UIADD3 UR5, UR45, 0x8400, URZ ;  /* 0x000084002d057890 */ /* 0x000fe2000fffe03f */
[----:B------:R-:W-:Y:S01]  /*8020*/  R2UR UR4, R27 ;  /* 0x000000001b0472ca */ /* 0x000fe200000e0000 */
[----:B------:R-:W-:Y:S01]  /*8030*/  ULDC.64 UR6, c[0x0][0x2d8] ;  /* 0x0000b60000067ab9 */ /* 0x000fe20000000a00 */
[----:B------:R-:W-:Y:S01]  /*8040*/  SHF.R.S32.HI R25, RZ, 0x1f, R24 ;  /* 0x0000001fff197819 */ /* 0x000fe20000011418 */
[----:B------:R-:W-:Y:S02]  /*8050*/  ULOP3.LUT UP0, URZ, UR5, 0x3ff, URZ, 0xc0, !UPT ;  /* 0x000003ff053f7892 */ /* 0x000fe4000f80c03f */
[----:B------:R-:W-:Y:S01]  /*8060*/  UIMAD.WIDE.U32 UR36, UR42, UR6, URZ ;  /* 0x000000062a2472a5 */ /* 0x000fe2000f8e003f */
[----:B------:R-:W-:Y:S03]  /*8070*/  BAR.SYNC.DEFER_BLOCKING 0x8, 0x200 ;  /* 0x0208000000007b1d */ /* 0x000fe60000010000 */
[----:B------:R-:W-:-:S04]  /*8080*/  PLOP3.LUT P0, PT, PT, PT, UP0, 0x80, 0x0 ;  /* 0x000000000000781c */ /* 0x000fc80003f0f008 */
[----:B------:R-:W-:-:S04]  /*8090*/  UIMAD UR4, UR4, UR6, URZ ;  /* 0x00000006040472a4 */ /* 0x000fc8000f8e023f */
[----:B------:R-:W-:-:S04]  /*80a0*/  UIMAD UR4, UR42, UR7, UR4 ;  /* 0x000000072a0472a4 */ /* 0x000fc8000f8e0204 */
[----:B------:R-:W-:Y:S01]  /*80b0*/  UIADD3 UR46, UR37, UR4, URZ ;  /* 0x00000004252e7290 */ /* 0x000fe2000fffe03f */
[----:B------:R-:W-:Y:S11]  /*80c0*/  @!P0 BRA `(.L_x_50) ;  /* 0x0000000000408947 */ /* 0x000ff60003800000 */
[----:B------:R-:W-:Y:S01]  /*80d0*/  MOV R2, 0x0 ;  /* 0x0000000000027802 */ /* 0x000fe20000000f00 */
[----:B------:R-:W-:Y:S01]  /*80e0*/  ULDC.64 UR6, c[0x4][0x88] ;  /* 0x0100220000067ab9 */ /* 0x000fe20000000a00 */
[----:B------:R-:W-:Y:S01]  /*80f0*/  ULDC.64 UR8, c[0x4][0x90] ;  /* 0x0100240000087ab9 */ /* 0x000fe20000000a00 */
[----:B------:R-:W-:Y:S01]  /*8100*/  ULDC.64 UR4, c[0x4][0x20] ;  /* 0x0100080000047ab9 */ /* 0x000fe20000000a00 */
[----:B------:R-:W-:Y:S01]  /*8110*/  MOV R4, UR6 ;  /* 0x0000000600047c02 */ /* 0x000fe20008000f00 */
[----:B------:R-:W-:Y:S01]  /*8120*/  IMAD.U32 R5, RZ, RZ, UR7 ;  /* 0x00000007ff057e24 */ /* 0x000fe2000f8e00ff */
        /* <DEDUP_REMOVED lines=9> */
[----:B0-----:R-:W-:Y:S05]  /*81c0*/  CALL.ABS.NOINC R2 ;  /* 0x0000000002007343 */ /* 0x001fea0003c00000 */
.L_x_50:
[----:B------:R-:W0:Y:S01]  /*81d0*/  LDC R9, c[0x0][0x448] ;  /* 0x00011200ff097b82 */ /* 0x000e220000000800 */
[----:B------:R-:W1:Y:S01]  /*81e0*/  S2R R20, SR_TID.X ;  /* 0x0000000000147919 */ /* 0x000e620000002100 */
[----:B------:R-:W-:Y:S01]  /*81f0*/  IMAD.U32 R4, RZ, RZ, UR36 ;  /* 0x00000024ff047e24 */ /* 0x000fe2000f8e00ff */
[----:B------:R-:W-:Y:S01]  /*8200*/  ULDC.64 UR4, c[0x0][0x2e0] ;  /* 0x0000b80000047ab9 */ /* 0x000fe20000000a00 */
[----:B------:R-:W-:Y:S01]  /*8210*/  ULDC.64 UR6, c[0x0][0x2c8] ;  /* 0x0000b20000067ab9 */ /* 0x000fe20000000a00 */
[----:B------:R-:W2:Y:S01]  /*8220*/  S2R R2, SR_CTAID.X ;  /* 0x0000000000027919 */ /* 0x000ea20000002500 */
[----:B------:R-:W-:Y:S01]  /*8230*/  IMAD R25, R25, UR4, RZ ;  /* 0x0000000419197c24 */ /* 0x000fe2000f8e02ff */
[----:B------:R-:W-:-:S03]  /*8240*/  ULDC.64 UR8, c[0x0][0x280] ;  /* 0x0000a00000087ab9 */ /* 0x000fc60000000a00 */
[----:B------:R-:W-:Y:S01]  /*8250*/  IMAD R25, R24, UR5, R25 ;  /* 0x0000000518197c24 */ /* 0x000fe2000f8e0219 */
[----:B0-----:R-:W-:Y:S02]  /*8260*/  ISETP.NE.AND P0, PT, R9, 0x1, PT ;  /* 0x000000010900780c */ /* 0x001fe40003f05270 */
[----:B-1----:R-:W-:-:S11]  /*8270*/  LOP3.LUT R20, R20, 0x7f, RZ, 0xc0, !PT ;  /* 0x0000007f14147812 */ /* 0x002fd600078ec0ff */
[----:B------:R-:W0:Y:S01]  /*8280*/  @P0 LDC R3, c[0x0][0x44c] ;  /* 0x00011300ff030b82 */ /* 0x000e220000000800 */
[----:B------:R-:W-:-:S05]  /*8290*/  SHF.R.U32.HI R20, RZ, 0x3, R20 ;  /* 0x00000003ff147819 */ /* 0x000fca0000011614 */
[----:B------:R-:W-:Y:S02]  /*82a0*/  IMAD.IADD R0, R23, 0x1, R20 ;  /* 0x0000000117007824 */ /* 0x000fe400078e0214 */
[----:B------:R-:W1:Y:S02]  /*82b0*/  @P0 LDC R5, c[0x0][0x450] ;  /* 0x00011400ff050b82 */ /* 0x000e640000000800 */
[----:B--2---:R-:W-:-:S05]  /*82c0*/  IMAD R0, R2, 0xc0, R0 ;  /* 0x000000c002007824 */ /* 0x004fca00078e0200 */
[----:B------:R-:W-:Y:S01]  /*82d0*/  MOV R7, R0 ;  /* 0x0000000000077202 */ /* 0x000fe20000000f00 */
[----:B------:R-:W2:Y:S01]  /*82e0*/  @P0 LDC R6, c[0x0][0x44c] ;  /* 0x00011300ff060b82 */ /* 0x000ea20000000800 */
[----:B0-----:R-:W-:-:S04]  /*82f0*/  @P0 IMAD.HI.U32 R2, R0, R3, RZ ;  /* 0x0000000300020227 */ /* 0x001fc800078e00ff */
[----:B------:R-:W-:Y:S01]  /*8300*/  IMAD.U32 R3, RZ, RZ, UR46 ;  /* 0x0000002eff037e24 */ /* 0x000fe2000f8e00ff */
[----:B-1----:R-:W-:Y:S01]  /*8310*/  @P0 SHF.R.U32.HI R7, RZ, R5, R2 ;  /* 0x00000005ff070219 */ /* 0x002fe20000011602 */
[----:B------:R-:W-:Y:S02]  /*8320*/  IMAD.MOV.U32 R2, RZ, RZ, R4 ;  /* 0x000000ffff027224 */ /* 0x000fe400078e0004 */
[----:B------:R-:W-:Y:S01]  /*8330*/  IMAD.U32 R5, RZ, RZ, UR37 ;  /* 0x00000025ff057e24 */ /* 0x000fe2000f8e00ff */
[----:B------:R-:W-:Y:S01]  /*8340*/  SHF.R.S32.HI R4, RZ, 0x1f, R7 ;  /* 0x0000001fff047819 */ /* 0x000fe20000011407 */
[----:B------:R-:W-:Y:S01]  /*8350*/  IMAD.WIDE.U32 R2, R24, UR4, R2 ;  /* 0x0000000418027c25 */ /* 0x000fe2000f8e0002 */
[----:B------:R-:W-:Y:S01]  /*8360*/  ULDC.64 UR4, c[0x0][0x2d0] ;  /* 0x0000b40000047ab9 */ /* 0x000fe20000000a00 */
[----:B------:R-:W0:Y:S02]  /*8370*/  S2R R24, SR_CTAID.X ;  /* 0x0000000000187919 */ /* 0x000e240000002500 */
[----:B------:R-:W-:Y:S01]  /*8380*/  IMAD R4, R4, UR4, RZ ;  /* 0x0000000404047c24 */ /* 0x000fe2000f8e02ff */
[----:B------:R-:W-:Y:S01]  /*8390*/  IADD3 R3, R3, R25, RZ ;  /* 0x0000001903037210 */ /* 0x000fe20007ffe0ff */
[----:B------:R-:W-:-:S02]  /*83a0*/  IMAD.MOV R8, RZ, RZ, -R7 ;  /* 0x000000ffff087224 */ /* 0x000fc400078e0a07 */
[C---:B------:R-:W-:Y:S02]  /*83b0*/  IMAD R11, R7.reuse, UR5, R4 ;  /* 0x00000005070b7c24 */ /* 0x040fe4000f8e0204 */
[----:B------:R-:W-:Y:S02]  /*83c0*/  IMAD.WIDE.U32 R4, R7, UR4, R2 ;  /* 0x0000000407047c25 */ /* 0x000fe4000f8e0002 */
[----:B------:R-:W1:Y:S02]  /*83d0*/  @P0 LDC R7, c[0x0][0x450] ;  /* 0x00011400ff070b82 */ /* 0x000e640000000800 */
[----:B------:R-:W-:Y:S02]  /*83e0*/  IMAD.IADD R5, R5, 0x1, R11 ;  /* 0x0000000105057824 */ /* 0x000fe400078e020b */
[----:B------:R-:W-:Y:S02]  /*83f0*/  IMAD R11, R9, R8, R0 ;  /* 0x00000008090b7224 */ /* 0x000fe400078e0200 */
[----:B------:R-:W-:-:S02]  /*8400*/  VIADD R0, R0, 0x80 ;  /* 0x0000008000007836 */ /* 0x000fc40000000000 */
[----:B------:R-:W-:Y:S01]  /*8410*/  IMAD.WIDE.U32 R4, R11, UR6, R4 ;  /* 0x000000060b047c25 */ /* 0x000fe2000f8e0004 */
[----:B------:R-:W-:-:S03]  /*8420*/  SHF.R.S32.HI R8, RZ, 0x1f, R11 ;  /* 0x0000001fff087819 */ /* 0x000fc6000001140b */
[----:B--2---:R-:W-:-:S04]  /*8430*/  @P0 IMAD.HI.U32 R6, R0, R6, RZ ;  /* 0x0000000600060227 */ /* 0x004fc800078e00ff */
[----:B------:R-:W-:-:S04]  /*8440*/  IMAD R8, R8, UR6, RZ ;  /* 0x0000000608087c24 */ /* 0x000fc8000f8e02ff */
[----:B------:R-:W-:Y:S02]  /*8450*/  IMAD R13, R11, UR7, R8 ;  /* 0x000000070b0d7c24 */ /* 0x000fe4000f8e0208 */
[----:B------:R-:W-:Y:S01]  /*8460*/  IMAD.MOV.U32 R11, RZ, RZ, R0 ;  /* 0x000000ffff0b7224 */ /* 0x000fe200078e0000 */
[----:B-1----:R-:W-:Y:S02]  /*8470*/  @P0 SHF.R.U32.HI R11, RZ, R7, R6 ;  /* 0x00000007ff0b0219 */ /* 0x002fe40000011606 */
[----:B------:R-:W-:Y:S02]  /*8480*/  IADD3 R13, R5, R13, RZ ;  /* 0x0000000d050d7210 */ /* 0x000fe40007ffe0ff */
[C---:B------:R-:W-:Y:S01]  /*8490*/  LEA R5, P0, R4.reuse, UR8, 0x1 ;  /* 0x0000000804057c11 */ /* 0x040fe2000f8008ff */
[----:B------:R-:W-:Y:S02]  /*84a0*/  IMAD.MOV R7, RZ, RZ, -R11 ;  /* 0x000000ffff077224 */ /* 0x000fe400078e0a0b */
[----:B------:R-:W-:Y:S01]  /*84b0*/  IMAD.WIDE.U32 R2, R11, UR4, R2 ;  /* 0x000000040b027c25 */ /* 0x000fe2000f8e0002 */
[----:B------:R-:W-:-:S02]  /*84c0*/  LEA.HI.X R8, R4, UR9, R13, 0x1, P0 ;  /* 0x0000000904087c11 */ /* 0x000fc400080f0c0d */
[----:B------:R-:W-:Y:S01]  /*84d0*/  SHF.R.S32.HI R4, RZ, 0x1f, R11 ;  /* 0x0000001fff047819 */ /* 0x000fe2000001140b */
[----:B------:R-:W-:-:S04]  /*84e0*/  IMAD R7, R9, R7, R0 ;  /* 0x0000000709077224 */ /* 0x000fc800078e0200 */
[----:B------:R-:W-:Y:S01]  /*84f0*/  IMAD R4, R4, UR4, RZ ;  /* 0x0000000404047c24 */ /* 0x000fe2000f8e02ff */
[----:B------:R-:W-:Y:S01]  /*8500*/  SHF.R.S32.HI R0, RZ, 0x1f, R7 ;  /* 0x0000001fff007819 */ /* 0x000fe20000011407 */
[----:B------:R-:W-:Y:S02]  /*8510*/  ULDC UR4, c[0x0][0x2b8] ;  /* 0x0000ae0000047ab9 */ /* 0x000fe40000000800 */
[----:B------:R-:W-:Y:S01]  /*8520*/  IMAD R11, R11, UR5, R4 ;  /* 0x000000050b0b7c24 */ /* 0x000fe2000f8e0204 */
[----:B------:R-:W-:Y:S01]  /*8530*/  ISETP.GE.AND P0, PT, R16, UR4, PT ;  /* 0x0000000410007c0c */ /* 0x000fe2000bf06270 */
[----:B------:R-:W-:Y:S01]  /*8540*/  IMAD R0, R0, UR6, RZ ;  /* 0x0000000600007c24 */ /* 0x000fe2000f8e02ff */
[----:B------:R-:W-:Y:S01]  /*8550*/  UMOV UR4, 0xffffffff ;  /* 0xffffffff00047882 */ /* 0x000fe20000000000 */
[----:B------:R-:W-:Y:S02]  /*8560*/  IMAD.IADD R3, R3, 0x1, R11 ;  /* 0x0000000103037824 */ /* 0x000fe400078e020b */
[----:B------:R-:W-:-:S02]  /*8570*/  IMAD R11, R7, UR7, R0 ;  /* 0x00000007070b7c24 */ /* 0x000fc4000f8e0200 */
[----:B------:R-:W-:-:S04]  /*8580*/  IMAD.WIDE.U32 R2, R7, UR6, R2 ;  /* 0x0000000607027c25 */ /* 0x000fc8000f8e0002 */
[----:B------:R-:W-:Y:S01]  /*8590*/  IMAD.IADD R7, R3, 0x1, R11 ;  /* 0x0000000103077824 */ /* 0x000fe200078e020b */
[----:B------:R-:W-:-:S04]  /*85a0*/  LEA R0, P1, R2, UR8, 0x1 ;  /* 0x0000000802007c11 */ /* 0x000fc8000f8208ff */
[----:B------:R-:W-:Y:S01]  /*85b0*/  LEA.HI.X R7, R2, UR9, R7, 0x1, P1 ;  /* 0x0000000902077c11 */ /* 0x000fe200088f0c07 */
[----:B0-----:R-:W-:Y:S08]  /*85c0*/  BRA.DIV UR4, `(.L_x_51) ;  /* 0x0000002e041c7947 */ /* 0x001ff0000b800000 */
[----:B------:R-:W0:Y:S01]  /*85d0*/  S2R R2, SR_TID.X ;  /* 0x0000000000027919 */ /* 0x000e220000002100 */
[----:B------:R-:W-:Y:S02]  /*85e0*/  ULDC UR4, c[0x0][0x288] ;  /* 0x0000a20000047ab9 */ /* 0x000fe40000000800 */
[----:B------:R-:W-:Y:S01]  /*85f0*/  IMAD R4, R9, UR4, RZ ;  /* 0x0000000409047c24 */ /* 0x000fe2000f8e02ff */
[----:B------:R-:W1:Y:S04]  /*8600*/  SHFL.IDX PT, R14, R5, RZ, 0x181f ;  /* 0x00181fff050e7589 */ /* 0x000e6800000e0000 */
[----:B------:R-:W-:Y:S04]  /*8610*/  SHFL.IDX PT, R21, R5, 0x1, 0x181f ;  /* 0x00381f0005157f89 */ /* 0x000fe800000e0000 */
[----:B------:R-:W-:Y:S01]  /*8620*/  SHFL.IDX PT, R10, R8, 0x1, 0x181f ;  /* 0x00381f00080a7f89 */ /* 0x000fe200000e0000 */
[----:B0-----:R-:W-:-:S04]  /*8630*/  LOP3.LUT R2, R2, 0x7f, RZ, 0xc0, !PT ;  /* 0x0000007f02027812 */ /* 0x001fc800078ec0ff */
[----:B------:R-:W-:-:S05]  /*8640*/  SHF.R.U32.HI R2, RZ, 0x3, R2 ;  /* 0x00000003ff027819 */ /* 0x000fca0000011602 */
[----:B------:R-:W-:Y:S02]  /*8650*/  IMAD R6, R24, 0xc0, R2 ;  /* 0x000000c018067824 */ /* 0x000fe400078e0202 */
[----:B------:R-:W0:Y:S02]  /*8660*/  SHFL.IDX PT, R2, R8, RZ, 0x181f ;  /* 0x00181fff08027589 */ /* 0x000e2400000e0000 */
[C---:B------:R-:W-:Y:S01]  /*8670*/  VIADD R9, R6.reuse, 0x10 ;  /* 0x0000001006097836 */ /* 0x040fe20000000000 */
[C---:B------:R-:W-:Y:S01]  /*8680*/  ISETP.GE.AND P1, PT, R6.reuse, R4, PT ;  /* 0x000000040600720c */ /* 0x040fe20003f26270 */
[----:B------:R-:W-:-:S03]  /*8690*/  VIADD R11, R6, 0x20 ;  /* 0x00000020060b7836 */ /* 0x000fc60000000000 */
[----:B------:R-:W-:Y:S02]  /*86a0*/  ISETP.GE.AND P3, PT, R9, R4, PT ;  /* 0x000000040900720c */ /* 0x000fe40003f66270 */
[----:B------:R-:W-:Y:S07]  /*86b0*/  SHFL.IDX PT, R9, R8, 0x2, 0x181f ;  /* 0x00581f0008097f89 */ /* 0x000fee00000e0000 */
[----:B-1----:R-:W-:Y:S02]  /*86c0*/  @!P1 LEA R14, P2, R16, R14, 0x1 ;  /* 0x0000000e100e9211 */ /* 0x002fe400078408ff */
[----:B------:R-:W-:-:S03]  /*86d0*/  @!P1 LEA R25, R22, UR45, 0x1 ;  /* 0x0000002d16199c11 */ /* 0x000fc6000f8e08ff */
[----:B0-----:R-:W-:Y:S01]  /*86e0*/  @!P1 IMAD.X R3, RZ, RZ, R2, P2 ;  /* 0x000000ffff039224 */ /* 0x001fe200010e0602 */
[----:B------:R-:W-:Y:S02]  /*86f0*/  @!P1 MOV R2, R14 ;  /* 0x0000000e00029202 */ /* 0x000fe40000000f00 */
[----:B------:R-:W0:Y:S04]  /*8700*/  SHFL.IDX PT, R14, R5, 0x2, 0x181f ;  /* 0x00581f00050e7f89 */ /* 0x000e2800000e0000 */
[----:B------:R1:W-:Y:S01]  /*8710*/  @!P1 LDGSTS.E.BYPASS.LTC128B.128 [R25+0x8400], desc[UR38][R2.64], !P0 ;  /* 0x0840000002199fae */ /* 0x0003e2000c101d66 */
[----:B------:R-:W-:Y:S01]  /*8720*/  ISETP.GE.AND P1, PT, R11, R4, PT ;  /* 0x000000040b00720c */ /* 0x000fe20003f26270 */
[----:B------:R-:W-:Y:S01]  /*8730*/  VIADD R11, R6, 0x40 ;  /* 0x00000040060b7836 */ /* 0x000fe20000000000 */
[----:B-1----:R-:W-:-:S02]  /*8740*/  @!P3 LEA R2, P2, R16, R21, 0x1 ;  /* 0x000000151002b211 */ /* 0x002fc400078408ff */
[C---:B------:R-:W-:Y:S01]  /*8750*/  @!P3 LEA R25, R22.reuse, UR45, 0x1 ;  /* 0x0000002d1619bc11 */ /* 0x040fe2000f8e08ff */
[----:B------:R-:W1:Y:S08]  /*8760*/  SHFL.IDX PT, R21, R5, 0x3, 0x181f ;  /* 0x00781f0005157f89 */ /* 0x000e7000000e0000 */
[----:B------:R-:W-:Y:S01]  /*8770*/  @!P1 LEA R20, R22, UR45, 0x1 ;  /* 0x0000002d16149c11 */ /* 0x000fe2000f8e08ff */
[----:B------:R-:W-:-:S02]  /*8780*/  @!P3 IMAD.X R3, RZ, RZ, R10, P2 ;  /* 0x000000ffff03b224 */ /* 0x000fc400010e060a */
[----:B------:R-:W2:Y:S04]  /*8790*/  SHFL.IDX PT, R10, R8, 0x3, 0x181f ;  /* 0x00781f00080a7f89 */ /* 0x000ea800000e0000 */
[----:B------:R0:W-:Y:S02]  /*87a0*/  @!P3 LDGSTS.E.BYPASS.LTC128B.128 [R25+0x8c00], desc[UR38][R2.64], !P0 ;  /* 0x08c000000219bfae */ /* 0x0001e4000c101d66 */
[----:B0-----:R-:W-:Y:S02]  /*87b0*/  @!P1 LEA R2, P2, R16, R14, 0x1 ;  /* 0x0000000e10029211 */ /* 0x001fe400078408ff */
[----:B------:R-:W0:Y:S03]  /*87c0*/  SHFL.IDX PT, R14, R5, 0x4, 0x181f ;  /* 0x00981f00050e7f89 */ /* 0x000e2600000e0000 */
[----:B------:R-:W-:Y:S01]  /*87d0*/  @!P1 IMAD.X R3, RZ, RZ, R9, P2 ;  /* 0x000000ffff039224 */ /* 0x000fe200010e0609 */
[----:B------:R-:W-:-:S04]  /*87e0*/  IADD3 R9, R6, 0x30, RZ ;  /* 0x0000003006097810 */ /* 0x000fc80007ffe0ff */
[-C--:B------:R-:W-:Y:S01]  /*87f0*/  ISETP.GE.AND P3, PT, R9, R4.reuse, PT ;  /* 0x000000040900720c */ /* 0x080fe20003f66270 */
[----:B------:R1:W-:Y:S01]  /*8800*/  @!P1 LDGSTS.E.BYPASS.LTC128B.128 [R20+0x9400], desc[UR38][R2.64], !P0 ;  /* 0x0940000002149fae */ /* 0x0003e2000c101d66 */
[----:B------:R-:W-:Y:S02]  /*8810*/  ISETP.GE.AND P1, PT, R11, R4, PT ;  /* 0x000000040b00720c */ /* 0x000fe40003f26270 */
[----:B------:R-:W-:Y:S01]  /*8820*/  IADD3 R11, R6, 0x60, RZ ;  /* 0x00000060060b7810 */ /* 0x000fe20007ffe0ff */
[----:B------:R-:W3:Y:S08]  /*8830*/  SHFL.IDX PT, R9, R8, 0x4, 0x181f ;  /* 0x00981f0008097f89 */ /* 0x000ef000000e0000 */
[----:B-1----:R-:W-:-:S02]  /*8840*/  @!P3 LEA R2, P2, R16, R21, 0x1 ;  /* 0x000000151002b211 */ /* 0x002fc400078408ff */
[C---:B------:R-:W-:Y:S01]  /*8850*/  @!P3 LEA R25, R22.reuse, UR45, 0x1 ;  /* 0x0000002d1619bc11 */ /* 0x040fe2000f8e08ff */
[----:B------:R-:W1:Y:S01]  /*8860*/  SHFL.IDX PT, R21, R5, 0x5, 0x181f ;  /* 0x00b81f0005157f89 */ /* 0x000e6200000e0000 */
[----:B------:R-:W-:Y:S01]  /*8870*/  @!P1 LEA R20, R22, UR45, 0x1 ;  /* 0x0000002d16149c11 */ /* 0x000fe2000f8e08ff */
[----:B--2---:R-:W-:Y:S02]  /*8880*/  @!P3 IMAD.X R3, RZ, RZ, R10, P2 ;  /* 0x000000ffff03b224 */ /* 0x004fe400010e060a */
[----:B------:R-:W2:Y:S04]  /*8890*/  SHFL.IDX PT, R10, R8, 0x5, 0x181f ;  /* 0x00b81f00080a7f89 */ /* 0x000ea800000e0000 */
[----:B------:R0:W-:Y:S02]  /*88a0*/  @!P3 LDGSTS.E.BYPASS.LTC128B.128 [R25+0x9c00], desc[UR38][R2.64], !P0 ;  /* 0x09c000000219bfae */ /* 0x0001e4000c101d66 */
[----:B0-----:R-:W-:-:S02]  /*88b0*/  @!P1 LEA R2, P2, R16, R14, 0x1 ;  /* 0x0000000e10029211 */ /* 0x001fc400078408ff */
[----:B------:R-:W0:Y:S03]  /*88c0*/  SHFL.IDX PT, R14, R5, 0x6, 0x181f ;  /* 0x00d81f00050e7f89 */ /* 0x000e2600000e0000 */
[----:B---3--:R-:W-:Y:S02]  /*88d0*/  @!P1 IMAD.X R3, RZ, RZ, R9, P2 ;  /* 0x000000ffff039224 */ /* 0x008fe400010e0609 */
[----:B------:R-:W-:-:S03]  /*88e0*/  VIADD R9, R6, 0x50 ;  /* 0x0000005006097836 */ /* 0x000fc60000000000 */
[----:B------:R1:W-:Y:S01]  /*88f0*/  @!P1 LDGSTS.E.BYPASS.LTC128B.128 [R20+0xa400], desc[UR38][R2.64], !P0 ;  /* 0x0a40000002149fae */ /* 0x0003e2000c101d66 */
[-C--:B------:R-:W-:Y:S01]  /*8900*/  ISETP.GE.AND P1, PT, R11, R4.reuse, PT ;  /* 0x000000040b00720c */ /* 0x080fe20003f26270 */
[----:B------:R-:W-:Y:S01]  /*8910*/  VIADD R11, R6, 0x80 ;  /* 0x00000080060b7836 */ /* 0x000fe20000000000 */
[----:B------:R-:W-:Y:S02]  /*8920*/  ISETP.GE.AND P3, PT, R9, R4, PT ;  /* 0x000000040900720c */ /* 0x000fe40003f66270 */
[----:B------:R-:W3:Y:S04]  /*8930*/  SHFL.IDX PT, R9, R8, 0x6, 0x181f ;  /* 0x00d81f0008097f89 */ /* 0x000ee800000e0000 */
[----:B------:R-:W-:Y:S07]  /*8940*/  SHFL.IDX PT, R8, R8, 0x7, 0x181f ;  /* 0x00f81f0008087f89 */ /* 0x000fee00000e0000 */
[----:B-1----:R-:W-:-:S02]  /*8950*/  @!P3 LEA R2, P2, R16, R21, 0x1 ;  /* 0x000000151002b211 */ /* 0x002fc400078408ff */
[C---:B------:R-:W-:Y:S01]  /*8960*/  @!P3 LEA R25, R22.reuse, UR45, 0x1 ;  /* 0x0000002d1619bc11 */ /* 0x040fe2000f8e08ff */
[----:B------:R-:W-:Y:S02]  /*8970*/  SHFL.IDX PT, R21, R0, RZ, 0x181f ;  /* 0x00181fff00157589 */ /* 0x000fe400000e0000 */
[----:B--2---:R-:W-:Y:S01]  /*8980*/  @!P3 IMAD.X R3, RZ, RZ, R10, P2 ;  /* 0x000000ffff03b224 */ /* 0x004fe200010e060a */
[----:B------:R-:W-:-:S04]  /*8990*/  @!P1 LEA R10, R22, UR45, 0x1 ;  /* 0x0000002d160a9c11 */ /* 0x000fc8000f8e08ff */
[----:B------:R0:W-:Y:S02]  /*89a0*/  @!P3 LDGSTS.E.BYPASS.LTC128B.128 [R25+0xac00], desc[UR38][R2.64], !P0 ;  /* 0x0ac000000219bfae */ /* 0x0001e4000c101d66 */
[----:B0-----:R-:W-:Y:S02]  /*89b0*/  @!P1 LEA R2, P2, R16, R14, 0x1 ;  /* 0x0000000e10029211 */ /* 0x001fe400078408ff */
[----:B------:R0:W1:Y:S03]  /*89c0*/  SHFL.IDX PT, R14, R5, 0x7, 0x181f ;  /* 0x00f81f00050e7f89 */ /* 0x00006600000e0000 */
[----:B---3--:R-:W-:Y:S02]  /*89d0*/  @!P1 IMAD.X R3, RZ, RZ, R9, P2 ;  /* 0x000000ffff039224 */ /* 0x008fe400010e0609 */
[----:B------:R-:W-:-:S03]  /*89e0*/  VIADD R9, R6, 0x70 ;  /* 0x0000007006097836 */ /* 0x000fc60000000000 */
[----:B------:R1:W-:Y:S01]  /*89f0*/  @!P1 LDGSTS.E.BYPASS.LTC128B.128 [R10+0xb400], desc[UR38][R2.64], !P0 ;  /* 0x0b400000020a9fae */ /* 0x0003e2000c101d66 */
[-C--:B------:R-:W-:Y:S01]  /*8a00*/  ISETP.GE.AND P1, PT, R11, R4.reuse, PT ;  /* 0x000000040b00720c */ /* 0x080fe20003f26270 */
[C---:B0-----:R-:W-:Y:S01]  /*8a10*/  VIADD R5, R6.reuse, 0x90 ;  /* 0x0000009006057836 */ /* 0x041fe20000000000 */
[----:B------:R-:W-:Y:S01]  /*8a20*/  ISETP.GE.AND P3, PT, R9, R4, PT ;  /* 0x000000040900720c */ /* 0x000fe20003f66270 */
[----:B------:R-:W-:Y:S01]  /*8a30*/  VIADD R11, R6, 0xa0 ;  /* 0x000000a0060b7836 */ /* 0x000fe20000000000 */
[----:B------:R-:W0:Y:S11]  /*8a40*/  SHFL.IDX PT, R9, R7, RZ, 0x181f ;  /* 0x00181fff07097589 */ /* 0x000e3600000e0000 */
[----:B-1----:R-:W-:-:S02]  /*8a50*/  @!P3 LEA R2, P2, R16, R14, 0x1 ;  /* 0x0000000e1002b211 */ /* 0x002fc400078408ff */
[----:B------:R-:W-:Y:S01]  /*8a60*/  @!P3 LEA R25, R22, UR45, 0x1 ;  /* 0x0000002d1619bc11 */ /* 0x000fe2000f8e08ff */
[----:B------:R-:W-:Y:S01]  /*8a70*/  SHFL.IDX PT, R14, R0, 0x2, 0x181f ;  /* 0x00581f00000e7f89 */ /* 0x000fe200000e0000 */
[----:B------:R-:W-:-:S03]  /*8a80*/  @!P3 IADD3.X R3, RZ, R8, RZ, P2, !PT ;  /* 0x00000008ff03b210 */ /* 0x000fc600017fe4ff */
[----:B------:R-:W-:Y:S04]  /*8a90*/  SHFL.IDX PT, R8, R7, 0x1, 0x181f ;  /* 0x00381f0007087f89 */ /* 0x000fe800000e0000 */
[----:B------:R1:W-:Y:S01]  /*8aa0*/  @!P3 LDGSTS.E.BYPASS.LTC128B.128 [R25+0xbc00], desc[UR38][R2.64], !P0 ;  /* 0x0bc000000219bfae */ /* 0x0003e2000c101d66 */
[----:B------:R-:W-:-:S03]  /*8ab0*/  ISETP.GE.AND P3, PT, R5, R4, PT ;  /* 0x000000040500720c */ /* 0x000fc60003f66270 */
[----:B------:R-:W-:Y:S04]  /*8ac0*/  SHFL.IDX PT, R5, R7, 0x2, 0x181f ;  /* 0x00581f0007057f89 */ /* 0x000fe800000e0000 */
[----:B------:R-:W-:Y:S01]  /*8ad0*/  SHFL.IDX PT, R7, R7, 0x3, 0x181f ;  /* 0x00781f0007077f89 */ /* 0x000fe200000e0000 */
[----:B-1----:R-:W-:Y:S02]  /*8ae0*/  @!P1 LEA R2, P2, R16, R21, 0x1 ;  /* 0x0000001510029211 */ /* 0x002fe400078408ff */
[----:B------:R-:W-:-:S03]  /*8af0*/  @!P1 LEA R21, R22, UR45, 0x1 ;  /* 0x0000002d16159c11 */ /* 0x000fc6000f8e08ff */
[----:B0-----:R-:W-:Y:S02]  /*8b00*/  @!P1 IMAD.X R3, RZ, RZ, R9, P2 ;  /* 0x000000ffff039224 */ /* 0x001fe400010e0609 */
[----:B------:R-:W0:Y:S04]  /*8b10*/  SHFL.IDX PT, R9, R0, 0x1, 0x181f ;  /* 0x00381f0000097f89 */ /* 0x000e2800000e0000 */
[----:B------:R0:W-:Y:S01]  /*8b20*/  @!P1 LDGSTS.E.BYPASS.LTC128B.128 [R21+0xc400], desc[UR38][R2.64], !P0 ;  /* 0x0c40000002159fae */ /* 0x0001e2000c101d66 */
[----:B------:R-:W-:Y:S02]  /*8b30*/  ISETP.GE.AND P1, PT, R11, R4, PT ;  /* 0x000000040b00720c */ /* 0x000fe40003f26270 */
[----:B0-----:R-:W-:Y:S02]  /*8b40*/  @!P3 LEA R2, P2, R16, R9, 0x1 ;  /* 0x000000091002b211 */ /* 0x001fe400078408ff */
[----:B------:R-:W-:-:S03]  /*8b50*/  @!P3 LEA R9, R22, UR45, 0x1 ;  /* 0x0000002d1609bc11 */ /* 0x000fc6000f8e08ff */
[----:B------:R-:W-:-:S05]  /*8b60*/  @!P3 IMAD.X R3, RZ, RZ, R8, P2 ;  /* 0x000000ffff03b224 */ /* 0x000fca00010e0608 */
[----:B------:R0:W-:Y:S02]  /*8b70*/  @!P3 LDGSTS.E.BYPASS.LTC128B.128 [R9+0xcc00], desc[UR38][R2.64], !P0 ;  /* 0x0cc000000209bfae */ /* 0x0001e4000c101d66 */
[----:B0-----:R-:W-:Y:S02]  /*8b80*/  @!P1 LEA R2, P2, R16, R14, 0x1 ;  /* 0x0000000e10029211 */ /* 0x001fe400078408ff */
[----:B------:R0:W1:Y:S02]  /*8b90*/  SHFL.IDX PT, R14, R0, 0x3, 0x181f ;  /* 0x00781f00000e7f89 */ /* 0x00006400000e0000 */
[----:B------:R-:W-:Y:S02]  /*8ba0*/  @!P1 IADD3.X R3, RZ, R5, RZ, P2, !PT ;  /* 0x00000005ff039210 */ /* 0x000fe400017fe4ff */
[----:B------:R-:W-:-:S05]  /*8bb0*/  @!P1 LEA R5, R22, UR45, 0x1 ;  /* 0x0000002d16059c11 */ /* 0x000fca000f8e08ff */
[----:B------:R0:W-:Y:S02]  /*8bc0*/  @!P1 LDGSTS.E.BYPASS.LTC128B.128 [R5+0xd400], desc[UR38][R2.64], !P0 ;  /* 0x0d40000002059fae */ /* 0x0001e4000c101d66 */
.L_x_129:
[----:B0-----:R-:W-:Y:S02]  /*8bd0*/  VIADD R3, R6, 0xb0 ;  /* 0x000000b006037836 */ /* 0x001fe40000000000 */
[----:B------:R-:W-:-:S03]  /*8be0*/  IMAD.MOV.U32 R0, RZ, RZ, 0x1 ;  /* 0x00000001ff007424 */ /* 0x000fc600078e00ff */
[----:B------:R-:W-:Y:S02]  /*8bf0*/  ISETP.GE.AND P1, PT, R3, R4, PT ;  /* 0x000000040300720c */ /* 0x000fe40003f26270 */
[----:B------:R-:W-:-:S11]  /*8c00*/  SHF.L.U32 R0, R0, 0x1f, RZ ;  /* 0x0000001f00007819 */ /* 0x000fd600000006ff */
[----:B-1----:R-:W-:Y:S02]  /*8c10*/  @!P1 LEA R2, P2, R16, R14, 0x1 ;  /* 0x0000000e10029211 */ /* 0x002fe400078408ff */
[----:B------:R-:W-:-:S03]  /*8c20*/  @!P1 LEA R5, R22, UR45, 0x1 ;  /* 0x0000002d16059c11 */ /* 0x000fc6000f8e08ff */
[----:B------:R-:W-:-:S05]  /*8c30*/  @!P1 IMAD.X R3, RZ, RZ, R7, P2 ;  /* 0x000000ffff039224 */ /* 0x000fca00010e0607 */
[----:B------:R-:W-:Y:S01]  /*8c40*/  @!PT LDS RZ, [RZ] ;  /* 0x00000000fffff984 */ /* 0x000fe20000000800 */
[----:B------:R-:W-:Y:S01]  /*8c50*/  @!PT LDS RZ, [RZ] ;  /* 0x00000000fffff984 */ /* 0x000fe20000000800 */
[----:B------:R-:W-:Y:S01]  /*8c60*/  @!PT LDS RZ, [RZ] ;  /* 0x00000000fffff984 */ /* 0x000fe20000000800 */
[----:B------:R0:W-:Y:S01]  /*8c70*/  @!P1 LDGSTS.E.BYPASS.LTC128B.128 [R5+0xdc00], desc[UR38][R2.64], !P0 ;  /* 0x0dc0000002059fae */ /* 0x0001e2000c101d66 */
[----:B------:R-:W-:Y:S01]  /*8c80*/  NOP ;  /* 0x0000000000007918 */ /* 0x000fe20000000000 */
[----:B------:R-:W-:Y:S02]  /*8c90*/  SYNCS.ARRIVE.TRANS64.RED.A0T1 RZ, [UR45+0x16800], RZ ;  /* 0x016800ffffff79a7 */ /* 0x000fe4000820042d */
[----:B------:R-:W-:Y:S01]  /*8ca0*/  ARRIVES.LDGSTSBAR.64.TRANSCNT [UR45+0x16800] ;  /* 0x01680000ff0079b0 */ /* 0x000fe20008000aad */
[----:B------:R-:W-:Y:S01]  /*8cb0*/  NOP ;  /* 0x0000000000007918 */ /* 0x000fe20000000000 */
[----:B------:R-:W-:Y:S01]  /*8cc0*/  SYNCS.ARRIVE.TRANS64.A1T0 RZ, [UR45+0x16800], RZ ;  /* 0x016800ffffff79a7 */ /* 0x000fe2000810002d */
[----:B------:R-:W1:Y:S02]  /*8cd0*/  SYNCS.PHASECHK.TRANS64.TRYWAIT P0, [UR45+0x16820], R0 ;  /* 0x01682000ff0075a7 */ /* 0x000e64000800016d */
[----:B01----:R-:W-:Y:S05]  /*8ce0*/  @!P0 BRA `(.L_x_52) ;  /* 0x0000003000ec8947 */ /* 0x003fea0003800000 */
.L_x_130:
[----:B------:R-:W-:Y:S01]  /*8cf0*/  UIADD3 UR4, UR49, -0x2, URZ ;  /* 0xfffffffe31047890 */ /* 0x000fe2000fffe03f */
[----:B------:R-:W-:Y:S01]  /*8d00*/  IMAD.MOV.U32 R24, RZ, RZ, 0x1 ;  /* 0x00000001ff187424 */ /* 0x000fe200078e00ff */
[----:B------:R-:W-:Y:S02]  /*8d10*/  MOV R20, RZ ;  /* 0x000000ff00147202 */ /* 0x000fe40000000f00 */
[----:B------:R-:W-:-:S06]  /*8d20*/  UISETP.GE.AND UP0, UPT, UR4, UR48, UPT ;  /* 0x000000300400728c */ /* 0x000fcc000bf06270 */
[----:B------:R-:W-:-:S13]  /*8d30*/  PLOP3.LUT P0, PT, PT, PT, UP0, 0x80, 0x0 ;  /* 0x000000000000781c */ /* 0x000fda0003f0f008 */
[----:B------:R-:W-:Y:S05]  /*8d40*/  @!P0 BRA `(.L_x_53) ;  /* 0x0000000c00f88947 */ /* 0x000fea0003800000 */
[----:B------:R-:W1:Y:S01]  /*8d50*/  S2R R2, SR_TID.X ;  /* 0x0000000000027919 */ /* 0x000e620000002100 */
[----:B------:R-:W-:Y:S01]  /*8d60*/  UIADD3 UR4, UR47, 0x1, URZ ;  /* 0x000000012f047890 */ /* 0x000fe2000fffe03f */
[----:B0-----:R-:W-:Y:S01]  /*8d70*/  LOP3.LUT R3, RZ, UR44, RZ, 0x33, !PT ;  /* 0x0000002cff037c12 */ /* 0x001fe2000f8e33ff */
[----:B------:R-:W-:Y:S01]  /*8d80*/  IMAD.SHL.U32 R4, R16, 0x2, RZ ;  /* 0x0000000210047824 */ /* 0x000fe200078e00ff */
[----:B------:R-:W-:Y:S01]  /*8d90*/  BSSY B0, `(.L_x_53) ;  /* 0x00000f9000007945 */ /* 0x000fe20003800000 */
[----:B------:R-:W-:Y:S01]  /*8da0*/  UIMAD UR4, UR4, UR40, URZ ;  /* 0x00000028040472a4 */ /* 0x000fe2000f8e023f */
[----:B------:R-:W-:Y:S01]  /*8db0*/  IMAD.MOV.U32 R21, RZ, RZ, 0x1 ;  /* 0x00000001ff157424 */ /* 0x000fe200078e00ff */
[----:B------:R-:W-:-:S04]  /*8dc0*/  MOV R8, RZ ;  /* 0x000000ff00087202 */ /* 0x000fc80000000f00 */
[----:B------:R-:W-:Y:S01]  /*8dd0*/  LOP3.LUT R0, RZ, UR4, RZ, 0x33, !PT ;  /* 0x00000004ff007c12 */ /* 0x000fe2000f8e33ff */
[----:B------:R-:W-:Y:S02]  /*8de0*/  ULDC UR4, c[0x0][0x2f4] ;  /* 0x0000bd0000047ab9 */ /* 0x000fe40000000800 */
[----:B------:R-:W-:Y:S02]  /*8df0*/  ISETP.GE.AND P1, PT, R16, UR4, PT ;  /* 0x0000000410007c0c */ /* 0x000fe4000bf26270 */
[----:B------:R-:W-:-:S04]  /*8e00*/  VIMNMX R3, R0, R3, !PT ;  /* 0x0000000300037248 */ /* 0x000fc80007fe0100 */
[----:B------:R-:W-:Y:S02]  /*8e10*/  IADD3 R26, -R3, -0x2, RZ ;  /* 0xfffffffe031a7810 */ /* 0x000fe40007ffe1ff */
[----:B-1----:R-:W-:-:S04]  /*8e20*/  LOP3.LUT R2, R2, 0x7f, RZ, 0xc0, !PT ;  /* 0x0000007f02027812 */ /* 0x002fc800078ec0ff */
[----:B------:R-:W-:-:S04]  /*8e30*/  SHF.R.U32.HI R2, RZ, 0x3, R2 ;  /* 0x00000003ff027819 */ /* 0x000fc80000011602 */
[----:B------:R-:W-:Y:S02]  /*8e40*/  IADD3 R19, R23, R19, R2 ;  /* 0x0000001317137210 */ /* 0x000fe40007ffe002 */
[----:B------:R-:W-:-:S03]  /*8e50*/  IADD3 R0, -R2, UR43, RZ ;  /* 0x0000002b02007c10 */ /* 0x000fc6000fffe1ff */
[----:B------:R-:W-:Y:S02]  /*8e60*/  VIADD R2, R19, 0xfffffe80 ;  /* 0xfffffe8013027836 */ /* 0x000fe40000000000 */
[C---:B------:R-:W-:Y:S02]  /*8e70*/  IMAD R4, R3.reuse, 0x80, R0 ;  /* 0x0000008003047824 */ /* 0x040fe400078e0200 */
[----:B------:R-:W-:Y:S02]  /*8e80*/  IMAD R0, R3, -0x80, R2 ;  /* 0xffffff8003007824 */ /* 0x000fe400078e0202 */
[----:B------:R-:W-:-:S07]  /*8e90*/  VIADD R4, R4, 0x100 ;  /* 0x0000010004047836 */ /* 0x000fce0000000000 */
.L_x_66:
[----:B------:R-:W2:Y:S01]  /*8ea0*/  LDL R6, [R1] ;  /* 0x0000000001067983 */ /* 0x000ea20000100800 */
[----:B------:R-:W0:Y:S01]  /*8eb0*/  LDC R2, c[0x0][0x430] ;  /* 0x00010c00ff027b82 */ /* 0x000e220000000800 */
[----:B------:R-:W-:Y:S01]  /*8ec0*/  IMAD.MOV.U32 R9, RZ, RZ, R0 ;  /* 0x000000ffff097224 */ /* 0x000fe200078e0000 */
[----:B------:R-:W-:Y:S01]  /*8ed0*/  ULDC.64 UR4, c[0x0][0x428] ;  /* 0x00010a0000047ab9 */ /* 0x000fe20000000a00 */
[----:B0-----:R-:W-:-:S13]  /*8ee0*/  ISETP.NE.AND P0, PT, R2, 0x1, PT ;  /* 0x000000010200780c */ /* 0x001fda0003f05270 */
[----:B------:R-:W0:Y:S08]  /*8ef0*/  @P0 LDC R3, c[0x0][0x434] ;  /* 0x00010d00ff030b82 */ /* 0x000e300000000800 */
[----:B------:R-:W1:Y:S01]  /*8f00*/  @P0 LDC R5, c[0x0][0x438] ;  /* 0x00010e00ff050b82 */ /* 0x000e620000000800 */
[----:B0-----:R-:W-:-:S05]  /*8f10*/  @P0 IMAD.HI.U32 R2, R0, R3, RZ ;  /* 0x0000000300020227 */ /* 0x001fca00078e00ff */
[----:B-1----:R-:W-:-:S04]  /*8f20*/  @P0 SHF.R.U32.HI R9, RZ, R5, R2 ;  /* 0x00000005ff090219 */ /* 0x002fc80000011602 */
[--C-:B------:R-:W-:Y:S01]  /*8f30*/  SHF.R.S32.HI R3, RZ, 0x1f, R9.reuse ;  /* 0x0000001fff037819 */ /* 0x100fe20000011409 */
[----:B------:R-:W-:-:S04]  /*8f40*/  IMAD.MOV.U32 R2, RZ, RZ, R9 ;  /* 0x000000ffff027224 */ /* 0x000fc800078e0009 */
[----:B------:R-:W-:-:S04]  /*8f50*/  IMAD.WIDE.U32 R2, R28, UR4, R2 ;  /* 0x000000041c027c25 */ /* 0x000fc8000f8e0002 */
[----:B--2---:R-:W-:-:S04]  /*8f60*/  IMAD R5, R6, UR4, RZ ;  /* 0x0000000406057c24 */ /* 0x004fc8000f8e02ff */
[----:B------:R-:W-:Y:S01]  /*8f70*/  IMAD R5, R28, UR5, R5 ;  /* 0x000000051c057c24 */ /* 0x000fe2000f8e0205 */
[----:B------:R-:W-:Y:S02]  /*8f80*/  ULDC.64 UR4, c[0x0][0x418] ;  /* 0x0001060000047ab9 */ /* 0x000fe40000000a00 */
[----:B------:R-:W-:Y:S01]  /*8f90*/  LEA R6, P0, R2, UR4, 0x2 ;  /* 0x0000000402067c11 */ /* 0x000fe2000f8010ff */
[----:B------:R-:W-:-:S05]  /*8fa0*/  IMAD.IADD R3, R5, 0x1, R3 ;  /* 0x0000000105037824 */ /* 0x000fca00078e0203 */
[----:B------:R-:W-:-:S05]  /*8fb0*/  LEA.HI.X R7, R2, UR5, R3, 0x2, P0 ;  /* 0x0000000502077c11 */ /* 0x000fca00080f1403 */
[----:B------:R-:W2:Y:S01]  /*8fc0*/  LDG.E R5, desc[UR38][R6.64] ;  /* 0x0000002606057981 */ /* 0x000ea2000c1e1900 */
[----:B------:R-:W-:-:S06]  /*8fd0*/  ULOP3.LUT UR6, UR41, 0x2, URZ, 0xfc, !UPT ;  /* 0x0000000229067892 */ /* 0x000fcc000f8efc3f */
[----:B------:R-:W-:Y:S01]  /*8fe0*/  MOV R10, UR6 ;  /* 0x00000006000a7c02 */ /* 0x000fe20008000f00 */
[----:B------:R-:W-:-:S03]  /*8ff0*/  VIADD R20, R8, 0x1 ;  /* 0x0000000108147836 */ /* 0x000fc60000000000 */
[----:B------:R-:W-:Y:S02]  /*9000*/  ISETP.NE.AND P2, PT, R10, 0x3, PT ;  /* 0x000000030a00780c */ /* 0x000fe40003f45270 */
[----:B------:R-:W-:-:S04]  /*9010*/  ISETP.NE.AND P0, PT, R20, 0x2, PT ;  /* 0x000000021400780c */ /* 0x000fc80003f05270 */
[----:B------:R-:W-:Y:S02]  /*9020*/  SEL R24, RZ, 0x1, P0 ;  /* 0x00000001ff187807 */ /* 0x000fe40000000000 */
[----:B------:R-:W-:Y:S02]  /*9030*/  SEL R20, R20, RZ, P0 ;  /* 0x000000ff14147207 */ /* 0x000fe40000000000 */
[----:B------:R-:W-:Y:S02]  /*9040*/  LOP3.LUT R24, R21, R24, RZ, 0x3c, !PT ;  /* 0x0000001815187212 */ /* 0x000fe400078e3cff */
[----:B--2---:R-:W-:Y:S01]  /*9050*/  SHF.R.S32.HI R25, RZ, 0x1f, R5 ;  /* 0x0000001fff197819 */ /* 0x004fe20000011405 */
[----:B------:R-:W-:Y:S06]  /*9060*/  @!P2 BRA `(.L_x_54) ;  /* 0x000000000004a947 */ /* 0x000fec0003800000 */
[----:B------:R-:W-:Y:S01]  /*9070*/  BPT.TRAP 0x1 ;  /* 0x000000040000795c */ /* 0x000fe20000300000 */
.L_x_54:
[----:B------:R-:W-:Y:S01]  /*9080*/  LEA R7, R20, UR45, 0x3 ;  /* 0x0000002d14077c11 */ /* 0x000fe2000f8e18ff */
[----:B------:R-:W-:Y:S01]  /*9090*/  BSSY B1, `(.L_x_55) ;  /* 0x0000004000017945 */ /* 0x000fe20003800000 */
[----:B------:R-:W-:-:S04]  /*90a0*/  SHF.L.U32 R2, R24, 0x1f, RZ ;  /* 0x0000001f18027819 */ /* 0x000fc800000006ff */
[----:B------:R-:W0:Y:S02]  /*90b0*/  SYNCS.PHASECHK.TRANS64.TRYWAIT P0, [R7+URZ+0x16840], R2 ;  /* 0x01684002070075a7 */ /* 0x000e24000800017f */
[----:B0-----:R-:W-:Y:S05]  /*90c0*/  @!P0 BRA `(.L_x_56) ;  /* 0x00000030000c8947 */ /* 0x001fea0003800000 */
.L_x_131:
[----:B------:R-:W-:Y:S05]  /*90d0*/  BSYNC B1 ;  /* 0x0000000000017941 */ /* 0x000fea0003800000 */
.L_x_55:
[----:B------:R-:W-:Y:S01]  /*90e0*/  ULDC UR4, c[0x0][0x430] ;  /* 0x00010c0000047ab9 */ /* 0x000fe20000000800 */
[----:B------:R-:W-:Y:S01]  /*90f0*/  R2UR UR6, R27 ;  /* 0x000000001b0672ca */ /* 0x000fe200000e0000 */
[----:B------:R-:W-:Y:S01]  /*9100*/  UIADD3 UR4, -UR4, URZ, URZ ;  /* 0x0000003f04047290 */ /* 0x000fe2000fffe13f */
[----:B------:R-:W-:-:S05]  /*9110*/  LOP3.LUT P2, RZ, R29, 0x1, RZ, 0xc0, !PT ;  /* 0x000000011dff7812 */ /* 0x000fca000784c0ff */
[----:B------:R-:W-:Y:S01]  /*9120*/  IMAD R6, R9, UR4, R0 ;  /* 0x0000000409067c24 */ /* 0x000fe2000f8e0200 */
[----:B------:R-:W-:-:S04]  /*9130*/  ULDC.64 UR4, c[0x0][0x300] ;  /* 0x0000c00000047ab9 */ /* 0x000fc80000000a00 */
[----:B------:R-:W-:-:S05]  /*9140*/  SHF.R.S32.HI R23, RZ, 0x1f, R6 ;  /* 0x0000001fff177819 */ /* 0x000fca0000011406 */
[----:B------:R-:W-:-:S04]  /*9150*/  IMAD R3, R23, UR4, RZ ;  /* 0x0000000417037c24 */ /* 0x000fc8000f8e02ff */
[C---:B------:R-:W-:Y:S02]  /*9160*/  IMAD R9, R6.reuse, UR5, R3 ;  /* 0x0000000506097c24 */ /* 0x040fe4000f8e0203 */
[----:B0-----:R-:W-:Y:S01]  /*9170*/  IMAD.WIDE.U32 R2, R6, UR4, RZ ;  /* 0x0000000406027c25 */ /* 0x001fe2000f8e00ff */
[----:B------:R-:W-:-:S03]  /*9180*/  ULDC.64 UR4, c[0x0][0x310] ;  /* 0x0000c40000047ab9 */ /* 0x000fc60000000a00 */
[----:B------:R-:W-:Y:S02]  /*9190*/  IMAD.IADD R3, R3, 0x1, R9 ;  /* 0x0000000103037824 */ /* 0x000fe400078e0209 */
[----:B------:R-:W-:Y:S02]  /*91a0*/  IMAD R10, R25, UR4, RZ ;  /* 0x00000004190a7c24 */ /* 0x000fe4000f8e02ff */
[----:B------:R-:W-:-:S04]  /*91b0*/  IMAD.WIDE.U32 R2, R5, UR4, R2 ;  /* 0x0000000405027c25 */ /* 0x000fc8000f8e0002 */
[----:B------:R-:W-:Y:S01]  /*91c0*/  IMAD R9, R5, UR5, R10 ;  /* 0x0000000505097c24 */ /* 0x000fe2000f8e020a */
[----:B------:R-:W-:-:S03]  /*91d0*/  ULDC.64 UR4, c[0x0][0x308] ;  /* 0x0000c20000047ab9 */ /* 0x000fc60000000a00 */
[----:B------:R-:W-:Y:S02]  /*91e0*/  IMAD.IADD R3, R3, 0x1, R9 ;  /* 0x0000000103037824 */ /* 0x000fe400078e0209 */
[----:B------:R-:W-:Y:S01]  /*91f0*/  IMAD.U32 R9, RZ, RZ, UR4 ;  /* 0x00000004ff097e24 */ /* 0x000fe2000f8e00ff */
[----:B------:R-:W-:-:S03]  /*9200*/  UIMAD UR4, UR6, UR4, URZ ;  /* 0x00000004060472a4 */ /* 0x000fc6000f8e023f */
[----:B------:R-:W-:Y:S01]  /*9210*/  IMAD.WIDE.U32 R2, R9, UR42, R2 ;  /* 0x0000002a09027c25 */ /* 0x000fe2000f8e0002 */
[----:B------:R-:W-:Y:S01]  /*9220*/  UIMAD UR4, UR42, UR5, UR4 ;  /* 0x000000052a0472a4 */ /* 0x000fe2000f8e0204 */
[----:B------:R-:W-:Y:S02]  /*9230*/  ULDC.64 UR6, c[0x0][0x2e8] ;  /* 0x0000ba0000067ab9 */ /* 0x000fe40000000a00 */
[----:B------:R-:W-:Y:S01]  /*9240*/  IMAD R9, R20, 0x2000, R22 ;  /* 0x0000200014097824 */ /* 0x000fe200078e0216 */
[----:B------:R-:W-:Y:S02]  /*9250*/  LEA R10, P0, R2, UR6, 0x1 ;  /* 0x00000006020a7c11 */ /* 0x000fe4000f8008ff */
[----:B------:R-:W-:Y:S01]  /*9260*/  IADD3 R19, R3, UR4, RZ ;  /* 0x0000000403137c10 */ /* 0x000fe2000fffe0ff */
[----:B------:R-:W-:-:S03]  /*9270*/  UMOV UR4, 0xffffffff ;  /* 0xffffffff00047882 */ /* 0x000fc60000000000 */
[----:B------:R-:W-:Y:S01]  /*9280*/  LEA.HI.X R19, R2, UR7, R19, 0x1, P0 ;  /* 0x0000000702137c11 */ /* 0x000fe200080f0c13 */
[----:B------:R-:W-:Y:S06]  /*9290*/  BRA.DIV UR4, `(.L_x_57) ;  /* 0x0000002e04ac7947 */ /* 0x000fec000b800000 */
[----:B------:R-:W0:Y:S01]  /*92a0*/  SHFL.IDX PT, R2, R10, RZ, 0x181f ;  /* 0x00181fff0a027589 */ /* 0x000e2200000e0000 */
[----:B------:R-:W-:Y:S01]  /*92b0*/  IMAD.SHL.U32 R11, R16, 0x2, RZ ;  /* 0x00000002100b7824 */ /* 0x000fe200078e00ff */
[----:B------:R-:W-:Y:S02]  /*92c0*/  LEA R9, R9, UR45, 0x1 ;  /* 0x0000002d09097c11 */ /* 0x000fe4000f8e08ff */
[----:B------:R-:W1:Y:S04]  /*92d0*/  SHFL.IDX PT, R3, R19, RZ, 0x181f ;  /* 0x00181fff13037589 */ /* 0x000e6800000e0000 */
[----:B------:R-:W-:Y:S01]  /*92e0*/  SHFL.IDX PT, R14, R10, 0x7, 0x181f ;  /* 0x00f81f000a0e7f89 */ /* 0x000fe200000e0000 */
[----:B0-----:R-:W-:-:S05]  /*92f0*/  IADD3 R2, P0, R2, R11, RZ ;  /* 0x0000000b02027210 */ /* 0x001fca0007f1e0ff */
[----:B-1----:R-:W-:-:S05]  /*9300*/  IMAD.X R3, RZ, RZ, R3, P0 ;  /* 0x000000ffff037224 */ /* 0x002fca00000e0603 */
[----:B------:R0:W-:Y:S04]  /*9310*/  LDGSTS.E.BYPASS.LTC128B.128 [R9+0xe400], desc[UR38][R2.64], !P2 ;  /* 0x0e40000002097fae */ /* 0x0001e8000d101d66 */
[----:B0-----:R-:W0:Y:S04]  /*9320*/  SHFL.IDX PT, R2, R10, 0x1, 0x181f ;  /* 0x00381f000a027f89 */ /* 0x001e2800000e0000 */
[----:B------:R-:W1:Y:S01]  /*9330*/  SHFL.IDX PT, R3, R19, 0x1, 0x181f ;  /* 0x00381f0013037f89 */ /* 0x000e6200000e0000 */
[----:B0-----:R-:W-:-:S05]  /*9340*/  IADD3 R2, P0, R2, R11, RZ ;  /* 0x0000000b02027210 */ /* 0x001fca0007f1e0ff */
[----:B-1----:R-:W-:-:S05]  /*9350*/  IMAD.X R3, RZ, RZ, R3, P0 ;  /* 0x000000ffff037224 */ /* 0x002fca00000e0603 */
[----:B------:R0:W-:Y:S04]  /*9360*/  LDGSTS.E.BYPASS.LTC128B.128 [R9+0xec00], desc[UR38][R2.64], !P2 ;  /* 0x0ec0000002097fae */ /* 0x0001e8000d101d66 */
[----:B0-----:R-:W0:Y:S04]  /*9370*/  SHFL.IDX PT, R2, R10, 0x2, 0x181f ;  /* 0x00581f000a027f89 */ /* 0x001e2800000e0000 */
[----:B------:R-:W1:Y:S01]  /*9380*/  SHFL.IDX PT, R3, R19, 0x2, 0x181f ;  /* 0x00581f0013037f89 */ /* 0x000e6200000e0000 */
[----:B0-----:R-:W-:-:S04]  /*9390*/  IADD3 R2, P0, R2, R11, RZ ;  /* 0x0000000b02027210 */ /* 0x001fc80007f1e0ff */
[----:B-1----:R-:W-:-:S05]  /*93a0*/  IADD3.X R3, RZ, R3, RZ, P0, !PT ;  /* 0x00000003ff037210 */ /* 0x002fca00007fe4ff */
        /* <DEDUP_REMOVED lines=17> */
[----:B------:R-:W1:Y:S04]  /*94c0*/  SHFL.IDX PT, R3, R19, 0x6, 0x181f ;  /* 0x00d81f0013037f89 */ /* 0x000e6800000e0000 */
[----:B------:R-:W2:Y:S01]  /*94d0*/  SHFL.IDX PT, R19, R19, 0x7, 0x181f ;  /* 0x00f81f0013137f89 */ /* 0x000ea200000e0000 */
[----:B0-----:R-:W-:-:S05]  /*94e0*/  IADD3 R2, P0, R2, R11, RZ ;  /* 0x0000000b02027210 */ /* 0x001fca0007f1e0ff */
[----:B-1----:R-:W-:-:S05]  /*94f0*/  IMAD.X R3, RZ, RZ, R3, P0 ;  /* 0x000000ffff037224 */ /* 0x002fca00000e0603 */
[----:B--2---:R0:W-:Y:S03]  /*9500*/  LDGSTS.E.BYPASS.LTC128B.128 [R9+0x11400], desc[UR38][R2.64], !P2 ;  /* 0x1140000002097fae */ /* 0x0041e6000d101d66 */
.L_x_149:
[----:B0-----:R-:W-:-:S04]  /*9510*/  SHF.L.U32 R2, R16, 0x1, RZ ;  /* 0x0000000110027819 */ /* 0x001fc800000006ff */
[----:B------:R-:W-:-:S05]  /*9520*/  IADD3 R2, P0, R14, R2, RZ ;  /* 0x000000020e027210 */ /* 0x000fca0007f1e0ff */
[----:B------:R-:W-:Y:S01]  /*9530*/  IMAD.X R3, RZ, RZ, R19, P0 ;  /* 0x000000ffff037224 */ /* 0x000fe200000e0613 */
[----:B------:R-:W-:-:S04]  /*9540*/  PLOP3.LUT P0, PT, PT, PT, PT, 0x80, 0x0 ;  /* 0x000000000000781c */ /* 0x000fc80003f0f070 */
[----:B------:R-:W-:Y:S01]  /*9550*/  @!PT LDS RZ, [RZ] ;  /* 0x00000000fffff984 */ /* 0x000fe20000000800 */
[----:B------:R-:W-:Y:S01]  /*9560*/  @!PT LDS RZ, [RZ] ;  /* 0x00000000fffff984 */ /* 0x000fe20000000800 */
[----:B------:R-:W-:Y:S01]  /*9570*/  @!PT LDS RZ, [RZ] ;  /* 0x00000000fffff984 */ /* 0x000fe20000000800 */
[----:B------:R0:W-:Y:S01]  /*9580*/  LDGSTS.E.BYPASS.LTC128B.128 [R9+0x11c00], desc[UR38][R2.64], !P2 ;  /* 0x11c0000002097fae */ /* 0x0001e2000d101d66 */
[----:B------:R-:W-:-:S08]  /*9590*/  NOP ;  /* 0x0000000000007918 */ /* 0x000fd00000000000 */
.L_x_58:
[----:B------:R-:W-:Y:S02]  /*95a0*/  PLOP3.LUT P2, PT, P2, P0, PT, 0xa2, 0x0 ;  /* 0x000000000000781c */ /* 0x000fe40001741472 */
[----:B------:R-:W-:-:S08]  /*95b0*/  @P0 R2UR P2, UR4, R7 ;  /* 0x00000000070402ca */ /* 0x000fd00000040000 */
[----:B------:R-:W-:-:S05]  /*95c0*/  @P0 PLOP3.LUT P0, PT, P2, PT, PT, 0x80, 0x0 ;  /* 0x000000000000081c */ /* 0x000fca000170f070 */
[----:B------:R-:W-:Y:S01]  /*95d0*/  @!P2 SYNCS.ARRIVE.TRANS64.RED.A0T1 RZ, [UR4+0x16830], RZ ;  /* 0x016830ffffffa9a7 */ /* 0x000fe20008200404 */
[----:B------:R-:W-:Y:S07]  /*95e0*/  @!P2 ARRIVES.LDGSTSBAR.64.TRANSCNT [UR4+0x16830] ;  /* 0x01683000ff00a9b0 */ /* 0x000fee0008000a84 */
[----:B------:R-:W-:Y:S05]  /*95f0*/  @P0 BRA.U.ANY `(.L_x_58) ;  /* 0xfffffffd00e80947 */ /* 0x000fea000393ffff */
[----:B------:R-:W-:Y:S01]  /*9600*/  NOP ;  /* 0x0000000000007918 */ /* 0x000fe20000000000 */
[----:B------:R-:W-:-:S06]  /*9610*/  ULOP3.LUT UR5, UR41, 0x2, URZ, 0xfc, !UPT ;  /* 0x0000000229057892 */ /* 0x000fcc000f8efc3f */
[----:B0-----:R-:W-:-:S05]  /*9620*/  IMAD.U32 R2, RZ, RZ, UR5 ;  /* 0x00000005ff027e24 */ /* 0x001fca000f8e00ff */
[----:B------:R-:W-:-:S13]  /*9630*/  ISETP.NE.AND P3, PT, R2, 0x3, PT ;  /* 0x000000030200780c */ /* 0x000fda0003f65270 */
[----:B------:R-:W-:Y:S05]  /*9640*/  @!P3 BRA `(.L_x_59) ;  /* 0x000000000004b947 */ /* 0x000fea0003800000 */
[----:B------:R-:W-:Y:S01]  /*9650*/  BPT.TRAP 0x1 ;  /* 0x000000040000795c */ /* 0x000fe20000300000 */
.L_x_59:
[----:B------:R0:W-:Y:S01]  /*9660*/  SYNCS.ARRIVE.TRANS64.A1T0 RZ, [R7+URZ+0x16830], RZ ;  /* 0x016830ff07ff79a7 */ /* 0x0001e2000810003f */
[----:B------:R-:W-:Y:S05]  /*9670*/  @!P3 BRA `(.L_x_60) ;  /* 0x000000000004b947 */ /* 0x000fea0003800000 */
[----:B------:R-:W-:Y:S01]  /*9680*/  BPT.TRAP 0x1 ;  /* 0x000000040000795c */ /* 0x000fe20000300000 */
.L_x_60:
[----:B------:R-:W-:Y:S01]  /*9690*/  SHF.L.U32 R2, R21, 0x1f, RZ ;  /* 0x0000001f15027819 */ /* 0x000fe200000006ff */
[----:B------:R-:W-:Y:S01]  /*96a0*/  BSSY B1, `(.L_x_61) ;  /* 0x0000004000017945 */ /* 0x000fe20003800000 */
[----:B0-----:R-:W-:-:S04]  /*96b0*/  LEA R7, R8, UR45, 0x3 ;  /* 0x0000002d08077c11 */ /* 0x001fc8000f8e18ff */
[----:B------:R-:W0:Y:S02]  /*96c0*/  SYNCS.PHASECHK.TRANS64.TRYWAIT P0, [R7+URZ+0x16860], R2 ;  /* 0x01686002070075a7 */ /* 0x000e24000800017f */
[----:B0-----:R-:W-:Y:S05]  /*96d0*/  @!P0 BRA `(.L_x_62) ;  /* 0x0000003000fc8947 */ /* 0x001fea0003800000 */
.L_x_150:
[----:B------:R-:W-:Y:S05]  /*96e0*/  BSYNC B1 ;  /* 0x0000000000017941 */ /* 0x000fea0003800000 */
.L_x_61:
[----:B------:R-:W-:Y:S01]  /*96f0*/  UMOV UR4, 0xffffffff ;  /* 0xffffffff00047882 */ /* 0x000fe20000000000 */
[----:B------:R-:W-:Y:S02]  /*9700*/  IMAD R8, R8, 0x2000, R22 ;  /* 0x0000200008087824 */ /* 0x000fe400078e0216 */
[----:B------:R-:W-:Y:S01]  /*9710*/  IMAD.SHL.U32 R19, R16, 0x2, RZ ;  /* 0x0000000210137824 */ /* 0x000fe200078e00ff */
[----:B------:R-:W-:Y:S06]  /*9720*/  BRA.DIV UR4, `(.L_x_63) ;  /* 0x0000003204fc7947 */ /* 0x000fec000b800000 */
[----:B------:R-:W0:Y:S01]  /*9730*/  SHFL.IDX PT, R14, R17, RZ, 0x181f ;  /* 0x00181fff110e7589 */ /* 0x000e2200000e0000 */
[----:B------:R-:W-:Y:S02]  /*9740*/  ISETP.LT.OR P0, PT, R4, 0x1, P1 ;  /* 0x000000010400780c */ /* 0x000fe40000f01670 */
[----:B------:R-:W-:Y:S01]  /*9750*/  LEA R8, R8, UR45, 0x1 ;  /* 0x0000002d08087c11 */ /* 0x000fe2000f8e08ff */
[----:B------:R-:W1:Y:S04]  /*9760*/  SHFL.IDX PT, R3, R18, RZ, 0x181f ;  /* 0x00181fff12037589 */ /* 0x000e6800000e0000 */
[----:B------:R-:W2:Y:S04]  /*9770*/  SHFL.IDX PT, R11, R17, 0x1, 0x181f ;  /* 0x00381f00110b7f89 */ /* 0x000ea800000e0000 */
[----:B------:R-:W3:Y:S04]  /*9780*/  SHFL.IDX PT, R9, R18, 0x1, 0x181f ;  /* 0x00381f0012097f89 */ /* 0x000ee800000e0000 */
[----:B------:R-:W4:Y:S04]  /*9790*/  SHFL.IDX PT, R12, R17, 0x2, 0x181f ;  /* 0x00581f00110c7f89 */ /* 0x000f2800000e0000 */
[----:B------:R-:W5:Y:S01]  /*97a0*/  SHFL.IDX PT, R10, R18, 0x2, 0x181f ;  /* 0x00581f00120a7f89 */ /* 0x000f6200000e0000 */
[----:B0-----:R-:W-:-:S03]  /*97b0*/  IADD3 R2, P2, R14, R19, RZ ;  /* 0x000000130e027210 */ /* 0x001fc60007f5e0ff */
[----:B------:R-:W-:Y:S01]  /*97c0*/  SHFL.IDX PT, R14, R17, 0x7, 0x181f ;  /* 0x00f81f00110e7f89 */ /* 0x000fe200000e0000 */
[----:B-1----:R-:W-:-:S05]  /*97d0*/  IADD3.X R3, RZ, R3, RZ, P2, !PT ;  /* 0x00000003ff037210 */ /* 0x002fca00017fe4ff */
[----:B------:R2:W-:Y:S01]  /*97e0*/  LDGSTS.E.BYPASS.LTC128B.128 [R8+0x400], desc[UR38][R2.64], !P0 ;  /* 0x0040000002087fae */ /* 0x0005e2000c101d66 */
[C---:B------:R-:W-:Y:S02]  /*97f0*/  ISETP.LT.OR P0, PT, R4.reuse, 0x11, P1 ;  /* 0x000000110400780c */ /* 0x040fe40000f01670 */
[----:B--2---:R-:W-:Y:S02]  /*9800*/  IADD3 R2, P2, R11, R19, RZ ;  /* 0x000000130b027210 */ /* 0x004fe40007f5e0ff */
[----:B------:R-:W0:Y:S03]  /*9810*/  SHFL.IDX PT, R11, R17, 0x3, 0x181f ;  /* 0x00781f00110b7f89 */ /* 0x000e2600000e0000 */
[----:B---3--:R-:W-:Y:S02]  /*9820*/  IMAD.X R3, RZ, RZ, R9, P2 ;  /* 0x000000ffff037224 */ /* 0x008fe400010e0609 */
[----:B------:R-:W1:Y:S04]  /*9830*/  SHFL.IDX PT, R9, R18, 0x3, 0x181f ;  /* 0x00781f0012097f89 */ /* 0x000e6800000e0000 */
[----:B------:R4:W-:Y:S01]  /*9840*/  LDGSTS.E.BYPASS.LTC128B.128 [R8+0xc00], desc[UR38][R2.64], !P0 ;  /* 0x00c0000002087fae */ /* 0x0009e2000c101d66 */
[----:B------:R-:W-:-:S02]  /*9850*/  ISETP.LT.OR P0, PT, R4, 0x21, P1 ;  /* 0x000000210400780c */ /* 0x000fc40000f01670 */
[----:B----4-:R-:W-:Y:S02]  /*9860*/  IADD3 R2, P2, R12, R19, RZ ;  /* 0x000000130c027210 */ /* 0x010fe40007f5e0ff */
[----:B------:R-:W2:Y:S03]  /*9870*/  SHFL.IDX PT, R12, R17, 0x4, 0x181f ;  /* 0x00981f00110c7f89 */ /* 0x000ea600000e0000 */
[----:B-----5:R-:W-:Y:S02]  /*9880*/  IMAD.X R3, RZ, RZ, R10, P2 ;  /* 0x000000ffff037224 */ /* 0x020fe400010e060a */
[----:B------:R-:W3:Y:S04]  /*9890*/  SHFL.IDX PT, R10, R18, 0x4, 0x181f ;  /* 0x00981f00120a7f89 */ /* 0x000ee800000e0000 */
[----:B------:R0:W-:Y:S01]  /*98a0*/  LDGSTS.E.BYPASS.LTC128B.128 [R8+0x1400], desc[UR38][R2.64], !P0 ;  /* 0x0140000002087fae */ /* 0x0001e2000c101d66 */
[----:B------:R-:W-:-:S02]  /*98b0*/  ISETP.LT.OR P0, PT, R4, 0x31, P1 ;  /* 0x000000310400780c */ /* 0x000fc40000f01670 */
[----:B0-----:R-:W-:Y:S02]  /*98c0*/  IADD3 R2, P2, R11, R19, RZ ;  /* 0x000000130b027210 */ /* 0x001fe40007f5e0ff */
[----:B------:R-:W0:Y:S03]  /*98d0*/  SHFL.IDX PT, R11, R17, 0x5, 0x181f ;  /* 0x00b81f00110b7f89 */ /* 0x000e2600000e0000 */
[----:B-1----:R-:W-:Y:S02]  /*98e0*/  IMAD.X R3, RZ, RZ, R9, P2 ;  /* 0x000000ffff037224 */ /* 0x002fe400010e0609 */
[----:B------:R-:W1:Y:S04]  /*98f0*/  SHFL.IDX PT, R9, R18, 0x5, 0x181f ;  /* 0x00b81f0012097f89 */ /* 0x000e6800000e0000 */
[----:B------:R2:W-:Y:S01]  /*9900*/  LDGSTS.E.BYPASS.LTC128B.128 [R8+0x1c00], desc[UR38][R2.64], !P0 ;  /* 0x01c0000002087fae */ /* 0x0005e2000c101d66 */
[----:B------:R-:W-:-:S02]  /*9910*/  ISETP.LT.OR P0, PT, R4, 0x41, P1 ;  /* 0x000000410400780c */ /* 0x000fc40000f01670 */
[----:B--2---:R-:W-:Y:S02]  /*9920*/  IADD3 R2, P2, R12, R19, RZ ;  /* 0x000000130c027210 */ /* 0x004fe40007f5e0ff */
[----:B------:R-:W2:Y:S03]  /*9930*/  SHFL.IDX PT, R12, R17, 0x6, 0x181f ;  /* 0x00d81f00110c7f89 */ /* 0x000ea600000e0000 */
[----:B---3--:R-:W-:Y:S02]  /*9940*/  IMAD.X R3, RZ, RZ, R10, P2 ;  /* 0x000000ffff037224 */ /* 0x008fe400010e060a */
[----:B------:R-:W3:Y:S04]  /*9950*/  SHFL.IDX PT, R10, R18, 0x6, 0x181f ;  /* 0x00d81f00120a7f89 */ /* 0x000ee800000e0000 */
[----:B------:R0:W-:Y:S01]  /*9960*/  LDGSTS.E.BYPASS.LTC128B.128 [R8+0x2400], desc[UR38][R2.64], !P0 ;  /* 0x0240000002087fae */ /* 0x0001e2000c101d66 */
[----:B------:R-:W-:-:S03]  /*9970*/  ISETP.LT.OR P0, PT, R4, 0x51, P1 ;  /* 0x000000510400780c */ /* 0x000fc60000f01670 */
[----:B------:R-:W4:Y:S01]  /*9980*/  SHFL.IDX PT, R18, R18, 0x7, 0x181f ;  /* 0x00f81f0012127f89 */ /* 0x000f2200000e0000 */
[----:B0-----:R-:W-:-:S04]  /*9990*/  IADD3 R2, P2, R11, R19, RZ ;  /* 0x000000130b027210 */ /* 0x001fc80007f5e0ff */
[----:B-1----:R-:W-:-:S05]  /*99a0*/  IADD3.X R3, RZ, R9, RZ, P2, !PT ;  /* 0x00000009ff037210 */ /* 0x002fca00017fe4ff */
[----:B------:R2:W-:Y:S01]  /*99b0*/  LDGSTS.E.BYPASS.LTC128B.128 [R8+0x2c00], desc[UR38][R2.64], !P0 ;  /* 0x02c0000002087fae */ /* 0x0005e2000c101d66 */
[----:B------:R-:W-:Y:S02]  /*99c0*/  ISETP.LT.OR P0, PT, R4, 0x61, P1 ;  /* 0x000000610400780c */ /* 0x000fe40000f01670 */
[----:B--2---:R-:W-:-:S05]  /*99d0*/  IADD3 R2, P2, R12, R19, RZ ;  /* 0x000000130c027210 */ /* 0x004fca0007f5e0ff */
[----:B---3--:R-:W-:-:S06]  /*99e0*/  IMAD.X R3, RZ, RZ, R10, P2 ;  /* 0x000000ffff037224 */ /* 0x008fcc00010e060a */
[----:B----4-:R0:W-:Y:S02]  /*99f0*/  LDGSTS.E.BYPASS.LTC128B.128 [R8+0x3400], desc[UR38][R2.64], !P0 ;  /* 0x0340000002087fae */ /* 0x0101e4000c101d66 */
.L_x_168:
[----:B------:R-:W-:Y:S01]  /*9a00*/  ISETP.LT.OR P0, PT, R4, 0x71, P1 ;  /* 0x000000710400780c */ /* 0x000fe20000f01670 */
[----:B------:R-:W-:Y:S01]  /*9a10*/  ULDC.64 UR4, c[0x0][0x328] ;  /* 0x0000ca0000047ab9 */ /* 0x000fe20000000a00 */
[----:B0-----:R-:W-:Y:S01]  /*9a20*/  IADD3 R2, P2, R14, R19, RZ ;  /* 0x000000130e027210 */ /* 0x001fe20007f5e0ff */
[----:B------:R-:W-:-:S04]  /*9a30*/  IMAD R23, R23, UR4, RZ ;  /* 0x0000000417177c24 */ /* 0x000fc8000f8e02ff */
[----:B------:R-:W-:Y:S02]  /*9a40*/  IMAD.X R3, RZ, RZ, R18, P2 ;  /* 0x000000ffff037224 */ /* 0x000fe400010e0612 */
[----:B------:R-:W-:-:S04]  /*9a50*/  IMAD R23, R6, UR5, R23 ;  /* 0x0000000506177c24 */ /* 0x000fc8000f8e0217 */
[----:B------:R-:W-:Y:S01]  /*9a60*/  @!PT LDS RZ, [RZ] ;  /* 0x00000000fffff984 */ /* 0x000fe20000000800 */
[----:B------:R-:W-:Y:S01]  /*9a70*/  @!PT LDS RZ, [RZ] ;  /* 0x00000000fffff984 */ /* 0x000fe20000000800 */
[----:B------:R-:W-:Y:S01]  /*9a80*/  @!PT LDS RZ, [RZ] ;  /* 0x00000000fffff984 */ /* 0x000fe20000000800 */
[----:B------:R0:W-:Y:S01]  /*9a90*/  LDGSTS.E.BYPASS.LTC128B.128 [R8+0x3c00], desc[UR38][R2.64], !P0 ;  /* 0x03c0000002087fae */ /* 0x0001e2000c101d66 */
[----:B------:R-:W-:Y:S01]  /*9aa0*/  PLOP3.LUT P0, PT, PT, PT, PT, 0x80, 0x0 ;  /* 0x000000000000781c */ /* 0x000fe20003f0f070 */
[----:B------:R-:W-:Y:S01]  /*9ab0*/  NOP ;  /* 0x0000000000007918 */ /* 0x000fe20000000000 */
[----:B0-----:R-:W-:Y:S01]  /*9ac0*/  IMAD.WIDE.U32 R2, R6, UR4, RZ ;  /* 0x0000000406027c25 */ /* 0x001fe2000f8e00ff */
[----:B------:R-:W-:-:S03]  /*9ad0*/  ULDC.64 UR4, c[0x0][0x338] ;  /* 0x0000ce0000047ab9 */ /* 0x000fc60000000a00 */
[----:B------:R-:W-:Y:S02]  /*9ae0*/  IMAD.IADD R3, R3, 0x1, R23 ;  /* 0x0000000103037824 */ /* 0x000fe400078e0217 */
[----:B------:R-:W-:Y:S02]  /*9af0*/  IMAD R6, R25, UR4, RZ ;  /* 0x0000000419067c24 */ /* 0x000fe4000f8e02ff */
[----:B------:R-:W-:-:S04]  /*9b00*/  IMAD.WIDE.U32 R2, R5, UR4, R2 ;  /* 0x0000000405027c25 */ /* 0x000fc8000f8e0002 */
[----:B------:R-:W-:-:S04]  /*9b10*/  IMAD R9, R5, UR5, R6 ;  /* 0x0000000505097c24 */ /* 0x000fc8000f8e0206 */
[----:B------:R-:W-:-:S07]  /*9b20*/  IMAD.IADD R19, R3, 0x1, R9 ;  /* 0x0000000103137824 */ /* 0x000fce00078e0209 */
.L_x_64:
        /* <DEDUP_REMOVED lines=8> */
[----:B------:R-:W-:-:S04]  /*9bb0*/  MOV R5, UR5 ;  /* 0x0000000500057c02 */ /* 0x000fc80008000f00 */
[----:B------:R-:W-:-:S13]  /*9bc0*/  ISETP.NE.AND P3, PT, R5, 0x3, PT ;  /* 0x000000030500780c */ /* 0x000fda0003f65270 */
[----:B------:R-:W-:Y:S05]  /*9bd0*/  @!P3 BRA `(.L_x_65) ;  /* 0x000000000004b947 */ /* 0x000fea0003800000 */
[----:B------:R-:W-:Y:S01]  /*9be0*/  BPT.TRAP 0x1 ;  /* 0x000000040000795c */ /* 0x000fe20000300000 */
.L_x_65:
[----:B------:R-:W-:Y:S01]  /*9bf0*/  R2UR UR4, R27 ;  /* 0x000000001b0472ca */ /* 0x000fe200000e0000 */
[----:B------:R-:W-:Y:S01]  /*9c00*/  ULDC.64 UR6, c[0x0][0x330] ;  /* 0x0000cc0000067ab9 */ /* 0x000fe20000000a00 */
[----:B------:R-:W-:Y:S01]  /*9c10*/  VIADD R26, R26, 0xffffffff ;  /* 0xffffffff1a1a7836 */ /* 0x000fe20000000000 */
[----:B------:R0:W-:Y:S01]  /*9c20*/  SYNCS.ARRIVE.TRANS64.A1T0 RZ, [R7+URZ+0x16850], RZ ;  /* 0x016850ff07ff79a7 */ /* 0x0001e2000810003f */
[----:B------:R-:W-:Y:S01]  /*9c30*/  IMAD.U32 R3, RZ, RZ, UR6 ;  /* 0x00000006ff037e24 */ /* 0x000fe2000f8e00ff */
[----:B------:R-:W-:Y:S01]  /*9c40*/  IADD3 R4, R4, 0x80, RZ ;  /* 0x0000008004047810 */ /* 0x000fe20007ffe0ff */
[----:B------:R-:W-:Y:S01]  /*9c50*/  IMAD.MOV.U32 R18, RZ, RZ, R2 ;  /* 0x000000ffff127224 */ /* 0x000fe200078e0002 */
[----:B------:R-:W-:Y:S01]  /*9c60*/  ISETP.GT.AND P0, PT, R26, UR48, PT ;  /* 0x000000301a007c0c */ /* 0x000fe2000bf04270 */
[----:B------:R-:W-:Y:S02]  /*9c70*/  VIADD R0, R0, 0xffffff80 ;  /* 0xffffff8000007836 */ /* 0x000fe40000000000 */
[----:B------:R-:W-:-:S03]  /*9c80*/  IMAD.WIDE.U32 R18, R3, UR42, R18 ;  /* 0x0000002a03127c25 */ /* 0x000fc6000f8e0012 */
[----:B------:R-:W-:Y:S01]  /*9c90*/  UIMAD UR4, UR4, UR6, URZ ;  /* 0x00000006040472a4 */ /* 0x000fe2000f8e023f */
[----:B------:R-:W-:Y:S02]  /*9ca0*/  IMAD.MOV.U32 R8, RZ, RZ, R20 ;  /* 0x000000ffff087224 */ /* 0x000fe400078e0014 */
[----:B------:R-:W-:Y:S01]  /*9cb0*/  IMAD.MOV.U32 R21, RZ, RZ, R24 ;  /* 0x000000ffff157224 */ /* 0x000fe200078e0018 */
[----:B------:R-:W-:-:S03]  /*9cc0*/  UIMAD UR4, UR42, UR7, UR4 ;  /* 0x000000072a0472a4 */ /* 0x000fc6000f8e0204 */
[----:B------:R-:W-:Y:S02]  /*9cd0*/  ULDC.64 UR6, c[0x0][0x318] ;  /* 0x0000c60000067ab9 */ /* 0x000fe40000000a00 */
[----:B------:R-:W-:Y:S01]  /*9ce0*/  LEA R17, P2, R18, UR6, 0x1 ;  /* 0x0000000612117c11 */ /* 0x000fe2000f8408ff */
[----:B------:R-:W-:-:S05]  /*9cf0*/  VIADD R3, R19, UR4 ;  /* 0x0000000413037c36 */ /* 0x000fca0008000000 */
[----:B------:R-:W-:Y:S01]  /*9d00*/  LEA.HI.X R18, R18, UR7, R3, 0x1, P2 ;  /* 0x0000000712127c11 */ /* 0x000fe200090f0c03 */
[----:B0-----:R-:W-:Y:S06]  /*9d10*/  @P0 BRA `(.L_x_66) ;  /* 0xfffffff000600947 */ /* 0x001fec000383ffff */
[----:B------:R-:W-:Y:S05]  /*9d20*/  BSYNC B0 ;  /* 0x0000000000007941 */ /* 0x000fea0003800000 */
.L_x_53:
[----:B------:R-:W-:-:S06]  /*9d30*/  ULOP3.LUT UR4, UR41, 0x2, URZ, 0xfc, !UPT ;  /* 0x0000000229047892 */ /* 0x000fcc000f8efc3f */
[----:B0-----:R-:W-:-:S05]  /*9d40*/  IMAD.U32 R0, RZ, RZ, UR4 ;  /* 0x00000004ff007e24 */ /* 0x001fca000f8e00ff */
[----:B------:R-:W-:-:S13]  /*9d50*/  ISETP.NE.AND P0, PT, R0, 0x3, PT ;  /* 0x000000030000780c */ /* 0x000fda0003f05270 */
[----:B------:R-:W-:Y:S05]  /*9d60*/  @!P0 BRA `(.L_x_67) ;  /* 0x0000000000048947 */ /* 0x000fea0003800000 */
[----:B------:R-:W-:Y:S01]  /*9d70*/  BPT.TRAP 0x1 ;  /* 0x000000040000795c */ /* 0x000fe20000300000 */
.L_x_67:
[----:B------:R-:W-:Y:S01]  /*9d80*/  LEA R0, R20, UR45, 0x3 ;  /* 0x0000002d14007c11 */ /* 0x000fe2000f8e18ff */
[----:B------:R-:W0:Y:S01]  /*9d90*/  S2R R2, SR_TID.X ;  /* 0x0000000000027919 */ /* 0x000e220000002100 */
[----:B------:R-:W-:Y:S01]  /*9da0*/  SHF.L.U32 R3, R24, 0x1f, RZ ;  /* 0x0000001f18037819 */ /* 0x000fe200000006ff */
[----:B------:R-:W-:Y:S01]  /*9db0*/  BSSY B0, `(.L_x_68) ;  /* 0x0000009000007945 */ /* 0x000fe20003800000 */
[----:B------:R-:W-:Y:S01]  /*9dc0*/  MOV R5, 0xffffff80 ;  /* 0xffffff8000057802 */ /* 0x000fe20000000f00 */
[----:B------:R-:W-:Y:S01]  /*9dd0*/  IMAD R4, R20, 0x2000, R22 ;  /* 0x0000200014047824 */ /* 0x000fe200078e0216 */
[----:B------:R-:W1:Y:S03]  /*9de0*/  SYNCS.PHASECHK.TRANS64.TRYWAIT P0, [R0+URZ+0x16860], R3 ;  /* 0x01686003000075a7 */ /* 0x000e66000800017f */
[----:B------:R-:W-:Y:S01]  /*9df0*/  IMAD R5, R26, R5, UR43 ;  /* 0x0000002b1a057e24 */ /* 0x000fe2000f8e0205 */
[----:B0-----:R-:W-:-:S04]  /*9e00*/  LOP3.LUT R2, R2, 0x7f, RZ, 0xc0, !PT ;  /* 0x0000007f02027812 */ /* 0x001fc800078ec0ff */
[----:B------:R-:W-:-:S05]  /*9e10*/  SHF.R.U32.HI R2, RZ, 0x3, R2 ;  /* 0x00000003ff027819 */ /* 0x000fca0000011602 */
[----:B------:R-:W-:Y:S01]  /*9e20*/  IMAD.IADD R5, R5, 0x1, -R2 ;  /* 0x0000000105057824 */ /* 0x000fe200078e0a02 */
[----:B-1----:R-:W-:Y:S06]  /*9e30*/  @!P0 BRA `(.L_x_69) ;  /* 0x0000003400848947 */ /* 0x002fec0003800000 */
.L_x_169:
[----:B------:R-:W-:Y:S05]  /*9e40*/  BSYNC B0 ;  /* 0x0000000000007941 */ /* 0x000fea0003800000 */
.L_x_68:
[----:B------:R-:W-:Y:S02]  /*9e50*/  ULDC UR4, c[0x0][0x2f4] ;  /* 0x0000bd0000047ab9 */ /* 0x000fe40000000800 */
[----:B------:R-:W-:Y:S01]  /*9e60*/  ISETP.GE.AND P0, PT, R16, UR4, PT ;  /* 0x0000000410007c0c */ /* 0x000fe2000bf06270 */
[----:B------:R-:W-:-:S03]  /*9e70*/  UMOV UR4, 0xffffffff ;  /* 0xffffffff00047882 */ /* 0x000fc60000000000 */
[----:B------:R-:W-:Y:S09]  /*9e80*/  BRA.DIV UR4, `(.L_x_70) ;  /* 0x0000003604847947 */ /* 0x000ff2000b800000 */
[----:B------:R-:W1:Y:S01]  /*9e90*/  SHFL.IDX PT, R14, R17, RZ, 0x181f ;  /* 0x00181fff110e7589 */ /* 0x000e6200000e0000 */
[----:B------:R-:W-:Y:S01]  /*9ea0*/  IMAD.SHL.U32 R16, R16, 0x2, RZ ;  /* 0x0000000210107824 */ /* 0x000fe200078e00ff */
[C---:B------:R-:W-:Y:S02]  /*9eb0*/  ISETP.LT.OR P3, PT, R5.reuse, 0x1, P0 ;  /* 0x000000010500780c */ /* 0x040fe40000761670 */
[----:B------:R-:W2:Y:S01]  /*9ec0*/  SHFL.IDX PT, R9, R17, 0x1, 0x181f ;  /* 0x00381f0011097f89 */ /* 0x000ea200000e0000 */
[C---:B------:R-:W-:Y:S02]  /*9ed0*/  ISETP.LT.OR P2, PT, R5.reuse, 0x11, P0 ;  /* 0x000000110500780c */ /* 0x040fe40000741670 */
[----:B------:R-:W-:Y:S01]  /*9ee0*/  ISETP.LT.OR P1, PT, R5, 0x21, P0 ;  /* 0x000000210500780c */ /* 0x000fe20000721670 */
[----:B0-----:R-:W0:Y:S01]  /*9ef0*/  SHFL.IDX PT, R3, R18, RZ, 0x181f ;  /* 0x00181fff12037589 */ /* 0x001e2200000e0000 */
[----:B------:R-:W-:-:S03]  /*9f00*/  LEA R4, R4, UR45, 0x1 ;  /* 0x0000002d04047c11 */ /* 0x000fc6000f8e08ff */
[----:B------:R-:W3:Y:S04]  /*9f10*/  SHFL.IDX PT, R21, R17, 0x2, 0x181f ;  /* 0x00581f0011157f89 */ /* 0x000ee800000e0000 */
[----:B------:R-:W4:Y:S04]  /*9f20*/  SHFL.IDX PT, R7, R18, 0x1, 0x181f ;  /* 0x00381f0012077f89 */ /* 0x000f2800000e0000 */
[----:B------:R-:W5:Y:S01]  /*9f30*/  SHFL.IDX PT, R19, R18, 0x2, 0x181f ;  /* 0x00581f0012137f89 */ /* 0x000f6200000e0000 */
[----:B-1----:R-:W-:-:S03]  /*9f40*/  IADD3 R8, P5, R14, R16, RZ ;  /* 0x000000100e087210 */ /* 0x002fc60007fbe0ff */
[----:B------:R-:W-:Y:S01]  /*9f50*/  SHFL.IDX PT, R10, R18, 0x3, 0x181f ;  /* 0x00781f00120a7f89 */ /* 0x000fe200000e0000 */
[----:B--2---:R-:W-:-:S03]  /*9f60*/  IADD3 R6, P4, R9, R16, RZ ;  /* 0x0000001009067210 */ /* 0x004fc60007f9e0ff */
[----:B------:R-:W-:Y:S01]  /*9f70*/  SHFL.IDX PT, R14, R17, 0x3, 0x181f ;  /* 0x00781f00110e7f89 */ /* 0x000fe200000e0000 */
[----:B0-----:R-:W-:-:S03]  /*9f80*/  IMAD.X R9, RZ, RZ, R3, P5 ;  /* 0x000000ffff097224 */ /* 0x001fc600028e0603 */
[----:B------:R-:W0:Y:S01]  /*9f90*/  SHFL.IDX PT, R23, R17, 0x4, 0x181f ;  /* 0x00981f0011177f89 */ /* 0x000e2200000e0000 */
[----:B---3--:R-:W-:-:S03]  /*9fa0*/  IADD3 R2, P5, R21, R16, RZ ;  /* 0x0000001015027210 */ /* 0x008fc60007fbe0ff */
[----:B------:R-:W-:Y:S01]  /*9fb0*/  SHFL.IDX PT, R25, R17, 0x5, 0x181f ;  /* 0x00b81f0011197f89 */ /* 0x000fe200000e0000 */
[----:B----4-:R-:W-:-:S03]  /*9fc0*/  IADD3.X R7, RZ, R7, RZ, P4, !PT ;  /* 0x00000007ff077210 */ /* 0x010fc600027fe4ff */
[----:B------:R-:W1:Y:S01]  /*9fd0*/  SHFL.IDX PT, R22, R18, 0x4, 0x181f ;  /* 0x00981f0012167f89 */ /* 0x000e6200000e0000 */
[----:B-----5:R-:W-:-:S03]  /*9fe0*/  IMAD.X R3, RZ, RZ, R19, P5 ;  /* 0x000000ffff037224 */ /* 0x020fc600028e0613 */
[----:B------:R-:W-:Y:S04]  /*9ff0*/  SHFL.IDX PT, R27, R17, 0x6, 0x181f ;  /* 0x00d81f00111b7f89 */ /* 0x000fe800000e0000 */
[----:B------:R0:W-:Y:S01]  /*a000*/  LDGSTS.E.BYPASS.LTC128B.128 [R4+0x400], desc[UR38][R8.64], !P3 ;  /* 0x0040000008047fae */ /* 0x0001e2000d901d66 */
[----:B------:R-:W-:-:S03]  /*a010*/  ISETP.LT.OR P3, PT, R5, 0x41, P0 ;  /* 0x000000410500780c */ /* 0x000fc60000761670 */
[----:B------:R-:W2:Y:S04]  /*a020*/  SHFL.IDX PT, R19, R18, 0x5, 0x181f ;  /* 0x00b81f0012137f89 */ /* 0x000ea800000e0000 */
[----:B------:R3:W-:Y:S04]  /*a030*/  LDGSTS.E.BYPASS.LTC128B.128 [R4+0xc00], desc[UR38][R6.64], !P2 ;  /* 0x00c0000006047fae */ /* 0x0007e8000d101d66 */
[----:B------:R-:W4:Y:S01]  /*a040*/  SHFL.IDX PT, R21, R18, 0x6, 0x181f ;  /* 0x00d81f0012157f89 */ /* 0x000f2200000e0000 */
[----:B0-----:R-:W-:-:S03]  /*a050*/  IADD3 R8, P5, R23, R16, RZ ;  /* 0x0000001017087210 */ /* 0x001fc60007fbe0ff */
[----:B------:R0:W-:Y:S01]  /*a060*/  LDGSTS.E.BYPASS.LTC128B.128 [R4+0x1400], desc[UR38][R2.64], !P1 ;  /* 0x0140000002047fae */ /* 0x0001e2000c901d66 */
[----:B------:R-:W-:Y:S01]  /*a070*/  ISETP.LT.OR P1, PT, R5, 0x31, P0 ;  /* 0x000000310500780c */ /* 0x000fe20000721670 */
[----:B-1----:R-:W-:Y:S01]  /*a080*/  IMAD.X R9, RZ, RZ, R22, P5 ;  /* 0x000000ffff097224 */ /* 0x002fe200028e0616 */
[-C--:B---3--:R-:W-:Y:S01]  /*a090*/  IADD3 R6, P4, R25, R16.reuse, RZ ;  /* 0x0000001019067210 */ /* 0x088fe20007f9e0ff */
[----:B------:R-:W1:Y:S01]  /*a0a0*/  SHFL.IDX PT, R18, R18, 0x7, 0x181f ;  /* 0x00f81f0012127f89 */ /* 0x000e6200000e0000 */
[----:B0-----:R-:W-:-:S03]  /*a0b0*/  IADD3 R2, P2, R14, R16, RZ ;  /* 0x000000100e027210 */ /* 0x001fc60007f5e0ff */
[----:B--2---:R-:W-:Y:S01]  /*a0c0*/  IMAD.X R7, RZ, RZ, R19, P4 ;  /* 0x000000ffff077224 */ /* 0x004fe200020e0613 */
[----:B------:R0:W2:Y:S01]  /*a0d0*/  SHFL.IDX PT, R14, R17, 0x7, 0x181f ;  /* 0x00f81f00110e7f89 */ /* 0x0000a200000e0000 */
[----:B------:R-:W-:Y:S01]  /*a0e0*/  IMAD.X R3, RZ, RZ, R10, P2 ;  /* 0x000000ffff037224 */ /* 0x000fe200010e060a */
[----:B------:R-:W-:Y:S01]  /*a0f0*/  ISETP.LT.OR P2, PT, R5, 0x51, P0 ;  /* 0x000000510500780c */ /* 0x000fe20000741670 */
[----:B------:R-:W-:-:S03]  /*a100*/  IMAD.MOV.U32 R10, RZ, RZ, RZ ;  /* 0x000000ffff0a7224 */ /* 0x000fc600078e00ff */
[----:B------:R3:W-:Y:S01]  /*a110*/  LDGSTS.E.BYPASS.LTC128B.128 [R4+0x1c00], desc[UR38][R2.64], !P1 ;  /* 0x01c0000002047fae */ /* 0x0007e2000c901d66 */
[----:B------:R-:W-:-:S03]  /*a120*/  ISETP.LT.OR P1, PT, R5, 0x61, P0 ;  /* 0x000000610500780c */ /* 0x000fc60000721670 */
[----:B------:R0:W-:Y:S05]  /*a130*/  LDGSTS.E.BYPASS.LTC128B.128 [R4+0x2400], desc[UR38][R8.64], !P3 ;  /* 0x0240000008047fae */ /* 0x0001ea000d901d66 */
[----:B------:R0:W-:Y:S01]  /*a140*/  LDGSTS.E.BYPASS.LTC128B.128 [R4+0x2c00], desc[UR38][R6.64], !P2 ;  /* 0x02c0000006047fae */ /* 0x0001e2000d101d66 */
[----:B---3--:R-:W-:-:S04]  /*a150*/  IADD3 R2, P5, R27, R16, RZ ;  /* 0x000000101b027210 */ /* 0x008fc80007fbe0ff */
[----:B----4-:R-:W-:-:S05]  /*a160*/  IADD3.X R3, RZ, R21, RZ, P5, !PT ;  /* 0x00000015ff037210 */ /* 0x010fca0002ffe4ff */
[----:B-12---:R0:W-:Y:S04]  /*a170*/  LDGSTS.E.BYPASS.LTC128B.128 [R4+0x3400], desc[UR38][R2.64], !P1 ;  /* 0x0340000002047fae */ /* 0x0061e8000c901d66 */
.L_x_187:
[----:B------:R-:W-:Y:S02]  /*a180*/  ISETP.LT.OR P0, PT, R5, 0x71, P0 ;  /* 0x000000710500780c */ /* 0x000fe40000701670 */
[----:B0-----:R-:W-:-:S05]  /*a190*/  IADD3 R2, P1, R14, R16, RZ ;  /* 0x000000100e027210 */ /* 0x001fca0007f3e0ff */
[----:B------:R-:W-:-:S06]  /*a1a0*/  IMAD.X R3, RZ, RZ, R18, P1 ;  /* 0x000000ffff037224 */ /* 0x000fcc00008e0612 */
[----:B------:R-:W-:Y:S01]  /*a1b0*/  @!PT LDS RZ, [RZ] ;  /* 0x00000000fffff984 */ /* 0x000fe20000000800 */
[----:B------:R-:W-:Y:S01]  /*a1c0*/  @!PT LDS RZ, [RZ] ;  /* 0x00000000fffff984 */ /* 0x000fe20000000800 */
[----:B------:R-:W-:Y:S01]  /*a1d0*/  @!PT LDS RZ, [RZ] ;  /* 0x00000000fffff984 */ /* 0x000fe20000000800 */
[----:B------:R0:W-:Y:S01]  /*a1e0*/  LDGSTS.E.BYPASS.LTC128B.128 [R4+0x3c00], desc[UR38][R2.64], !P0 ;  /* 0x03c0000002047fae */ /* 0x0001e2000c101d66 */
[----:B------:R-:W-:Y:S01]  /*a1f0*/  PLOP3.LUT P0, PT, PT, PT, PT, 0x80, 0x0 ;  /* 0x000000000000781c */ /* 0x000fe20003f0f070 */
[----:B------:R-:W-:-:S12]  /*a200*/  NOP ;  /* 0x0000000000007918 */ /* 0x000fd80000000000 */
.L_x_71:
        /* <DEDUP_REMOVED lines=12> */
.L_x_72:
[----:B------:R-:W-:Y:S01]  /*a2d0*/  VIADD R2, R20, 0x1 ;  /* 0x0000000114027836 */ /* 0x000fe20000000000 */
[----:B------:R0:W-:Y:S04]  /*a2e0*/  SYNCS.ARRIVE.TRANS64.A1T0 RZ, [R0+URZ+0x16850], RZ ;  /* 0x016850ff00ff79a7 */ /* 0x0001e8000810003f */
[----:B------:R-:W-:-:S04]  /*a2f0*/  ISETP.NE.AND P0, PT, R2, 0x2, PT ;  /* 0x000000020200780c */ /* 0x000fc80003f05270 */
[----:B------:R-:W-:Y:S02]  /*a300*/  SEL R3, RZ, 0x1, P0 ;  /* 0x00000001ff037807 */ /* 0x000fe40000000000 */
[----:B------:R-:W-:Y:S02]  /*a310*/  SEL R2, R2, RZ, P0 ;  /* 0x000000ff02027207 */ /* 0x000fe40000000000 */
[----:B0-----:R-:W-:-:S07]  /*a320*/  LOP3.LUT R0, R24, R3, RZ, 0x3c, !PT ;  /* 0x0000000318007212 */ /* 0x001fce00078e3cff */
.L_x_40:
[----:B------:R-:W0:Y:S01]  /*a330*/  S2R R4, SR_CgaCtaId ;  /* 0x0000000000047919 */ /* 0x000e220000008800 */
[----:B------:R-:W-:Y:S02]  /*a340*/  MOV R3, 0x400 ;  /* 0x0000040000037802 */ /* 0x000fe40000000f00 */
[----:B------:R-:W-:Y:S02]  /*a350*/  SHF.L.U32 R10, R10, 0x1f, RZ ;  /* 0x0000001f0a0a7819 */ /* 0x000fe400000006ff */
[----:B0-----:R-:W-:-:S04]  /*a360*/  LEA R7, R4, R3, 0x18 ;  /* 0x0000000304077211 */ /* 0x001fc800078ec0ff */
[----:B------:R-:W0:Y:S02]  /*a370*/  SYNCS.PHASECHK.TRANS64.TRYWAIT P0, [R7+URZ+0x16820], R10 ;  /* 0x0168200a070075a7 */ /* 0x000e24000800017f */
[----:B0-----:R-:W-:Y:S05]  /*a380*/  @!P0 BRA `(.L_x_73) ;  /* 0x0000003800888947 */ /* 0x001fea0003800000 */
.L_x_188:
[----:B------:R-:W-:-:S03]  /*a390*/  UMOV UR4, 0xffffffff ;  /* 0xffffffff00047882 */ /* 0x000fc60000000000 */
[----:B------:R-:W-:Y:S05]  /*a3a0*/  BRA.DIV UR4, `(.L_x_74) ;  /* 0x0000003a04947947 */ /* 0x000fea000b800000 */
[----:B------:R-:W1:Y:S02]  /*a3b0*/  S2R R3, SR_TID.X ;  /* 0x0000000000037919 */ /* 0x000e640000002100 */
[----:B-1----:R-:W-:-:S04]  /*a3c0*/  SHF.R.U32.HI R3, RZ, 0x5, R3 ;  /* 0x00000005ff037819 */ /* 0x002fc80000011603 */
[----:B------:R-:W-:-:S05]  /*a3d0*/  LOP3.LUT R3, R3, 0x3, RZ, 0xc0, !PT ;  /* 0x0000000303037812 */ /* 0x000fca00078ec0ff */
[----:B------:R1:W2:Y:S02]  /*a3e0*/  SHFL.IDX PT, R14, R3, RZ, 0x1f ;  /* 0x00001fff030e7589 */ /* 0x0002a400000e0000 */
.L_x_191:
[----:B--2---:R-:W-:-:S13]  /*a3f0*/  ISETP.NE.AND P0, PT, R14, RZ, PT ;  /* 0x000000ff0e00720c */ /* 0x004fda0003f05270 */
[----:B------:R-:W-:Y:S05]  /*a400*/  @P0 BRA `(.L_x_8) ;  /* 0x0000000000880947 */ /* 0x000fea0003800000 */
[----:B------:R-:W-:-:S03]  /*a410*/  UMOV UR4, 0xffffffff ;  /* 0xffffffff00047882 */ /* 0x000fc60000000000 */
[----:B------:R-:W-:Y:S05]  /*a420*/  BRA.DIV UR4, `(.L_x_75) ;  /* 0x0000003a04a87947 */ /* 0x000fea000b800000 */
[----:B------:R-:W-:-:S13]  /*a430*/  ELECT P6, URZ, PT ;  /* 0x00000000003f782f */ /* 0x000fda00038c0000 */
.L_x_194:
[----:B------:R-:W-:Y:S05]  /*a440*/  @!P6 BRA `(.L_x_8) ;  /* 0x000000000078e947 */ /* 0x000fea0003800000 */
[----:B------:R-:W-:-:S06]  /*a450*/  ULOP3.LUT UR4, UR41, 0x2, URZ, 0xfc, !UPT ;  /* 0x0000000229047892 */ /* 0x000fcc000f8efc3f */
[----:B-1----:R-:W-:-:S04]  /*a460*/  MOV R3, UR4 ;  /* 0x0000000400037c02 */ /* 0x002fc80008000f00 */
[----:B------:R-:W-:-:S13]  /*a470*/  ISETP.NE.AND P0, PT, R3, 0x3, PT ;  /* 0x000000030300780c */ /* 0x000fda0003f05270 */
[----:B------:R-:W-:Y:S05]  /*a480*/  @!P0 BRA `(.L_x_76) ;  /* 0x0000000000048947 */ /* 0x000fea0003800000 */
[----:B------:R-:W-:Y:S01]  /*a490*/  BPT.TRAP 0x1 ;  /* 0x000000040000795c */ /* 0x000fe20000300000 */
.L_x_76:
[----:B------:R-:W-:Y:S01]  /*a4a0*/  IMAD R5, R2, 0x8, R7 ;  /* 0x0000000802057824 */ /* 0x000fe200078e0207 */
[----:B------:R-:W-:Y:S01]  /*a4b0*/  SHF.L.U32 R4, R0, 0x1f, RZ ;  /* 0x0000001f00047819 */ /* 0x000fe200000006ff */
[----:B------:R-:W-:-:S03]  /*a4c0*/  VIADD R2, R2, 0x1 ;  /* 0x0000000102027836 */ /* 0x000fc60000000000 */
[----:B------:R-:W1:Y:S02]  /*a4d0*/  SYNCS.PHASECHK.TRANS64.TRYWAIT P1, [R5+URZ+0x16840], R4 ;  /* 0x01684004050075a7 */ /* 0x000e64000802017f */
[----:B------:R-:W-:-:S04]  /*a4e0*/  ISETP.NE.AND P2, PT, R2, 0x2, PT ;  /* 0x000000020200780c */ /* 0x000fc80003f45270 */
[----:B------:R-:W-:Y:S01]  /*a4f0*/  SEL R3, RZ, 0x1, P2 ;  /* 0x00000001ff037807 */ /* 0x000fe20001000000 */
[----:B-1----:R-:W-:Y:S08]  /*a500*/  @!P1 BRA `(.L_x_77) ;  /* 0x0000003800909947 */ /* 0x002ff00003800000 */
.L_x_195:
[----:B------:R-:W-:Y:S02]  /*a510*/  SEL R2, R2, RZ, P2 ;  /* 0x000000ff02027207 */ /* 0x000fe40001000000 */
[----:B------:R-:W-:Y:S01]  /*a520*/  LOP3.LUT R0, R0, R3, RZ, 0x3c, !PT ;  /* 0x0000000300007212 */ /* 0x000fe200078e3cff */
[----:B------:R-:W-:Y:S06]  /*a530*/  @!P0 BRA `(.L_x_78) ;  /* 0x0000000000048947 */ /* 0x000fec0003800000 */
[----:B------:R-:W-:Y:S01]  /*a540*/  BPT.TRAP 0x1 ;  /* 0x000000040000795c */ /* 0x000fe20000300000 */
.L_x_78:
[----:B------:R-:W-:Y:S01]  /*a550*/  IMAD R3, R2, 0x8, R7 ;  /* 0x0000000802037824 */ /* 0x000fe200078e0207 */
[----:B------:R-:W-:-:S04]  /*a560*/  SHF.L.U32 R0, R0, 0x1f, RZ ;  /* 0x0000001f00007819 */ /* 0x000fc800000006ff */
[----:B------:R-:W2:Y:S02]  /*a570*/  SYNCS.PHASECHK.TRANS64.TRYWAIT P1, [R3+URZ+0x16840], R0 ;  /* 0x01684000030075a7 */ /* 0x000ea4000802017f */
[----:B--2---:R-:W-:Y:S05]  /*a580*/  @!P1 BRA `(.L_x_79) ;  /* 0x0000003800849947 */ /* 0x004fea0003800000 */
.L_x_196:
[----:B------:R-:W-:Y:S05]  /*a590*/  @!P0 BRA `(.L_x_80) ;  /* 0x0000000000048947 */ /* 0x000fea0003800000 */
[----:B------:R-:W-:Y:S01]  /*a5a0*/  BPT.TRAP 0x1 ;  /* 0x000000040000795c */ /* 0x000fe20000300000 */
.L_x_80:
[----:B------:R-:W3:Y:S02]  /*a5b0*/  SYNCS.PHASECHK.TRANS64.TRYWAIT P1, [R5+URZ+0x16860], R4 ;  /* 0x01686004050075a7 */ /* 0x000ee4000802017f */
[----:B---3--:R-:W-:Y:S05]  /*a5c0*/  @!P1 BRA `(.L_x_81) ;  /* 0x0000003800889947 */ /* 0x008fea0003800000 */
.L_x_197:
[----:B------:R-:W-:Y:S05]  /*a5d0*/  @!P0 BRA `(.L_x_82) ;  /* 0x0000000000048947 */ /* 0x000fea0003800000 */
[----:B------:R-:W-:Y:S01]  /*a5e0*/  BPT.TRAP 0x1 ;  /* 0x000000040000795c */ /* 0x000fe20000300000 */
.L_x_82:
[----:B----4-:R4:W0:Y:S02]  /*a5f0*/  SYNCS.PHASECHK.TRANS64.TRYWAIT P0, [R3+URZ+0x16860], R0 ;  /* 0x01686000030075a7 */ /* 0x010824000800017f */
[----:B0-----:R-:W-:Y:S05]  /*a600*/  @!P0 NANOSLEEP.SYNCS 0x989680 ;  /* 0x009896800000895d */ /* 0x001fea0003900000 */
[----:B------:R-:W0:Y:S02]  /*a610*/  @!P0 SYNCS.PHASECHK.TRANS64 P0, [R3+URZ+0x16860], R0 ;  /* 0x01686000030085a7 */ /* 0x000e24000800007f */
[----:B0-----:R-:W-:Y:S05]  /*a620*/  @!P0 BRA `(.L_x_82) ;  /* 0xfffffffc00f08947 */ /* 0x001fea000383ffff */
.L_x_8:
[----:B------:R-:W-:Y:S05]  /*a630*/  BSYNC B6 ;  /* 0x0000000000067941 */ /* 0x000fea0003800000 */
.L_x_5:
[----:B------:R-:W-:Y:S05]  /*a640*/  EXIT ;  /* 0x000000000000794d */ /* 0x000fea0003800000 */
.L_x_12:
[----:B0-----:R-:W-:-:S04]  /*a650*/  IMAD.U32 R3, RZ, RZ, UR40 ;  /* 0x00000028ff037e24 */ /* 0x001fc8000f8e00ff */
[----:B------:R0:W1:Y:S03]  /*a660*/  SYNCS.PHASECHK.TRANS64.TRYWAIT P0, [R3+URZ+0x16800], R2 ;  /* 0x01680002030075a7 */ /* 0x000066000800017f */
[----:B-1----:R-:W-:Y:S05]  /*a670*/  @!P0 NANOSLEEP.SYNCS 0x989680 ;  /* 0x009896800000895d */ /* 0x002fea0003900000 */
[----:B------:R-:W1:Y:S02]  /*a680*/  @!P0 SYNCS.PHASECHK.TRANS64 P0, [R3+URZ+0x16800], R2 ;  /* 0x01680002030085a7 */ /* 0x000e64000800007f */
[----:B-1----:R-:W-:Y:S05]  /*a690*/  @!P0 BRA `(.L_x_12) ;  /* 0xfffffffc00ec8947 */ /* 0x002fea000383ffff */
[----:B------:R-:W-:Y:S05]  /*a6a0*/  BRA `(.L_x_83) ;  /* 0xffffff6800a87947 */ /* 0x000fea000383ffff */
.L_x_16:
[----:B0-----:R-:W-:-:S04]  /*a6b0*/  MOV R3, UR40 ;  /* 0x0000002800037c02 */ /* 0x001fc80008000f00 */
[----:B------:R0:W2:Y:S03]  /*a6c0*/  SYNCS.PHASECHK.TRANS64.TRYWAIT P1, [R3+URZ+0x16830], R2 ;  /* 0x01683002030075a7 */ /* 0x0000a6000802017f */
[----:B--2---:R-:W-:Y:S05]  /*a6d0*/  @!P1 NANOSLEEP.SYNCS 0x989680 ;  /* 0x009896800000995d */ /* 0x004fea0003900000 */
[----:B------:R-:W2:Y:S02]  /*a6e0*/  @!P1 SYNCS.PHASECHK.TRANS64 P1, [R3+URZ+0x16830], R2 ;  /* 0x01683002030095a7 */ /* 0x000ea4000802007f */
[----:B--2---:R-:W-:Y:S05]  /*a6f0*/  @!P1 BRA `(.L_x_16) ;  /* 0xfffffffc00ec9947 */ /* 0x004fea000383ffff */
[----:B------:R-:W-:Y:S05]  /*a700*/  BRA `(.L_x_15) ;  /* 0xffffff6800c47947 */ /* 0x000fea000383ffff */
.L_x_22:
[----:B-1----:R-:W-:-:S04]  /*a710*/  IMAD.U32 R5, RZ, RZ, UR10 ;  /* 0x0000000aff057e24 */ /* 0x002fc8000f8e00ff */
[----:B------:R1:W2:Y:S03]  /*a720*/  SYNCS.PHASECHK.TRANS64.TRYWAIT P1, [R5+URZ+0x16830], R0 ;  /* 0x01683000050075a7 */ /* 0x0002a6000802017f */
[----:B--2---:R-:W-:Y:S05]  /*a730*/  @!P1 NANOSLEEP.SYNCS 0x989680 ;  /* 0x009896800000995d */ /* 0x004fea0003900000 */
[----:B------:R-:W2:Y:S02]  /*a740*/  @!P1 SYNCS.PHASECHK.TRANS64 P1, [R5+URZ+0x16830], R0 ;  /* 0x01683000050095a7 */ /* 0x000ea4000802007f */
[----:B--2---:R-:W-:Y:S05]  /*a750*/  @!P1 BRA `(.L_x_22) ;  /* 0xfffffffc00ec9947 */ /* 0x004fea000383ffff */
[----:B------:R-:W-:Y:S05]  /*a760*/  BRA `(.L_x_19) ;  /* 0xffffff8c00147947 */ /* 0x000fea000383ffff */
.L_x_26:
[----:B-1----:R-:W-:-:S04]  /*a770*/  IMAD.U32 R5, RZ, RZ, UR10 ;  /* 0x0000000aff057e24 */ /* 0x002fc8000f8e00ff */
[----:B------:R1:W2:Y:S03]  /*a780*/  SYNCS.PHASECHK.TRANS64.TRYWAIT P1, [R5+URZ+0x16850], R4 ;  /* 0x01685004050075a7 */ /* 0x0002a6000802017f */
[----:B--2---:R-:W-:Y:S05]  /*a790*/  @!P1 NANOSLEEP.SYNCS 0x989680 ;  /* 0x009896800000995d */ /* 0x004fea0003900000 */
[----:B------:R-:W2:Y:S02]  /*a7a0*/  @!P1 SYNCS.PHASECHK.TRANS64 P1, [R5+URZ+0x16850], R4 ;  /* 0x01685004050095a7 */ /* 0x000ea4000802007f */
[----:B--2---:R-:W-:Y:S05]  /*a7b0*/  @!P1 BRA `(.L_x_26) ;  /* 0xfffffffc00ec9947 */ /* 0x004fea000383ffff */
[----:B------:R-:W-:Y:S05]  /*a7c0*/  BRA `(.L_x_23) ;  /* 0xffffff8c009c7947 */ /* 0x000fea000383ffff */
.L_x_33:
[----:B-1----:R-:W-:-:S04]  /*a7d0*/  IMAD.U32 R3, RZ, RZ, UR5 ;  /* 0x00000005ff037e24 */ /* 0x002fc8000f8e00ff */
[----:B------:R1:W2:Y:S03]  /*a7e0*/  SYNCS.PHASECHK.TRANS64.TRYWAIT P1, [R3+URZ+0x16850], R2 ;  /* 0x01685002030075a7 */ /* 0x0002a6000802017f */
[----:B--2---:R-:W-:Y:S05]  /*a7f0*/  @!P1 NANOSLEEP.SYNCS 0x989680 ;  /* 0x009896800000995d */ /* 0x004fea0003900000 */
[----:B------:R-:W2:Y:S02]  /*a800*/  @!P1 SYNCS.PHASECHK.TRANS64 P1, [R3+URZ+0x16850], R2 ;  /* 0x01685002030095a7 */ /* 0x000ea4000802007f */
[----:B--2---:R-:W-:Y:S05]  /*a810*/  @!P1 BRA `(.L_x_33) ;  /* 0xfffffffc00ec9947 */ /* 0x004fea000383ffff */
[----:B------:R-:W-:Y:S05]  /*a820*/  BRA `(.L_x_32) ;  /* 0xffffffa800187947 */ /* 0x000fea000383ffff */
.L_x_45:
[----:B------:R-:W-:Y:S01]  /*a830*/  IMAD.MOV.U32 R13, RZ, RZ, R17 ;  /* 0x000000ffff0d7224 */ /* 0x000fe200078e0011 */
[----:B------:R-:W-:Y:S01]  /*a840*/  MOV R12, RZ ;  /* 0x000000ff000c7202 */ /* 0x000fe20000000f00 */
[----:B------:R-:W-:Y:S02]  /*a850*/  IMAD.MOV.U32 R11, RZ, RZ, 0x1f ;  /* 0x0000001fff0b7424 */ /* 0x000fe400078e00ff */
[----:B------:R-:W-:-:S07]  /*a860*/  IMAD.MOV.U32 R15, RZ, RZ, -0x1 ;  /* 0xffffffffff0f7424 */ /* 0x000fce00078e00ff */
[----:B0----5:R-:W-:Y:S05]  /*a870*/  WARPSYNC.COLLECTIVE R15, `(.L_x_84) ;  /* 0x000000000f087348 */ /* 0x021fea0003c00000 */
[----:B------:R1:W2:Y:S02]  /*a880*/  SHFL.IDX P6, R14, R13, R12, R11 ;  /* 0x0000000c0d0e7389 */ /* 0x0002a400000c000b */
[----:B012--5:R-:W-:Y:S01]  /*a890*/  ENDCOLLECTIVE ;  /* 0x000000000000791b */ /* 0x027fe20003800000 */
.L_x_84:
[----:B------:R-:W-:Y:S05]  /*a8a0*/  BRA `(.L_x_85) ;  /* 0xffffffcc00907947 */ /* 0x000fea000383ffff */
.L_x_47:
[----:B0-----:R-:W-:-:S04]  /*a8b0*/  IMAD.U32 R2, RZ, RZ, UR45 ;  /* 0x0000002dff027e24 */ /* 0x001fc8000f8e00ff */
[----:B------:R0:W1:Y:S03]  /*a8c0*/  SYNCS.PHASECHK.TRANS64.TRYWAIT P0, [R2+URZ+0x16840], R9 ;  /* 0x01684009020075a7 */ /* 0x000066000800017f */
[----:B-1----:R-:W-:Y:S05]  /*a8d0*/  @!P0 NANOSLEEP.SYNCS 0x989680 ;  /* 0x009896800000895d */ /* 0x002fea0003900000 */
[----:B------:R-:W1:Y:S02]  /*a8e0*/  @!P0 SYNCS.PHASECHK.TRANS64 P0, [R2+URZ+0x16840], R9 ;  /* 0x01684009020085a7 */ /* 0x000e64000800007f */
[----:B-1----:R-:W-:Y:S05]  /*a8f0*/  @!P0 BRA `(.L_x_47) ;  /* 0xfffffffc00ec8947 */ /* 0x002fea000383ffff */
[----:B------:R-:W-:Y:S05]  /*a900*/  BRA `(.L_x_86) ;  /* 0xffffffd000187947 */ /* 0x000fea000383ffff */
.L_x_48:
[----:B------:R-:W-:Y:S01]  /*a910*/  BSSY B0, `(.L_x_87) ;  /* 0x0000008000007945 */ /* 0x000fe20003800000 */
[----:B------:R-:W-:Y:S01]  /*a920*/  IMAD.MOV.U32 R13, RZ, RZ, R4 ;  /* 0x000000ffff0d7224 */ /* 0x000fe200078e0004 */
[----:B------:R-:W-:Y:S01]  /*a930*/  MOV R12, RZ ;  /* 0x000000ff000c7202 */ /* 0x000fe20000000f00 */
[----:B------:R-:W-:Y:S02]  /*a940*/  IMAD.MOV.U32 R11, RZ, RZ, 0x181f ;  /* 0x0000181fff0b7424 */ /* 0x000fe400078e00ff */
[----:B------:R-:W-:-:S07]  /*a950*/  IMAD.MOV.U32 R15, RZ, RZ, -0x1 ;  /* 0xffffffffff0f7424 */ /* 0x000fce00078e00ff */
[----:B------:R-:W-:Y:S05]  /*a960*/  WARPSYNC.COLLECTIVE R15, `(.L_x_88) ;  /* 0x000000000f087348 */ /* 0x000fea0003c00000 */
[----:B------:R0:W1:Y:S02]  /*a970*/  SHFL.IDX P6, R14, R13, R12, R11 ;  /* 0x0000000c0d0e7389 */ /* 0x00006400000c000b */
[----:B01----:R-:W-:Y:S01]  /*a980*/  ENDCOLLECTIVE ;  /* 0x000000000000791b */ /* 0x003fe20003800000 */
.L_x_88:
[----:B------:R-:W-:Y:S05]  /*a990*/  BSYNC B0 ;  /* 0x0000000000007941 */ /* 0x000fea0003800000 */
.L_x_87:
[----:B------:R-:W-:Y:S01]  /*a9a0*/  IMAD.MOV.U32 R13, RZ, RZ, R0 ;  /* 0x000000ffff0d7224 */ /* 0x000fe200078e0000 */
[----:B------:R-:W-:Y:S01]  /*a9b0*/  MOV R12, RZ ;  /* 0x000000ff000c7202 */ /* 0x000fe20000000f00 */
[----:B------:R-:W-:Y:S01]  /*a9c0*/  IMAD.MOV.U32 R11, RZ, RZ, 0x181f ;  /* 0x0000181fff0b7424 */ /* 0x000fe200078e00ff */
[----:B------:R-:W-:Y:S01]  /*a9d0*/  @P0 LEA R9, R22, UR45, 0x1 ;  /* 0x0000002d16090c11 */ /* 0x000fe2000f8e08ff */
[----:B------:R-:W-:Y:S02]  /*a9e0*/  IMAD.MOV.U32 R15, RZ, RZ, -0x1 ;  /* 0xffffffffff0f7424 */ /* 0x000fe400078e00ff */
[----:B------:R-:W-:-:S07]  /*a9f0*/  IMAD.MOV.U32 R2, RZ, RZ, R14 ;  /* 0x000000ffff027224 */ /* 0x000fce00078e000e */
[----:B------:R-:W-:Y:S05]  /*aa00*/  WARPSYNC.COLLECTIVE R15, `(.L_x_89) ;  /* 0x000000000f087348 */ /* 0x000fea0003c00000 */
[----:B------:R0:W1:Y:S02]  /*aa10*/  SHFL.IDX P6, R14, R13, R12, R11 ;  /* 0x0000000c0d0e7389 */ /* 0x00006400000c000b */
[----:B01----:R-:W-:Y:S01]  /*aa20*/  ENDCOLLECTIVE ;  /* 0x000000000000791b */ /* 0x003fe20003800000 */
.L_x_89:
[----:B------:R-:W-:Y:S01]  /*aa30*/  MOV R13, R4 ;  /* 0x00000004000d7202 */ /* 0x000fe20000000f00 */
[----:B------:R-:W-:Y:S01]  /*aa40*/  IMAD.MOV.U32 R12, RZ, RZ, 0x1 ;  /* 0x00000001ff0c7424 */ /* 0x000fe200078e00ff */
[----:B------:R-:W-:-:S05]  /*aa50*/  @P0 LEA R14, P1, R16, R14, 0x1 ;  /* 0x0000000e100e0211 */ /* 0x000fca00078208ff */
[----:B------:R-:W-:Y:S01]  /*aa60*/  @P0 IMAD.X R3, RZ, RZ, R2, P1 ;  /* 0x000000ffff030224 */ /* 0x000fe200008e0602 */
[----:B------:R-:W-:Y:S01]  /*aa70*/  ISETP.GE.AND P1, PT, R5, 0x21, PT ;  /* 0x000000210500780c */ /* 0x000fe20003f26270 */
[----:B------:R-:W-:-:S12]  /*aa80*/  @P0 IMAD.MOV.U32 R2, RZ, RZ, R14 ;  /* 0x000000ffff020224 */ /* 0x000fd800078e000e */
[----:B------:R-:W-:Y:S05]  /*aa90*/  WARPSYNC.COLLECTIVE R15, `(.L_x_90) ;  /* 0x000000000f087348 */ /* 0x000fea0003c00000 */
[----:B------:R0:W1:Y:S02]  /*aaa0*/  SHFL.IDX P6, R14, R13, R12, R11 ;  /* 0x0000000c0d0e7389 */ /* 0x00006400000c000b */
[----:B01----:R-:W-:Y:S01]  /*aab0*/  ENDCOLLECTIVE ;  /* 0x000000000000791b */ /* 0x003fe20003800000 */
.L_x_90:
[----:B------:R-:W-:Y:S01]  /*aac0*/  @!PT LDS RZ, [RZ] ;  /* 0x00000000fffff984 */ /* 0x000fe20000000800 */
[----:B------:R-:W-:Y:S01]  /*aad0*/  @!PT LDS RZ, [RZ] ;  /* 0x00000000fffff984 */ /* 0x000fe20000000800 */
[----:B------:R-:W-:Y:S01]  /*aae0*/  @!PT LDS RZ, [RZ] ;  /* 0x00000000fffff984 */ /* 0x000fe20000000800 */
[----:B------:R0:W-:Y:S01]  /*aaf0*/  @P0 LDGSTS.E.BYPASS.LTC128B.128 [R9+0xe400], desc[UR38][R2.64], !P3 ;  /* 0x0e40000002090fae */ /* 0x0001e2000d901d66 */
[----:B------:R-:W-:Y:S01]  /*ab00*/  ISETP.GE.AND P0, PT, R5, 0x11, PT ;  /* 0x000000110500780c */ /* 0x000fe20003f06270 */
[----:B------:R-:W-:-:S12]  /*ab10*/  IMAD.MOV.U32 R13, RZ, RZ, R0 ;  /* 0x000000ffff0d7224 */ /* 0x000fd800078e0000 */
[----:B------:R-:W-:Y:S01]  /*ab20*/  @P0 LEA R25, R22, UR45, 0x1 ;  /* 0x0000002d16190c11 */ /* 0x000fe2000f8e08ff */
[----:B0-----:R-:W-:-:S07]  /*ab30*/  IMAD.MOV.U32 R7, RZ, RZ, R14 ;  /* 0x000000ffff077224 */ /* 0x001fce00078e000e */
[----:B------:R-:W-:Y:S05]  /*ab40*/  WARPSYNC.COLLECTIVE R15, `(.L_x_91) ;  /* 0x000000000f087348 */ /* 0x000fea0003c00000 */
[----:B------:R0:W1:Y:S02]  /*ab50*/  SHFL.IDX P6, R14, R13, R12, R11 ;  /* 0x0000000c0d0e7389 */ /* 0x00006400000c000b */
[----:B01----:R-:W-:Y:S01]  /*ab60*/  ENDCOLLECTIVE ;  /* 0x000000000000791b */ /* 0x003fe20003800000 */
.L_x_91:
[----:B------:R-:W-:Y:S01]  /*ab70*/  MOV R13, R4 ;  /* 0x00000004000d7202 */ /* 0x000fe20000000f00 */
[----:B------:R-:W-:Y:S01]  /*ab80*/  IMAD.MOV.U32 R12, RZ, RZ, 0x2 ;  /* 0x00000002ff0c7424 */ /* 0x000fe200078e00ff */
[----:B------:R-:W-:-:S13]  /*ab90*/  @P0 LEA R2, P2, R16, R14, 0x1 ;  /* 0x0000000e10020211 */ /* 0x000fda00078408ff */
[----:B------:R-:W-:Y:S05]  /*aba0*/  WARPSYNC.COLLECTIVE R15, `(.L_x_92) ;  /* 0x000000000f087348 */ /* 0x000fea0003c00000 */
[----:B------:R0:W1:Y:S02]  /*abb0*/  SHFL.IDX P6, R14, R13, R12, R11 ;  /* 0x0000000c0d0e7389 */ /* 0x00006400000c000b */
[----:B01----:R-:W-:Y:S01]  /*abc0*/  ENDCOLLECTIVE ;  /* 0x000000000000791b */ /* 0x003fe20003800000 */
.L_x_92:
[----:B------:R-:W-:-:S05]  /*abd0*/  @P0 IMAD.X R3, RZ, RZ, R7, P2 ;  /* 0x000000ffff030224 */ /* 0x000fca00010e0607 */
[----:B------:R-:W-:Y:S01]  /*abe0*/  @!PT LDS RZ, [RZ] ;  /* 0x00000000fffff984 */ /* 0x000fe20000000800 */
[----:B------:R-:W-:Y:S01]  /*abf0*/  @!PT LDS RZ, [RZ] ;  /* 0x00000000fffff984 */ /* 0x000fe20000000800 */
[----:B------:R-:W-:Y:S01]  /*ac00*/  @!PT LDS RZ, [RZ] ;  /* 0x00000000fffff984 */ /* 0x000fe20000000800 */
[----:B------:R0:W-:Y:S01]  /*ac10*/  @P0 LDGSTS.E.BYPASS.LTC128B.128 [R25+0xec00], desc[UR38][R2.64], !P3 ;  /* 0x0ec0000002190fae */ /* 0x0001e2000d901d66 */
[----:B------:R-:W-:Y:S02]  /*ac20*/  IMAD.MOV.U32 R13, RZ, RZ, R0 ;  /* 0x000000ffff0d7224 */ /* 0x000fe400078e0000 */
[----:B------:R-:W-:-:S07]  /*ac30*/  IMAD.MOV.U32 R6, RZ, RZ, R14 ;  /* 0x000000ffff067224 */ /* 0x000fce00078e000e */
[----:B0-----:R-:W-:Y:S05]  /*ac40*/  WARPSYNC.COLLECTIVE R15, `(.L_x_93) ;  /* 0x000000000f087348 */ /* 0x001fea0003c00000 */
[----:B------:R1:W2:Y:S02]  /*ac50*/  SHFL.IDX P6, R14, R13, R12, R11 ;  /* 0x0000000c0d0e7389 */ /* 0x0002a400000c000b */
[----:B012---:R-:W-:Y:S01]  /*ac60*/  ENDCOLLECTIVE ;  /* 0x000000000000791b */ /* 0x007fe20003800000 */
.L_x_93:
[----:B------:R-:W-:Y:S02]  /*ac70*/  IMAD.MOV.U32 R13, RZ, RZ, R4 ;  /* 0x000000ffff0d7224 */ /* 0x000fe400078e0004 */
[----:B------:R-:W-:Y:S02]  /*ac80*/  IMAD.MOV.U32 R12, RZ, RZ, 0x3 ;  /* 0x00000003ff0c7424 */ /* 0x000fe400078e00ff */
[----:B------:R-:W-:-:S07]  /*ac90*/  IMAD.MOV.U32 R21, RZ, RZ, R14 ;  /* 0x000000ffff157224 */ /* 0x000fce00078e000e */
[----:B------:R-:W-:Y:S05]  /*aca0*/  WARPSYNC.COLLECTIVE R15, `(.L_x_94) ;  /* 0x000000000f087348 */ /* 0x000fea0003c00000 */
[----:B------:R0:W1:Y:S02]  /*acb0*/  SHFL.IDX P6, R14, R13, R12, R11 ;  /* 0x0000000c0d0e7389 */ /* 0x00006400000c000b */
[----:B01----:R-:W-:Y:S01]  /*acc0*/  ENDCOLLECTIVE ;  /* 0x000000000000791b */ /* 0x003fe20003800000 */
.L_x_94:
[----:B------:R-:W-:Y:S02]  /*acd0*/  @P1 LEA R2, P0, R16, R21, 0x1 ;  /* 0x0000001510021211 */ /* 0x000fe400078008ff */
[----:B------:R-:W-:Y:S02]  /*ace0*/  @P1 LEA R21, R22, UR45, 0x1 ;  /* 0x0000002d16151c11 */ /* 0x000fe4000f8e08ff */
[----:B------:R-:W-:Y:S02]  /*acf0*/  @P1 IADD3.X R3, RZ, R6, RZ, P0, !PT ;  /* 0x00000006ff031210 */ /* 0x000fe400007fe4ff */
[----:B------:R-:W-:-:S03]  /*ad00*/  ISETP.GE.AND P0, PT, R5, 0x31, PT ;  /* 0x000000310500780c */ /* 0x000fc60003f06270 */
[----:B------:R-:W-:Y:S01]  /*ad10*/  @!PT LDS RZ, [RZ] ;  /* 0x00000000fffff984 */ /* 0x000fe20000000800 */
[----:B------:R-:W-:Y:S01]  /*ad20*/  @!PT LDS RZ, [RZ] ;  /* 0x00000000fffff984 */ /* 0x000fe20000000800 */
[----:B------:R-:W-:Y:S01]  /*ad30*/  @!PT LDS RZ, [RZ] ;  /* 0x00000000fffff984 */ /* 0x000fe20000000800 */
[----:B------:R0:W-:Y:S01]  /*ad40*/  @P1 LDGSTS.E.BYPASS.LTC128B.128 [R21+0xf400], desc[UR38][R2.64], !P3 ;  /* 0x0f40000002151fae */ /* 0x0001e2000d901d66 */
[----:B------:R-:W-:Y:S01]  /*ad50*/  ISETP.GE.AND P1, PT, R5, 0x41, PT ;  /* 0x000000410500780c */ /* 0x000fe20003f26270 */
[----:B------:R-:W-:-:S08]  /*ad60*/  IMAD.MOV.U32 R13, RZ, RZ, R0 ;  /* 0x000000ffff0d7224 */ /* 0x000fd000078e0000 */
[----:B------:R-:W-:Y:S01]  /*ad70*/  @P0 LEA R25, R22, UR45, 0x1 ;  /* 0x0000002d16190c11 */ /* 0x000fe2000f8e08ff */
[----:B------:R-:W-:-:S07]  /*ad80*/  IMAD.MOV.U32 R7, RZ, RZ, R14 ;  /* 0x000000ffff077224 */ /* 0x000fce00078e000e */
[----:B0-----:R-:W-:Y:S05]  /*ad90*/  WARPSYNC.COLLECTIVE R15, `(.L_x_95) ;  /* 0x000000000f087348 */ /* 0x001fea0003c00000 */
[----:B------:R1:W2:Y:S02]  /*ada0*/  SHFL.IDX P6, R14, R13, R12, R11 ;  /* 0x0000000c0d0e7389 */ /* 0x0002a400000c000b */
[----:B012---:R-:W-:Y:S01]  /*adb0*/  ENDCOLLECTIVE ;  /* 0x000000000000791b */ /* 0x007fe20003800000 */
.L_x_95:
[----:B------:R-:W-:Y:S01]  /*adc0*/  @P1 LEA R21, R22, UR45, 0x1 ;  /* 0x0000002d16151c11 */ /* 0x000fe2000f8e08ff */
[----:B------:R-:W-:Y:S02]  /*add0*/  IMAD.MOV.U32 R13, RZ, RZ, R4 ;  /* 0x000000ffff0d7224 */ /* 0x000fe400078e0004 */
[----:B------:R-:W-:Y:S01]  /*ade0*/  IMAD.MOV.U32 R12, RZ, RZ, 0x4 ;  /* 0x00000004ff0c7424 */ /* 0x000fe200078e00ff */
[----:B------:R-:W-:-:S13]  /*adf0*/  @P0 LEA R2, P2, R16, R14, 0x1 ;  /* 0x0000000e10020211 */ /* 0x000fda00078408ff */
[----:B------:R-:W-:Y:S05]  /*ae00*/  WARPSYNC.COLLECTIVE R15, `(.L_x_96) ;  /* 0x000000000f087348 */ /* 0x000fea0003c00000 */
[----:B------:R0:W1:Y:S02]  /*ae10*/  SHFL.IDX P6, R14, R13, R12, R11 ;  /* 0x0000000c0d0e7389 */ /* 0x00006400000c000b */
[----:B01----:R-:W-:Y:S01]  /*ae20*/  ENDCOLLECTIVE ;  /* 0x000000000000791b */ /* 0x003fe20003800000 */
.L_x_96:
[----:B------:R-:W-:-:S05]  /*ae30*/  @P0 IADD3.X R3, RZ, R7, RZ, P2, !PT ;  /* 0x00000007ff030210 */ /* 0x000fca00017fe4ff */
        /* <DEDUP_REMOVED lines=9> */
.L_x_97:
[----:B------:R-:W-:Y:S02]  /*aed0*/  IMAD.MOV.U32 R13, RZ, RZ, R4 ;  /* 0x000000ffff0d7224 */ /* 0x000fe400078e0004 */
[----:B------:R-:W-:Y:S01]  /*aee0*/  IMAD.MOV.U32 R12, RZ, RZ, 0x5 ;  /* 0x00000005ff0c7424 */ /* 0x000fe200078e00ff */
[----:B------:R-:W-:-:S07]  /*aef0*/  MOV R9, R14 ;  /* 0x0000000e00097202 */ /* 0x000fce0000000f00 */
[----:B------:R-:W-:Y:S05]  /*af00*/  WARPSYNC.COLLECTIVE R15, `(.L_x_98) ;  /* 0x000000000f087348 */ /* 0x000fea0003c00000 */
[----:B------:R0:W1:Y:S02]  /*af10*/  SHFL.IDX P6, R14, R13, R12, R11 ;  /* 0x0000000c0d0e7389 */ /* 0x00006400000c000b */
[----:B01----:R-:W-:Y:S01]  /*af20*/  ENDCOLLECTIVE ;  /* 0x000000000000791b */ /* 0x003fe20003800000 */
.L_x_98:
[----:B------:R-:W-:-:S05]  /*af30*/  @P1 LEA R2, P0, R16, R9, 0x1 ;  /* 0x0000000910021211 */ /* 0x000fca00078008ff */
[----:B------:R-:W-:Y:S01]  /*af40*/  @P1 IMAD.X R3, RZ, RZ, R6, P0 ;  /* 0x000000ffff031224 */ /* 0x000fe200000e0606 */
[----:B------:R-:W-:-:S04]  /*af50*/  ISETP.GE.AND P0, PT, R5, 0x51, PT ;  /* 0x000000510500780c */ /* 0x000fc80003f06270 */
[----:B------:R-:W-:Y:S01]  /*af60*/  @!PT LDS RZ, [RZ] ;  /* 0x00000000fffff984 */ /* 0x000fe20000000800 */
[----:B------:R-:W-:Y:S01]  /*af70*/  @!PT LDS RZ, [RZ] ;  /* 0x00000000fffff984 */ /* 0x000fe20000000800 */
[----:B------:R-:W-:Y:S01]  /*af80*/  @!PT LDS RZ, [RZ] ;  /* 0x00000000fffff984 */ /* 0x000fe20000000800 */
[----:B------:R0:W-:Y:S01]  /*af90*/  @P1 LDGSTS.E.BYPASS.LTC128B.128 [R21+0x10400], desc[UR38][R2.64], !P3 ;  /* 0x1040000002151fae */ /* 0x0001e2000d901d66 */
[----:B------:R-:W-:Y:S02]  /*afa0*/  ISETP.GE.AND P1, PT, R5, 0x61, PT ;  /* 0x000000610500780c */ /* 0x000fe40003f26270 */
[----:B------:R-:W-:Y:S01]  /*afb0*/  MOV R13, R0 ;  /* 0x00000000000d7202 */ /* 0x000fe20000000f00 */
[----:B------:R-:W-:-:S10]  /*afc0*/  IMAD.MOV.U32 R7, RZ, RZ, R14 ;  /* 0x000000ffff077224 */ /* 0x000fd400078e000e */
[----:B0-----:R-:W-:Y:S05]  /*afd0*/  WARPSYNC.COLLECTIVE R15, `(.L_x_99) ;  /* 0x000000000f087348 */ /* 0x001fea0003c00000 */
[----:B------:R1:W2:Y:S02]  /*afe0*/  SHFL.IDX P6, R14, R13, R12, R11 ;  /* 0x0000000c0d0e7389 */ /* 0x0002a400000c000b */
[----:B012---:R-:W-:Y:S01]  /*aff0*/  ENDCOLLECTIVE ;  /* 0x000000000000791b */ /* 0x007fe20003800000 */
.L_x_99:
[----:B------:R-:W-:Y:S02]  /*b000*/  IMAD.MOV.U32 R13, RZ, RZ, R4 ;  /* 0x000000ffff0d7224 */ /* 0x000fe400078e0004 */
[----:B------:R-:W-:Y:S01]  /*b010*/  IMAD.MOV.U32 R12, RZ, RZ, 0x6 ;  /* 0x00000006ff0c7424 */ /* 0x000fe200078e00ff */
[----:B------:R-:W-:-:S13]  /*b020*/  @P0 LEA R2, P2, R16, R14, 0x1 ;  /* 0x0000000e10020211 */ /* 0x000fda00078408ff */
[----:B------:R-:W-:Y:S05]  /*b030*/  WARPSYNC.COLLECTIVE R15, `(.L_x_100) ;  /* 0x000000000f087348 */ /* 0x000fea0003c00000 */
[----:B------:R0:W1:Y:S02]  /*b040*/  SHFL.IDX P6, R14, R13, R12, R11 ;  /* 0x0000000c0d0e7389 */ /* 0x00006400000c000b */
[----:B01----:R-:W-:Y:S01]  /*b050*/  ENDCOLLECTIVE ;  /* 0x000000000000791b */ /* 0x003fe20003800000 */
.L_x_100:
[----:B------:R-:W-:Y:S01]  /*b060*/  @P0 IMAD.X R3, RZ, RZ, R7, P2 ;  /* 0x000000ffff030224 */ /* 0x000fe200010e0607 */
[----:B------:R-:W-:-:S05]  /*b070*/  @P0 LEA R7, R22, UR45, 0x1 ;  /* 0x0000002d16070c11 */ /* 0x000fca000f8e08ff */
[----:B------:R-:W-:Y:S01]  /*b080*/  @!PT LDS RZ, [RZ] ;  /* 0x00000000fffff984 */ /* 0x000fe20000000800 */
[----:B------:R-:W-:Y:S01]  /*b090*/  @!PT LDS RZ, [RZ] ;  /* 0x00000000fffff984 */ /* 0x000fe20000000800 */
[----:B------:R-:W-:Y:S01]  /*b0a0*/  @!PT LDS RZ, [RZ] ;  /* 0x00000000fffff984 */ /* 0x000fe20000000800 */
[----:B------:R0:W-:Y:S01]  /*b0b0*/  @P0 LDGSTS.E.BYPASS.LTC128B.128 [R7+0x10c00], desc[UR38][R2.64], !P3 ;  /* 0x10c0000002070fae */ /* 0x0001e2000d901d66 */
[----:B------:R-:W-:Y:S01]  /*b0c0*/  MOV R13, R0 ;  /* 0x00000000000d7202 */ /* 0x000fe20000000f00 */
[----:B------:R-:W-:-:S07]  /*b0d0*/  IMAD.MOV.U32 R6, RZ, RZ, R14 ;  /* 0x000000ffff067224 */ /* 0x000fce00078e000e */
[----:B0-----:R-:W-:Y:S05]  /*b0e0*/  WARPSYNC.COLLECTIVE R15, `(.L_x_101) ;  /* 0x000000000f087348 */ /* 0x001fea0003c00000 */
[----:B------:R1:W2:Y:S02]  /*b0f0*/  SHFL.IDX P6, R14, R13, R12, R11 ;  /* 0x0000000c0d0e7389 */ /* 0x0002a400000c000b */
[----:B012---:R-:W-:Y:S01]  /*b100*/  ENDCOLLECTIVE ;  /* 0x000000000000791b */ /* 0x007fe20003800000 */
.L_x_101:
[----:B------:R-:W-:Y:S02]  /*b110*/  IMAD.MOV.U32 R13, RZ, RZ, R4 ;  /* 0x000000ffff0d7224 */ /* 0x000fe400078e0004 */
[----:B------:R-:W-:Y:S02]  /*b120*/  IMAD.MOV.U32 R12, RZ, RZ, 0x7 ;  /* 0x00000007ff0c7424 */ /* 0x000fe400078e00ff */
[----:B------:R-:W-:-:S07]  /*b130*/  IMAD.MOV.U32 R9, RZ, RZ, R14 ;  /* 0x000000ffff097224 */ /* 0x000fce00078e000e */
[----:B------:R-:W-:Y:S05]  /*b140*/  WARPSYNC.COLLECTIVE R15, `(.L_x_102) ;  /* 0x000000000f087348 */ /* 0x000fea0003c00000 */
[----:B------:R0:W1:Y:S02]  /*b150*/  SHFL.IDX P6, R14, R13, R12, R11 ;  /* 0x0000000c0d0e7389 */ /* 0x00006400000c000b */
[----:B01----:R-:W-:Y:S01]  /*b160*/  ENDCOLLECTIVE ;  /* 0x000000000000791b */ /* 0x003fe20003800000 */
.L_x_102:
[----:B------:R-:W-:Y:S02]  /*b170*/  @P1 LEA R2, P0, R16, R9, 0x1 ;  /* 0x0000000910021211 */ /* 0x000fe400078008ff */
[----:B------:R-:W-:-:S03]  /*b180*/  @P1 LEA R9, R22, UR45, 0x1 ;  /* 0x0000002d16091c11 */ /* 0x000fc6000f8e08ff */
[----:B------:R-:W-:-:S05]  /*b190*/  @P1 IMAD.X R3, RZ, RZ, R6, P0 ;  /* 0x000000ffff031224 */ /* 0x000fca00000e0606 */
[----:B------:R-:W-:Y:S01]  /*b1a0*/  @!PT LDS RZ, [RZ] ;  /* 0x00000000fffff984 */ /* 0x000fe20000000800 */
[----:B------:R-:W-:Y:S01]  /*b1b0*/  @!PT LDS RZ, [RZ] ;  /* 0x00000000fffff984 */ /* 0x000fe20000000800 */
[----:B------:R-:W-:Y:S01]  /*b1c0*/  @!PT LDS RZ, [RZ] ;  /* 0x00000000fffff984 */ /* 0x000fe20000000800 */
[----:B------:R0:W-:Y:S01]  /*b1d0*/  @P1 LDGSTS.E.BYPASS.LTC128B.128 [R9+0x11400], desc[UR38][R2.64], !P3 ;  /* 0x1140000002091fae */ /* 0x0001e2000d901d66 */
[----:B------:R-:W-:Y:S01]  /*b1e0*/  IMAD.MOV.U32 R13, RZ, RZ, R0 ;  /* 0x000000ffff0d7224 */ /* 0x000fe200078e0000 */
[----:B------:R-:W-:-:S07]  /*b1f0*/  MOV R4, R14 ;  /* 0x0000000e00047202 */ /* 0x000fce0000000f00 */
[----:B0-----:R-:W-:Y:S05]  /*b200*/  WARPSYNC.COLLECTIVE R15, `(.L_x_103) ;  /* 0x000000000f087348 */ /* 0x001fea0003c00000 */
[----:B------:R1:W2:Y:S02]  /*b210*/  SHFL.IDX P6, R14, R13, R12, R11 ;  /* 0x0000000c0d0e7389 */ /* 0x0002a400000c000b */
[----:B012---:R-:W-:Y:S01]  /*b220*/  ENDCOLLECTIVE ;  /* 0x000000000000791b */ /* 0x007fe20003800000 */
.L_x_103:
[----:B------:R-:W-:Y:S05]  /*b230*/  BRA `(.L_x_104) ;  /* 0xffffffcc00287947 */ /* 0x000fea000383ffff */
.L_x_51:
[----:B------:R-:W-:Y:S01]  /*b240*/  IMAD.MOV.U32 R13, RZ, RZ, R8 ;  /* 0x000000ffff0d7224 */ /* 0x000fe200078e0008 */
[----:B------:R-:W-:Y:S01]  /*b250*/  MOV R15, 0xffffffff ;  /* 0xffffffff000f7802 */ /* 0x000fe20000000f00 */
[----:B------:R-:W-:Y:S02]  /*b260*/  IMAD.MOV.U32 R12, RZ, RZ, RZ ;  /* 0x000000ffff0c7224 */ /* 0x000fe400078e00ff */
[----:B------:R-:W-:Y:S02]  /*b270*/  IMAD.MOV.U32 R11, RZ, RZ, 0x181f ;  /* 0x0000181fff0b7424 */ /* 0x000fe400078e00ff */
[----:B------:R-:W-:-:S07]  /*b280*/  IMAD R6, R24, 0xc0, R20 ;  /* 0x000000c018067824 */ /* 0x000fce00078e0214 */
[----:B------:R-:W-:Y:S05]  /*b290*/  WARPSYNC.COLLECTIVE R15, `(.L_x_105) ;  /* 0x000000000f087348 */ /* 0x000fea0003c00000 */
[----:B------:R0:W1:Y:S02]  /*b2a0*/  SHFL.IDX P6, R14, R13, R12, R11 ;  /* 0x0000000c0d0e7389 */ /* 0x00006400000c000b */
[----:B01----:R-:W-:Y:S01]  /*b2b0*/  ENDCOLLECTIVE ;  /* 0x000000000000791b */ /* 0x003fe20003800000 */
.L_x_105:
[----:B------:R-:W-:Y:S02]  /*b2c0*/  IMAD.MOV.U32 R13, RZ, RZ, R5 ;  /* 0x000000ffff0d7224 */ /* 0x000fe400078e0005 */
[----:B------:R-:W-:-:S07]  /*b2d0*/  IMAD.MOV.U32 R2, RZ, RZ, R14 ;  /* 0x000000ffff027224 */ /* 0x000fce00078e000e */
[----:B------:R-:W-:Y:S05]  /*b2e0*/  WARPSYNC.COLLECTIVE R15, `(.L_x_106) ;  /* 0x000000000f087348 */ /* 0x000fea0003c00000 */
[----:B------:R0:W1:Y:S02]  /*b2f0*/  SHFL.IDX P6, R14, R13, R12, R11 ;  /* 0x0000000c0d0e7389 */ /* 0x00006400000c000b */
[----:B01----:R-:W-:Y:S01]  /*b300*/  ENDCOLLECTIVE ;  /* 0x000000000000791b */ /* 0x003fe20003800000 */
.L_x_106:
[----:B------:R-:W-:Y:S02]  /*b310*/  ULDC UR4, c[0x0][0x288] ;  /* 0x0000a20000047ab9 */ /* 0x000fe40000000800 */
[----:B------:R-:W-:Y:S01]  /*b320*/  IMAD R4, R9, UR4, RZ ;  /* 0x0000000409047c24 */ /* 0x000fe2000f8e02ff */
[----:B------:R-:W-:-:S04]  /*b330*/  IADD3 R9, R6, 0x10, RZ ;  /* 0x0000001006097810 */ /* 0x000fc80007ffe0ff */
[----:B------:R-:W-:Y:S01]  /*b340*/  ISETP.GE.AND P1, PT, R6, R4, PT ;  /* 0x000000040600720c */ /* 0x000fe20003f26270 */
[----:B------:R-:W-:Y:S02]  /*b350*/  IMAD.MOV.U32 R13, RZ, RZ, R8 ;  /* 0x000000ffff0d7224 */ /* 0x000fe400078e0008 */
[----:B------:R-:W-:-:S10]  /*b360*/  IMAD.MOV.U32 R12, RZ, RZ, 0x1 ;  /* 0x00000001ff0c7424 */ /* 0x000fd400078e00ff */
[----:B------:R-:W-:Y:S02]  /*b370*/  @!P1 LEA R25, R22, UR45, 0x1 ;  /* 0x0000002d16199c11 */ /* 0x000fe4000f8e08ff */
[----:B------:R-:W-:-:S05]  /*b380*/  @!P1 LEA R14, P2, R16, R14, 0x1 ;  /* 0x0000000e100e9211 */ /* 0x000fca00078408ff */
[----:B------:R-:W-:Y:S02]  /*b390*/  @!P1 IMAD.X R3, RZ, RZ, R2, P2 ;  /* 0x000000ffff039224 */ /* 0x000fe400010e0602 */
[----:B------:R-:W-:-:S07]  /*b3a0*/  @!P1 IMAD.MOV.U32 R2, RZ, RZ, R14 ;  /* 0x000000ffff029224 */ /* 0x000fce00078e000e */
[----:B------:R-:W-:Y:S05]  /*b3b0*/  WARPSYNC.COLLECTIVE R15, `(.L_x_107) ;  /* 0x000000000f087348 */ /* 0x000fea0003c00000 */
[----:B------:R0:W1:Y:S02]  /*b3c0*/  SHFL.IDX P6, R14, R13, R12, R11 ;  /* 0x0000000c0d0e7389 */ /* 0x00006400000c000b */
[----:B01----:R-:W-:Y:S01]  /*b3d0*/  ENDCOLLECTIVE ;  /* 0x000000000000791b */ /* 0x003fe20003800000 */
.L_x_107:
[----:B------:R-:W-:Y:S01]  /*b3e0*/  @!PT LDS RZ, [RZ] ;  /* 0x00000000fffff984 */ /* 0x000fe20000000800 */
[----:B------:R-:W-:Y:S01]  /*b3f0*/  @!PT LDS RZ, [RZ] ;  /* 0x00000000fffff984 */ /* 0x000fe20000000800 */
[----:B------:R-:W-:Y:S01]  /*b400*/  @!PT LDS RZ, [RZ] ;  /* 0x00000000fffff984 */ /* 0x000fe20000000800 */
[----:B------:R0:W-:Y:S01]  /*b410*/  @!P1 LDGSTS.E.BYPASS.LTC128B.128 [R25+0x8400], desc[UR38][R2.64], !P0 ;  /* 0x0840000002199fae */ /* 0x0001e2000c101d66 */
[----:B------:R-:W-:Y:S01]  /*b420*/  ISETP.GE.AND P1, PT, R9, R4, PT ;  /* 0x000000040900720c */ /* 0x000fe20003f26270 */
[----:B------:R-:W-:Y:S02]  /*b430*/  VIADD R9, R6, 0x20 ;  /* 0x0000002006097836 */ /* 0x000fe40000000000 */
[----:B------:R-:W-:-:S10]  /*b440*/  IMAD.MOV.U32 R13, RZ, RZ, R5 ;  /* 0x000000ffff0d7224 */ /* 0x000fd400078e0005 */
[----:B0-----:R-:W-:Y:S01]  /*b450*/  @!P1 LEA R25, R22, UR45, 0x1 ;  /* 0x0000002d16199c11 */ /* 0x001fe2000f8e08ff */
[----:B------:R-:W-:-:S07]  /*b460*/  IMAD.MOV.U32 R10, RZ, RZ, R14 ;  /* 0x000000ffff0a7224 */ /* 0x000fce00078e000e */
[----:B------:R-:W-:Y:S05]  /*b470*/  WARPSYNC.COLLECTIVE R15, `(.L_x_108) ;  /* 0x000000000f087348 */ /* 0x000fea0003c00000 */
[----:B------:R0:W1:Y:S02]  /*b480*/  SHFL.IDX P6, R14, R13, R12, R11 ;  /* 0x0000000c0d0e7389 */ /* 0x00006400000c000b */
[----:B01----:R-:W-:Y:S01]  /*b490*/  ENDCOLLECTIVE ;  /* 0x000000000000791b */ /* 0x003fe20003800000 */
.L_x_108:
[----:B------:R-:W-:Y:S02]  /*b4a0*/  IMAD.MOV.U32 R13, RZ, RZ, R8 ;  /* 0x000000ffff0d7224 */ /* 0x000fe400078e0008 */
[----:B------:R-:W-:Y:S01]  /*b4b0*/  IMAD.MOV.U32 R12, RZ, RZ, 0x2 ;  /* 0x00000002ff0c7424 */ /* 0x000fe200078e00ff */
[----:B------:R-:W-:-:S07]  /*b4c0*/  MOV R21, R14 ;  /* 0x0000000e00157202 */ /* 0x000fce0000000f00 */
[----:B------:R-:W-:Y:S05]  /*b4d0*/  WARPSYNC.COLLECTIVE R15, `(.L_x_109) ;  /* 0x000000000f087348 */ /* 0x000fea0003c00000 */
[----:B------:R0:W1:Y:S02]  /*b4e0*/  SHFL.IDX P6, R14, R13, R12, R11 ;  /* 0x0000000c0d0e7389 */ /* 0x00006400000c000b */
[----:B01----:R-:W-:Y:S01]  /*b4f0*/  ENDCOLLECTIVE ;  /* 0x000000000000791b */ /* 0x003fe20003800000 */
.L_x_109:
[----:B------:R-:W-:-:S05]  /*b500*/  @!P1 LEA R2, P2, R16, R21, 0x1 ;  /* 0x0000001510029211 */ /* 0x000fca00078408ff */
[----:B------:R-:W-:-:S05]  /*b510*/  @!P1 IMAD.X R3, RZ, RZ, R10, P2 ;  /* 0x000000ffff039224 */ /* 0x000fca00010e060a */
[----:B------:R-:W-:Y:S01]  /*b520*/  @!PT LDS RZ, [RZ] ;  /* 0x00000000fffff984 */ /* 0x000fe20000000800 */
[----:B------:R-:W-:Y:S01]  /*b530*/  @!PT LDS RZ, [RZ] ;  /* 0x00000000fffff984 */ /* 0x000fe20000000800 */
[----:B------:R-:W-:Y:S01]  /*b540*/  @!PT LDS RZ, [RZ] ;  /* 0x00000000fffff984 */ /* 0x000fe20000000800 */
[----:B------:R0:W-:Y:S01]  /*b550*/  @!P1 LDGSTS.E.BYPASS.LTC128B.128 [R25+0x8c00], desc[UR38][R2.64], !P0 ;  /* 0x08c0000002199fae */ /* 0x0001e2000c101d66 */
[----:B------:R-:W-:Y:S01]  /*b560*/  ISETP.GE.AND P1, PT, R9, R4, PT ;  /* 0x000000040900720c */ /* 0x000fe20003f26270 */
[----:B------:R-:W-:Y:S01]  /*b570*/  IMAD.MOV.U32 R13, RZ, RZ, R5 ;  /* 0x000000ffff0d7224 */ /* 0x000fe200078e0005 */
[----:B------:R-:W-:-:S11]  /*b580*/  MOV R9, R14 ;  /* 0x0000000e00097202 */ /* 0x000fd60000000f00 */
[----:B0-----:R-:W-:Y:S05]  /*b590*/  WARPSYNC.COLLECTIVE R15, `(.L_x_110) ;  /* 0x000000000f087348 */ /* 0x001fea0003c00000 */
[----:B------:R1:W2:Y:S02]  /*b5a0*/  SHFL.IDX P6, R14, R13, R12, R11 ;  /* 0x0000000c0d0e7389 */ /* 0x0002a400000c000b */
[----:B012---:R-:W-:Y:S01]  /*b5b0*/  ENDCOLLECTIVE ;  /* 0x000000000000791b */ /* 0x007fe20003800000 */
.L_x_110:
[----:B------:R-:W-:Y:S01]  /*b5c0*/  @!P1 LEA R20, R22, UR45, 0x1 ;  /* 0x0000002d16149c11 */ /* 0x000fe2000f8e08ff */
[----:B------:R-:W-:Y:S01]  /*b5d0*/  IMAD.MOV.U32 R13, RZ, RZ, R8 ;  /* 0x000000ffff0d7224 */ /* 0x000fe200078e0008 */
[----:B------:R-:W-:Y:S02]  /*b5e0*/  MOV R12, 0x3 ;  /* 0x00000003000c7802 */ /* 0x000fe40000000f00 */
[----:B------:R-:W-:-:S13]  /*b5f0*/  @!P1 LEA R2, P2, R16, R14, 0x1 ;  /* 0x0000000e10029211 */ /* 0x000fda00078408ff */
[----:B------:R-:W-:Y:S05]  /*b600*/  WARPSYNC.COLLECTIVE R15, `(.L_x_111) ;  /* 0x000000000f087348 */ /* 0x000fea0003c00000 */
[----:B------:R0:W1:Y:S02]  /*b610*/  SHFL.IDX P6, R14, R13, R12, R11 ;  /* 0x0000000c0d0e7389 */ /* 0x00006400000c000b */
[----:B01----:R-:W-:Y:S01]  /*b620*/  ENDCOLLECTIVE ;  /* 0x000000000000791b */ /* 0x003fe20003800000 */
.L_x_111:
[----:B------:R-:W-:Y:S02]  /*b630*/  @!P1 IMAD.X R3, RZ, RZ, R9, P2 ;  /* 0x000000ffff039224 */ /* 0x000fe400010e0609 */
[----:B------:R-:W-:-:S03]  /*b640*/  VIADD R9, R6, 0x30 ;  /* 0x0000003006097836 */ /* 0x000fc60000000000 */
[----:B------:R-:W-:Y:S01]  /*b650*/  @!PT LDS RZ, [RZ] ;  /* 0x00000000fffff984 */ /* 0x000fe20000000800 */
[----:B------:R-:W-:Y:S01]  /*b660*/  @!PT LDS RZ, [RZ] ;  /* 0x00000000fffff984 */ /* 0x000fe20000000800 */
[----:B------:R-:W-:Y:S01]  /*b670*/  @!PT LDS RZ, [RZ] ;  /* 0x00000000fffff984 */ /* 0x000fe20000000800 */
[----:B------:R0:W-:Y:S02]  /*b680*/  @!P1 LDGSTS.E.BYPASS.LTC128B.128 [R20+0x9400], desc[UR38][R2.64], !P0 ;  /* 0x0940000002149fae */ /* 0x0001e4000c101d66 */
[----:B------:R-:W-:Y:S02]  /*b690*/  ISETP.GE.AND P1, PT, R9, R4, PT ;  /* 0x000000040900720c */ /* 0x000fe40003f26270 */
[----:B------:R-:W-:Y:S01]  /*b6a0*/  IADD3 R9, R6, 0x40, RZ ;  /* 0x0000004006097810 */ /* 0x000fe20007ffe0ff */
[----:B------:R-:W-:-:S10]  /*b6b0*/  IMAD.MOV.U32 R13, RZ, RZ, R5 ;  /* 0x000000ffff0d7224 */ /* 0x000fd400078e0005 */
[----:B------:R-:W-:Y:S01]  /*b6c0*/  @!P1 LEA R25, R22, UR45, 0x1 ;  /* 0x0000002d16199c11 */ /* 0x000fe2000f8e08ff */
[----:B0-----:R-:W-:-:S07]  /*b6d0*/  IMAD.MOV.U32 R10, RZ, RZ, R14 ;  /* 0x000000ffff0a7224 */ /* 0x001fce00078e000e */
[----:B------:R-:W-:Y:S05]  /*b6e0*/  WARPSYNC.COLLECTIVE R15, `(.L_x_112) ;  /* 0x000000000f087348 */ /* 0x000fea0003c00000 */
[----:B------:R0:W1:Y:S02]  /*b6f0*/  SHFL.IDX P6, R14, R13, R12, R11 ;  /* 0x0000000c0d0e7389 */ /* 0x00006400000c000b */
[----:B01----:R-:W-:Y:S01]  /*b700*/  ENDCOLLECTIVE ;  /* 0x000000000000791b */ /* 0x003fe20003800000 */
.L_x_112:
[----:B------:R-:W-:Y:S02]  /*b710*/  IMAD.MOV.U32 R13, RZ, RZ, R8 ;  /* 0x000000ffff0d7224 */ /* 0x000fe400078e0008 */
[----:B------:R-:W-:Y:S02]  /*b720*/  IMAD.MOV.U32 R12, RZ, RZ, 0x4 ;  /* 0x00000004ff0c7424 */ /* 0x000fe400078e00ff */
[----:B------:R-:W-:-:S07]  /*b730*/  IMAD.MOV.U32 R21, RZ, RZ, R14 ;  /* 0x000000ffff157224 */ /* 0x000fce00078e000e */
[----:B------:R-:W-:Y:S05]  /*b740*/  WARPSYNC.COLLECTIVE R15, `(.L_x_113) ;  /* 0x000000000f087348 */ /* 0x000fea0003c00000 */
[----:B------:R0:W1:Y:S02]  /*b750*/  SHFL.IDX P6, R14, R13, R12, R11 ;  /* 0x0000000c0d0e7389 */ /* 0x00006400000c000b */
[----:B01----:R-:W-:Y:S01]  /*b760*/  ENDCOLLECTIVE ;  /* 0x000000000000791b */ /* 0x003fe20003800000 */
.L_x_113:
[----:B------:R-:W-:-:S05]  /*b770*/  @!P1 LEA R2, P2, R16, R21, 0x1 ;  /* 0x0000001510029211 */ /* 0x000fca00078408ff */
[----:B------:R-:W-:-:S05]  /*b780*/  @!P1 IMAD.X R3, RZ, RZ, R10, P2 ;  /* 0x000000ffff039224 */ /* 0x000fca00010e060a */
[----:B------:R-:W-:Y:S01]  /*b790*/  @!PT LDS RZ, [RZ] ;  /* 0x00000000fffff984 */ /* 0x000fe20000000800 */
[----:B------:R-:W-:Y:S01]  /*b7a0*/  @!PT LDS RZ, [RZ] ;  /* 0x00000000fffff984 */ /* 0x000fe20000000800 */
[----:B------:R-:W-:Y:S01]  /*b7b0*/  @!PT LDS RZ, [RZ] ;  /* 0x00000000fffff984 */ /* 0x000fe20000000800 */
[----:B------:R0:W-:Y:S01]  /*b7c0*/  @!P1 LDGSTS.E.BYPASS.LTC128B.128 [R25+0x9c00], desc[UR38][R2.64], !P0 ;  /* 0x09c0000002199fae */ /* 0x0001e2000c101d66 */
[----:B------:R-:W-:Y:S01]  /*b7d0*/  IMAD.MOV.U32 R13, RZ, RZ, R5 ;  /* 0x000000ffff0d7224 */ /* 0x000fe200078e0005 */
[----:B------:R-:W-:Y:S01]  /*b7e0*/  ISETP.GE.AND P1, PT, R9, R4, PT ;  /* 0x000000040900720c */ /* 0x000fe20003f26270 */
[----:B------:R-:W-:-:S12]  /*b7f0*/  IMAD.MOV.U32 R9, RZ, RZ, R14 ;  /* 0x000000ffff097224 */ /* 0x000fd800078e000e */
[----:B0-----:R-:W-:Y:S05]  /*b800*/  WARPSYNC.COLLECTIVE R15, `(.L_x_114) ;  /* 0x000000000f087348 */ /* 0x001fea0003c00000 */
[----:B------:R1:W2:Y:S02]  /*b810*/  SHFL.IDX P6, R14, R13, R12, R11 ;  /* 0x0000000c0d0e7389 */ /* 0x0002a400000c000b */
[----:B012---:R-:W-:Y:S01]  /*b820*/  ENDCOLLECTIVE ;  /* 0x000000000000791b */ /* 0x007fe20003800000 */
.L_x_114:
[----:B------:R-:W-:Y:S01]  /*b830*/  @!P1 LEA R20, R22, UR45, 0x1 ;  /* 0x0000002d16149c11 */ /* 0x000fe2000f8e08ff */
[----:B------:R-:W-:Y:S02]  /*b840*/  IMAD.MOV.U32 R13, RZ, RZ, R8 ;  /* 0x000000ffff0d7224 */ /* 0x000fe400078e0008 */
[----:B------:R-:W-:Y:S01]  /*b850*/  IMAD.MOV.U32 R12, RZ, RZ, 0x5 ;  /* 0x00000005ff0c7424 */ /* 0x000fe200078e00ff */
[----:B------:R-:W-:-:S13]  /*b860*/  @!P1 LEA R2, P2, R16, R14, 0x1 ;  /* 0x0000000e10029211 */ /* 0x000fda00078408ff */
[----:B------:R-:W-:Y:S05]  /*b870*/  WARPSYNC.COLLECTIVE R15, `(.L_x_115) ;  /* 0x000000000f087348 */ /* 0x000fea0003c00000 */
[----:B------:R0:W1:Y:S02]  /*b880*/  SHFL.IDX P6, R14, R13, R12, R11 ;  /* 0x0000000c0d0e7389 */ /* 0x00006400000c000b */
[----:B01----:R-:W-:Y:S01]  /*b890*/  ENDCOLLECTIVE ;  /* 0x000000000000791b */ /* 0x003fe20003800000 */
.L_x_115:
[----:B------:R-:W-:Y:S01]  /*b8a0*/  @!P1 IADD3.X R3, RZ, R9, RZ, P2, !PT ;  /* 0x00000009ff039210 */ /* 0x000fe200017fe4ff */
[----:B------:R-:W-:-:S04]  /*b8b0*/  VIADD R9, R6, 0x50 ;  /* 0x0000005006097836 */ /* 0x000fc80000000000 */
[----:B------:R-:W-:Y:S01]  /*b8c0*/  @!PT LDS RZ, [RZ] ;  /* 0x00000000fffff984 */ /* 0x000fe20000000800 */
[----:B------:R-:W-:Y:S01]  /*b8d0*/  @!PT LDS RZ, [RZ] ;  /* 0x00000000fffff984 */ /* 0x000fe20000000800 */
[----:B------:R-:W-:Y:S01]  /*b8e0*/  @!PT LDS RZ, [RZ] ;  /* 0x00000000fffff984 */ /* 0x000fe20000000800 */
[----:B------:R0:W-:Y:S01]  /*b8f0*/  @!P1 LDGSTS.E.BYPASS.LTC128B.128 [R20+0xa400], desc[UR38][R2.64], !P0 ;  /* 0x0a40000002149fae */ /* 0x0001e2000c101d66 */
[----:B------:R-:W-:Y:S01]  /*b900*/  ISETP.GE.AND P1, PT, R9, R4, PT ;  /* 0x000000040900720c */ /* 0x000fe20003f26270 */
[----:B------:R-:W-:Y:S01]  /*b910*/  VIADD R9, R6, 0x60 ;  /* 0x0000006006097836 */ /* 0x000fe20000000000 */
[----:B------:R-:W-:-:S11]  /*b920*/  MOV R13, R5 ;  /* 0x00000005000d7202 */ /* 0x000fd60000000f00 */
[----:B------:R-:W-:Y:S01]  /*b930*/  @!P1 LEA R25, R22, UR45, 0x1 ;  /* 0x0000002d16199c11 */ /* 0x000fe2000f8e08ff */
[----:B0-----:R-:W-:-:S07]  /*b940*/  IMAD.MOV.U32 R10, RZ, RZ, R14 ;  /* 0x000000ffff0a7224 */ /* 0x001fce00078e000e */
[----:B------:R-:W-:Y:S05]  /*b950*/  WARPSYNC.COLLECTIVE R15, `(.L_x_116) ;  /* 0x000000000f087348 */ /* 0x000fea0003c00000 */
[----:B------:R0:W1:Y:S02]  /*b960*/  SHFL.IDX P6, R14, R13, R12, R11 ;  /* 0x0000000c0d0e7389 */ /* 0x00006400000c000b */
[----:B01----:R-:W-:Y:S01]  /*b970*/  ENDCOLLECTIVE ;  /* 0x000000000000791b */ /* 0x003fe20003800000 */
.L_x_116:
[----:B------:R-:W-:Y:S01]  /*b980*/  IMAD.MOV.U32 R13, RZ, RZ, R8 ;  /* 0x000000ffff0d7224 */ /* 0x000fe200078e0008 */
[----:B------:R-:W-:Y:S01]  /*b990*/  MOV R12, 0x6 ;  /* 0x00000006000c7802 */ /* 0x000fe20000000f00 */
[----:B------:R-:W-:-:S07]  /*b9a0*/  IMAD.MOV.U32 R21, RZ, RZ, R14 ;  /* 0x000000ffff157224 */ /* 0x000fce00078e000e */
[----:B------:R-:W-:Y:S05]  /*b9b0*/  WARPSYNC.COLLECTIVE R15, `(.L_x_117) ;  /* 0x000000000f087348 */ /* 0x000fea0003c00000 */
[----:B------:R0:W1:Y:S02]  /*b9c0*/  SHFL.IDX P6, R14, R13, R12, R11 ;  /* 0x0000000c0d0e7389 */ /* 0x00006400000c000b */
[----:B01----:R-:W-:Y:S01]  /*b9d0*/  ENDCOLLECTIVE ;  /* 0x000000000000791b */ /* 0x003fe20003800000 */
.L_x_117:
        /* <DEDUP_REMOVED lines=12> */
.L_x_118:
[----:B------:R-:W-:Y:S01]  /*baa0*/  @!P1 LEA R10, R22, UR45, 0x1 ;  /* 0x0000002d160a9c11 */ /* 0x000fe2000f8e08ff */
[----:B------:R-:W-:Y:S01]  /*bab0*/  IMAD.MOV.U32 R13, RZ, RZ, R8 ;  /* 0x000000ffff0d7224 */ /* 0x000fe200078e0008 */
[----:B------:R-:W-:Y:S02]  /*bac0*/  MOV R12, 0x7 ;  /* 0x00000007000c7802 */ /* 0x000fe40000000f00 */
[----:B------:R-:W-:-:S13]  /*bad0*/  @!P1 LEA R2, P2, R16, R14, 0x1 ;  /* 0x0000000e10029211 */ /* 0x000fda00078408ff */
[----:B------:R-:W-:Y:S05]  /*bae0*/  WARPSYNC.COLLECTIVE R15, `(.L_x_119) ;  /* 0x000000000f087348 */ /* 0x000fea0003c00000 */
[----:B------:R0:W1:Y:S02]  /*baf0*/  SHFL.IDX P6, R14, R13, R12, R11 ;  /* 0x0000000c0d0e7389 */ /* 0x00006400000c000b */
[----:B01----:R-:W-:Y:S01]  /*bb00*/  ENDCOLLECTIVE ;  /* 0x000000000000791b */ /* 0x003fe20003800000 */
.L_x_119:
[----:B------:R-:W-:-:S05]  /*bb10*/  @!P1 IMAD.X R3, RZ, RZ, R9, P2 ;  /* 0x000000ffff039224 */ /* 0x000fca00010e0609 */
[----:B------:R-:W-:Y:S01]  /*bb20*/  @!PT LDS RZ, [RZ] ;  /* 0x00000000fffff984 */ /* 0x000fe20000000800 */
[----:B------:R-:W-:Y:S01]  /*bb30*/  @!PT LDS RZ, [RZ] ;  /* 0x00000000fffff984 */ /* 0x000fe20000000800 */
[----:B------:R-:W-:Y:S01]  /*bb40*/  @!PT LDS RZ, [RZ] ;  /* 0x00000000fffff984 */ /* 0x000fe20000000800 */
[----:B------:R0:W-:Y:S01]  /*bb50*/  @!P1 LDGSTS.E.BYPASS.LTC128B.128 [R10+0xb400], desc[UR38][R2.64], !P0 ;  /* 0x0b400000020a9fae */ /* 0x0001e2000c101d66 */
[----:B------:R-:W-:Y:S01]  /*bb60*/  IMAD.MOV.U32 R13, RZ, RZ, R5 ;  /* 0x000000ffff0d7224 */ /* 0x000fe200078e0005 */
[C---:B------:R-:W-:Y:S01]  /*bb70*/  IADD3 R5, R6.reuse, 0x80, RZ ;  /* 0x0000008006057810 */ /* 0x040fe20007ffe0ff */
[----:B0-----:R-:W-:Y:S02]  /*bb80*/  VIADD R3, R6, 0x70 ;  /* 0x0000007006037836 */ /* 0x001fe40000000000 */
[----:B------:R-:W-:-:S03]  /*bb90*/  IMAD.MOV.U32 R8, RZ, RZ, R14 ;  /* 0x000000ffff087224 */ /* 0x000fc600078e000e */
[----:B------:R-:W-:-:S13]  /*bba0*/  ISETP.GE.AND P1, PT, R3, R4, PT ;  /* 0x000000040300720c */ /* 0x000fda0003f26270 */
[----:B------:R-:W-:Y:S05]  /*bbb0*/  WARPSYNC.COLLECTIVE R15, `(.L_x_120) ;  /* 0x000000000f087348 */ /* 0x000fea0003c00000 */
[----:B------:R0:W1:Y:S02]  /*bbc0*/  SHFL.IDX P6, R14, R13, R12, R11 ;  /* 0x0000000c0d0e7389 */ /* 0x00006400000c000b */
[----:B01----:R-:W-:Y:S01]  /*bbd0*/  ENDCOLLECTIVE ;  /* 0x000000000000791b */ /* 0x003fe20003800000 */
.L_x_120:
[----:B------:R-:W-:Y:S01]  /*bbe0*/  @!P1 LEA R25, R22, UR45, 0x1 ;  /* 0x0000002d16199c11 */ /* 0x000fe2000f8e08ff */
[----:B------:R-:W-:Y:S02]  /*bbf0*/  IMAD.MOV.U32 R13, RZ, RZ, R7 ;  /* 0x000000ffff0d7224 */ /* 0x000fe400078e0007 */
[----:B------:R-:W-:Y:S01]  /*bc00*/  IMAD.MOV.U32 R12, RZ, RZ, RZ ;  /* 0x000000ffff0c7224 */ /* 0x000fe200078e00ff */
[----:B------:R-:W-:-:S13]  /*bc10*/  @!P1 LEA R2, P2, R16, R14, 0x1 ;  /* 0x0000000e10029211 */ /* 0x000fda00078408ff */
[----:B------:R-:W-:Y:S05]  /*bc20*/  WARPSYNC.COLLECTIVE R15, `(.L_x_121) ;  /* 0x000000000f087348 */ /* 0x000fea0003c00000 */
[----:B------:R0:W1:Y:S02]  /*bc30*/  SHFL.IDX P6, R14, R13, R12, R11 ;  /* 0x0000000c0d0e7389 */ /* 0x00006400000c000b */
[----:B01----:R-:W-:Y:S01]  /*bc40*/  ENDCOLLECTIVE ;  /* 0x000000000000791b */ /* 0x003fe20003800000 */
.L_x_121:
[----:B------:R-:W-:-:S05]  /*bc50*/  @!P1 IMAD.X R3, RZ, RZ, R8, P2 ;  /* 0x000000ffff039224 */ /* 0x000fca00010e0608 */
[----:B------:R-:W-:Y:S01]  /*bc60*/  @!PT LDS RZ, [RZ] ;  /* 0x00000000fffff984 */ /* 0x000fe20000000800 */
[----:B------:R-:W-:Y:S01]  /*bc70*/  @!PT LDS RZ, [RZ] ;  /* 0x00000000fffff984 */ /* 0x000fe20000000800 */
[----:B------:R-:W-:Y:S01]  /*bc80*/  @!PT LDS RZ, [RZ] ;  /* 0x00000000fffff984 */ /* 0x000fe20000000800 */
[----:B------:R0:W-:Y:S01]  /*bc90*/  @!P1 LDGSTS.E.BYPASS.LTC128B.128 [R25+0xbc00], desc[UR38][R2.64], !P0 ;  /* 0x0bc0000002199fae */ /* 0x0001e2000c101d66 */
[----:B------:R-:W-:Y:S01]  /*bca0*/  ISETP.GE.AND P1, PT, R5, R4, PT ;  /* 0x000000040500720c */ /* 0x000fe20003f26270 */
[----:B------:R-:W-:Y:S02]  /*bcb0*/  VIADD R5, R6, 0x90 ;  /* 0x0000009006057836 */ /* 0x000fe40000000000 */
[----:B------:R-:W-:Y:S02]  /*bcc0*/  IMAD.MOV.U32 R13, RZ, RZ, R0 ;  /* 0x000000ffff0d7224 */ /* 0x000fe400078e0000 */
[----:B------:R-:W-:-:S08]  /*bcd0*/  IMAD.MOV.U32 R9, RZ, RZ, R14 ;  /* 0x000000ffff097224 */ /* 0x000fd000078e000e */
[----:B0-----:R-:W-:Y:S05]  /*bce0*/  WARPSYNC.COLLECTIVE R15, `(.L_x_122) ;  /* 0x000000000f087348 */ /* 0x001fea0003c00000 */
[----:B------:R1:W2:Y:S02]  /*bcf0*/  SHFL.IDX P6, R14, R13, R12, R11 ;  /* 0x0000000c0d0e7389 */ /* 0x0002a400000c000b */
[----:B012---:R-:W-:Y:S01]  /*bd00*/  ENDCOLLECTIVE ;  /* 0x000000000000791b */ /* 0x007fe20003800000 */
.L_x_122:
[----:B------:R-:W-:Y:S02]  /*bd10*/  IMAD.MOV.U32 R13, RZ, RZ, R7 ;  /* 0x000000ffff0d7224 */ /* 0x000fe400078e0007 */
[----:B------:R-:W-:Y:S01]  /*bd20*/  IMAD.MOV.U32 R12, RZ, RZ, 0x1 ;  /* 0x00000001ff0c7424 */ /* 0x000fe200078e00ff */
[----:B------:R-:W-:-:S07]  /*bd30*/  MOV R21, R14 ;  /* 0x0000000e00157202 */ /* 0x000fce0000000f00 */
[----:B------:R-:W-:Y:S05]  /*bd40*/  WARPSYNC.COLLECTIVE R15, `(.L_x_123) ;  /* 0x000000000f087348 */ /* 0x000fea0003c00000 */
[----:B------:R0:W1:Y:S02]  /*bd50*/  SHFL.IDX P6, R14, R13, R12, R11 ;  /* 0x0000000c0d0e7389 */ /* 0x00006400000c000b */
[----:B01----:R-:W-:Y:S01]  /*bd60*/  ENDCOLLECTIVE ;  /* 0x000000000000791b */ /* 0x003fe20003800000 */
.L_x_123:
[----:B------:R-:W-:Y:S02]  /*bd70*/  @!P1 LEA R2, P2, R16, R21, 0x1 ;  /* 0x0000001510029211 */ /* 0x000fe400078408ff */
[----:B------:R-:W-:-:S03]  /*bd80*/  @!P1 LEA R21, R22, UR45, 0x1 ;  /* 0x0000002d16159c11 */ /* 0x000fc6000f8e08ff */
        /* <DEDUP_REMOVED lines=11> */
.L_x_124:
[----:B------:R-:W-:Y:S01]  /*be40*/  IMAD.MOV.U32 R13, RZ, RZ, R7 ;  /* 0x000000ffff0d7224 */ /* 0x000fe200078e0007 */
[----:B------:R-:W-:Y:S01]  /*be50*/  MOV R12, 0x2 ;  /* 0x00000002000c7802 */ /* 0x000fe20000000f00 */
[----:B------:R-:W-:-:S07]  /*be60*/  IMAD.MOV.U32 R9, RZ, RZ, R14 ;  /* 0x000000ffff097224 */ /* 0x000fce00078e000e */
[----:B------:R-:W-:Y:S05]  /*be70*/  WARPSYNC.COLLECTIVE R15, `(.L_x_125) ;  /* 0x000000000f087348 */ /* 0x000fea0003c00000 */
[----:B------:R0:W1:Y:S02]  /*be80*/  SHFL.IDX P6, R14, R13, R12, R11 ;  /* 0x0000000c0d0e7389 */ /* 0x00006400000c000b */
[----:B01----:R-:W-:Y:S01]  /*be90*/  ENDCOLLECTIVE ;  /* 0x000000000000791b */ /* 0x003fe20003800000 */
.L_x_125:
[----:B------:R-:W-:Y:S02]  /*bea0*/  @!P1 LEA R2, P2, R16, R9, 0x1 ;  /* 0x0000000910029211 */ /* 0x000fe400078408ff */
[----:B------:R-:W-:-:S03]  /*beb0*/  @!P1 LEA R9, R22, UR45, 0x1 ;  /* 0x0000002d16099c11 */ /* 0x000fc6000f8e08ff */
[----:B------:R-:W-:-:S05]  /*bec0*/  @!P1 IMAD.X R3, RZ, RZ, R8, P2 ;  /* 0x000000ffff039224 */ /* 0x000fca00010e0608 */
[----:B------:R-:W-:Y:S01]  /*bed0*/  @!PT LDS RZ, [RZ] ;  /* 0x00000000fffff984 */ /* 0x000fe20000000800 */
[----:B------:R-:W-:Y:S01]  /*bee0*/  @!PT LDS RZ, [RZ] ;  /* 0x00000000fffff984 */ /* 0x000fe20000000800 */
[----:B------:R-:W-:Y:S01]  /*bef0*/  @!PT LDS RZ, [RZ] ;  /* 0x00000000fffff984 */ /* 0x000fe20000000800 */
[----:B------:R0:W-:Y:S01]  /*bf00*/  @!P1 LDGSTS.E.BYPASS.LTC128B.128 [R9+0xcc00], desc[UR38][R2.64], !P0 ;  /* 0x0cc0000002099fae */ /* 0x0001e2000c101d66 */
[----:B------:R-:W-:Y:S02]  /*bf10*/  IMAD.MOV.U32 R13, RZ, RZ, R0 ;  /* 0x000000ffff0d7224 */ /* 0x000fe400078e0000 */
[----:B------:R-:W-:-:S07]  /*bf20*/  IMAD.MOV.U32 R5, RZ, RZ, R14 ;  /* 0x000000ffff057224 */ /* 0x000fce00078e000e */
[----:B0-----:R-:W-:Y:S05]  /*bf30*/  WARPSYNC.COLLECTIVE R15, `(.L_x_126) ;  /* 0x000000000f087348 */ /* 0x001fea0003c00000 */
[----:B------:R1:W2:Y:S02]  /*bf40*/  SHFL.IDX P6, R14, R13, R12, R11 ;  /* 0x0000000c0d0e7389 */ /* 0x0002a400000c000b */
[----:B012---:R-:W-:Y:S01]  /*bf50*/  ENDCOLLECTIVE ;  /* 0x000000000000791b */ /* 0x007fe20003800000 */
.L_x_126:
[----:B------:R-:W-:-:S05]  /*bf60*/  VIADD R3, R6, 0xa0 ;  /* 0x000000a006037836 */ /* 0x000fca0000000000 */
[----:B------:R-:W-:Y:S02]  /*bf70*/  ISETP.GE.AND P1, PT, R3, R4, PT ;  /* 0x000000040300720c */ /* 0x000fe40003f26270 */
[----:B------:R-:W-:Y:S01]  /*bf80*/  MOV R13, R7 ;  /* 0x00000007000d7202 */ /* 0x000fe20000000f00 */
[----:B------:R-:W-:-:S10]  /*bf90*/  IMAD.MOV.U32 R12, RZ, RZ, 0x3 ;  /* 0x00000003ff0c7424 */ /* 0x000fd400078e00ff */
[----:B------:R-:W-:-:S13]  /*bfa0*/  @!P1 LEA R2, P2, R16, R14, 0x1 ;  /* 0x0000000e10029211 */ /* 0x000fda00078408ff */
[----:B------:R-:W-:Y:S05]  /*bfb0*/  WARPSYNC.COLLECTIVE R15, `(.L_x_127) ;  /* 0x000000000f087348 */ /* 0x000fea0003c00000 */
[----:B------:R0:W1:Y:S02]  /*bfc0*/  SHFL.IDX P6, R14, R13, R12, R11 ;  /* 0x0000000c0d0e7389 */ /* 0x00006400000c000b */
[----:B01----:R-:W-:Y:S01]  /*bfd0*/  ENDCOLLECTIVE ;  /* 0x000000000000791b */ /* 0x003fe20003800000 */
.L_x_127:
[----:B------:R-:W-:Y:S01]  /*bfe0*/  @!P1 IMAD.X R3, RZ, RZ, R5, P2 ;  /* 0x000000ffff039224 */ /* 0x000fe200010e0605 */
[----:B------:R-:W-:-:S05]  /*bff0*/  @!P1 LEA R5, R22, UR45, 0x1 ;  /* 0x0000002d16059c11 */ /* 0x000fca000f8e08ff */
        /* <DEDUP_REMOVED lines=9> */
.L_x_128:
[----:B------:R-:W-:Y:S05]  /*c090*/  BRA `(.L_x_129) ;  /* 0xffffffc800cc7947 */ /* 0x000fea000383ffff */
.L_x_52:
[----:B0-----:R-:W-:-:S04]  /*c0a0*/  IMAD.U32 R3, RZ, RZ, UR45 ;  /* 0x0000002dff037e24 */ /* 0x001fc8000f8e00ff */
[----:B------:R0:W1:Y:S03]  /*c0b0*/  SYNCS.PHASECHK.TRANS64.TRYWAIT P0, [R3+URZ+0x16820], R0 ;  /* 0x01682000030075a7 */ /* 0x000066000800017f */
[----:B-1----:R-:W-:Y:S05]  /*c0c0*/  @!P0 NANOSLEEP.SYNCS 0x989680 ;  /* 0x009896800000895d */ /* 0x002fea0003900000 */
[----:B------:R-:W1:Y:S02]  /*c0d0*/  @!P0 SYNCS.PHASECHK.TRANS64 P0, [R3+URZ+0x16820], R0 ;  /* 0x01682000030085a7 */ /* 0x000e64000800007f */
[----:B-1----:R-:W-:Y:S05]  /*c0e0*/  @!P0 BRA `(.L_x_52) ;  /* 0xfffffffc00ec8947 */ /* 0x002fea000383ffff */
[----:B------:R-:W-:Y:S05]  /*c0f0*/  BRA `(.L_x_130) ;  /* 0xffffffc800fc7947 */ /* 0x000fea000383ffff */
.L_x_56:
[----:B0-----:R0:W1:Y:S02]  /*c100*/  SYNCS.PHASECHK.TRANS64.TRYWAIT P0, [R7+URZ+0x16840], R2 ;  /* 0x01684002070075a7 */ /* 0x001064000800017f */
[----:B-1----:R-:W-:Y:S05]  /*c110*/  @!P0 NANOSLEEP.SYNCS 0x989680 ;  /* 0x009896800000895d */ /* 0x002fea0003900000 */
[----:B------:R-:W1:Y:S02]  /*c120*/  @!P0 SYNCS.PHASECHK.TRANS64 P0, [R7+URZ+0x16840], R2 ;  /* 0x01684002070085a7 */ /* 0x000e64000800007f */
[----:B-1----:R-:W-:Y:S05]  /*c130*/  @!P0 BRA `(.L_x_56) ;  /* 0xfffffffc00f08947 */ /* 0x002fea000383ffff */
[----:B------:R-:W-:Y:S05]  /*c140*/  BRA `(.L_x_131) ;  /* 0xffffffcc00e07947 */ /* 0x000fea000383ffff */
.L_x_57:
[----:B------:R-:W-:Y:S01]  /*c150*/  BSSY B1, `(.L_x_132) ;  /* 0x0000008000017945 */ /* 0x000fe20003800000 */
[----:B------:R-:W-:Y:S01]  /*c160*/  MOV R13, R19 ;  /* 0x00000013000d7202 */ /* 0x000fe20000000f00 */
[----:B------:R-:W-:Y:S02]  /*c170*/  IMAD.MOV.U32 R12, RZ, RZ, RZ ;  /* 0x000000ffff0c7224 */ /* 0x000fe400078e00ff */
[----:B------:R-:W-:Y:S02]  /*c180*/  IMAD.MOV.U32 R11, RZ, RZ, 0x181f ;  /* 0x0000181fff0b7424 */ /* 0x000fe400078e00ff */
[----:B------:R-:W-:-:S07]  /*c190*/  IMAD.MOV.U32 R15, RZ, RZ, -0x1 ;  /* 0xffffffffff0f7424 */ /* 0x000fce00078e00ff */
[----:B------:R-:W-:Y:S05]  /*c1a0*/  WARPSYNC.COLLECTIVE R15, `(.L_x_133) ;  /* 0x000000000f087348 */ /* 0x000fea0003c00000 */
[----:B------:R0:W1:Y:S02]  /*c1b0*/  SHFL.IDX P6, R14, R13, R12, R11 ;  /* 0x0000000c0d0e7389 */ /* 0x00006400000c000b */
[----:B01----:R-:W-:Y:S01]  /*c1c0*/  ENDCOLLECTIVE ;  /* 0x000000000000791b */ /* 0x003fe20003800000 */
.L_x_133:
[----:B------:R-:W-:Y:S05]  /*c1d0*/  BSYNC B1 ;  /* 0x0000000000017941 */ /* 0x000fea0003800000 */
.L_x_132:
[----:B------:R-:W-:Y:S01]  /*c1e0*/  MOV R13, R10 ;  /* 0x0000000a000d7202 */ /* 0x000fe20000000f00 */
[----:B------:R-:W-:Y:S01]  /*c1f0*/  IMAD.MOV.U32 R12, RZ, RZ, RZ ;  /* 0x000000ffff0c7224 */ /* 0x000fe200078e00ff */
[----:B------:R-:W-:Y:S01]  /*c200*/  LEA R9, R9, UR45, 0x1 ;  /* 0x0000002d09097c11 */ /* 0x000fe2000f8e08ff */
[----:B------:R-:W-:Y:S02]  /*c210*/  IMAD.MOV.U32 R11, RZ, RZ, 0x181f ;  /* 0x0000181fff0b7424 */ /* 0x000fe400078e00ff */
[----:B------:R-:W-:Y:S02]  /*c220*/  IMAD.MOV.U32 R15, RZ, RZ, -0x1 ;  /* 0xffffffffff0f7424 */ /* 0x000fe400078e00ff */
[----:B------:R-:W-:-:S07]  /*c230*/  IMAD.MOV.U32 R3, RZ, RZ, R14 ;  /* 0x000000ffff037224 */ /* 0x000fce00078e000e */
[----:B------:R-:W-:Y:S05]  /*c240*/  WARPSYNC.COLLECTIVE R15, `(.L_x_134) ;  /* 0x000000000f087348 */ /* 0x000fea0003c00000 */
[----:B------:R0:W1:Y:S02]  /*c250*/  SHFL.IDX P6, R14, R13, R12, R11 ;  /* 0x0000000c0d0e7389 */ /* 0x00006400000c000b */
[----:B01----:R-:W-:Y:S01]  /*c260*/  ENDCOLLECTIVE ;  /* 0x000000000000791b */ /* 0x003fe20003800000 */
.L_x_134:
[----:B------:R-:W-:Y:S02]  /*c270*/  IMAD.SHL.U32 R15, R16, 0x2, RZ ;  /* 0x00000002100f7824 */ /* 0x000fe400078e00ff */
[----:B------:R-:W-:Y:S02]  /*c280*/  IMAD.MOV.U32 R13, RZ, RZ, R19 ;  /* 0x000000ffff0d7224 */ /* 0x000fe400078e0013 */
[----:B------:R-:W-:Y:S01]  /*c290*/  IMAD.MOV.U32 R12, RZ, RZ, 0x1 ;  /* 0x00000001ff0c7424 */ /* 0x000fe200078e00ff */
[----:B------:R-:W-:-:S04]  /*c2a0*/  MOV R2, R14 ;  /* 0x0000000e00027202 */ /* 0x000fc80000000f00 */
[----:B------:R-:W-:Y:S01]  /*c2b0*/  IADD3 R2, P0, R2, R15, RZ ;  /* 0x0000000f02027210 */ /* 0x000fe20007f1e0ff */
[----:B------:R-:W-:-:S04]  /*c2c0*/  IMAD.MOV.U32 R15, RZ, RZ, -0x1 ;  /* 0xffffffffff0f7424 */ /* 0x000fc800078e00ff */
[----:B------:R-:W-:-:S08]  /*c2d0*/  IMAD.X R3, RZ, RZ, R3, P0 ;  /* 0x000000ffff037224 */ /* 0x000fd000000e0603 */
[----:B------:R-:W-:Y:S05]  /*c2e0*/  WARPSYNC.COLLECTIVE R15, `(.L_x_135) ;  /* 0x000000000f087348 */ /* 0x000fea0003c00000 */
[----:B------:R0:W1:Y:S02]  /*c2f0*/  SHFL.IDX P6, R14, R13, R12, R11 ;  /* 0x0000000c0d0e7389 */ /* 0x00006400000c000b */
[----:B01----:R-:W-:Y:S01]  /*c300*/  ENDCOLLECTIVE ;  /* 0x000000000000791b */ /* 0x003fe20003800000 */
.L_x_135:
[----:B------:R-:W-:Y:S01]  /*c310*/  @!PT LDS RZ, [RZ] ;  /* 0x00000000fffff984 */ /* 0x000fe20000000800 */
[----:B------:R-:W-:Y:S01]  /*c320*/  @!PT LDS RZ, [RZ] ;  /* 0x00000000fffff984 */ /* 0x000fe20000000800 */
[----:B------:R-:W-:Y:S01]  /*c330*/  @!PT LDS RZ, [RZ] ;  /* 0x00000000fffff984 */ /* 0x000fe20000000800 */
[----:B------:R0:W-:Y:S01]  /*c340*/  LDGSTS.E.BYPASS.LTC128B.128 [R9+0xe400], desc[UR38][R2.64], !P2 ;  /* 0x0e40000002097fae */ /* 0x0001e2000d101d66 */
[----:B------:R-:W-:Y:S01]  /*c350*/  IMAD.MOV.U32 R13, RZ, RZ, R10 ;  /* 0x000000ffff0d7224 */ /* 0x000fe200078e000a */
[----:B0-----:R-:W-:-:S07]  /*c360*/  MOV R3, R14 ;  /* 0x0000000e00037202 */ /* 0x001fce0000000f00 */
[----:B------:R-:W-:Y:S05]  /*c370*/  WARPSYNC.COLLECTIVE R15, `(.L_x_136) ;  /* 0x000000000f087348 */ /* 0x000fea0003c00000 */
[----:B------:R0:W1:Y:S02]  /*c380*/  SHFL.IDX P6, R14, R13, R12, R11 ;  /* 0x0000000c0d0e7389 */ /* 0x00006400000c000b */
[----:B01----:R-:W-:Y:S01]  /*c390*/  ENDCOLLECTIVE ;  /* 0x000000000000791b */ /* 0x003fe20003800000 */
.L_x_136:
[----:B------:R-:W-:Y:S01]  /*c3a0*/  IMAD.SHL.U32 R15, R16, 0x2, RZ ;  /* 0x00000002100f7824 */ /* 0x000fe200078e00ff */
[----:B------:R-:W-:Y:S01]  /*c3b0*/  MOV R13, R19 ;  /* 0x00000013000d7202 */ /* 0x000fe20000000f00 */
[----:B------:R-:W-:Y:S02]  /*c3c0*/  IMAD.MOV.U32 R12, RZ, RZ, 0x2 ;  /* 0x00000002ff0c7424 */ /* 0x000fe400078e00ff */
[----:B------:R-:W-:-:S05]  /*c3d0*/  IMAD.MOV.U32 R2, RZ, RZ, R14 ;  /* 0x000000ffff027224 */ /* 0x000fca00078e000e */
[----:B------:R-:W-:Y:S01]  /*c3e0*/  IADD3 R2, P0, R2, R15, RZ ;  /* 0x0000000f02027210 */ /* 0x000fe20007f1e0ff */
[----:B------:R-:W-:-:S04]  /*c3f0*/  IMAD.MOV.U32 R15, RZ, RZ, -0x1 ;  /* 0xffffffffff0f7424 */ /* 0x000fc800078e00ff */
[----:B------:R-:W-:-:S08]  /*c400*/  IMAD.X R3, RZ, RZ, R3, P0 ;  /* 0x000000ffff037224 */ /* 0x000fd000000e0603 */
[----:B------:R-:W-:Y:S05]  /*c410*/  WARPSYNC.COLLECTIVE R15, `(.L_x_137) ;  /* 0x000000000f087348 */ /* 0x000fea0003c00000 */
[----:B------:R0:W1:Y:S02]  /*c420*/  SHFL.IDX P6, R14, R13, R12, R11 ;  /* 0x0000000c0d0e7389 */ /* 0x00006400000c000b */
[----:B01----:R-:W-:Y:S01]  /*c430*/  ENDCOLLECTIVE ;  /* 0x000000000000791b */ /* 0x003fe20003800000 */
.L_x_137:
[----:B------:R-:W-:Y:S01]  /*c440*/  @!PT LDS RZ, [RZ] ;  /* 0x00000000fffff984 */ /* 0x000fe20000000800 */
[----:B------:R-:W-:Y:S01]  /*c450*/  @!PT LDS RZ, [RZ] ;  /* 0x00000000fffff984 */ /* 0x000fe20000000800 */
[----:B------:R-:W-:Y:S01]  /*c460*/  @!PT LDS RZ, [RZ] ;  /* 0x00000000fffff984 */ /* 0x000fe20000000800 */
[----:B------:R0:W-:Y:S01]  /*c470*/  LDGSTS.E.BYPASS.LTC128B.128 [R9+0xec00], desc[UR38][R2.64], !P2 ;  /* 0x0ec0000002097fae */ /* 0x0001e2000d101d66 */
[----:B------:R-:W-:Y:S02]  /*c480*/  IMAD.MOV.U32 R13, RZ, RZ, R10 ;  /* 0x000000ffff0d7224 */ /* 0x000fe400078e000a */
[----:B0-----:R-:W-:-:S07]  /*c490*/  IMAD.MOV.U32 R3, RZ, RZ, R14 ;  /* 0x000000ffff037224 */ /* 0x001fce00078e000e */
[----:B------:R-:W-:Y:S05]  /*c4a0*/  WARPSYNC.COLLECTIVE R15, `(.L_x_138) ;  /* 0x000000000f087348 */ /* 0x000fea0003c00000 */
[----:B------:R0:W1:Y:S02]  /*c4b0*/  SHFL.IDX P6, R14, R13, R12, R11 ;  /* 0x0000000c0d0e7389 */ /* 0x00006400000c000b */
[----:B01----:R-:W-:Y:S01]  /*c4c0*/  ENDCOLLECTIVE ;  /* 0x000000000000791b */ /* 0x003fe20003800000 */
.L_x_138:
[----:B------:R-:W-:Y:S01]  /*c4d0*/  SHF.L.U32 R15, R16, 0x1, RZ ;  /* 0x00000001100f7819 */ /* 0x000fe200000006ff */
[----:B------:R-:W-:Y:S02]  /*c4e0*/  IMAD.MOV.U32 R13, RZ, RZ, R19 ;  /* 0x000000ffff0d7224 */ /* 0x000fe400078e0013 */
[----:B------:R-:W-:Y:S02]  /*c4f0*/  IMAD.MOV.U32 R12, RZ, RZ, 0x3 ;  /* 0x00000003ff0c7424 */ /* 0x000fe400078e00ff */
[----:B------:R-:W-:-:S05]  /*c500*/  IMAD.MOV.U32 R2, RZ, RZ, R14 ;  /* 0x000000ffff027224 */ /* 0x000fca00078e000e */
[----:B------:R-:W-:Y:S02]  /*c510*/  IADD3 R2, P0, R2, R15, RZ ;  /* 0x0000000f02027210 */ /* 0x000fe40007f1e0ff */
[----:B------:R-:W-:-:S03]  /*c520*/  MOV R15, 0xffffffff ;  /* 0xffffffff000f7802 */ /* 0x000fc60000000f00 */
[----:B------:R-:W-:-:S08]  /*c530*/  IMAD.X R3, RZ, RZ, R3, P0 ;  /* 0x000000ffff037224 */ /* 0x000fd000000e0603 */
[----:B------:R-:W-:Y:S05]  /*c540*/  WARPSYNC.COLLECTIVE R15, `(.L_x_139) ;  /* 0x000000000f087348 */ /* 0x000fea0003c00000 */
[----:B------:R0:W1:Y:S02]  /*c550*/  SHFL.IDX P6, R14, R13, R12, R11 ;  /* 0x0000000c0d0e7389 */ /* 0x00006400000c000b */
[----:B01----:R-:W-:Y:S01]  /*c560*/  ENDCOLLECTIVE ;  /* 0x000000000000791b */ /* 0x003fe20003800000 */
.L_x_139:
        /* <DEDUP_REMOVED lines=9> */
.L_x_140:
[----:B------:R-:W-:Y:S02]  /*c600*/  IMAD.SHL.U32 R15, R16, 0x2, RZ ;  /* 0x00000002100f7824 */ /* 0x000fe400078e00ff */
[----:B------:R-:W-:Y:S02]  /*c610*/  IMAD.MOV.U32 R13, RZ, RZ, R19 ;  /* 0x000000ffff0d7224 */ /* 0x000fe400078e0013 */
[----:B------:R-:W-:Y:S02]  /*c620*/  IMAD.MOV.U32 R12, RZ, RZ, 0x4 ;  /* 0x00000004ff0c7424 */ /* 0x000fe400078e00ff */
[----:B------:R-:W-:-:S05]  /*c630*/  IMAD.MOV.U32 R2, RZ, RZ, R14 ;  /* 0x000000ffff027224 */ /* 0x000fca00078e000e */
[----:B------:R-:W-:Y:S01]  /*c640*/  IADD3 R2, P0, R2, R15, RZ ;  /* 0x0000000f02027210 */ /* 0x000fe20007f1e0ff */
[----:B------:R-:W-:-:S03]  /*c650*/  IMAD.MOV.U32 R15, RZ, RZ, -0x1 ;  /* 0xffffffffff0f7424 */ /* 0x000fc600078e00ff */
[----:B------:R-:W-:-:S09]  /*c660*/  IADD3.X R3, RZ, R3, RZ, P0, !PT ;  /* 0x00000003ff037210 */ /* 0x000fd200007fe4ff */
[----:B------:R-:W-:Y:S05]  /*c670*/  WARPSYNC.COLLECTIVE R15, `(.L_x_141) ;  /* 0x000000000f087348 */ /* 0x000fea0003c00000 */
[----:B------:R0:W1:Y:S02]  /*c680*/  SHFL.IDX P6, R14, R13, R12, R11 ;  /* 0x0000000c0d0e7389 */ /* 0x00006400000c000b */
[----:B01----:R-:W-:Y:S01]  /*c690*/  ENDCOLLECTIVE ;  /* 0x000000000000791b */ /* 0x003fe20003800000 */
.L_x_141:
[----:B------:R-:W-:Y:S01]  /*c6a0*/  @!PT LDS RZ, [RZ] ;  /* 0x00000000fffff984 */ /* 0x000fe20000000800 */
[----:B------:R-:W-:Y:S01]  /*c6b0*/  @!PT LDS RZ, [RZ] ;  /* 0x00000000fffff984 */ /* 0x000fe20000000800 */
[----:B------:R-:W-:Y:S01]  /*c6c0*/  @!PT LDS RZ, [RZ] ;  /* 0x00000000fffff984 */ /* 0x000fe20000000800 */
[----:B------:R0:W-:Y:S01]  /*c6d0*/  LDGSTS.E.BYPASS.LTC128B.128 [R9+0xfc00], desc[UR38][R2.64], !P2 ;  /* 0x0fc0000002097fae */ /* 0x0001e2000d101d66 */
[----:B------:R-:W-:Y:S01]  /*c6e0*/  MOV R13, R10 ;  /* 0x0000000a000d7202 */ /* 0x000fe20000000f00 */
[----:B0-----:R-:W-:-:S07]  /*c6f0*/  IMAD.MOV.U32 R3, RZ, RZ, R14 ;  /* 0x000000ffff037224 */ /* 0x001fce00078e000e */
[----:B------:R-:W-:Y:S05]  /*c700*/  WARPSYNC.COLLECTIVE R15, `(.L_x_142) ;  /* 0x000000000f087348 */ /* 0x000fea0003c00000 */
[----:B------:R0:W1:Y:S02]  /*c710*/  SHFL.IDX P6, R14, R13, R12, R11 ;  /* 0x0000000c0d0e7389 */ /* 0x00006400000c000b */
[----:B01----:R-:W-:Y:S01]  /*c720*/  ENDCOLLECTIVE ;  /* 0x000000000000791b */ /* 0x003fe20003800000 */
.L_x_142:
[----:B------:R-:W-:Y:S01]  /*c730*/  IMAD.SHL.U32 R15, R16, 0x2, RZ ;  /* 0x00000002100f7824 */ /* 0x000fe200078e00ff */
[----:B------:R-:W-:Y:S01]  /*c740*/  MOV R12, 0x5 ;  /* 0x00000005000c7802 */ /* 0x000fe20000000f00 */
[----:B------:R-:W-:Y:S02]  /*c750*/  IMAD.MOV.U32 R13, RZ, RZ, R19 ;  /* 0x000000ffff0d7224 */ /* 0x000fe400078e0013 */
[----:B------:R-:W-:-:S05]  /*c760*/  IMAD.MOV.U32 R2, RZ, RZ, R14 ;  /* 0x000000ffff027224 */ /* 0x000fca00078e000e */
[----:B------:R-:W-:Y:S01]  /*c770*/  IADD3 R2, P0, R2, R15, RZ ;  /* 0x0000000f02027210 */ /* 0x000fe20007f1e0ff */
[----:B------:R-:W-:-:S04]  /*c780*/  IMAD.MOV.U32 R15, RZ, RZ, -0x1 ;  /* 0xffffffffff0f7424 */ /* 0x000fc800078e00ff */
[----:B------:R-:W-:-:S08]  /*c790*/  IMAD.X R3, RZ, RZ, R3, P0 ;  /* 0x000000ffff037224 */ /* 0x000fd000000e0603 */
[----:B------:R-:W-:Y:S05]  /*c7a0*/  WARPSYNC.COLLECTIVE R15, `(.L_x_143) ;  /* 0x000000000f087348 */ /* 0x000fea0003c00000 */
[----:B------:R0:W1:Y:S02]  /*c7b0*/  SHFL.IDX P6, R14, R13, R12, R11 ;  /* 0x0000000c0d0e7389 */ /* 0x00006400000c000b */
[----:B01----:R-:W-:Y:S01]  /*c7c0*/  ENDCOLLECTIVE ;  /* 0x000000000000791b */ /* 0x003fe20003800000 */
.L_x_143:
        /* <DEDUP_REMOVED lines=9> */
.L_x_144:
        /* <DEDUP_REMOVED lines=10> */
.L_x_145:
        /* <DEDUP_REMOVED lines=9> */
.L_x_146:
        /* <DEDUP_REMOVED lines=10> */
.L_x_147:
[----:B------:R-:W-:Y:S01]  /*ca30*/  @!PT LDS RZ, [RZ] ;  /* 0x00000000fffff984 */ /* 0x000fe20000000800 */
[----:B------:R-:W-:Y:S01]  /*ca40*/  @!PT LDS RZ, [RZ] ;  /* 0x00000000fffff984 */ /* 0x000fe20000000800 */
[----:B------:R-:W-:Y:S01]  /*ca50*/  @!PT LDS RZ, [RZ] ;  /* 0x00000000fffff984 */ /* 0x000fe20000000800 */
[----:B------:R0:W-:Y:S01]  /*ca60*/  LDGSTS.E.BYPASS.LTC128B.128 [R9+0x11400], desc[UR38][R2.64], !P2 ;  /* 0x1140000002097fae */ /* 0x0001e2000d101d66 */
[----:B------:R-:W-:Y:S02]  /*ca70*/  IMAD.MOV.U32 R13, RZ, RZ, R10 ;  /* 0x000000ffff0d7224 */ /* 0x000fe400078e000a */
[----:B------:R-:W-:-:S07]  /*ca80*/  IMAD.MOV.U32 R19, RZ, RZ, R14 ;  /* 0x000000ffff137224 */ /* 0x000fce00078e000e */
[----:B0-----:R-:W-:Y:S05]  /*ca90*/  WARPSYNC.COLLECTIVE R15, `(.L_x_148) ;  /* 0x000000000f087348 */ /* 0x001fea0003c00000 */
[----:B------:R1:W2:Y:S02]  /*caa0*/  SHFL.IDX P6, R14, R13, R12, R11 ;  /* 0x0000000c0d0e7389 */ /* 0x0002a400000c000b */
[----:B012---:R-:W-:Y:S01]  /*cab0*/  ENDCOLLECTIVE ;  /* 0x000000000000791b */ /* 0x007fe20003800000 */
.L_x_148:
[----:B------:R-:W-:Y:S05]  /*cac0*/  BRA `(.L_x_149) ;  /* 0xffffffc800907947 */ /* 0x000fea000383ffff */
.L_x_62:
[----:B0-----:R0:W1:Y:S02]  /*cad0*/  SYNCS.PHASECHK.TRANS64.TRYWAIT P0, [R7+URZ+0x16860], R2 ;  /* 0x01686002070075a7 */ /* 0x001064000800017f */
[----:B-1----:R-:W-:Y:S05]  /*cae0*/  @!P0 NANOSLEEP.SYNCS 0x989680 ;  /* 0x009896800000895d */ /* 0x002fea0003900000 */
[----:B------:R-:W1:Y:S02]  /*caf0*/  @!P0 SYNCS.PHASECHK.TRANS64 P0, [R7+URZ+0x16860], R2 ;  /* 0x01686002070085a7 */ /* 0x000e64000800007f */
[----:B-1----:R-:W-:Y:S05]  /*cb00*/  @!P0 BRA `(.L_x_62) ;  /* 0xfffffffc00f08947 */ /* 0x002fea000383ffff */
[----:B------:R-:W-:Y:S05]  /*cb10*/  BRA `(.L_x_150) ;  /* 0xffffffc800f07947 */ /* 0x000fea000383ffff */
.L_x_63:
[----:B------:R-:W-:Y:S01]  /*cb20*/  BSSY B1, `(.L_x_151) ;  /* 0x0000008000017945 */ /* 0x000fe20003800000 */
[----:B------:R-:W-:Y:S01]  /*cb30*/  MOV R13, R18 ;  /* 0x00000012000d7202 */ /* 0x000fe20000000f00 */
[----:B------:R-:W-:Y:S02]  /*cb40*/  IMAD.MOV.U32 R12, RZ, RZ, RZ ;  /* 0x000000ffff0c7224 */ /* 0x000fe400078e00ff */
[----:B------:R-:W-:Y:S02]  /*cb50*/  IMAD.MOV.U32 R11, RZ, RZ, 0x181f ;  /* 0x0000181fff0b7424 */ /* 0x000fe400078e00ff */
[----:B------:R-:W-:-:S07]  /*cb60*/  IMAD.MOV.U32 R15, RZ, RZ, -0x1 ;  /* 0xffffffffff0f7424 */ /* 0x000fce00078e00ff */
[----:B0-----:R-:W-:Y:S05]  /*cb70*/  WARPSYNC.COLLECTIVE R15, `(.L_x_152) ;  /* 0x000000000f087348 */ /* 0x001fea0003c00000 */
[----:B------:R1:W2:Y:S02]  /*cb80*/  SHFL.IDX P6, R14, R13, R12, R11 ;  /* 0x0000000c0d0e7389 */ /* 0x0002a400000c000b */
[----:B012---:R-:W-:Y:S01]  /*cb90*/  ENDCOLLECTIVE ;  /* 0x000000000000791b */ /* 0x007fe20003800000 */
.L_x_152:
[----:B------:R-:W-:Y:S05]  /*cba0*/  BSYNC B1 ;  /* 0x0000000000017941 */ /* 0x000fea0003800000 */
.L_x_151:
[----:B------:R-:W-:Y:S01]  /*cbb0*/  MOV R13, R17 ;  /* 0x00000011000d7202 */ /* 0x000fe20000000f00 */
[----:B------:R-:W-:Y:S01]  /*cbc0*/  IMAD.MOV.U32 R12, RZ, RZ, RZ ;  /* 0x000000ffff0c7224 */ /* 0x000fe200078e00ff */
[----:B------:R-:W-:Y:S01]  /*cbd0*/  ISETP.LT.OR P2, PT, R4, 0x1, P1 ;  /* 0x000000010400780c */ /* 0x000fe20000f41670 */
[----:B------:R-:W-:Y:S01]  /*cbe0*/  IMAD.MOV.U32 R11, RZ, RZ, 0x181f ;  /* 0x0000181fff0b7424 */ /* 0x000fe200078e00ff */
[----:B------:R-:W-:Y:S01]  /*cbf0*/  LEA R8, R8, UR45, 0x1 ;  /* 0x0000002d08087c11 */ /* 0x000fe2000f8e08ff */
[----:B------:R-:W-:Y:S02]  /*cc00*/  IMAD.MOV.U32 R15, RZ, RZ, -0x1 ;  /* 0xffffffffff0f7424 */ /* 0x000fe400078e00ff */
[----:B------:R-:W-:-:S08]  /*cc10*/  IMAD.MOV.U32 R3, RZ, RZ, R14 ;  /* 0x000000ffff037224 */ /* 0x000fd000078e000e */
[----:B------:R-:W-:Y:S05]  /*cc20*/  WARPSYNC.COLLECTIVE R15, `(.L_x_153) ;  /* 0x000000000f087348 */ /* 0x000fea0003c00000 */
[----:B------:R0:W1:Y:S02]  /*cc30*/  SHFL.IDX P6, R14, R13, R12, R11 ;  /* 0x0000000c0d0e7389 */ /* 0x00006400000c000b */
[----:B01----:R-:W-:Y:S01]  /*cc40*/  ENDCOLLECTIVE ;  /* 0x000000000000791b */ /* 0x003fe20003800000 */
.L_x_153:
[----:B------:R-:W-:Y:S01]  /*cc50*/  MOV R13, R18 ;  /* 0x00000012000d7202 */ /* 0x000fe20000000f00 */
[----:B------:R-:W-:Y:S01]  /*cc60*/  IMAD.MOV.U32 R12, RZ, RZ, 0x1 ;  /* 0x00000001ff0c7424 */ /* 0x000fe200078e00ff */
[----:B------:R-:W-:-:S13]  /*cc70*/  IADD3 R2, P0, R14, R19, RZ ;  /* 0x000000130e027210 */ /* 0x000fda0007f1e0ff */
[----:B------:R-:W-:Y:S05]  /*cc80*/  WARPSYNC.COLLECTIVE R15, `(.L_x_154) ;  /* 0x000000000f087348 */ /* 0x000fea0003c00000 */
[----:B------:R0:W1:Y:S02]  /*cc90*/  SHFL.IDX P6, R14, R13, R12, R11 ;  /* 0x0000000c0d0e7389 */ /* 0x00006400000c000b */
[----:B01----:R-:W-:Y:S01]  /*cca0*/  ENDCOLLECTIVE ;  /* 0x000000000000791b */ /* 0x003fe20003800000 */
.L_x_154:
[----:B------:R-:W-:-:S05]  /*ccb0*/  IMAD.X R3, RZ, RZ, R3, P0 ;  /* 0x000000ffff037224 */ /* 0x000fca00000e0603 */
[----:B------:R-:W-:Y:S01]  /*ccc0*/  @!PT LDS RZ, [RZ] ;  /* 0x00000000fffff984 */ /* 0x000fe20000000800 */
[----:B------:R-:W-:Y:S01]  /*ccd0*/  @!PT LDS RZ, [RZ] ;  /* 0x00000000fffff984 */ /* 0x000fe20000000800 */
[----:B------:R-:W-:Y:S01]  /*cce0*/  @!PT LDS RZ, [RZ] ;  /* 0x00000000fffff984 */ /* 0x000fe20000000800 */
[----:B------:R0:W-:Y:S01]  /*ccf0*/  LDGSTS.E.BYPASS.LTC128B.128 [R8+0x400], desc[UR38][R2.64], !P2 ;  /* 0x0040000002087fae */ /* 0x0001e2000d101d66 */
[----:B------:R-:W-:Y:S01]  /*cd00*/  ISETP.LT.OR P2, PT, R4, 0x11, P1 ;  /* 0x000000110400780c */ /* 0x000fe20000f41670 */
[----:B------:R-:W-:Y:S02]  /*cd10*/  IMAD.MOV.U32 R13, RZ, RZ, R17 ;  /* 0x000000ffff0d7224 */ /* 0x000fe400078e0011 */
[----:B------:R-:W-:-:S10]  /*cd20*/  IMAD.MOV.U32 R9, RZ, RZ, R14 ;  /* 0x000000ffff097224 */ /* 0x000fd400078e000e */
[----:B0-----:R-:W-:Y:S05]  /*cd30*/  WARPSYNC.COLLECTIVE R15, `(.L_x_155) ;  /* 0x000000000f087348 */ /* 0x001fea0003c00000 */
[----:B------:R1:W2:Y:S02]  /*cd40*/  SHFL.IDX P6, R14, R13, R12, R11 ;  /* 0x0000000c0d0e7389 */ /* 0x0002a400000c000b */
[----:B012---:R-:W-:Y:S01]  /*cd50*/  ENDCOLLECTIVE ;  /* 0x000000000000791b */ /* 0x007fe20003800000 */
.L_x_155:
[----:B------:R-:W-:Y:S02]  /*cd60*/  IMAD.MOV.U32 R13, RZ, RZ, R18 ;  /* 0x000000ffff0d7224 */ /* 0x000fe400078e0012 */
[----:B------:R-:W-:Y:S02]  /*cd70*/  IMAD.MOV.U32 R12, RZ, RZ, 0x2 ;  /* 0x00000002ff0c7424 */ /* 0x000fe400078e00ff */
[----:B------:R-:W-:-:S05]  /*cd80*/  IMAD.MOV.U32 R11, RZ, RZ, R14 ;  /* 0x000000ffff0b7224 */ /* 0x000fca00078e000e */
[----:B------:R-:W-:Y:S01]  /*cd90*/  IADD3 R2, P0, R11, R19, RZ ;  /* 0x000000130b027210 */ /* 0x000fe20007f1e0ff */
[----:B------:R-:W-:-:S03]  /*cda0*/  IMAD.MOV.U32 R11, RZ, RZ, 0x181f ;  /* 0x0000181fff0b7424 */ /* 0x000fc600078e00ff */
[----:B------:R-:W-:-:S09]  /*cdb0*/  IADD3.X R3, RZ, R9, RZ, P0, !PT ;  /* 0x00000009ff037210 */ /* 0x000fd200007fe4ff */
[----:B------:R-:W-:Y:S05]  /*cdc0*/  WARPSYNC.COLLECTIVE R15, `(.L_x_156) ;  /* 0x000000000f087348 */ /* 0x000fea0003c00000 */
[----:B------:R0:W1:Y:S02]  /*cdd0*/  SHFL.IDX P6, R14, R13, R12, R11 ;  /* 0x0000000c0d0e7389 */ /* 0x00006400000c000b */
[----:B01----:R-:W-:Y:S01]  /*cde0*/  ENDCOLLECTIVE ;  /* 0x000000000000791b */ /* 0x003fe20003800000 */
.L_x_156:
[----:B------:R-:W-:Y:S01]  /*cdf0*/  @!PT LDS RZ, [RZ] ;  /* 0x00000000fffff984 */ /* 0x000fe20000000800 */
[----:B------:R-:W-:Y:S01]  /*ce00*/  @!PT LDS RZ, [RZ] ;  /* 0x00000000fffff984 */ /* 0x000fe20000000800 */
[----:B------:R-:W-:Y:S01]  /*ce10*/  @!PT LDS RZ, [RZ] ;  /* 0x00000000fffff984 */ /* 0x000fe20000000800 */
[----:B------:R0:W-:Y:S01]  /*ce20*/  LDGSTS.E.BYPASS.LTC128B.128 [R8+0xc00], desc[UR38][R2.64], !P2 ;  /* 0x00c0000002087fae */ /* 0x0001e2000d101d66 */
[----:B------:R-:W-:Y:S02]  /*ce30*/  ISETP.LT.OR P2, PT, R4, 0x21, P1 ;  /* 0x000000210400780c */ /* 0x000fe40000f41670 */
[----:B------:R-:W-:Y:S01]  /*ce40*/  MOV R13, R17 ;  /* 0x00000011000d7202 */ /* 0x000fe20000000f00 */
[----:B------:R-:W-:-:S10]  /*ce50*/  IMAD.MOV.U32 R10, RZ, RZ, R14 ;  /* 0x000000ffff0a7224 */ /* 0x000fd400078e000e */
[----:B0-----:R-:W-:Y:S05]  /*ce60*/  WARPSYNC.COLLECTIVE R15, `(.L_x_157) ;  /* 0x000000000f087348 */ /* 0x001fea0003c00000 */
[----:B------:R1:W2:Y:S02]  /*ce70*/  SHFL.IDX P6, R14, R13, R12, R11 ;  /* 0x0000000c0d0e7389 */ /* 0x0002a400000c000b */
[----:B012---:R-:W-:Y:S01]  /*ce80*/  ENDCOLLECTIVE ;  /* 0x000000000000791b */ /* 0x007fe20003800000 */
.L_x_157:
[----:B------:R-:W-:Y:S02]  /*ce90*/  IMAD.MOV.U32 R13, RZ, RZ, R18 ;  /* 0x000000ffff0d7224 */ /* 0x000fe400078e0012 */
[----:B------:R-:W-:-:S05]  /*cea0*/  IMAD.MOV.U32 R12, RZ, RZ, R14 ;  /* 0x000000ffff0c7224 */ /* 0x000fca00078e000e */
[----:B------:R-:W-:Y:S01]  /*ceb0*/  IADD3 R2, P0, R12, R19, RZ ;  /* 0x000000130c027210 */ /* 0x000fe20007f1e0ff */
[----:B------:R-:W-:-:S04]  /*cec0*/  IMAD.MOV.U32 R12, RZ, RZ, 0x3 ;  /* 0x00000003ff0c7424 */ /* 0x000fc800078e00ff */
[----:B------:R-:W-:-:S08]  /*ced0*/  IMAD.X R3, RZ, RZ, R10, P0 ;  /* 0x000000ffff037224 */ /* 0x000fd000000e060a */
[----:B------:R-:W-:Y:S05]  /*cee0*/  WARPSYNC.COLLECTIVE R15, `(.L_x_158) ;  /* 0x000000000f087348 */ /* 0x000fea0003c00000 */
[----:B------:R0:W1:Y:S02]  /*cef0*/  SHFL.IDX P6, R14, R13, R12, R11 ;  /* 0x0000000c0d0e7389 */ /* 0x00006400000c000b */
[----:B01----:R-:W-:Y:S01]  /*cf00*/  ENDCOLLECTIVE ;  /* 0x000000000000791b */ /* 0x003fe20003800000 */
.L_x_158:
[----:B------:R-:W-:Y:S01]  /*cf10*/  @!PT LDS RZ, [RZ] ;  /* 0x00000000fffff984 */ /* 0x000fe20000000800 */
[----:B------:R-:W-:Y:S01]  /*cf20*/  @!PT LDS RZ, [RZ] ;  /* 0x00000000fffff984 */ /* 0x000fe20000000800 */
[----:B------:R-:W-:Y:S01]  /*cf30*/  @!PT LDS RZ, [RZ] ;  /* 0x00000000fffff984 */ /* 0x000fe20000000800 */
[----:B------:R0:W-:Y:S01]  /*cf40*/  LDGSTS.E.BYPASS.LTC128B.128 [R8+0x1400], desc[UR38][R2.64], !P2 ;  /* 0x0140000002087fae */ /* 0x0001e2000d101d66 */
[----:B------:R-:W-:Y:S01]  /*cf50*/  ISETP.LT.OR P2, PT, R4, 0x31, P1 ;  /* 0x000000310400780c */ /* 0x000fe20000f41670 */
[----:B------:R-:W-:Y:S01]  /*cf60*/  IMAD.MOV.U32 R13, RZ, RZ, R17 ;  /* 0x000000ffff0d7224 */ /* 0x000fe200078e0011 */
[----:B------:R-:W-:-:S11]  /*cf70*/  MOV R9, R14 ;  /* 0x0000000e00097202 */ /* 0x000fd60000000f00 */
[----:B0-----:R-:W-:Y:S05]  /*cf80*/  WARPSYNC.COLLECTIVE R15, `(.L_x_159) ;  /* 0x000000000f087348 */ /* 0x001fea0003c00000 */
[----:B------:R1:W2:Y:S02]  /*cf90*/  SHFL.IDX P6, R14, R13, R12, R11 ;  /* 0x0000000c0d0e7389 */ /* 0x0002a400000c000b */
[----:B012---:R-:W-:Y:S01]  /*cfa0*/  ENDCOLLECTIVE ;  /* 0x000000000000791b */ /* 0x007fe20003800000 */
.L_x_159:
[----:B------:R-:W-:Y:S01]  /*cfb0*/  IMAD.MOV.U32 R13, RZ, RZ, R18 ;  /* 0x000000ffff0d7224 */ /* 0x000fe200078e0012 */
[----:B------:R-:W-:Y:S01]  /*cfc0*/  MOV R12, 0x4 ;  /* 0x00000004000c7802 */ /* 0x000fe20000000f00 */
[----:B------:R-:W-:-:S05]  /*cfd0*/  IMAD.MOV.U32 R11, RZ, RZ, R14 ;  /* 0x000000ffff0b7224 */ /* 0x000fca00078e000e */
[----:B------:R-:W-:Y:S01]  /*cfe0*/  IADD3 R2, P0, R11, R19, RZ ;  /* 0x000000130b027210 */ /* 0x000fe20007f1e0ff */
[----:B------:R-:W-:-:S04]  /*cff0*/  IMAD.MOV.U32 R11, RZ, RZ, 0x181f ;  /* 0x0000181fff0b7424 */ /* 0x000fc800078e00ff */
[----:B------:R-:W-:-:S08]  /*d000*/  IMAD.X R3, RZ, RZ, R9, P0 ;  /* 0x000000ffff037224 */ /* 0x000fd000000e0609 */
[----:B------:R-:W-:Y:S05]  /*d010*/  WARPSYNC.COLLECTIVE R15, `(.L_x_160) ;  /* 0x000000000f087348 */ /* 0x000fea0003c00000 */
[----:B------:R0:W1:Y:S02]  /*d020*/  SHFL.IDX P6, R14, R13, R12, R11 ;  /* 0x0000000c0d0e7389 */ /* 0x00006400000c000b */
[----:B01----:R-:W-:Y:S01]  /*d030*/  ENDCOLLECTIVE ;  /* 0x000000000000791b */ /* 0x003fe20003800000 */
.L_x_160:
        /* <DEDUP_REMOVED lines=10> */
.L_x_161:
[----:B------:R-:W-:Y:S02]  /*d0e0*/  IMAD.MOV.U32 R13, RZ, RZ, R18 ;  /* 0x000000ffff0d7224 */ /* 0x000fe400078e0012 */
[----:B------:R-:W-:-:S05]  /*d0f0*/  IMAD.MOV.U32 R12, RZ, RZ, R14 ;  /* 0x000000ffff0c7224 */ /* 0x000fca00078e000e */
[----:B------:R-:W-:Y:S01]  /*d100*/  IADD3 R2, P0, R12, R19, RZ ;  /* 0x000000130c027210 */ /* 0x000fe20007f1e0ff */
[----:B------:R-:W-:-:S03]  /*d110*/  IMAD.MOV.U32 R12, RZ, RZ, 0x5 ;  /* 0x00000005ff0c7424 */ /* 0x000fc600078e00ff */
[----:B------:R-:W-:-:S09]  /*d120*/  IADD3.X R3, RZ, R10, RZ, P0, !PT ;  /* 0x0000000aff037210 */ /* 0x000fd200007fe4ff */
[----:B------:R-:W-:Y:S05]  /*d130*/  WARPSYNC.COLLECTIVE R15, `(.L_x_162) ;  /* 0x000000000f087348 */ /* 0x000fea0003c00000 */
[----:B------:R0:W1:Y:S02]  /*d140*/  SHFL.IDX P6, R14, R13, R12, R11 ;  /* 0x0000000c0d0e7389 */ /* 0x00006400000c000b */
[----:B01----:R-:W-:Y:S01]  /*d150*/  ENDCOLLECTIVE ;  /* 0x000000000000791b */ /* 0x003fe20003800000 */
.L_x_162:
        /* <DEDUP_REMOVED lines=10> */
.L_x_163:
[----:B------:R-:W-:Y:S02]  /*d200*/  IMAD.MOV.U32 R13, RZ, RZ, R18 ;  /* 0x000000ffff0d7224 */ /* 0x000fe400078e0012 */
[----:B------:R-:W-:Y:S01]  /*d210*/  IMAD.MOV.U32 R12, RZ, RZ, 0x6 ;  /* 0x00000006ff0c7424 */ /* 0x000fe200078e00ff */
[----:B------:R-:W-:-:S04]  /*d220*/  MOV R11, R14 ;  /* 0x0000000e000b7202 */ /* 0x000fc80000000f00 */
[----:B------:R-:W-:Y:S01]  /*d230*/  IADD3 R2, P0, R11, R19, RZ ;  /* 0x000000130b027210 */ /* 0x000fe20007f1e0ff */
[----:B------:R-:W-:-:S04]  /*d240*/  IMAD.MOV.U32 R11, RZ, RZ, 0x181f ;  /* 0x0000181fff0b7424 */ /* 0x000fc800078e00ff */
[----:B------:R-:W-:-:S08]  /*d250*/  IMAD.X R3, RZ, RZ, R9, P0 ;  /* 0x000000ffff037224 */ /* 0x000fd000000e0609 */
[----:B------:R-:W-:Y:S05]  /*d260*/  WARPSYNC.COLLECTIVE R15, `(.L_x_164) ;  /* 0x000000000f087348 */ /* 0x000fea0003c00000 */
[----:B------:R0:W1:Y:S02]  /*d270*/  SHFL.IDX P6, R14, R13, R12, R11 ;  /* 0x0000000c0d0e7389 */ /* 0x00006400000c000b */
[----:B01----:R-:W-:Y:S01]  /*d280*/  ENDCOLLECTIVE ;  /* 0x000000000000791b */ /* 0x003fe20003800000 */
.L_x_164:
        /* <DEDUP_REMOVED lines=10> */
.L_x_165:
[----:B------:R-:W-:Y:S02]  /*d330*/  IMAD.MOV.U32 R13, RZ, RZ, R18 ;  /* 0x000000ffff0d7224 */ /* 0x000fe400078e0012 */
[----:B------:R-:W-:-:S05]  /*d340*/  IMAD.MOV.U32 R12, RZ, RZ, R14 ;  /* 0x000000ffff0c7224 */ /* 0x000fca00078e000e */
[----:B------:R-:W-:Y:S02]  /*d350*/  IADD3 R2, P0, R12, R19, RZ ;  /* 0x000000130c027210 */ /* 0x000fe40007f1e0ff */
[----:B------:R-:W-:-:S03]  /*d360*/  MOV R12, 0x7 ;  /* 0x00000007000c7802 */ /* 0x000fc60000000f00 */
[----:B------:R-:W-:-:S08]  /*d370*/  IMAD.X R3, RZ, RZ, R10, P0 ;  /* 0x000000ffff037224 */ /* 0x000fd000000e060a */
[----:B------:R-:W-:Y:S05]  /*d380*/  WARPSYNC.COLLECTIVE R15, `(.L_x_166) ;  /* 0x000000000f087348 */ /* 0x000fea0003c00000 */
[----:B------:R0:W1:Y:S02]  /*d390*/  SHFL.IDX P6, R14, R13, R12, R11 ;  /* 0x0000000c0d0e7389 */ /* 0x00006400000c000b */
[----:B01----:R-:W-:Y:S01]  /*d3a0*/  ENDCOLLECTIVE ;  /* 0x000000000000791b */ /* 0x003fe20003800000 */
.L_x_166:
        /* <DEDUP_REMOVED lines=9> */
.L_x_167:
[----:B------:R-:W-:Y:S05]  /*d440*/  BRA `(.L_x_168) ;  /* 0xffffffc4006c7947 */ /* 0x000fea000383ffff */
.L_x_69:
[----:B0-----:R0:W1:Y:S02]  /*d450*/  SYNCS.PHASECHK.TRANS64.TRYWAIT P0, [R0+URZ+0x16860], R3 ;  /* 0x01686003000075a7 */ /* 0x001064000800017f */
[----:B-1----:R-:W-:Y:S05]  /*d460*/  @!P0 NANOSLEEP.SYNCS 0x989680 ;  /* 0x009896800000895d */ /* 0x002fea0003900000 */
[----:B------:R-:W1:Y:S02]  /*d470*/  @!P0 SYNCS.PHASECHK.TRANS64 P0, [R0+URZ+0x16860], R3 ;  /* 0x01686003000085a7 */ /* 0x000e64000800007f */
[----:B-1----:R-:W-:Y:S05]  /*d480*/  @!P0 BRA `(.L_x_69) ;  /* 0xfffffffc00f08947 */ /* 0x002fea000383ffff */
[----:B------:R-:W-:Y:S05]  /*d490*/  BRA `(.L_x_169) ;  /* 0xffffffc800687947 */ /* 0x000fea000383ffff */
.L_x_70:
[----:B------:R-:W-:Y:S01]  /*d4a0*/  BSSY B0, `(.L_x_170) ;  /* 0x0000008000007945 */ /* 0x000fe20003800000 */
[----:B------:R-:W-:Y:S01]  /*d4b0*/  IMAD.MOV.U32 R13, RZ, RZ, R18 ;  /* 0x000000ffff0d7224 */ /* 0x000fe200078e0012 */
[----:B------:R-:W-:Y:S01]  /*d4c0*/  MOV R11, 0x181f ;  /* 0x0000181f000b7802 */ /* 0x000fe20000000f00 */
[----:B------:R-:W-:Y:S02]  /*d4d0*/  IMAD.MOV.U32 R12, RZ, RZ, RZ ;  /* 0x000000ffff0c7224 */ /* 0x000fe400078e00ff */
[----:B------:R-:W-:-:S07]  /*d4e0*/  IMAD.MOV.U32 R15, RZ, RZ, -0x1 ;  /* 0xffffffffff0f7424 */ /* 0x000fce00078e00ff */
[----:B0-----:R-:W-:Y:S05]  /*d4f0*/  WARPSYNC.COLLECTIVE R15, `(.L_x_171) ;  /* 0x000000000f087348 */ /* 0x001fea0003c00000 */
[----:B------:R1:W2:Y:S02]  /*d500*/  SHFL.IDX P6, R14, R13, R12, R11 ;  /* 0x0000000c0d0e7389 */ /* 0x0002a400000c000b */
[----:B012---:R-:W-:Y:S01]  /*d510*/  ENDCOLLECTIVE ;  /* 0x000000000000791b */ /* 0x007fe20003800000 */
.L_x_171:
[----:B------:R-:W-:Y:S05]  /*d520*/  BSYNC B0 ;  /* 0x0000000000007941 */ /* 0x000fea0003800000 */
.L_x_170:
[----:B------:R-:W-:Y:S01]  /*d530*/  IMAD.MOV.U32 R13, RZ, RZ, R17 ;  /* 0x000000ffff0d7224 */ /* 0x000fe200078e0011 */
[----:B------:R-:W-:Y:S01]  /*d540*/  MOV R11, 0x181f ;  /* 0x0000181f000b7802 */ /* 0x000fe20000000f00 */
[----:B------:R-:W-:Y:S01]  /*d550*/  IMAD.MOV.U32 R12, RZ, RZ, RZ ;  /* 0x000000ffff0c7224 */ /* 0x000fe200078e00ff */
[----:B------:R-:W-:Y:S01]  /*d560*/  ISETP.LT.OR P2, PT, R5, 0x1, P0 ;  /* 0x000000010500780c */ /* 0x000fe20000741670 */
[----:B------:R-:W-:Y:S01]  /*d570*/  IMAD.MOV.U32 R15, RZ, RZ, -0x1 ;  /* 0xffffffffff0f7424 */ /* 0x000fe200078e00ff */
[----:B------:R-:W-:Y:S01]  /*d580*/  LEA R4, R4, UR45, 0x1 ;  /* 0x0000002d04047c11 */ /* 0x000fe2000f8e08ff */
[----:B------:R-:W-:Y:S02]  /*d590*/  IMAD.MOV.U32 R3, RZ, RZ, R14 ;  /* 0x000000ffff037224 */ /* 0x000fe400078e000e */
[----:B------:R-:W-:-:S08]  /*d5a0*/  IMAD.SHL.U32 R16, R16, 0x2, RZ ;  /* 0x0000000210107824 */ /* 0x000fd000078e00ff */
[----:B------:R-:W-:Y:S05]  /*d5b0*/  WARPSYNC.COLLECTIVE R15, `(.L_x_172) ;  /* 0x000000000f087348 */ /* 0x000fea0003c00000 */
[----:B------:R0:W1:Y:S02]  /*d5c0*/  SHFL.IDX P6, R14, R13, R12, R11 ;  /* 0x0000000c0d0e7389 */ /* 0x00006400000c000b */
[----:B01----:R-:W-:Y:S01]  /*d5d0*/  ENDCOLLECTIVE ;  /* 0x000000000000791b */ /* 0x003fe20003800000 */
.L_x_172:
[----:B------:R-:W-:Y:S01]  /*d5e0*/  IMAD.MOV.U32 R13, RZ, RZ, R18 ;  /* 0x000000ffff0d7224 */ /* 0x000fe200078e0012 */
[----:B------:R-:W-:Y:S02]  /*d5f0*/  MOV R12, 0x1 ;  /* 0x00000001000c7802 */ /* 0x000fe40000000f00 */
[----:B------:R-:W-:-:S13]  /*d600*/  IADD3 R2, P1, R14, R16, RZ ;  /* 0x000000100e027210 */ /* 0x000fda0007f3e0ff */
[----:B------:R-:W-:Y:S05]  /*d610*/  WARPSYNC.COLLECTIVE R15, `(.L_x_173) ;  /* 0x000000000f087348 */ /* 0x000fea0003c00000 */
[----:B------:R0:W1:Y:S02]  /*d620*/  SHFL.IDX P6, R14, R13, R12, R11 ;  /* 0x0000000c0d0e7389 */ /* 0x00006400000c000b */
[----:B01----:R-:W-:Y:S01]  /*d630*/  ENDCOLLECTIVE ;  /* 0x000000000000791b */ /* 0x003fe20003800000 */
.L_x_173:
        /* <DEDUP_REMOVED lines=11> */
.L_x_174:
[----:B------:R-:W-:Y:S01]  /*d6f0*/  MOV R13, R18 ;  /* 0x00000012000d7202 */ /* 0x000fe20000000f00 */
[----:B------:R-:W-:Y:S02]  /*d700*/  IMAD.MOV.U32 R12, RZ, RZ, 0x2 ;  /* 0x00000002ff0c7424 */ /* 0x000fe400078e00ff */
[----:B------:R-:W-:-:S07]  /*d710*/  IMAD.MOV.U32 R9, RZ, RZ, R14 ;  /* 0x000000ffff097224 */ /* 0x000fce00078e000e */
[----:B------:R-:W-:Y:S05]  /*d720*/  WARPSYNC.COLLECTIVE R15, `(.L_x_175) ;  /* 0x000000000f087348 */ /* 0x000fea0003c00000 */
[----:B------:R0:W1:Y:S02]  /*d730*/  SHFL.IDX P6, R14, R13, R12, R11 ;  /* 0x0000000c0d0e7389 */ /* 0x00006400000c000b */
[----:B01----:R-:W-:Y:S01]  /*d740*/  ENDCOLLECTIVE ;  /* 0x000000000000791b */ /* 0x003fe20003800000 */
.L_x_175:
[----:B------:R-:W-:-:S05]  /*d750*/  IADD3 R2, P1, R9, R16, RZ ;  /* 0x0000001009027210 */ /* 0x000fca0007f3e0ff */
[----:B------:R-:W-:-:S05]  /*d760*/  IMAD.X R3, RZ, RZ, R7, P1 ;  /* 0x000000ffff037224 */ /* 0x000fca00008e0607 */
[----:B------:R-:W-:Y:S01]  /*d770*/  @!PT LDS RZ, [RZ] ;  /* 0x00000000fffff984 */ /* 0x000fe20000000800 */
[----:B------:R-:W-:Y:S01]  /*d780*/  @!PT LDS RZ, [RZ] ;  /* 0x00000000fffff984 */ /* 0x000fe20000000800 */
[----:B------:R-:W-:Y:S01]  /*d790*/  @!PT LDS RZ, [RZ] ;  /* 0x00000000fffff984 */ /* 0x000fe20000000800 */
[----:B------:R0:W-:Y:S01]  /*d7a0*/  LDGSTS.E.BYPASS.LTC128B.128 [R4+0xc00], desc[UR38][R2.64], !P2 ;  /* 0x00c0000002047fae */ /* 0x0001e2000d101d66 */
[----:B------:R-:W-:Y:S01]  /*d7b0*/  IMAD.MOV.U32 R13, RZ, RZ, R17 ;  /* 0x000000ffff0d7224 */ /* 0x000fe200078e0011 */
[----:B------:R-:W-:Y:S01]  /*d7c0*/  ISETP.LT.OR P2, PT, R5, 0x21, P0 ;  /* 0x000000210500780c */ /* 0x000fe20000741670 */
[----:B------:R-:W-:-:S12]  /*d7d0*/  IMAD.MOV.U32 R19, RZ, RZ, R14 ;  /* 0x000000ffff137224 */ /* 0x000fd800078e000e */
[----:B0-----:R-:W-:Y:S05]  /*d7e0*/  WARPSYNC.COLLECTIVE R15, `(.L_x_176) ;  /* 0x000000000f087348 */ /* 0x001fea0003c00000 */
[----:B------:R1:W2:Y:S02]  /*d7f0*/  SHFL.IDX P6, R14, R13, R12, R11 ;  /* 0x0000000c0d0e7389 */ /* 0x0002a400000c000b */
[----:B012---:R-:W-:Y:S01]  /*d800*/  ENDCOLLECTIVE ;  /* 0x000000000000791b */ /* 0x007fe20003800000 */
.L_x_176:
[----:B------:R-:W-:Y:S02]  /*d810*/  IMAD.MOV.U32 R13, RZ, RZ, R18 ;  /* 0x000000ffff0d7224 */ /* 0x000fe400078e0012 */
[----:B------:R-:W-:Y:S02]  /*d820*/  IMAD.MOV.U32 R12, RZ, RZ, 0x3 ;  /* 0x00000003ff0c7424 */ /* 0x000fe400078e00ff */
[----:B------:R-:W-:-:S07]  /*d830*/  IMAD.MOV.U32 R21, RZ, RZ, R14 ;  /* 0x000000ffff157224 */ /* 0x000fce00078e000e */
[----:B------:R-:W-:Y:S05]  /*d840*/  WARPSYNC.COLLECTIVE R15, `(.L_x_177) ;  /* 0x000000000f087348 */ /* 0x000fea0003c00000 */
[----:B------:R0:W1:Y:S02]  /*d850*/  SHFL.IDX P6, R14, R13, R12, R11 ;  /* 0x0000000c0d0e7389 */ /* 0x00006400000c000b */
[----:B01----:R-:W-:Y:S01]  /*d860*/  ENDCOLLECTIVE ;  /* 0x000000000000791b */ /* 0x003fe20003800000 */
.L_x_177:
[----:B------:R-:W-:-:S04]  /*d870*/  IADD3 R2, P1, R21, R16, RZ ;  /* 0x0000001015027210 */ /* 0x000fc80007f3e0ff */
[----:B------:R-:W-:-:S05]  /*d880*/  IADD3.X R3, RZ, R19, RZ, P1, !PT ;  /* 0x00000013ff037210 */ /* 0x000fca0000ffe4ff */
        /* <DEDUP_REMOVED lines=10> */
.L_x_178:
[----:B------:R-:W-:Y:S02]  /*d930*/  IMAD.MOV.U32 R13, RZ, RZ, R18 ;  /* 0x000000ffff0d7224 */ /* 0x000fe400078e0012 */
[----:B------:R-:W-:Y:S01]  /*d940*/  IMAD.MOV.U32 R12, RZ, RZ, 0x4 ;  /* 0x00000004ff0c7424 */ /* 0x000fe200078e00ff */
[----:B------:R-:W-:-:S13]  /*d950*/  IADD3 R2, P1, R14, R16, RZ ;  /* 0x000000100e027210 */ /* 0x000fda0007f3e0ff */
[----:B------:R-:W-:Y:S05]  /*d960*/  WARPSYNC.COLLECTIVE R15, `(.L_x_179) ;  /* 0x000000000f087348 */ /* 0x000fea0003c00000 */
[----:B------:R0:W1:Y:S02]  /*d970*/  SHFL.IDX P6, R14, R13, R12, R11 ;  /* 0x0000000c0d0e7389 */ /* 0x00006400000c000b */
[----:B01----:R-:W-:Y:S01]  /*d980*/  ENDCOLLECTIVE ;  /* 0x000000000000791b */ /* 0x003fe20003800000 */
.L_x_179:
[----:B------:R-:W-:Y:S01]  /*d990*/  IADD3.X R3, RZ, R10, RZ, P1, !PT ;  /* 0x0000000aff037210 */ /* 0x000fe20000ffe4ff */
[----:B------:R-:W-:-:S04]  /*d9a0*/  IMAD.MOV.U32 R10, RZ, RZ, RZ ;  /* 0x000000ffff0a7224 */ /* 0x000fc800078e00ff */
        /* <DEDUP_REMOVED lines=10> */
.L_x_180:
[----:B------:R-:W-:Y:S02]  /*da50*/  IMAD.MOV.U32 R13, RZ, RZ, R18 ;  /* 0x000000ffff0d7224 */ /* 0x000fe400078e0012 */
[----:B------:R-:W-:Y:S01]  /*da60*/  IMAD.MOV.U32 R12, RZ, RZ, 0x5 ;  /* 0x00000005ff0c7424 */ /* 0x000fe200078e00ff */
[----:B------:R-:W-:-:S07]  /*da70*/  MOV R23, R14 ;  /* 0x0000000e00177202 */ /* 0x000fce0000000f00 */
[----:B------:R-:W-:Y:S05]  /*da80*/  WARPSYNC.COLLECTIVE R15, `(.L_x_181) ;  /* 0x000000000f087348 */ /* 0x000fea0003c00000 */
[----:B------:R0:W1:Y:S02]  /*da90*/  SHFL.IDX P6, R14, R13, R12, R11 ;  /* 0x0000000c0d0e7389 */ /* 0x00006400000c000b */
[----:B01----:R-:W-:Y:S01]  /*daa0*/  ENDCOLLECTIVE ;  /* 0x000000000000791b */ /* 0x003fe20003800000 */
.L_x_181:
[----:B------:R-:W-:-:S05]  /*dab0*/  IADD3 R2, P1, R23, R16, RZ ;  /* 0x0000001017027210 */ /* 0x000fca0007f3e0ff */
[----:B------:R-:W-:-:S05]  /*dac0*/  IMAD.X R3, RZ, RZ, R22, P1 ;  /* 0x000000ffff037224 */ /* 0x000fca00008e0616 */
        /* <DEDUP_REMOVED lines=10> */
.L_x_182:
[----:B------:R-:W-:Y:S02]  /*db70*/  IMAD.MOV.U32 R13, RZ, RZ, R18 ;  /* 0x000000ffff0d7224 */ /* 0x000fe400078e0012 */
[----:B------:R-:W-:Y:S02]  /*db80*/  IMAD.MOV.U32 R12, RZ, RZ, 0x6 ;  /* 0x00000006ff0c7424 */ /* 0x000fe400078e00ff */
[----:B------:R-:W-:-:S07]  /*db90*/  IMAD.MOV.U32 R25, RZ, RZ, R14 ;  /* 0x000000ffff197224 */ /* 0x000fce00078e000e */
[----:B------:R-:W-:Y:S05]  /*dba0*/  WARPSYNC.COLLECTIVE R15, `(.L_x_183) ;  /* 0x000000000f087348 */ /* 0x000fea0003c00000 */
[----:B------:R0:W1:Y:S02]  /*dbb0*/  SHFL.IDX P6, R14, R13, R12, R11 ;  /* 0x0000000c0d0e7389 */ /* 0x00006400000c000b */
[----:B01----:R-:W-:Y:S01]  /*dbc0*/  ENDCOLLECTIVE ;  /* 0x000000000000791b */ /* 0x003fe20003800000 */
.L_x_183:
[----:B------:R-:W-:-:S05]  /*dbd0*/  IADD3 R2, P1, R25, R16, RZ ;  /* 0x0000001019027210 */ /* 0x000fca0007f3e0ff */
[----:B------:R-:W-:-:S05]  /*dbe0*/  IMAD.X R3, RZ, RZ, R19, P1 ;  /* 0x000000ffff037224 */ /* 0x000fca00008e0613 */
[----:B------:R-:W-:Y:S01]  /*dbf0*/  @!PT LDS RZ, [RZ] ;  /* 0x00000000fffff984 */ /* 0x000fe20000000800 */
[----:B------:R-:W-:Y:S01]  /*dc00*/  @!PT LDS RZ, [RZ] ;  /* 0x00000000fffff984 */ /* 0x000fe20000000800 */
[----:B------:R-:W-:Y:S01]  /*dc10*/  @!PT LDS RZ, [RZ] ;  /* 0x00000000fffff984 */ /* 0x000fe20000000800 */
[----:B------:R0:W-:Y:S01]  /*dc20*/  LDGSTS.E.BYPASS.LTC128B.128 [R4+0x2c00], desc[UR38][R2.64], !P2 ;  /* 0x02c0000002047fae */ /* 0x0001e2000d101d66 */
[----:B------:R-:W-:Y:S01]  /*dc30*/  IMAD.MOV.U32 R13, RZ, RZ, R17 ;  /* 0x000000ffff0d7224 */ /* 0x000fe200078e0011 */
[----:B------:R-:W-:Y:S02]  /*dc40*/  ISETP.LT.OR P2, PT, R5, 0x61, P0 ;  /* 0x000000610500780c */ /* 0x000fe40000741670 */
[----:B------:R-:W-:-:S11]  /*dc50*/  MOV R21, R14 ;  /* 0x0000000e00157202 */ /* 0x000fd60000000f00 */
[----:B0-----:R-:W-:Y:S05]  /*dc60*/  WARPSYNC.COLLECTIVE R15, `(.L_x_184) ;  /* 0x000000000f087348 */ /* 0x001fea0003c00000 */
[----:B------:R1:W2:Y:S02]  /*dc70*/  SHFL.IDX P6, R14, R13, R12, R11 ;  /* 0x0000000c0d0e7389 */ /* 0x0002a400000c000b */
[----:B012---:R-:W-:Y:S01]  /*dc80*/  ENDCOLLECTIVE ;  /* 0x000000000000791b */ /* 0x007fe20003800000 */
.L_x_184:
[----:B------:R-:W-:Y:S01]  /*dc90*/  IMAD.MOV.U32 R13, RZ, RZ, R18 ;  /* 0x000000ffff0d7224 */ /* 0x000fe200078e0012 */
[----:B------:R-:W-:Y:S01]  /*dca0*/  MOV R12, 0x7 ;  /* 0x00000007000c7802 */ /* 0x000fe20000000f00 */
[----:B------:R-:W-:-:S07]  /*dcb0*/  IMAD.MOV.U32 R27, RZ, RZ, R14 ;  /* 0x000000ffff1b7224 */ /* 0x000fce00078e000e */
[----:B------:R-:W-:Y:S05]  /*dcc0*/  WARPSYNC.COLLECTIVE R15, `(.L_x_185) ;  /* 0x000000000f087348 */ /* 0x000fea0003c00000 */
[----:B------:R0:W1:Y:S02]  /*dcd0*/  SHFL.IDX P6, R14, R13, R12, R11 ;  /* 0x0000000c0d0e7389 */ /* 0x00006400000c000b */
[----:B01----:R-:W-:Y:S01]  /*dce0*/  ENDCOLLECTIVE ;  /* 0x000000000000791b */ /* 0x003fe20003800000 */
.L_x_185:
[----:B------:R-:W-:-:S05]  /*dcf0*/  IADD3 R2, P1, R27, R16, RZ ;  /* 0x000000101b027210 */ /* 0x000fca0007f3e0ff */
[----:B------:R-:W-:-:S05]  /*dd00*/  IMAD.X R3, RZ, RZ, R21, P1 ;  /* 0x000000ffff037224 */ /* 0x000fca00008e0615 */
        /* <DEDUP_REMOVED lines=9> */
.L_x_186:
[----:B------:R-:W-:Y:S05]  /*dda0*/  BRA `(.L_x_187) ;  /* 0xffffffc000f47947 */ /* 0x000fea000383ffff */
.L_x_73:
[----:B0-----:R0:W1:Y:S02]  /*ddb0*/  SYNCS.PHASECHK.TRANS64.TRYWAIT P0, [R7+URZ+0x16820], R10 ;  /* 0x0168200a070075a7 */ /* 0x001064000800017f */
[----:B-1----:R-:W-:Y:S05]  /*ddc0*/  @!P0 NANOSLEEP.SYNCS 0x989680 ;  /* 0x009896800000895d */ /* 0x002fea0003900000 */
[----:B------:R-:W1:Y:S02]  /*ddd0*/  @!P0 SYNCS.PHASECHK.TRANS64 P0, [R7+URZ+0x16820], R10 ;  /* 0x0168200a070085a7 */ /* 0x000e64000800007f */
[----:B-1----:R-:W-:Y:S05]  /*dde0*/  @!P0 BRA `(.L_x_73) ;  /* 0xfffffffc00f08947 */ /* 0x002fea000383ffff */
[----:B------:R-:W-:Y:S05]  /*ddf0*/  BRA `(.L_x_188) ;  /* 0xffffffc400647947 */ /* 0x000fea000383ffff */
.L_x_74:
[----:B------:R-:W1:Y:S01]  /*de00*/  S2R R3, SR_TID.X ;  /* 0x0000000000037919 */ /* 0x000e620000002100 */
[----:B------:R-:W-:Y:S01]  /*de10*/  BSSY B0, `(.L_x_189) ;  /* 0x000000a000007945 */ /* 0x000fe20003800000 */
[----:B------:R-:W-:Y:S01]  /*de20*/  MOV R12, RZ ;  /* 0x000000ff000c7202 */ /* 0x000fe20000000f00 */
[----:B------:R-:W-:Y:S02]  /*de30*/  IMAD.MOV.U32 R11, RZ, RZ, 0x1f ;  /* 0x0000001fff0b7424 */ /* 0x000fe400078e00ff */
[----:B------:R-:W-:Y:S01]  /*de40*/  IMAD.MOV.U32 R15, RZ, RZ, -0x1 ;  /* 0xffffffffff0f7424 */ /* 0x000fe200078e00ff */
[----:B-1----:R-:W-:-:S04]  /*de50*/  SHF.R.U32.HI R3, RZ, 0x5, R3 ;  /* 0x00000005ff037819 */ /* 0x002fc80000011603 */
[----:B------:R-:W-:-:S05]  /*de60*/  LOP3.LUT R3, R3, 0x3, RZ, 0xc0, !PT ;  /* 0x0000000303037812 */ /* 0x000fca00078ec0ff */
[----:B------:R-:W-:-:S07]  /*de70*/  IMAD.MOV.U32 R13, RZ, RZ, R3 ;  /* 0x000000ffff0d7224 */ /* 0x000fce00078e0003 */
[----:B0----5:R-:W-:Y:S05]  /*de80*/  WARPSYNC.COLLECTIVE R15, `(.L_x_190) ;  /* 0x000000000f087348 */ /* 0x021fea0003c00000 */
[----:B------:R1:W2:Y:S02]  /*de90*/  SHFL.IDX P6, R14, R13, R12, R11 ;  /* 0x0000000c0d0e7389 */ /* 0x0002a400000c000b */
[----:B012--5:R-:W-:Y:S01]  /*dea0*/  ENDCOLLECTIVE ;  /* 0x000000000000791b */ /* 0x027fe20003800000 */
.L_x_190:
[----:B------:R-:W-:Y:S05]  /*deb0*/  BSYNC B0 ;  /* 0x0000000000007941 */ /* 0x000fea0003800000 */
.L_x_189:
[----:B------:R-:W-:Y:S05]  /*dec0*/  BRA `(.L_x_191) ;  /* 0xffffffc400487947 */ /* 0x000fea000383ffff */
.L_x_75:
[----:B------:R-:W-:Y:S01]  /*ded0*/  BSSY B0, `(.L_x_192) ;  /* 0x0000006000007945 */ /* 0x000fe20003800000 */
[----:B------:R-:W-:-:S07]  /*dee0*/  IMAD.MOV.U32 R15, RZ, RZ, -0x1 ;  /* 0xffffffffff0f7424 */ /* 0x000fce00078e00ff */
[----:B01---5:R-:W-:Y:S05]  /*def0*/  WARPSYNC.COLLECTIVE R15, `(.L_x_193) ;  /* 0x000000000f0c7348 */ /* 0x023fea0003c00000 */
[----:B------:R-:W-:Y:S02]  /*df00*/  ELECT P6, UR62, PT ;  /* 0x00000000003e782f */ /* 0x000fe400038c0000 */
[----:B------:R-:W-:Y:S01]  /*df10*/  MOV R14, UR62 ;  /* 0x0000003e000e7c02 */ /* 0x000fe20008000f00 */
[----:B01---5:R-:W-:Y:S10]  /*df20*/  ENDCOLLECTIVE ;  /* 0x000000000000791b */ /* 0x023ff40003800000 */
.L_x_193:
[----:B------:R-:W-:Y:S05]  /*df30*/  BSYNC B0 ;  /* 0x0000000000007941 */ /* 0x000fea0003800000 */
.L_x_192:
[----:B------:R-:W-:Y:S05]  /*df40*/  BRA `(.L_x_194) ;  /* 0xffffffc4003c7947 */ /* 0x000fea000383ffff */
.L_x_77:
[----:B-1----:R1:W2:Y:S02]  /*df50*/  SYNCS.PHASECHK.TRANS64.TRYWAIT P1, [R5+URZ+0x16840], R4 ;  /* 0x01684004050075a7 */ /* 0x0022a4000802017f */
[----:B--2---:R-:W-:Y:S05]  /*df60*/  @!P1 NANOSLEEP.SYNCS 0x989680 ;  /* 0x009896800000995d */ /* 0x004fea0003900000 */
[----:B------:R-:W2:Y:S02]  /*df70*/  @!P1 SYNCS.PHASECHK.TRANS64 P1, [R5+URZ+0x16840], R4 ;  /* 0x01684004050095a7 */ /* 0x000ea4000802007f */
[----:B--2---:R-:W-:Y:S05]  /*df80*/  @!P1 BRA `(.L_x_77) ;  /* 0xfffffffc00f09947 */ /* 0x004fea000383ffff */
[----:B------:R-:W-:Y:S05]  /*df90*/  BRA `(.L_x_195) ;  /* 0xffffffc4005c7947 */ /* 0x000fea000383ffff */
.L_x_79:
[----:B--2---:R2:W3:Y:S02]  /*dfa0*/  SYNCS.PHASECHK.TRANS64.TRYWAIT P1, [R3+URZ+0x16840], R0 ;  /* 0x01684000030075a7 */ /* 0x0044e4000802017f */
[----:B---3--:R-:W-:Y:S05]  /*dfb0*/  @!P1 NANOSLEEP.SYNCS 0x989680 ;  /* 0x009896800000995d */ /* 0x008fea0003900000 */
[----:B------:R-:W3:Y:S02]  /*dfc0*/  @!P1 SYNCS.PHASECHK.TRANS64 P1, [R3+URZ+0x16840], R0 ;  /* 0x01684000030095a7 */ /* 0x000ee4000802007f */
[----:B---3--:R-:W-:Y:S05]  /*dfd0*/  @!P1 BRA `(.L_x_79) ;  /* 0xfffffffc00f09947 */ /* 0x008fea000383ffff */
[----:B------:R-:W-:Y:S05]  /*dfe0*/  BRA `(.L_x_196) ;  /* 0xffffffc400687947 */ /* 0x000fea000383ffff */
.L_x_81:
[----:B---3--:R3:W4:Y:S02]  /*dff0*/  SYNCS.PHASECHK.TRANS64.TRYWAIT P1, [R5+URZ+0x16860], R4 ;  /* 0x01686004050075a7 */ /* 0x008724000802017f */
[----:B----4-:R-:W-:Y:S05]  /*e000*/  @!P1 NANOSLEEP.SYNCS 0x989680 ;  /* 0x009896800000995d */ /* 0x010fea0003900000 */
[----:B------:R-:W4:Y:S02]  /*e010*/  @!P1 SYNCS.PHASECHK.TRANS64 P1, [R5+URZ+0x16860], R4 ;  /* 0x01686004050095a7 */ /* 0x000f24000802007f */
[----:B----4-:R-:W-:Y:S05]  /*e020*/  @!P1 BRA `(.L_x_81) ;  /* 0xfffffffc00f09947 */ /* 0x010fea000383ffff */
[----:B------:R-:W-:Y:S05]  /*e030*/  BRA `(.L_x_197) ;  /* 0xffffffc400647947 */ /* 0x000fea000383ffff */
.L_x_198:
[----:B------:R-:W-:-:S00]  /*e040*/  BRA `(.L_x_198) ;  /* 0xfffffffc00fc7947 */ /* 0x000fc0000383ffff */
[----:B------:R-:W-:-:S00]  /*e050*/  NOP ;  /* 0x0000000000007918 */ /* 0x000fc00000000000 */
        /* <DEDUP_REMOVED lines=10> */
.L_x_3166:


//--------------------- .text._ZN7cutlass13device_kernelIN5flash11enable_sm90INS1_16FlashAttnFwdSm90INS1_25CollectiveMainloopFwdSm90ILi2EN4cute5tupleIJNS5_1CILi1EEES8_S8_EEENS6_IJNS7_ILi192EEENS7_ILi128EEENS7_ILi64EEEEEELi64ENS_6half_tEfNS_4arch4Sm90ELb0ELb0ELb0ELb1ELb1ELb0ELb0ELb1ELb1ELb1ELb1ELb0EEENS1_21CollectiveEpilogueFwdINS6_IJSA_SC_SB_EEES9_SE_SG_Li384ELb1ELb1ELb1ELb0EEENS1_36VarlenDynamicPersistentTileSchedulerILi192ELi128ELi384ELi128ELb1ELb1ELb1ELb0ELb1ELb1EEEEEEEEEvNT_6ParamsE --------------------------
	.section	.text._ZN7cutlass13device_kernelIN5flash11enable_sm90INS1_16FlashAttnFwdSm90INS1_25CollectiveMainloopFwdSm90ILi2EN4cute5tupleIJNS5_1CILi1EEES8_S8_EEENS6_IJNS7_ILi192EEENS7_ILi128EEENS7_ILi64EEEEEELi64ENS_6half_tEfNS_4arch4Sm90ELb0ELb0ELb0ELb1ELb1ELb0ELb0ELb1ELb1ELb1ELb1ELb0EEENS1_21CollectiveEpilogueFwdINS6_IJSA_SC_SB_EEES9_SE_SG_Li384ELb1ELb1ELb1ELb0EEENS1_36VarlenDynamicPersistentTileSchedulerILi192ELi128ELi384ELi128ELb1ELb1ELb1ELb0ELb1ELb1EEEEEEEEEvNT_6ParamsE,"ax",@progbits
	.align	128
.text._ZN7cutlass13device_kernelIN5flash11enable_sm90INS1_16FlashAttnFwdSm90INS1_25CollectiveMainloopFwdSm90ILi2EN4cute5tupleIJNS5_1CILi1EEES8_S8_EEENS6_IJNS7_ILi192EEENS7_ILi128EEENS7_ILi64EEEEEELi64ENS_6half_tEfNS_4arch4Sm90ELb0ELb0ELb0ELb1ELb1ELb0ELb0ELb1ELb1ELb1ELb1ELb0EEENS1_21CollectiveEpilogueFwdINS6_IJSA_SC_SB_EEES9_SE_SG_Li384ELb1ELb1ELb1ELb0EEENS1_36VarlenDynamicPersistentTileSchedulerILi192ELi128ELi384ELi128ELb1ELb1ELb1ELb0ELb1ELb1EEEEEEEEEvNT_6ParamsE:
        .type           _ZN7cutlass13device_kernelIN5flash11enable_sm90INS1_16FlashAttnFwdSm90INS1_25CollectiveMainloopFwdSm90ILi2EN4cute5tupleIJNS5_1CILi1EEES8_S8_EEENS6_IJNS7_ILi192EEENS7_ILi128EEENS7_ILi64EEEEEELi64ENS_6half_tEfNS_4arch4Sm90ELb0ELb0ELb0ELb1ELb1ELb0ELb0ELb1ELb1ELb1ELb1ELb0EEENS1_21CollectiveEpilogueFwdINS6_IJSA_SC_SB_EEES9_SE_SG_Li384ELb1ELb1ELb1ELb0EEENS1_36VarlenDynamicPersistentTileSchedulerILi192ELi128ELi384ELi128ELb1ELb1ELb1ELb0ELb1ELb1EEEEEEEEEvNT_6ParamsE,@function
        .size           _ZN7cutlass13device_kernelIN5flash11enable_sm90INS1_16FlashAttnFwdSm90INS1_25CollectiveMainloopFwdSm90ILi2EN4cute5tupleIJNS5_1CILi1EEES8_S8_EEENS6_IJNS7_ILi192EEENS7_ILi128EEENS7_ILi64EEEEEELi64ENS_6half_tEfNS_4arch4Sm90ELb0ELb0ELb0ELb1ELb1ELb0ELb0ELb1ELb1ELb1ELb1ELb0EEENS1_21CollectiveEpilogueFwdINS6_IJSA_SC_SB_EEES9_SE_SG_Li384ELb1ELb1ELb1ELb0EEENS1_36VarlenDynamicPersistentTileSchedulerILi192ELi128ELi384ELi128ELb1ELb1ELb1ELb0ELb1ELb1EEEEEEEEEvNT_6ParamsE,(.L_x_3167 - _ZN7cutlass13device_kernelIN5flash11enable_sm90INS1_16FlashAttnFwdSm90INS1_25CollectiveMainloopFwdSm90ILi2EN4cute5tupleIJNS5_1CILi1EEES8_S8_EEENS6_IJNS7_ILi192EEENS7_ILi128EEENS7_ILi64EEEEEELi64ENS_6half_tEfNS_4arch4Sm90ELb0ELb0ELb0ELb1ELb1ELb0ELb0ELb1ELb1ELb1ELb1ELb0EEENS1_21CollectiveEpilogueFwdINS6_IJSA_SC_SB_EEES9_SE_SG_Li384ELb1ELb1ELb1ELb0EEENS1_36VarlenDynamicPersistentTileSchedulerILi192ELi128ELi384ELi128ELb1ELb1ELb1ELb0ELb1ELb1EEEEEEEEEvNT_6ParamsE)
        .other          _ZN7cutlass13device_kernelIN5flash11enable_sm90INS1_16FlashAttnFwdSm90INS1_25CollectiveMainloopFwdSm90ILi2EN4cute5tupleIJNS5_1CILi1EEES8_S8_EEENS6_IJNS7_ILi192EEENS7_ILi128EEENS7_ILi64EEEEEELi64ENS_6half_tEfNS_4arch4Sm90ELb0ELb0ELb0ELb1ELb1ELb0ELb0ELb1ELb1ELb1ELb1ELb0EEENS1_21CollectiveEpilogueFwdINS6_IJSA_SC_SB_EEES9_SE_SG_Li384ELb1ELb1ELb1ELb0EEENS1_36VarlenDynamicPersistentTileSchedulerILi192ELi128ELi384ELi128ELb1ELb1ELb1ELb0ELb1ELb1EEEEEEEEEvNT_6ParamsE,@"STO_CUDA_ENTRY STV_DEFAULT"
_ZN7cutlass13device_kernelIN5flash11enable_sm90INS1_16FlashAttnFwdSm90INS1_25CollectiveMainloopFwdSm90ILi2EN4cute5tupleIJNS5_1CILi1EEES8_S8_EEENS6_IJNS7_ILi192EEENS7_ILi128EEENS7_ILi64EEEEEELi64ENS_6half_tEfNS_4arch4Sm90ELb0ELb0ELb0ELb1ELb1ELb0ELb0ELb1ELb1ELb1ELb1ELb0EEENS1_21CollectiveEpilogueFwdINS6_IJSA_SC_SB_EEES9_SE_SG_Li384ELb1ELb1ELb1ELb0EEENS1_36VarlenDynamicPersistentTileSchedulerILi192ELi128ELi384ELi128ELb1ELb1ELb1ELb0ELb1ELb1EEEEEEEEEvNT_6ParamsE:
        /* <DEDUP_REMOVED lines=8> */
[----:B------:R-:W0:Y:S02]  /*0080*/  SHFL.IDX PT, R2, R0, RZ, 0x1f ;  /* 0x00001fff00027589 */ /* 0x000e2400000e0000 */
[C---:B0-----:R-:W-:Y:S02]  /*0090*/  ISETP.NE.OR P0, PT, R2.reuse, RZ, !P0 ;  /* 0x000000ff0200720c */ /* 0x041fe40004705670 */
[----:B------:R-:W-:Y:S02]  /*00a0*/  ISETP.NE.AND P1, PT, R2, RZ, PT ;  /* 0x000000ff0200720c */ /* 0x000fe40003f25270 */
[----:B------:R0:W1:Y:S09]  /*00b0*/  SHFL.IDX PT, R2, R3, RZ, 0x1f ;  /* 0x00001fff03027589 */ /* 0x00007200000e0000 */
[----:B------:R-:W-:Y:S01]  /*00c0*/  VOTEU.ALL UP0, P0 ;  /* 0x00000000003f7886 */ /* 0x000fe20000000000 */
[----:B------:R-:W-:-:S04]  /*00d0*/  VOTEU.ALL UP1, P0 ;  /* 0x00000000003f7886 */ /* 0x000fc80000020000 */
[----:B------:R-:W2:Y:S01]  /*00e0*/  @!UP0 S2UR UR8, SR_CgaCtaId ;  /* 0x00000000000889c3 */ /* 0x000ea20000008800 */
[----:B------:R-:W-:Y:S01]  /*00f0*/  @!UP0 UMOV UR6, 0x400 ;  /* 0x0000040000068882 */ /* 0x000fe20000000000 */
[----:B------:R-:W-:-:S04]  /*0100*/  @!UP0 UIADD3 UR4, -UR4, 0x100000, URZ ;  /* 0x0010000004048890 */ /* 0x000fc8000fffe13f */
[----:B------:R-:W-:Y:S02]  /*0110*/  @!UP0 USHF.L.U32 UR5, UR4, 0xb, URZ ;  /* 0x0000000b04058899 */ /* 0x000fe4000800063f */
[----:B------:R-:W-:Y:S02]  /*0120*/  @!UP0 USHF.L.U32 UR4, UR4, 0x1, URZ ;  /* 0x0000000104048899 */ /* 0x000fe4000800063f */
[----:B--2---:R-:W-:Y:S02]  /*0130*/  @!UP0 ULEA UR8, UR8, UR6, 0x18 ;  /* 0x0000000608088291 */ /* 0x004fe4000f8ec03f */
[----:B------:R-:W-:-:S04]  /*0140*/  @!UP0 UIADD3 UR6, -UR7, 0x100000, URZ ;  /* 0x0010000007068890 */ /* 0x000fc8000fffe13f */
[----:B------:R-:W-:Y:S02]  /*0150*/  @!UP0 USHF.L.U32 UR7, UR6, 0xb, URZ ;  /* 0x0000000b06078899 */ /* 0x000fe4000800063f */
[----:B------:R-:W-:Y:S01]  /*0160*/  @!UP0 USHF.L.U32 UR6, UR6, 0x1, URZ ;  /* 0x0000000106068899 */ /* 0x000fe2000800063f */
[----:B------:R-:W-:-:S05]  /*0170*/  VOTEU.ALL UP0, P0 ;  /* 0x00000000003f7886 */ /* 0x000fca0000000000 */
[----:B------:R0:W2:Y:S06]  /*0180*/  @!UP0 SYNCS.EXCH.64 URZ, [UR8+0x16800], UR4 ;  /* 0x01680004083f85b2 */ /* 0x0000ac0008000100 */
[----:B------:R0:W3:Y:S02]  /*0190*/  @!UP1 SYNCS.EXCH.64 URZ, [UR8+0x16820], UR6 ;  /* 0x01682006083f95b2 */ /* 0x0000e40008000100 */
[----:B01----:R-:W-:Y:S05]  /*01a0*/  @P1 BRA `(.L_x_199) ;  /* 0x0000000000481947 */ /* 0x003fea0003800000 */
[----:B------:R-:W0:Y:S01]  /*01b0*/  S2UR UR5, SR_CgaCtaId ;  /* 0x00000000000579c3 */ /* 0x000e220000008800 */
[----:B------:R-:W-:Y:S01]  /*01c0*/  UMOV UR4, 0x400 ;  /* 0x0000040000047882 */ /* 0x000fe20000000000 */
[----:B------:R-:W-:Y:S01]  /*01d0*/  UMOV UR6, 0x80 ;  /* 0x0000008000067882 */ /* 0x000fe20000000000 */
[----:B------:R-:W-:Y:S01]  /*01e0*/  UMOV UR7, 0x180 ;  /* 0x0000018000077882 */ /* 0x000fe20000000000 */
[----:B------:R-:W-:Y:S01]  /*01f0*/  ELECT P0, URZ, PT ;  /* 0x00000000003f782f */ /* 0x000fe20003800000 */
[----:B0-----:R-:W-:Y:S02]  /*0200*/  ULEA UR8, UR5, UR4, 0x18 ;  /* 0x0000000405087291 */ /* 0x001fe4000f8ec03f */
[----:B------:R-:W-:-:S04]  /*0210*/  UIADD3 UR4, -UR6, 0x100000, URZ ;  /* 0x0010000006047890 */ /* 0x000fc8000fffe13f */
[----:B------:R-:W-:Y:S02]  /*0220*/  USHF.L.U32 UR5, UR4, 0xb, URZ ;  /* 0x0000000b04057899 */ /* 0x000fe4000800063f */
[----:B------:R-:W-:Y:S02]  /*0230*/  USHF.L.U32 UR4, UR4, 0x1, URZ ;  /* 0x0000000104047899 */ /* 0x000fe4000800063f */
[----:B------:R-:W-:-:S04]  /*0240*/  UIADD3 UR6, -UR7, 0x100000, URZ ;  /* 0x0010000007067890 */ /* 0x000fc8000fffe13f */
[----:B------:R-:W-:Y:S02]  /*0250*/  USHF.L.U32 UR7, UR6, 0xb, URZ ;  /* 0x0000000b06077899 */ /* 0x000fe4000800063f */
[----:B------:R-:W-:Y:S01]  /*0260*/  USHF.L.U32 UR6, UR6, 0x1, URZ ;  /* 0x0000000106067899 */ /* 0x000fe2000800063f */
[----:B------:R-:W0:Y:S03]  /*0270*/  FENCE.VIEW.ASYNC.S ;  /* 0x00000000000073c6 */ /* 0x000e260000000000 */
[----:B0-----:R0:W1:Y:S08]  /*0280*/  SYNCS.EXCH.64 URZ, [UR8+0x16830], UR4 ;  /* 0x01683004083f75b2 */ /* 0x0010700008000100 */
[----:B------:R0:W4:Y:S01]  /*0290*/  SYNCS.EXCH.64 URZ, [UR8+0x16840], UR6 ;  /* 0x01684006083f75b2 */ /* 0x0001220008000100 */
[----:B------:R0:W0:Y:S01]  /*02a0*/  SYNCS.EXCH.64 URZ, [UR8+0x16838], UR4 ;  /* 0x01683804083f75b2 */ /* 0x0000220008000100 */
[----:B------:R0:W0:Y:S01]  /*02b0*/  SYNCS.EXCH.64 URZ, [UR8+0x16848], UR6 ;  /* 0x01684806083f75b2 */ /* 0x0000220008000100 */
[----:B------:R-:W-:Y:S01]  /*02c0*/  NOP ;  /* 0x0000000000007918 */ /* 0x000fe20000000000 */
.L_x_199:
[----:B------:R-:W5:Y:S01]  /*02d0*/  SHFL.IDX PT, R3, R0, RZ, 0x1f ;  /* 0x00001fff00037589 */ /* 0x000f6200000e0000 */
[----:B------:R-:W-:Y:S01]  /*02e0*/  NOP ;  /* 0x0000000000007918 */ /* 0x000fe20000000000 */
[----:B-----5:R-:W-:-:S13]  /*02f0*/  ISETP.NE.AND P0, PT, R3, RZ, PT ;  /* 0x000000ff0300720c */ /* 0x020fda0003f05270 */
[----:B------:R-:W-:Y:S05]  /*0300*/  @P0 BRA `(.L_x_200) ;  /* 0x0000000000480947 */ /* 0x000fea0003800000 */
[----:B0-----:R-:W0:Y:S01]  /*0310*/  S2UR UR5, SR_CgaCtaId ;  /* 0x00000000000579c3 */ /* 0x001e220000008800 */
        /* <DEDUP_REMOVED lines=12> */
[----:B0-----:R0:W0:Y:S08]  /*03e0*/  SYNCS.EXCH.64 URZ, [UR8+0x16850], UR4 ;  /* 0x01685004083f75b2 */ /* 0x0010300008000100 */
[----:B------:R0:W0:Y:S01]  /*03f0*/  SYNCS.EXCH.64 URZ, [UR8+0x16860], UR6 ;  /* 0x01686006083f75b2 */ /* 0x0000220008000100 */
[----:B------:R0:W0:Y:S01]  /*0400*/  SYNCS.EXCH.64 URZ, [UR8+0x16858], UR4 ;  /* 0x01685804083f75b2 */ /* 0x0000220008000100 */
[----:B------:R0:W0:Y:S01]  /*0410*/  SYNCS.EXCH.64 URZ, [UR8+0x16868], UR6 ;  /* 0x01686806083f75b2 */ /* 0x0000220008000100 */
[----:B------:R-:W-:Y:S01]  /*0420*/  NOP ;  /* 0x0000000000007918 */ /* 0x000fe20000000000 */
.L_x_200:
[----:B------:R-:W5:Y:S01]  /*0430*/  SHFL.IDX PT, R3, R0, RZ, 0x1f ;  /* 0x00001fff00037589 */ /* 0x000f6200000e0000 */
[----:B------:R-:W-:Y:S01]  /*0440*/  NOP ;  /* 0x0000000000007918 */ /* 0x000fe20000000000 */
[----:B-----5:R-:W-:-:S13]  /*0450*/  ISETP.NE.AND P0, PT, R3, RZ, PT ;  /* 0x000000ff0300720c */ /* 0x020fda0003f05270 */
[----:B------:R-:W-:Y:S05]  /*0460*/  @P0 BRA `(.L_x_201) ;  /* 0x0000000000380947 */ /* 0x000fea0003800000 */
[----:B0-----:R-:W0:Y:S01]  /*0470*/  S2UR UR5, SR_CgaCtaId ;  /* 0x00000000000579c3 */ /* 0x001e220000008800 */
[----:B------:R-:W-:Y:S01]  /*0480*/  UMOV UR4, 0x400 ;  /* 0x0000040000047882 */ /* 0x000fe20000000000 */
[----:B------:R-:W-:Y:S01]  /*0490*/  UMOV UR7, 0x80 ;  /* 0x0000008000077882 */ /* 0x000fe20000000000 */
[----:B------:R-:W-:Y:S01]  /*04a0*/  ELECT P0, URZ, PT ;  /* 0x00000000003f782f */ /* 0x000fe20003800000 */
[----:B0-----:R-:W-:Y:S02]  /*04b0*/  ULEA UR6, UR5, UR4, 0x18 ;  /* 0x0000000405067291 */ /* 0x001fe4000f8ec03f */
[----:B------:R-:W-:-:S04]  /*04c0*/  UIADD3 UR4, -UR7, 0x100000, URZ ;  /* 0x0010000007047890 */ /* 0x000fc8000fffe13f */
[----:B------:R-:W-:Y:S02]  /*04d0*/  USHF.L.U32 UR5, UR4, 0xb, URZ ;  /* 0x0000000b04057899 */ /* 0x000fe4000800063f */
[----:B------:R-:W-:Y:S01]  /*04e0*/  USHF.L.U32 UR4, UR4, 0x1, URZ ;  /* 0x0000000104047899 */ /* 0x000fe2000800063f */
[----:B------:R-:W0:Y:S11]  /*04f0*/  FENCE.VIEW.ASYNC.S ;  /* 0x00000000000073c6 */ /* 0x000e360000000000 */
[----:B0-----:R0:W0:Y:S01]  /*0500*/  SYNCS.EXCH.64 URZ, [UR6+0x16870], UR4 ;  /* 0x01687004063f75b2 */ /* 0x0010220008000100 */
[----:B------:R0:W0:Y:S01]  /*0510*/  SYNCS.EXCH.64 URZ, [UR6+0x16880], UR4 ;  /* 0x01688004063f75b2 */ /* 0x0000220008000100 */
[----:B------:R0:W0:Y:S01]  /*0520*/  SYNCS.EXCH.64 URZ, [UR6+0x16878], UR4 ;  /* 0x01687804063f75b2 */ /* 0x0000220008000100 */
[----:B------:R0:W0:Y:S01]  /*0530*/  SYNCS.EXCH.64 URZ, [UR6+0x16888], UR4 ;  /* 0x01688804063f75b2 */ /* 0x0000220008000100 */
[----:B------:R-:W-:Y:S01]  /*0540*/  NOP ;  /* 0x0000000000007918 */ /* 0x000fe20000000000 */
.L_x_201:
        /* <DEDUP_REMOVED lines=22> */
.L_x_202:
        /* <DEDUP_REMOVED lines=22> */
.L_x_203:
[----:B------:R-:W-:Y:S01]  /*0810*/  ISETP.NE.AND P0, PT, R2, RZ, PT ;  /* 0x000000ff0200720c */ /* 0x000fe20003f05270 */
[----:B------:R-:W-:Y:S01]  /*0820*/  IMAD.MOV.U32 R2, RZ, RZ, 0x1 ;  /* 0x00000001ff027424 */ /* 0x000fe200078e00ff */
[----:B------:R-:W-:Y:S01]  /*0830*/  NOP ;  /* 0x0000000000007918 */ /* 0x000fe20000000000 */
[----:B------:R-:W-:-:S03]  /*0840*/  ULDC.64 UR36, c[0x0][0x208] ;  /* 0x0000820000247ab9 */ /* 0x000fc60000000a00 */
[----:B------:R-:W-:-:S05]  /*0850*/  SEL R2, R2, 0x2, !P0 ;  /* 0x0000000202027807 */ /* 0x000fca0004000000 */
[----:B------:R0:W-:Y:S02]  /*0860*/  STL [R1+0x28], R2 ;  /* 0x0000280201007387 */ /* 0x0001e40000100800 */
[----:B01234-:R-:W-:Y:S06]  /*0870*/  BAR.SYNC.DEFER_BLOCKING 0x0 ;  /* 0x0000000000007b1d */ /* 0x01ffec0000010000 */
[----:B------:R-:W-:Y:S05]  /*0880*/  @!P0 BRA `(.L_x_204) ;  /* 0x0000007800348947 */ /* 0x000fea0003800000 */
.L_x_205:
[----:B------:R-:W-:-:S08]  /*0890*/  NOP ;  /* 0x0000000000007918 */ /* 0x000fd00000000000 */
[----:B------:R-:W0:Y:S02]  /*08a0*/  USETMAXREG.TRY_ALLOC.CTAPOOL UP0, 0xa0 ;  /* 0x000000a0000079c8 */ /* 0x000e240008000600 */
[----:B0-----:R-:W-:-:S13]  /*08b0*/  PLOP3.LUT P0, PT, PT, PT, UP0, 0x80, 0x0 ;  /* 0x000000000000781c */ /* 0x001fda0003f0f008 */
[----:B------:R-:W-:Y:S05]  /*08c0*/  @!P0 BRA `(.L_x_205) ;  /* 0xfffffffc00f08947 */ /* 0x000fea000383ffff */
[----:B------:R-:W0:Y:S01]  /*08d0*/  S2R R2, SR_TID.X ;  /* 0x0000000000027919 */ /* 0x000e220000002100 */
[----:B------:R-:W1:Y:S01]  /*08e0*/  S2UR UR5, SR_CgaCtaId ;  /* 0x00000000000579c3 */ /* 0x000e620000008800 */
[----:B------:R-:W-:-:S07]  /*08f0*/  UMOV UR4, 0x400 ;  /* 0x0000040000047882 */ /* 0x000fce0000000000 */
[----:B------:R-:W-:Y:S06]  /*0900*/  BAR.ARV 0x8, 0x200 ;  /* 0x0208000000007b1d */ /* 0x000fec0000002000 */
[----:B-1----:R-:W-:Y:S01]  /*0910*/  ULEA UR4, UR5, UR4, 0x18 ;  /* 0x0000000405047291 */ /* 0x002fe2000f8ec03f */
[----:B0-----:R-:W-:-:S04]  /*0920*/  LOP3.LUT R0, R2, 0xffffff80, RZ, 0xc0, !PT ;  /* 0xffffff8002007812 */ /* 0x001fc800078ec0ff */
[----:B------:R-:W-:-:S13]  /*0930*/  ISETP.NE.AND P0, PT, R0, 0x80, PT ;  /* 0x000000800000780c */ /* 0x000fda0003f05270 */
[----:B------:R-:W-:Y:S08]  /*0940*/  @!P0 BAR.ARV 0x9, 0x100 ;  /* 0x0244000000008b1d */ /* 0x000ff00000002000 */
[----:B------:R-:W-:Y:S06]  /*0950*/  BAR.SYNC.DEFER_BLOCKING 0x5, 0x200 ;  /* 0x0148000000007b1d */ /* 0x000fec0000010000 */
[----:B------:R-:W0:Y:S01]  /*0960*/  LDS.128 R12, [UR4+0x168d0] ;  /* 0x0168d004ff0c7984 */ /* 0x000e220008000c00 */
[----:B------:R-:W-:Y:S01]  /*0970*/  ULDC UR4, c[0x0][0xc3c] ;  /* 0x00030f0000047ab9 */ /* 0x000fe20000000800 */
[----:B------:R-:W-:Y:S06]  /*0980*/  BAR.ARV 0x4, 0x200 ;  /* 0x0108000000007b1d */ /* 0x000fec0000002000 */
[----:B0-----:R-:W-:-:S13]  /*0990*/  ISETP.GE.AND P0, PT, R15, UR4, PT ;  /* 0x000000040f007c0c */ /* 0x001fda000bf06270 */
[----:B------:R-:W-:Y:S05]  /*09a0*/  @P0 EXIT ;  /* 0x000000000000094d */ /* 0x000fea0003800000 */
[----:B------:R-:W2:Y:S01]  /*09b0*/  LDL R12, [R1+0x28] ;  /* 0x00002800010c7983 */ /* 0x000ea20000100800 */
[----:B------:R-:W-:-:S05]  /*09c0*/  VIADD R17, R2, 0xffffff80 ;  /* 0xffffff8002117836 */ /* 0x000fca0000000000 */
[----:B------:R-:W-:-:S04]  /*09d0*/  SHF.R.S32.HI R0, RZ, 0x1f, R17 ;  /* 0x0000001fff007819 */ /* 0x000fc80000011411 */
[----:B------:R-:W-:-:S04]  /*09e0*/  LEA.HI R2, R0, R17, RZ, 0x7 ;  /* 0x0000001100027211 */ /* 0x000fc800078f38ff */
[----:B------:R-:W-:-:S05]  /*09f0*/  LOP3.LUT R3, R2, 0xffffff80, RZ, 0xc0, !PT ;  /* 0xffffff8002037812 */ /* 0x000fca00078ec0ff */
[----:B------:R-:W-:Y:S01]  /*0a00*/  IMAD.IADD R16, R17, 0x1, -R3 ;  /* 0x0000000111107824 */ /* 0x000fe200078e0a03 */
[----:B------:R-:W-:-:S04]  /*0a10*/  LEA.HI R4, R0, R17, RZ, 0x5 ;  /* 0x0000001100047211 */ /* 0x000fc800078f28ff */
[----:B------:R-:W-:Y:S02]  /*0a20*/  SHF.R.S32.HI R6, RZ, 0x1f, R16 ;  /* 0x0000001fff067819 */ /* 0x000fe40000011410 */
[----:B------:R-:W-:Y:S02]  /*0a30*/  LEA.HI R3, R0, R17, RZ, 0x4 ;  /* 0x0000001100037211 */ /* 0x000fe400078f20ff */
[----:B------:R-:W-:Y:S01]  /*0a40*/  LEA.HI R7, R6, R16, RZ, 0x2 ;  /* 0x0000001006077211 */ /* 0x000fe200078f10ff */
[----:B------:R-:W-:Y:S01]  /*0a50*/  IMAD.SHL.U32 R5, R4, 0x20, RZ ;  /* 0x0000002004057824 */ /* 0x000fe200078e00ff */
[----:B------:R-:W-:Y:S02]  /*0a60*/  SHF.R.S32.HI R11, RZ, 0x7, R2 ;  /* 0x00000007ff0b7819 */ /* 0x000fe40000011402 */
[----:B------:R-:W-:Y:S02]  /*0a70*/  LOP3.LUT R4, R3, 0x3fffff0, RZ, 0xc0, !PT ;  /* 0x03fffff003047812 */ /* 0x000fe400078ec0ff */
[----:B------:R-:W-:-:S02]  /*0a80*/  SHF.R.S32.HI R2, RZ, 0x4, R3 ;  /* 0x00000004ff027819 */ /* 0x000fc40000011403 */
[--C-:B------:R-:W-:Y:S02]  /*0a90*/  SHF.R.S32.HI R8, RZ, 0x2, R7.reuse ;  /* 0x00000002ff087819 */ /* 0x100fe40000011407 */
[----:B------:R-:W-:Y:S01]  /*0aa0*/  SHF.R.S32.HI R9, RZ, 0x1f, R7 ;  /* 0x0000001fff097819 */ /* 0x000fe20000011407 */
[----:B------:R-:W-:Y:S01]  /*0ab0*/  IMAD.IADD R4, R17, 0x1, -R4 ;  /* 0x0000000111047824 */ /* 0x000fe200078e0a04 */
[----:B------:R-:W-:Y:S02]  /*0ac0*/  LOP3.LUT R5, R5, 0xfffffc00, RZ, 0xc0, !PT ;  /* 0xfffffc0005057812 */ /* 0x000fe400078ec0ff */
[----:B------:R-:W-:Y:S02]  /*0ad0*/  LEA.HI R3, R3, R2, RZ, 0x1 ;  /* 0x0000000203037211 */ /* 0x000fe400078f08ff */
[----:B------:R-:W-:Y:S02]  /*0ae0*/  LEA.HI R10, R0, R17, RZ, 0x2 ;  /* 0x00000011000a7211 */ /* 0x000fe400078f10ff */
[----:B------:R-:W-:Y:S01]  /*0af0*/  LEA.HI R9, R9, R8, RZ, 0x3 ;  /* 0x0000000809097211 */ /* 0x000fe200078f18ff */
[----:B------:R-:W-:Y:S01]  /*0b00*/  IMAD R4, R4, 0x40, R5 ;  /* 0x0000004004047824 */ /* 0x000fe200078e0205 */
[----:B------:R-:W-:Y:S01]  /*0b10*/  LOP3.LUT R3, R3, 0x1ffffffe, RZ, 0xc0, !PT ;  /* 0x1ffffffe03037812 */ /* 0x000fe200078ec0ff */
[----:B------:R-:W-:Y:S01]  /*0b20*/  IMAD.HI R5, R11, 0x55555556, RZ ;  /* 0x555555560b057827 */ /* 0x000fe200078e02ff */
[----:B------:R-:W-:-:S02]  /*0b30*/  LOP3.LUT R10, R10, 0xfffffffc, RZ, 0xc0, !PT ;  /* 0xfffffffc0a0a7812 */ /* 0x000fc400078ec0ff */
[----:B------:R-:W-:Y:S02]  /*0b40*/  LOP3.LUT R9, R9, 0xfffffff8, RZ, 0xc0, !PT ;  /* 0xfffffff809097812 */ /* 0x000fe400078ec0ff */
[----:B------:R-:W-:Y:S02]  /*0b50*/  LEA.HI R0, R0, R17, RZ, 0x3 ;  /* 0x0000001100007211 */ /* 0x000fe400078f18ff */
[----:B------:R-:W-:Y:S01]  /*0b60*/  LEA.HI R6, R6, R16, RZ, 0x5 ;  /* 0x0000001006067211 */ /* 0x000fe200078f28ff */
[----:B------:R-:W-:Y:S01]  /*0b70*/  IMAD.IADD R3, R2, 0x1, -R3 ;  /* 0x0000000102037824 */ /* 0x000fe200078e0a03 */
[----:B------:R-:W-:Y:S01]  /*0b80*/  LOP3.LUT R22, R0, 0xfffffff8, RZ, 0xc0, !PT ;  /* 0xfffffff800167812 */ /* 0x000fe200078ec0ff */
[----:B------:R-:W-:Y:S01]  /*0b90*/  IMAD.IADD R10, R17, 0x1, -R10 ;  /* 0x00000001110a7824 */ /* 0x000fe200078e0a0a */
[----:B------:R-:W-:Y:S01]  /*0ba0*/  LOP3.LUT R7, R7, 0x7ffffffc, RZ, 0xc0, !PT ;  /* 0x7ffffffc07077812 */ /* 0x000fe200078ec0ff */
[----:B------:R-:W-:Y:S01]  /*0bb0*/  IMAD.IADD R9, R8, 0x1, -R9 ;  /* 0x0000000108097824 */ /* 0x000fe200078e0a09 */
[----:B------:R-:W-:-:S02]  /*0bc0*/  LEA.HI R5, R5, R5, RZ, 0x1 ;  /* 0x0000000505057211 */ /* 0x000fc400078f08ff */
[----:B------:R-:W-:Y:S01]  /*0bd0*/  SHF.R.S32.HI R6, RZ, 0x5, R6 ;  /* 0x00000005ff067819 */ /* 0x000fe20000011406 */
[----:B------:R-:W-:Y:S01]  /*0be0*/  IMAD R2, R3, 0x8, R4 ;  /* 0x0000000803027824 */ /* 0x000fe200078e0204 */
[----:B------:R-:W-:Y:S01]  /*0bf0*/  LEA.HI R8, R10, R10, RZ, 0x1 ;  /* 0x0000000a0a087211 */ /* 0x000fe200078f08ff */
[----:B------:R-:W-:Y:S01]  /*0c00*/  IMAD.IADD R22, R17, 0x1, -R22 ;  /* 0x0000000111167824 */ /* 0x000fe200078e0a16 */
[----:B------:R-:W-:Y:S01]  /*0c10*/  LEA R6, R6, R9, 0x4 ;  /* 0x0000000906067211 */ /* 0x000fe200078e20ff */
[----:B------:R-:W-:Y:S02]  /*0c20*/  IMAD.IADD R3, R16, 0x1, -R7 ;  /* 0x0000000110037824 */ /* 0x000fe400078e0a07 */
[----:B------:R-:W-:Y:S01]  /*0c30*/  IMAD R5, R5, -0x3, R11 ;  /* 0xfffffffd05057824 */ /* 0x000fe200078e020b */
[----:B------:R-:W-:Y:S01]  /*0c40*/  LOP3.LUT R11, R8, 0x1ffffffe, RZ, 0xc0, !PT ;  /* 0x1ffffffe080b7812 */ /* 0x000fe200078ec0ff */
[----:B------:R-:W-:Y:S02]  /*0c50*/  IMAD.SHL.U32 R152, R22, 0x8, RZ ;  /* 0x0000000816987824 */ /* 0x000fe400078e00ff */
[----:B------:R-:W-:-:S02]  /*0c60*/  IMAD.SHL.U32 R4, R3, 0x2, RZ ;  /* 0x0000000203047824 */ /* 0x000fc400078e00ff */
[----:B------:R-:W-:Y:S01]  /*0c70*/  IMAD R8, R5, 0x40, R6 ;  /* 0x0000004005087824 */ /* 0x000fe200078e0206 */
[----:B------:R-:W-:Y:S01]  /*0c80*/  SHF.R.S32.HI R3, RZ, 0x3, R0 ;  /* 0x00000003ff037819 */ /* 0x000fe20000011400 */
[----:B------:R-:W-:Y:S01]  /*0c90*/  STL [R1+0x48], R2 ;  /* 0x0000480201007387 */ /* 0x000fe20000100800 */
[----:B------:R-:W-:Y:S01]  /*0ca0*/  SHF.R.S32.HI R0, RZ, 0x1f, R152 ;  /* 0x0000001fff007819 */ /* 0x000fe20000011498 */
[C---:B------:R-:W-:Y:S01]  /*0cb0*/  VIADD R0, R4.reuse, 0x10 ;  /* 0x0000001004007836 */ /* 0x040fe20000000000 */
[C---:B------:R-:W-:Y:S01]  /*0cc0*/  IADD3 R3, R4.reuse, 0x8, RZ ;  /* 0x0000000804037810 */ /* 0x040fe20007ffe0ff */
[----:B------:R-:W-:Y:S04]  /*0cd0*/  STL [R1+0x40], R8 ;  /* 0x0000400801007387 */ /* 0x000fe80000100800 */
[----:B------:R-:W-:Y:S04]  /*0ce0*/  STL [R1+0x18], RZ ;  /* 0x000018ff01007387 */ /* 0x000fe80000100800 */
[----:B------:R-:W-:Y:S01]  /*0cf0*/  STL [R1+0x10], R4 ;  /* 0x0000100401007387 */ /* 0x000fe20000100800 */
[----:B------:R-:W-:-:S03]  /*0d00*/  VIADD R155, R4, 0x28 ;  /* 0x00000028049b7836 */ /* 0x000fc60000000000 */
[----:B------:R0:W-:Y:S04]  /*0d10*/  STL [R1+0x4], R3 ;  /* 0x0000040301007387 */ /* 0x0001e80000100800 */
[----:B------:R1:W-:Y:S01]  /*0d20*/  STL [R1], R0 ;  /* 0x0000000001007387 */ /* 0x0003e20000100800 */
[----:B------:R-:W-:Y:S01]  /*0d30*/  IMAD.IADD R11, R10, 0x1, -R11 ;  /* 0x000000010a0b7824 */ /* 0x000fe200078e0a0b */
[----:B0-----:R-:W-:Y:S02]  /*0d40*/  SHF.R.S32.HI R3, RZ, 0x1f, R3 ;  /* 0x0000001fff037819 */ /* 0x001fe40000011403 */
[----:B-1----:R-:W-:-:S03]  /*0d50*/  SHF.R.S32.HI R0, RZ, 0x1f, R0 ;  /* 0x0000001fff007819 */ /* 0x002fc60000011400 */
[----:B------:R-:W-:Y:S04]  /*0d60*/  STL [R1+0x38], R3 ;  /* 0x0000380301007387 */ /* 0x000fe80000100800 */
[----:B------:R0:W-:Y:S02]  /*0d70*/  STL [R1+0x34], R0 ;  /* 0x0000340001007387 */ /* 0x0001e40000100800 */
[----:B0-----:R-:W-:Y:S01]  /*0d80*/  SHF.R.S32.HI R0, RZ, 0x1f, R155 ;  /* 0x0000001fff007819 */ /* 0x001fe2000001149b */
[----:B------:R-:W-:-:S05]  /*0d90*/  IMAD R0, R11, 0x8, R8 ;  /* 0x000000080b007824 */ /* 0x000fca00078e0208 */
[----:B------:R0:W-:Y:S01]  /*0da0*/  STL [R1+0x44], R0 ;  /* 0x0000440001007387 */ /* 0x0001e20000100800 */
[C---:B------:R-:W-:Y:S02]  /*0db0*/  VIADD R157, R4.reuse, 0x18 ;  /* 0x00000018049d7836 */ /* 0x040fe40000000000 */
[C---:B------:R-:W-:Y:S02]  /*0dc0*/  VIADD R156, R4.reuse, 0x20 ;  /* 0x00000020049c7836 */ /* 0x040fe40000000000 */
[C---:B------:R-:W-:Y:S02]  /*0dd0*/  VIADD R154, R4.reuse, 0x30 ;  /* 0x00000030049a7836 */ /* 0x040fe40000000000 */
[----:B------:R-:W-:Y:S01]  /*0de0*/  VIADD R153, R4, 0x38 ;  /* 0x0000003804997836 */ /* 0x000fe20000000000 */
[----:B------:R-:W-:Y:S01]  /*0df0*/  SHF.R.S32.HI R4, RZ, 0x1f, R157 ;  /* 0x0000001fff047819 */ /* 0x000fe2000001149d */
[----:B------:R-:W-:Y:S01]  /*0e00*/  IMAD.MOV.U32 R5, RZ, RZ, R13 ;  /* 0x000000ffff057224 */ /* 0x000fe200078e000d */
[----:B------:R-:W-:Y:S01]  /*0e10*/  SHF.R.S32.HI R3, RZ, 0x1f, R156 ;  /* 0x0000001fff037819 */ /* 0x000fe2000001149c */
[----:B------:R-:W-:Y:S01]  /*0e20*/  IMAD.MOV.U32 R6, RZ, RZ, R14 ;  /* 0x000000ffff067224 */ /* 0x000fe200078e000e */
[----:B------:R-:W-:Y:S01]  /*0e30*/  SHF.R.S32.HI R4, RZ, 0x1f, R154 ;  /* 0x0000001fff047819 */ /* 0x000fe2000001149a */
[----:B------:R-:W-:Y:S01]  /*0e40*/  IMAD.MOV.U32 R7, RZ, RZ, R15 ;  /* 0x000000ffff077224 */ /* 0x000fe200078e000f */
[----:B------:R-:W-:Y:S01]  /*0e50*/  SHF.R.S32.HI R3, RZ, 0x1f, R153 ;  /* 0x0000001fff037819 */ /* 0x000fe20000011499 */
[----:B------:R-:W-:Y:S01]  /*0e60*/  UMOV UR38, URZ ;  /* 0x0000003f00267c82 */ /* 0x000fe20008000000 */
[----:B------:R-:W-:Y:S01]  /*0e70*/  UMOV UR39, URZ ;  /* 0x0000003f00277c82 */ /* 0x000fe20008000000 */
[----:B0-2---:R-:W-:-:S07]  /*0e80*/  LOP3.LUT R2, R12, 0x1, RZ, 0xfc, !PT ;  /* 0x000000010c027812 */ /* 0x005fce00078efcff */
.L_x_243:
[----:B01-345:R-:W0:Y:S01]  /*0e90*/  LDC.64 R8, c[0x0][0xc88] ;  /* 0x00032200ff087b82 */ /* 0x03be220000000a00 */
[----:B------:R-:W-:-:S07]  /*0ea0*/  ULDC.64 UR4, c[0x0][0xa28] ;  /* 0x00028a0000047ab9 */ /* 0x000fce0000000a00 */
[----:B------:R-:W1:Y:S08]  /*0eb0*/  LDC.64 R12, c[0x0][0x418] ;  /* 0x00010600ff0c7b82 */ /* 0x000e700000000a00 */
[----:B--2---:R-:W2:Y:S01]  /*0ec0*/  LDC R0, c[0x0][0x424] ;  /* 0x00010900ff007b82 */ /* 0x004ea20000000800 */
[----:B0-----:R-:W-:Y:S01]  /*0ed0*/  IMAD.WIDE R8, R7, 0x4, R8 ;  /* 0x0000000407087825 */ /* 0x001fe200078e0208 */
[----:B------:R-:W-:-:S06]  /*0ee0*/  ISETP.NE.U32.AND P0, PT, RZ, UR4, PT ;  /* 0x00000004ff007c0c */ /* 0x000fcc000bf05070 */
[----:B------:R-:W0:Y:S01]  /*0ef0*/  LDC R7, c[0x0][0x2f0] ;  /* 0x0000bc00ff077b82 */ /* 0x000e220000000800 */
[----:B------:R-:W3:Y:S01]  /*0f00*/  LDG.E R17, desc[UR36][R8.64] ;  /* 0x0000002408117981 */ /* 0x000ee2000c1e1900 */
[----:B------:R-:W-:Y:S01]  /*0f10*/  ISETP.NE.AND.EX P0, PT, RZ, UR5, PT, P0 ;  /* 0x00000005ff007c0c */ /* 0x000fe2000bf05300 */
[----:B------:R-:W-:Y:S01]  /*0f20*/  IMAD.MOV.U32 R3, RZ, RZ, RZ ;  /* 0x000000ffff037224 */ /* 0x000fe200078e00ff */
[----:B---3--:R-:W-:-:S11]  /*0f30*/  SHF.R.S32.HI R4, RZ, 0x1f, R17 ;  /* 0x0000001fff047819 */ /* 0x008fd60000011411 */
[C---:B------:R-:W-:Y:S01]  /*0f40*/  @P0 LEA R10, P1, R17.reuse, UR4, 0x2 ;  /* 0x00000004110a0c11 */ /* 0x040fe2000f8210ff */
[----:B------:R3:W-:Y:S03]  /*0f50*/  STL [R1+0xc], R4 ;  /* 0x00000c0401007387 */ /* 0x0007e60000100800 */
[----:B------:R-:W-:Y:S01]  /*0f60*/  @P0 LEA.HI.X R11, R17, UR5, R4, 0x2, P1 ;  /* 0x00000005110b0c11 */ /* 0x000fe200088f1404 */
[----:B------:R-:W-:Y:S02]  /*0f70*/  ULDC.64 UR4, c[0x0][0xa20] ;  /* 0x0002880000047ab9 */ /* 0x000fe40000000a00 */
[----:B------:R-:W-:Y:S02]  /*0f80*/  ISETP.NE.U32.AND P1, PT, RZ, UR4, PT ;  /* 0x00000004ff007c0c */ /* 0x000fe4000bf25070 */
[----:B------:R3:W5:Y:S01]  /*0f90*/  @P0 LDG.E R3, desc[UR36][R10.64] ;  /* 0x000000240a030981 */ /* 0x000762000c1e1900 */
[----:B-1----:R-:W-:-:S02]  /*0fa0*/  ISETP.NE.U32.AND P0, PT, R12, RZ, PT ;  /* 0x000000ff0c00720c */ /* 0x002fc40003f05070 */
[----:B------:R-:W-:Y:S02]  /*0fb0*/  ISETP.NE.AND.EX P1, PT, RZ, UR5, PT, P1 ;  /* 0x00000005ff007c0c */ /* 0x000fe4000bf25310 */
[----:B------:R-:W-:-:S04]  /*0fc0*/  ISETP.NE.AND.EX P0, PT, R13, RZ, PT, P0 ;  /* 0x000000ff0d00720c */ /* 0x000fc80003f05300 */
[----:B--2---:R-:W-:-:S05]  /*0fd0*/  SEL R0, R0, 0x1, P0 ;  /* 0x0000000100007807 */ /* 0x004fca0000000000 */
[----:B0-----:R-:W-:Y:S02]  /*0fe0*/  IMAD R88, R0, R7, RZ ;  /* 0x0000000700587224 */ /* 0x001fe400078e02ff */
[----:B------:R-:W-:-:S04]  /*0ff0*/  @P1 LEA R8, P2, R17, UR4, 0x2 ;  /* 0x0000000411081c11 */ /* 0x000fc8000f8410ff */
[----:B------:R-:W-:-:S05]  /*1000*/  @P1 LEA.HI.X R9, R17, UR5, R4, 0x2, P2 ;  /* 0x0000000511091c11 */ /* 0x000fca00090f1404 */
[----:B------:R3:W5:Y:S01]  /*1010*/  @P1 LDG.E R88, desc[UR36][R8.64] ;  /* 0x0000002408581981 */ /* 0x000762000c1e1900 */
[----:B------:R-:W-:Y:S05]  /*1020*/  @P1 BRA `(.L_x_206) ;  /* 0x0000000000241947 */ /* 0x000fea0003800000 */
[----:B------:R-:W-:Y:S02]  /*1030*/  ULDC.64 UR4, c[0x0][0xa08] ;  /* 0x0002820000047ab9 */ /* 0x000fe40000000a00 */
[----:B------:R-:W-:-:S04]  /*1040*/  ISETP.NE.U32.AND P0, PT, RZ, UR4, PT ;  /* 0x00000004ff007c0c */ /* 0x000fc8000bf05070 */
[----:B------:R-:W-:-:S13]  /*1050*/  ISETP.NE.AND.EX P0, PT, RZ, UR5, PT, P0 ;  /* 0x00000005ff007c0c */ /* 0x000fda000bf05300 */
[----:B------:R-:W-:Y:S05]  /*1060*/  @!P0 BRA `(.L_x_206) ;  /* 0x0000000000148947 */ /* 0x000fea0003800000 */
[----:B---3--:R-:W0:Y:S02]  /*1070*/  LDC.64 R8, c[0x0][0xa08] ;  /* 0x00028200ff087b82 */ /* 0x008e240000000a00 */
[----:B0-----:R-:W-:-:S05]  /*1080*/  IMAD.WIDE R8, R17, 0x4, R8 ;  /* 0x0000000411087825 */ /* 0x001fca00078e0208 */
[----:B-----5:R-:W2:Y:S04]  /*1090*/  LDG.E R88, desc[UR36][R8.64] ;  /* 0x0000002408587981 */ /* 0x020ea8000c1e1900 */
[----:B------:R-:W2:Y:S02]  /*10a0*/  LDG.E R7, desc[UR36][R8.64+0x4] ;  /* 0x0000042408077981 */ /* 0x000ea4000c1e1900 */
[----:B--2---:R-:W-:-:S07]  /*10b0*/  IMAD.IADD R88, R7, 0x1, -R88 ;  /* 0x0000000107587824 */ /* 0x004fce00078e0a58 */
.L_x_206:
[----:B-----5:R-:W-:Y:S01]  /*10c0*/  IMAD.IADD R88, R88, 0x1, -R3 ;  /* 0x0000000158587824 */ /* 0x020fe200078e0a03 */
[C---:B------:R-:W-:Y:S01]  /*10d0*/  LOP3.LUT R3, R6.reuse, 0xff000000, RZ, 0xc0, !PT ;  /* 0xff00000006037812 */ /* 0x040fe200078ec0ff */
[----:B------:R-:W-:Y:S01]  /*10e0*/  IMAD.MOV.U32 R89, RZ, RZ, RZ ;  /* 0x000000ffff597224 */ /* 0x000fe200078e00ff */
[----:B------:R-:W-:Y:S02]  /*10f0*/  LOP3.LUT R0, R6, 0xff0000, RZ, 0xc0, !PT ;  /* 0x00ff000006007812 */ /* 0x000fe400078ec0ff */
[----:B------:R-:W-:Y:S02]  /*1100*/  SHF.R.U32.HI R3, RZ, 0x8, R3 ;  /* 0x00000008ff037819 */ /* 0x000fe40000011603 */
[----:B------:R-:W-:Y:S02]  /*1110*/  ISETP.GE.AND P0, PT, R88, 0x1, PT ;  /* 0x000000015800780c */ /* 0x000fe40003f06270 */
[----:B------:R-:W-:Y:S02]  /*1120*/  LEA.HI R0, R0, R3, RZ, 0x10 ;  /* 0x0000000300007211 */ /* 0x000fe400078f80ff */
[----:B---3--:R-:W-:-:S02]  /*1130*/  IADD3 R4, R88, 0x7f, RZ ;  /* 0x0000007f58047810 */ /* 0x008fc40007ffe0ff */
[----:B------:R-:W-:Y:S02]  /*1140*/  LOP3.LUT R14, R0, 0xff, RZ, 0xc0, !PT ;  /* 0x000000ff000e7812 */ /* 0x000fe400078ec0ff */
[----:B------:R-:W-:Y:S02]  /*1150*/  SHF.R.S32.HI R7, RZ, 0x1f, R4 ;  /* 0x0000001fff077819 */ /* 0x000fe40000011404 */
[----:B------:R-:W-:Y:S01]  /*1160*/  SHF.R.U32.HI R19, RZ, 0x10, R0 ;  /* 0x00000010ff137819 */ /* 0x000fe20000011600 */
[----:B------:R0:W-:Y:S01]  /*1170*/  STL [R1+0x8], R14 ;  /* 0x0000080e01007387 */ /* 0x0001e20000100800 */
[----:B------:R-:W-:-:S04]  /*1180*/  LEA.HI R7, R7, R4, RZ, 0x7 ;  /* 0x0000000407077211 */ /* 0x000fc800078f38ff */
[----:B------:R-:W-:Y:S01]  /*1190*/  SHF.R.S32.HI R11, RZ, 0x7, R7 ;  /* 0x00000007ff0b7819 */ /* 0x000fe20000011407 */
[----:B------:R-:W-:Y:S06]  /*11a0*/  @!P0 BRA `(.L_x_207) ;  /* 0x0000000000748947 */ /* 0x000fec0003800000 */
[----:B------:R-:W1:Y:S01]  /*11b0*/  LDC R0, c[0x0][0x9f0] ;  /* 0x00027c00ff007b82 */ /* 0x000e620000000800 */
[----:B------:R-:W-:-:S04]  /*11c0*/  ISETP.NE.AND P0, PT, R19, RZ, PT ;  /* 0x000000ff1300720c */ /* 0x000fc80003f05270 */
[----:B-1----:R-:W-:-:S04]  /*11d0*/  SEL R12, R19, R0, P0 ;  /* 0x00000000130c7207 */ /* 0x002fc80000000000 */
[-C--:B------:R-:W-:Y:S02]  /*11e0*/  IABS R4, R12.reuse ;  /* 0x0000000c00047213 */ /* 0x080fe40000000000 */
[----:B------:R-:W-:Y:S02]  /*11f0*/  IADD3 R0, R11, -0x1, R12 ;  /* 0xffffffff0b007810 */ /* 0x000fe40007ffe00c */
[----:B------:R-:W1:Y:S01]  /*1200*/  I2F.RP R3, R4 ;  /* 0x0000000400037306 */ /* 0x000e620000209400 */
[----:B------:R-:W-:Y:S02]  /*1210*/  IABS R13, R12 ;  /* 0x0000000c000d7213 */ /* 0x000fe40000000000 */
[----:B------:R-:W-:Y:S02]  /*1220*/  IABS R10, R0 ;  /* 0x00000000000a7213 */ /* 0x000fe40000000000 */
[----:B------:R-:W-:-:S04]  /*1230*/  LOP3.LUT R0, R0, R12, RZ, 0x3c, !PT ;  /* 0x0000000c00007212 */ /* 0x000fc800078e3cff */
[----:B------:R-:W-:Y:S01]  /*1240*/  ISETP.GE.AND P2, PT, R0, RZ, PT ;  /* 0x000000ff0000720c */ /* 0x000fe20003f46270 */
[----:B-1----:R-:W1:Y:S02]  /*1250*/  MUFU.RCP R3, R3 ;  /* 0x0000000300037308 */ /* 0x002e640000001000 */
[----:B-1----:R-:W-:Y:S02]  /*1260*/  VIADD R8, R3, 0xffffffe ;  /* 0x0ffffffe03087836 */ /* 0x002fe40000000000 */
[----:B------:R-:W-:-:S04]  /*1270*/  IMAD.MOV R3, RZ, RZ, -R13 ;  /* 0x000000ffff037224 */ /* 0x000fc800078e0a0d */
[----:B------:R1:W2:Y:S02]  /*1280*/  F2I.FTZ.U32.TRUNC.NTZ R9, R8 ;  /* 0x0000000800097305 */ /* 0x0002a4000021f000 */
[----:B-1----:R-:W-:Y:S02]  /*1290*/  IMAD.MOV.U32 R8, RZ, RZ, RZ ;  /* 0x000000ffff087224 */ /* 0x002fe400078e00ff */
[----:B--2---:R-:W-:-:S04]  /*12a0*/  IMAD.MOV R7, RZ, RZ, -R9 ;  /* 0x000000ffff077224 */ /* 0x004fc800078e0a09 */
[----:B------:R-:W-:-:S04]  /*12b0*/  IMAD R7, R7, R4, RZ ;  /* 0x0000000407077224 */ /* 0x000fc800078e02ff */
[----:B------:R-:W-:-:S06]  /*12c0*/  IMAD.HI.U32 R9, R9, R7, R8 ;  /* 0x0000000709097227 */ /* 0x000fcc00078e0008 */
[----:B------:R-:W-:-:S04]  /*12d0*/  IMAD.HI.U32 R9, R9, R10, RZ ;  /* 0x0000000a09097227 */ /* 0x000fc800078e00ff */
[----:B------:R-:W-:-:S05]  /*12e0*/  IMAD R3, R9, R3, R10 ;  /* 0x0000000309037224 */ /* 0x000fca00078e020a */
[----:B------:R-:W-:-:S13]  /*12f0*/  ISETP.GT.U32.AND P1, PT, R4, R3, PT ;  /* 0x000000030400720c */ /* 0x000fda0003f24070 */
[----:B------:R-:W-:Y:S02]  /*1300*/  @!P1 IMAD.IADD R3, R3, 0x1, -R4 ;  /* 0x0000000103039824 */ /* 0x000fe400078e0a04 */
[----:B------:R-:W-:Y:S01]  /*1310*/  @!P1 VIADD R9, R9, 0x1 ;  /* 0x0000000109099836 */ /* 0x000fe20000000000 */
[----:B------:R-:W-:Y:S02]  /*1320*/  ISETP.NE.AND P1, PT, R12, RZ, PT ;  /* 0x000000ff0c00720c */ /* 0x000fe40003f25270 */
[----:B------:R-:W-:-:S13]  /*1330*/  ISETP.GE.U32.AND P0, PT, R3, R4, PT ;  /* 0x000000040300720c */ /* 0x000fda0003f06070 */
[----:B------:R-:W-:-:S04]  /*1340*/  @P0 VIADD R9, R9, 0x1 ;  /* 0x0000000109090836 */ /* 0x000fc80000000000 */
[----:B------:R-:W-:Y:S01]  /*1350*/  @!P2 IMAD.MOV R9, RZ, RZ, -R9 ;  /* 0x000000ffff09a224 */ /* 0x000fe200078e0a09 */
[----:B------:R-:W-:-:S05]  /*1360*/  @!P1 LOP3.LUT R9, RZ, R12, RZ, 0x33, !PT ;  /* 0x0000000cff099212 */ /* 0x000fca00078e33ff */
[----:B------:R-:W-:-:S07]  /*1370*/  IMAD.MOV.U32 R89, RZ, RZ, R9 ;  /* 0x000000ffff597224 */ /* 0x000fce00078e0009 */
.L_x_207:
[----:B------:R-:W-:Y:S01]  /*1380*/  IMAD R16, R14, R89, RZ ;  /* 0x000000590e107224 */ /* 0x000fe200078e02ff */
[----:B------:R-:W-:Y:S02]  /*1390*/  MOV R23, R5 ;  /* 0x0000000500177202 */ /* 0x000fe40000000f00 */
[----:B------:R-:W-:Y:S02]  /*13a0*/  CS2R R58, SRZ ;  /* 0x00000000003a7805 */ /* 0x000fe4000001ff00 */
[----:B------:R-:W-:Y:S02]  /*13b0*/  LOP3.LUT R18, R6, 0xffff, RZ, 0xc0, !PT ;  /* 0x0000ffff06127812 */ /* 0x000fe400078ec0ff */
[----:B------:R-:W-:Y:S02]  /*13c0*/  CS2R R118, SRZ ;  /* 0x0000000000767805 */ /* 0x000fe4000001ff00 */
[----:B------:R-:W-:Y:S02]  /*13d0*/  VIADDMNMX R89, R16, R89, R11, PT ;  /* 0x0000005910597246 */ /* 0x000fe4000380010b */
[----:B------:R-:W-:-:S02]  /*13e0*/  CS2R R40, SRZ ;  /* 0x0000000000287805 */ /* 0x000fc4000001ff00 */
[----:B------:R-:W-:Y:S02]  /*13f0*/  PLOP3.LUT P0, PT, PT, PT, PT, 0x80, 0x0 ;  /* 0x000000000000781c */ /* 0x000fe40003f0f070 */
[----:B------:R-:W-:Y:S02]  /*1400*/  CS2R R54, SRZ ;  /* 0x0000000000367805 */ /* 0x000fe4000001ff00 */
[----:B------:R-:W-:Y:S02]  /*1410*/  ISETP.GT.AND P1, PT, R89, R16, PT ;  /* 0x000000105900720c */ /* 0x000fe40003f24270 */
        /* <DEDUP_REMOVED lines=13> */
[----:B------:R-:W-:Y:S06]  /*14f0*/  @!P1 BRA `(.L_x_208) ;  /* 0x0000004800709947 */ /* 0x000fec0003800000 */
[----:B------:R-:W1:Y:S01]  /*1500*/  S2R R0, SR_TID.X ;  /* 0x0000000000007919 */ /* 0x000e620000002100 */
[----:B------:R-:W2:Y:S01]  /*1510*/  S2UR UR40, SR_CgaCtaId ;  /* 0x00000000002879c3 */ /* 0x000ea20000008800 */
[----:B------:R-:W-:Y:S02]  /*1520*/  UMOV UR6, 0x400 ;  /* 0x0000040000067882 */ /* 0x000fe40000000000 */
[----:B--2---:R-:W-:Y:S01]  /*1530*/  ULEA UR43, UR40, UR6, 0x18 ;  /* 0x00000006282b7291 */ /* 0x004fe2000f8ec03f */
[----:B-1----:R-:W-:-:S05]  /*1540*/  VIADD R3, R0, 0xffffff80 ;  /* 0xffffff8000037836 */ /* 0x002fca0000000000 */
[----:B------:R-:W-:-:S04]  /*1550*/  SHF.R.S32.HI R0, RZ, 0x1f, R3 ;  /* 0x0000001fff007819 */ /* 0x000fc80000011403 */
[----:B------:R-:W-:-:S04]  /*1560*/  LEA.HI R0, R0, R3, RZ, 0x7 ;  /* 0x0000000300007211 */ /* 0x000fc800078f38ff */
[----:B------:R-:W-:-:S06]  /*1570*/  SHF.R.S32.HI R0, RZ, 0x7, R0 ;  /* 0x00000007ff007819 */ /* 0x000fcc0000011400 */
[----:B------:R-:W1:Y:S02]  /*1580*/  SHFL.IDX PT, R0, R0, RZ, 0x1f ;  /* 0x00001fff00007589 */ /* 0x000e6400000e0000 */
        /* <DEDUP_REMOVED lines=14> */
[----:B------:R-:W-:Y:S01]  /*1670*/  IMAD.U32 R4, RZ, RZ, UR4 ;  /* 0x00000004ff047e24 */ /* 0x000fe2000f8e00ff */
[----:B0-----:R0:W1:Y:S01]  /*1680*/  LDC.64 R14, c[0x4][R0] ;  /* 0x01000000000e7b82 */ /* 0x0010620000000a00 */
[----:B------:R-:W-:Y:S01]  /*1690*/  IMAD.U32 R5, RZ, RZ, UR5 ;  /* 0x00000005ff057e24 */ /* 0x000fe2000f8e00ff */
[----:B------:R-:W-:Y:S01]  /*16a0*/  ULDC.64 UR4, c[0x4][0x90] ;  /* 0x0100240000047ab9 */ /* 0x000fe20000000a00 */
[----:B------:R-:W-:Y:S02]  /*16b0*/  IMAD.U32 R10, RZ, RZ, UR6 ;  /* 0x00000006ff0a7e24 */ /* 0x000fe4000f8e00ff */
[----:B------:R-:W-:Y:S02]  /*16c0*/  IMAD.U32 R6, RZ, RZ, UR4 ;  /* 0x00000004ff067e24 */ /* 0x000fe4000f8e00ff */
[----:B------:R-:W-:-:S02]  /*16d0*/  IMAD.U32 R7, RZ, RZ, UR5 ;  /* 0x00000005ff077e24 */ /* 0x000fc4000f8e00ff */
[----:B------:R-:W-:Y:S02]  /*16e0*/  IMAD.U32 R11, RZ, RZ, UR7 ;  /* 0x00000007ff0b7e24 */ /* 0x000fe4000f8e00ff */
[----:B------:R-:W-:Y:S02]  /*16f0*/  IMAD.MOV.U32 R8, RZ, RZ, 0x70 ;  /* 0x00000070ff087424 */ /* 0x000fe400078e00ff */
[----:B------:R-:W-:Y:S02]  /*1700*/  IMAD.MOV.U32 R12, RZ, RZ, 0x1 ;  /* 0x00000001ff0c7424 */ /* 0x000fe400078e00ff */
[----:B0-----:R-:W-:-:S07]  /*1710*/  IMAD.MOV.U32 R13, RZ, RZ, RZ ;  /* 0x000000ffff0d7224 */ /* 0x001fce00078e00ff */
[----:B------:R-:W-:-:S07]  /*1720*/  LEPC R20, `(.L_x_209) ;  /* 0x000000001014794e */ /* 0x000fce0000000000 */
[----:B-1----:R-:W-:Y:S05]  /*1730*/  CALL.ABS.NOINC R14 ;  /* 0x000000000e007343 */ /* 0x002fea0003c00000 */
.L_x_209:
[----:B------:R-:W2:Y:S01]  /*1740*/  LDL R20, [R1+0x18] ;  /* 0x0000180001147983 */ /* 0x000ea20000100800 */
[----:B------:R-:W-:Y:S02]  /*1750*/  ISETP.NE.AND P0, PT, R2, 0x3, PT ;  /* 0x000000030200780c */ /* 0x000fe40003f05270 */
[----:B--2---:R-:W-:-:S04]  /*1760*/  LEA.HI R0, R20, R20, RZ, 0x1 ;  /* 0x0000001414007211 */ /* 0x004fc800078f08ff */
[----:B------:R-:W-:-:S04]  /*1770*/  LOP3.LUT R0, R0, 0xfffffffe, RZ, 0xc0, !PT ;  /* 0xfffffffe00007812 */ /* 0x000fc800078ec0ff */
[----:B------:R-:W-:-:S04]  /*1780*/  IADD3 R0, R20, -R0, RZ ;  /* 0x8000000014007210 */ /* 0x000fc80007ffe0ff */
[----:B------:R-:W-:-:S04]  /*1790*/  SHF.L.U32 R0, R0, 0x1f, RZ ;  /* 0x0000001f00007819 */ /* 0x000fc800000006ff */
[----:B------:R-:W1:Y:S02]  /*17a0*/  SYNCS.PHASECHK.TRANS64.TRYWAIT P1, [UR43+0x16800], R0 ;  /* 0x01680000ff0075a7 */ /* 0x000e64000802016b */
[----:B-1----:R-:W-:Y:S05]  /*17b0*/  @!P1 BRA `(.L_x_210) ;  /* 0x000000c400dc9947 */ /* 0x002fea0003800000 */
.L_x_326:
[----:B------:R-:W-:Y:S05]  /*17c0*/  @!P0 BRA `(.L_x_211) ;  /* 0x0000000000048947 */ /* 0x000fea0003800000 */
[----:B------:R-:W-:Y:S01]  /*17d0*/  BPT.TRAP 0x1 ;  /* 0x000000040000795c */ /* 0x000fe20000300000 */
.L_x_211:
[----:B------:R-:W-:Y:S02]  /*17e0*/  IMAD.U32 R4, RZ, RZ, UR39 ;  /* 0x00000027ff047e24 */ /* 0x000fe4000f8e00ff */
[----:B-1----:R-:W-:-:S03]  /*17f0*/  IMAD.U32 R3, RZ, RZ, UR38 ;  /* 0x00000026ff037e24 */ /* 0x002fc6000f8e00ff */
[----:B------:R-:W-:Y:S02]  /*1800*/  LEA R4, R4, UR43, 0x3 ;  /* 0x0000002b04047c11 */ /* 0x000fe4000f8e18ff */
[----:B------:R-:W-:-:S04]  /*1810*/  SHF.L.U32 R3, R3, 0x1f, RZ ;  /* 0x0000001f03037819 */ /* 0x000fc800000006ff */
[----:B------:R1:W2:Y:S01]  /*1820*/  SYNCS.PHASECHK.TRANS64.TRYWAIT P1, [R4+URZ+0x16830], R3 ;  /* 0x01683003040075a7 */ /* 0x0002a2000802017f */
[----:B------:R-:W-:Y:S05]  /*1830*/  @!P0 BRA `(.L_x_212) ;  /* 0x0000000000048947 */ /* 0x000fea0003800000 */
[----:B------:R-:W-:Y:S01]  /*1840*/  BPT.TRAP 0x1 ;  /* 0x000000040000795c */ /* 0x000fe20000300000 */
.L_x_212:
[----:B------:R-:W-:Y:S01]  /*1850*/  IMAD.MOV.U32 R119, RZ, RZ, RZ ;  /* 0x000000ffff777224 */ /* 0x000fe200078e00ff */
[----:B--2---:R-:W-:Y:S06]  /*1860*/  @P1 BRA `(.L_x_213) ;  /* 0x0000000000081947 */ /* 0x004fec0003800000 */
[----:B------:R-:W2:Y:S02]  /*1870*/  SYNCS.PHASECHK.TRANS64.TRYWAIT P1, [R4+URZ+0x16830], R3 ;  /* 0x01683003040075a7 */ /* 0x000ea4000802017f */
[----:B--2---:R-:W-:Y:S05]  /*1880*/  @!P1 BRA `(.L_x_214) ;  /* 0x000000c400c09947 */ /* 0x004fea0003800000 */
.L_x_213:
[----:B------:R-:W-:Y:S05]  /*1890*/  WARPSYNC.ALL ;  /* 0x0000000000007948 */ /* 0x000fea0003800000 */
[----:B------:R-:W-:Y:S01]  /*18a0*/  UIADD3 UR4, UR43, 0xe400, URZ ;  /* 0x0000e4002b047890 */ /* 0x000fe2000fffe03f */
[----:B------:R-:W-:Y:S01]  /*18b0*/  WARPGROUP.ARRIVE ;  /* 0x00000000000079c5 */ /* 0x000fe20000000000 */
[----:B------:R-:W-:Y:S01]  /*18c0*/  UMOV UR5, 0x40000040 ;  /* 0x4000004000057882 */ /* 0x000fe20000000000 */
[----:B------:R-:W-:Y:S01]  /*18d0*/  UMOV UR7, 0x40000040 ;  /* 0x4000004000077882 */ /* 0x000fe20000000000 */
[----:B------:R-:W-:Y:S01]  /*18e0*/  USHF.R.U32.HI UR4, URZ, 0x4, UR4 ;  /* 0x000000043f047899 */ /* 0x000fe20008011604 */
[----:B------:R-:W-:Y:S01]  /*18f0*/  UMOV UR9, 0x40000040 ;  /* 0x4000004000097882 */ /* 0x000fe20000000000 */
[----:B------:R-:W-:-:S02]  /*1900*/  UMOV UR11, 0x40000040 ;  /* 0x40000040000b7882 */ /* 0x000fc40000000000 */
[----:B------:R-:W-:Y:S01]  /*1910*/  ULOP3.LUT UR4, UR4, 0x3fff, URZ, 0xc0, !UPT ;  /* 0x00003fff04047892 */ /* 0x000fe2000f8ec03f */
[----:B------:R-:W-:Y:S01]  /*1920*/  UMOV UR13, 0x40000040 ;  /* 0x40000040000d7882 */ /* 0x000fe20000000000 */
[----:B------:R-:W-:Y:S02]  /*1930*/  UMOV UR15, 0x40000040 ;  /* 0x40000040000f7882 */ /* 0x000fe40000000000 */
[----:B------:R-:W-:Y:S02]  /*1940*/  ULOP3.LUT UR20, UR4, 0x10000, URZ, 0xfc, !UPT ;  /* 0x0001000004147892 */ /* 0x000fe4000f8efc3f */
[----:B------:R-:W-:Y:S02]  /*1950*/  ULOP3.LUT UR4, UR42, 0x10000, URZ, 0xfc, !UPT ;  /* 0x000100002a047892 */ /* 0x000fe4000f8efc3f */
[----:B------:R-:W-:Y:S02]  /*1960*/  ULEA UR6, UR39, UR20, 0xa ;  /* 0x0000001427067291 */ /* 0x000fe4000f8e503f */
[----:B------:R-:W-:-:S02]  /*1970*/  UIADD3 UR8, UR4, 0x2, URZ ;  /* 0x0000000204087890 */ /* 0x000fc4000fffe03f */
[----:B------:R-:W-:Y:S02]  /*1980*/  UIADD3 UR10, UR6, 0x2, URZ ;  /* 0x00000002060a7890 */ /* 0x000fe4000fffe03f */
[----:B------:R-:W-:Y:S02]  /*1990*/  UIADD3 UR12, UR4, 0x4, URZ ;  /* 0x00000004040c7890 */ /* 0x000fe4000fffe03f */
[----:B------:R-:W-:Y:S02]  /*19a0*/  UIADD3 UR14, UR6, 0x4, URZ ;  /* 0x00000004060e7890 */ /* 0x000fe4000fffe03f */
[----:B------:R-:W-:Y:S01]  /*19b0*/  HGMMA.64x128x16.F32 R24, gdesc[UR4], RZ, !UPT, gsb0 ;  /* 0x01e00000041879f0 */ /* 0x000fe2000c0008ff */
[----:B------:R-:W-:Y:S02]  /*19c0*/  UIADD3 UR16, UR4, 0x6, URZ ;  /* 0x0000000604107890 */ /* 0x000fe4000fffe03f */
[----:B------:R-:W-:Y:S01]  /*19d0*/  UIADD3 UR18, UR6, 0x6, URZ ;  /* 0x0000000606127890 */ /* 0x000fe2000fffe03f */
[----:B------:R-:W-:Y:S01]  /*19e0*/  UMOV UR17, 0x40000040 ;  /* 0x4000004000117882 */ /* 0x000fe20000000000 */
[----:B------:R-:W-:Y:S01]  /*19f0*/  UMOV UR19, 0x40000040 ;  /* 0x4000004000137882 */ /* 0x000fe20000000000 */
        /* <DEDUP_REMOVED lines=10> */
[----:B------:R-:W-:Y:S05]  /*1aa0*/  @!P0 BRA `(.L_x_215) ;  /* 0x0000000000048947 */ /* 0x000fea0003800000 */
[----:B------:R-:W-:Y:S01]  /*1ab0*/  BPT.TRAP 0x1 ;  /* 0x000000040000795c */ /* 0x000fe20000300000 */
.L_x_215:
[----:B------:R-:W3:Y:S01]  /*1ac0*/  LDL R0, [R1+0x10] ;  /* 0x0000100001007983 */ /* 0x000ee20000100800 */
[----:B------:R-:W-:Y:S01]  /*1ad0*/  P2R R7, PR, RZ, 0x1 ;  /* 0x00000001ff077803 */ /* 0x000fe20000000000 */
[----:B------:R-:W-:Y:S01]  /*1ae0*/  ULDC UR6, c[0x0][0x988] ;  /* 0x0002620000067ab9 */ /* 0x000fe20000000800 */
[--C-:B------:R-:W-:Y:S01]  /*1af0*/  IMAD.MOV.U32 R117, RZ, RZ, R119.reuse ;  /* 0x000000ffff757224 */ /* 0x100fe200078e0077 */
[-C--:B------:R-:W-:Y:S01]  /*1b00*/  MOV R113, R119.reuse ;  /* 0x0000007700717202 */ /* 0x080fe20000000f00 */
[--C-:B------:R-:W-:Y:S01]  /*1b10*/  IMAD.MOV.U32 R115, RZ, RZ, R119.reuse ;  /* 0x000000ffff737224 */ /* 0x100fe200078e0077 */
[----:B------:R-:W-:Y:S01]  /*1b20*/  MOV R91, R119 ;  /* 0x00000077005b7202 */ /* 0x000fe20000000f00 */
[--C-:B------:R-:W-:Y:S02]  /*1b30*/  IMAD.MOV.U32 R111, RZ, RZ, R119.reuse ;  /* 0x000000ffff6f7224 */ /* 0x100fe400078e0077 */
[--C-:B------:R-:W-:Y:S02]  /*1b40*/  IMAD.MOV.U32 R109, RZ, RZ, R119.reuse ;  /* 0x000000ffff6d7224 */ /* 0x100fe400078e0077 */
[----:B------:R-:W-:-:S02]  /*1b50*/  IMAD.MOV.U32 R107, RZ, RZ, R119 ;  /* 0x000000ffff6b7224 */ /* 0x000fc400078e0077 */
[--C-:B------:R-:W-:Y:S02]  /*1b60*/  IMAD.MOV.U32 R105, RZ, RZ, R119.reuse ;  /* 0x000000ffff697224 */ /* 0x100fe400078e0077 */
[--C-:B------:R-:W-:Y:S02]  /*1b70*/  IMAD.MOV.U32 R103, RZ, RZ, R119.reuse ;  /* 0x000000ffff677224 */ /* 0x100fe400078e0077 */
[--C-:B------:R-:W-:Y:S02]  /*1b80*/  IMAD.MOV.U32 R101, RZ, RZ, R119.reuse ;  /* 0x000000ffff657224 */ /* 0x100fe400078e0077 */
[--C-:B------:R-:W-:Y:S02]  /*1b90*/  IMAD.MOV.U32 R99, RZ, RZ, R119.reuse ;  /* 0x000000ffff637224 */ /* 0x100fe400078e0077 */
[--C-:B------:R-:W-:Y:S02]  /*1ba0*/  IMAD.MOV.U32 R97, RZ, RZ, R119.reuse ;  /* 0x000000ffff617224 */ /* 0x100fe400078e0077 */
[----:B------:R-:W-:-:S02]  /*1bb0*/  IMAD.MOV.U32 R95, RZ, RZ, R119 ;  /* 0x000000ffff5f7224 */ /* 0x000fc400078e0077 */
[----:B------:R-:W-:Y:S01]  /*1bc0*/  IMAD.MOV.U32 R93, RZ, RZ, R119 ;  /* 0x000000ffff5d7224 */ /* 0x000fe200078e0077 */
[----:B---3--:R-:W-:-:S05]  /*1bd0*/  IADD3 R88, R88, 0x80, -R0 ;  /* 0x0000008058587810 */ /* 0x008fca0007ffe800 */
[----:B------:R-:W-:-:S05]  /*1be0*/  IMAD R5, R89, -0x80, R88 ;  /* 0xffffff8059057824 */ /* 0x000fca00078e0258 */
[C---:B------:R-:W-:Y:S02]  /*1bf0*/  ISETP.GT.AND P4, PT, R5.reuse, RZ, PT ;  /* 0x000000ff0500720c */ /* 0x040fe40003f84270 */
[C---:B------:R-:W-:Y:S02]  /*1c00*/  ISETP.GT.AND P3, PT, R5.reuse, 0x1, PT ;  /* 0x000000010500780c */ /* 0x040fe40003f64270 */
[----:B------:R-:W-:Y:S02]  /*1c10*/  ISETP.GT.AND P1, PT, R5, 0x8, PT ;  /* 0x000000080500780c */ /* 0x000fe40003f24270 */
[----:B------:R-:W-:Y:S02]  /*1c20*/  FSEL R24, R24, -INF , P4 ;  /* 0xff80000018187808 */ /* 0x000fe40002000000 */
[----:B------:R-:W-:Y:S02]  /*1c30*/  FSEL R10, R25, -INF , P3 ;  /* 0xff800000190a7808 */ /* 0x000fe40001800000 */
[----:B------:R-:W-:-:S02]  /*1c40*/  ISETP.GT.AND P2, PT, R5, 0x9, PT ;  /* 0x000000090500780c */ /* 0x000fc40003f44270 */
[----:B------:R-:W-:Y:S02]  /*1c50*/  FSEL R28, R28, -INF , P1 ;  /* 0xff8000001c1c7808 */ /* 0x000fe40000800000 */
[----:B-12---:R-:W-:Y:S02]  /*1c60*/  FMNMX.FTZ R3, R24, R10, !PT ;  /* 0x0000000a18037209 */ /* 0x006fe40007810000 */
[----:B------:R-:W-:Y:S02]  /*1c70*/  ISETP.GT.AND P6, PT, R5, 0x10, PT ;  /* 0x000000100500780c */ /* 0x000fe40003fc4270 */
[----:B------:R-:W-:Y:S02]  /*1c80*/  FSEL R12, R29, -INF , P2 ;  /* 0xff8000001d0c7808 */ /* 0x000fe40001000000 */
[----:B------:R-:W-:Y:S02]  /*1c90*/  FMNMX.FTZ R3, R28, R3, !PT ;  /* 0x000000031c037209 */ /* 0x000fe40007810000 */
[----:B------:R-:W-:-:S02]  /*1ca0*/  ISETP.GT.AND P5, PT, R5, 0x11, PT ;  /* 0x000000110500780c */ /* 0x000fc40003fa4270 */
[----:B------:R-:W-:Y:S02]  /*1cb0*/  FSEL R32, R32, -INF , P6 ;  /* 0xff80000020207808 */ /* 0x000fe40003000000 */
[----:B------:R-:W-:Y:S02]  /*1cc0*/  FMNMX.FTZ R3, R12, R3, !PT ;  /* 0x000000030c037209 */ /* 0x000fe40007810000 */
[----:B------:R-:W-:Y:S02]  /*1cd0*/  FSEL R26, R26, -INF , P4 ;  /* 0xff8000001a1a7808 */ /* 0x000fe40002000000 */
[----:B------:R-:W-:Y:S02]  /*1ce0*/  ISETP.GT.AND P4, PT, R5, 0x18, PT ;  /* 0x000000180500780c */ /* 0x000fe40003f84270 */
[----:B0-----:R-:W-:Y:S02]  /*1cf0*/  FSEL R14, R33, -INF , P5 ;  /* 0xff800000210e7808 */ /* 0x001fe40002800000 */
        /* <DEDUP_REMOVED lines=61> */
[C---:B------:R-:W-:Y:S02]  /*20d0*/  ISETP.GT.AND P0, PT, R5.reuse, 0x59, PT ;  /* 0x000000590500780c */ /* 0x040fe40003f04270 */
[----:B------:R-:W-:Y:S02]  /*20e0*/  FSEL R58, R58, -INF , P6 ;  /* 0xff8000003a3a7808 */ /* 0x000fe40003000000 */
[----:B------:R-:W-:Y:S02]  /*20f0*/  ISETP.GT.AND P6, PT, R5, 0x58, PT ;  /* 0x000000580500780c */ /* 0x000fe40003fc4270 */
[----:B------:R-:W-:Y:S02]  /*2100*/  FSEL R114, R65, -INF , P2 ;  /* 0xff80000041727808 */ /* 0x000fe40001000000 */
[----:B------:R-:W-:Y:S02]  /*2110*/  FMNMX.FTZ R3, R108, R3, !PT ;  /* 0x000000036c037209 */ /* 0x000fe40007810000 */
[----:B------:R-:W-:-:S02]  /*2120*/  FSEL R118, R69, -INF , P0 ;  /* 0xff80000045767808 */ /* 0x000fc40000000000 */
[----:B------:R-:W-:Y:S02]  /*2130*/  ISETP.GT.AND P0, PT, R5, 0x61, PT ;  /* 0x000000610500780c */ /* 0x000fe40003f04270 */
[----:B------:R-:W-:Y:S02]  /*2140*/  FSEL R116, R68, -INF , P6 ;  /* 0xff80000044747808 */ /* 0x000fe40003000000 */
[----:B------:R-:W-:Y:S02]  /*2150*/  FMNMX.FTZ R3, R114, R3, !PT ;  /* 0x0000000372037209 */ /* 0x000fe40007810000 */
[----:B------:R-:W-:Y:S02]  /*2160*/  FSEL R140, R73, -INF , P0 ;  /* 0xff800000498c7808 */ /* 0x000fe40000000000 */
[----:B------:R-:W-:Y:S02]  /*2170*/  P2R R25, PR, RZ, 0x1 ;  /* 0x00000001ff197803 */ /* 0x000fe40000000000 */
[----:B------:R-:W-:-:S02]  /*2180*/  FSEL R60, R59, -INF , P5 ;  /* 0xff8000003b3c7808 */ /* 0x000fc40002800000 */
[C---:B------:R-:W-:Y:S02]  /*2190*/  ISETP.GT.AND P0, PT, R5.reuse, 0x60, PT ;  /* 0x000000600500780c */ /* 0x040fe40003f04270 */
[C---:B------:R-:W-:Y:S02]  /*21a0*/  ISETP.GT.AND P5, PT, R5.reuse, 0x60, PT ;  /* 0x000000600500780c */ /* 0x040fe40003fa4270 */
[----:B------:R-:W-:Y:S02]  /*21b0*/  FMNMX.FTZ R3, R116, R3, !PT ;  /* 0x0000000374037209 */ /* 0x000fe40007810000 */
[----:B------:R-:W-:Y:S02]  /*21c0*/  FSEL R66, R66, -INF , P1 ;  /* 0xff80000042427808 */ /* 0x000fe40000800000 */
[----:B------:R-:W-:Y:S02]  /*21d0*/  ISETP.GT.AND P1, PT, R5, 0x68, PT ;  /* 0x000000680500780c */ /* 0x000fe40003f24270 */
[----:B------:R-:W-:-:S02]  /*21e0*/  FSEL R74, R74, -INF , P0 ;  /* 0xff8000004a4a7808 */ /* 0x000fc40000000000 */
[----:B------:R-:W-:Y:S02]  /*21f0*/  FSEL R138, R72, -INF , P5 ;  /* 0xff800000488a7808 */ /* 0x000fe40002800000 */
[----:B------:R-:W-:Y:S02]  /*2200*/  FMNMX.FTZ R3, R118, R3, !PT ;  /* 0x0000000376037209 */ /* 0x000fe40007810000 */
[----:B------:R-:W-:Y:S02]  /*2210*/  ISETP.NE.AND P0, PT, R25, RZ, PT ;  /* 0x000000ff1900720c */ /* 0x000fe40003f05270 */
[----:B------:R-:W-:Y:S02]  /*2220*/  FSEL R144, R76, -INF , P1 ;  /* 0xff8000004c907808 */ /* 0x000fe40000800000 */
[----:B------:R-:W-:Y:S02]  /*2230*/  FMNMX.FTZ R3, R138, R3, !PT ;  /* 0x000000038a037209 */ /* 0x000fe40007810000 */
[----:B------:R-:W-:-:S02]  /*2240*/  FSEL R76, R75, -INF , P0 ;  /* 0xff8000004b4c7808 */ /* 0x000fc40000000000 */
[----:B------:R-:W-:Y:S02]  /*2250*/  ISETP.NE.AND P0, PT, R7, RZ, PT ;  /* 0x000000ff0700720c */ /* 0x000fe40003f05270 */
[----:B------:R-:W-:Y:S02]  /*2260*/  FMNMX.FTZ R7, R26, R27, !PT ;  /* 0x0000001b1a077209 */ /* 0x000fe40007810000 */
[----:B------:R-:W-:Y:S02]  /*2270*/  FSEL R68, R67, -INF , P2 ;  /* 0xff80000043447808 */ /* 0x000fe40001000000 */
[----:B------:R-:W-:Y:S02]  /*2280*/  ISETP.GT.AND P2, PT, R5, 0x69, PT ;  /* 0x000000690500780c */ /* 0x000fe40003f44270 */
[----:B------:R-:W-:Y:S02]  /*2290*/  FMNMX.FTZ R3, R140, R3, !PT ;  /* 0x000000038c037209 */ /* 0x000fe40007810000 */
[----:B------:R-:W-:-:S02]  /*22a0*/  FMNMX.FTZ R7, R30, R7, !PT ;  /* 0x000000071e077209 */ /* 0x000fc40007810000 */
[----:B------:R-:W-:Y:S02]  /*22b0*/  FSEL R64, R63, -INF , P3 ;  /* 0xff8000003f407808 */ /* 0x000fe40001800000 */
[----:B------:R-:W-:Y:S02]  /*22c0*/  FSEL R148, R77, -INF , P2 ;  /* 0xff8000004d947808 */ /* 0x000fe40001000000 */
[----:B------:R-:W-:Y:S02]  /*22d0*/  FMNMX.FTZ R3, R144, R3, !PT ;  /* 0x0000000390037209 */ /* 0x000fe40007810000 */
[----:B------:R-:W-:Y:S02]  /*22e0*/  ISETP.GT.AND P3, PT, R5, 0x70, PT ;  /* 0x000000700500780c */ /* 0x000fe40003f64270 */
[----:B------:R-:W-:Y:S02]  /*22f0*/  FMNMX.FTZ R7, R6, R7, !PT ;  /* 0x0000000706077209 */ /* 0x000fe40007810000 */
[----:B------:R-:W-:-:S02]  /*2300*/  FSEL R62, R62, -INF , P4 ;  /* 0xff8000003e3e7808 */ /* 0x000fc40002000000 */
[----:B------:R-:W-:Y:S02]  /*2310*/  FSEL R142, R80, -INF , P3 ;  /* 0xff800000508e7808 */ /* 0x000fe40001800000 */
[----:B------:R-:W-:Y:S02]  /*2320*/  FMNMX.FTZ R3, R148, R3, !PT ;  /* 0x0000000394037209 */ /* 0x000fe40007810000 */
[----:B------:R-:W-:Y:S02]  /*2330*/  ISETP.GT.AND P4, PT, R5, 0x71, PT ;  /* 0x000000710500780c */ /* 0x000fe40003f84270 */
[----:B------:R-:W-:Y:S02]  /*2340*/  FMNMX.FTZ R7, R34, R7, !PT ;  /* 0x0000000722077209 */ /* 0x000fe40007810000 */
[----:B------:R-:W-:Y:S02]  /*2350*/  FSEL R146, R81, -INF , P4 ;  /* 0xff80000051927808 */ /* 0x000fe40002000000 */
[----:B------:R-:W-:-:S02]  /*2360*/  FMNMX.FTZ R3, R142, R3, !PT ;  /* 0x000000038e037209 */ /* 0x000fc40007810000 */
[C---:B------:R-:W-:Y:S02]  /*2370*/  ISETP.GT.AND P5, PT, R5.reuse, 0x78, PT ;  /* 0x000000780500780c */ /* 0x040fe40003fa4270 */
[----:B------:R-:W-:Y:S02]  /*2380*/  FMNMX.FTZ R7, R8, R7, !PT ;  /* 0x0000000708077209 */ /* 0x000fe40007810000 */
[----:B------:R-:W-:Y:S02]  /*2390*/  FSEL R84, R84, -INF , P5 ;  /* 0xff80000054547808 */ /* 0x000fe40002800000 */
[----:B------:R-:W-:Y:S02]  /*23a0*/  FMNMX.FTZ R3, R146, R3, !PT ;  /* 0x0000000392037209 */ /* 0x000fe40007810000 */
[----:B------:R-:W-:Y:S02]  /*23b0*/  ISETP.GT.AND P6, PT, R5, 0x79, PT ;  /* 0x000000790500780c */ /* 0x000fe40003fc4270 */
[----:B------:R-:W-:-:S02]  /*23c0*/  FMNMX.FTZ R7, R38, R7, !PT ;  /* 0x0000000726077209 */ /* 0x000fc40007810000 */
[----:B------:R-:W-:Y:S02]  /*23d0*/  FSEL R80, R85, -INF , P6 ;  /* 0xff80000055507808 */ /* 0x000fe40003000000 */
[----:B------:R-:W-:Y:S02]  /*23e0*/  FMNMX.FTZ R3, R84, R3, !PT ;  /* 0x0000000354037209 */ /* 0x000fe40007810000 */
[----:B------:R-:W-:Y:S02]  /*23f0*/  FMNMX.FTZ R7, R20, R7, !PT ;  /* 0x0000000714077209 */ /* 0x000fe40007810000 */
[----:B------:R-:W-:Y:S01]  /*2400*/  FMNMX.FTZ R9, R80, R3, !PT ;  /* 0x0000000350097209 */ /* 0x000fe20007810000 */
[----:B------:R-:W-:Y:S01]  /*2410*/  IMAD.U32 R3, RZ, RZ, UR6 ;  /* 0x00000006ff037e24 */ /* 0x000fe2000f8e00ff */
[----:B------:R-:W-:Y:S02]  /*2420*/  FMNMX.FTZ R7, R42, R7, !PT ;  /* 0x000000072a077209 */ /* 0x000fe40007810000 */
[----:B------:R-:W-:Y:S01]  /*2430*/  P2R R15, PR, RZ, 0x4 ;  /* 0x00000004ff0f7803 */ /* 0x000fe20000000000 */
[----:B------:R-:W0:Y:S01]  /*2440*/  SHFL.BFLY PT, R0, R9, 0x2, 0x1f ;  /* 0x0c401f0009007f89 */ /* 0x000e2200000e0000 */
[----:B------:R-:W-:-:S02]  /*2450*/  FMNMX.FTZ R7, R44, R7, !PT ;  /* 0x000000072c077209 */ /* 0x000fc40007810000 */
[C---:B------:R-:W-:Y:S02]  /*2460*/  ISETP.GT.AND P2, PT, R5.reuse, 0x58, PT ;  /* 0x000000580500780c */ /* 0x040fe40003f44270 */
[----:B------:R-:W-:Y:S02]  /*2470*/  FMNMX.FTZ R7, R46, R7, !PT ;  /* 0x000000072e077209 */ /* 0x000fe40007810000 */
[----:B------:R-:W-:Y:S02]  /*2480*/  P2R R21, PR, RZ, 0x2 ;  /* 0x00000002ff157803 */ /* 0x000fe40000000000 */
[----:B------:R-:W-:Y:S02]  /*2490*/  FMNMX.FTZ R7, R48, R7, !PT ;  /* 0x0000000730077209 */ /* 0x000fe40007810000 */
[----:B------:R-:W-:Y:S02]  /*24a0*/  ISETP.GT.AND P1, PT, R5, 0x59, PT ;  /* 0x000000590500780c */ /* 0x000fe40003f24270 */
[----:B------:R-:W-:-:S02]  /*24b0*/  FMNMX.FTZ R7, R50, R7, !PT ;  /* 0x0000000732077209 */ /* 0x000fc40007810000 */
[----:B------:R-:W-:Y:S02]  /*24c0*/  FSEL R70, R70, -INF , P2 ;  /* 0xff80000046467808 */ /* 0x000fe40001000000 */
[----:B------:R-:W-:Y:S02]  /*24d0*/  FMNMX.FTZ R7, R52, R7, !PT ;  /* 0x0000000734077209 */ /* 0x000fe40007810000 */
[----:B------:R-:W-:Y:S02]  /*24e0*/  FSEL R72, R71, -INF , P1 ;  /* 0xff80000047487808 */ /* 0x000fe40000800000 */
[----:B------:R-:W-:Y:S02]  /*24f0*/  FMNMX.FTZ R7, R54, R7, !PT ;  /* 0x0000000736077209 */ /* 0x000fe40007810000 */
[----:B------:R-:W-:Y:S02]  /*2500*/  P2R R13, PR, RZ, 0x8 ;  /* 0x00000008ff0d7803 */ /* 0x000fe40000000000 */
[----:B0-----:R-:W-:-:S02]  /*2510*/  FMNMX.FTZ R11, R9, R0, !PT ;  /* 0x00000000090b7209 */ /* 0x001fc40007810000 */
[----:B------:R-:W-:Y:S02]  /*2520*/  FMNMX.FTZ R7, R56, R7, !PT ;  /* 0x0000000738077209 */ /* 0x000fe40007810000 */
[----:B------:R-:W-:Y:S01]  /*2530*/  ISETP.NE.AND P1, PT, R21, RZ, PT ;  /* 0x000000ff1500720c */ /* 0x000fe20003f25270 */
[----:B------:R-:W0:Y:S01]  /*2540*/  SHFL.BFLY PT, R0, R11, 0x1, 0x1f ;  /* 0x0c201f000b007f89 */ /* 0x000e2200000e0000 */
[----:B------:R-:W-:Y:S02]  /*2550*/  FMNMX.FTZ R7, R58, R7, !PT ;  /* 0x000000073a077209 */ /* 0x000fe40007810000 */
[----:B------:R-:W-:Y:S02]  /*2560*/  ISETP.NE.AND P2, PT, R15, RZ, PT ;  /* 0x000000ff0f00720c */ /* 0x000fe40003f45270 */
[----:B------:R-:W-:Y:S02]  /*2570*/  FMNMX.FTZ R7, R60, R7, !PT ;  /* 0x000000073c077209 */ /* 0x000fe40007810000 */
[----:B------:R-:W-:-:S02]  /*2580*/  FSEL R78, R78, -INF , P1 ;  /* 0xff8000004e4e7808 */ /* 0x000fc40000800000 */
[----:B------:R-:W-:Y:S02]  /*2590*/  FMNMX.FTZ R7, R62, R7, !PT ;  /* 0x000000073e077209 */ /* 0x000fe40007810000 */
[----:B------:R-:W-:Y:S02]  /*25a0*/  FSEL R86, R86, -INF , P5 ;  /* 0xff80000056567808 */ /* 0x000fe40002800000 */
[----:B------:R-:W-:Y:S02]  /*25b0*/  FMNMX.FTZ R7, R64, R7, !PT ;  /* 0x0000000740077209 */ /* 0x000fe40007810000 */
[----:B------:R-:W-:Y:S02]  /*25c0*/  R2UR UR6, R4 ;  /* 0x00000000040672ca */ /* 0x000fe400000e0000 */
[----:B------:R-:W-:-:S04]  /*25d0*/  FMNMX.FTZ R7, R66, R7, !PT ;  /* 0x0000000742077209 */ /* 0x000fc80007810000 */
[----:B------:R-:W-:Y:S02]  /*25e0*/  FMNMX.FTZ R7, R68, R7, !PT ;  /* 0x0000000744077209 */ /* 0x000fe40007810000 */
[----:B0-----:R-:W-:Y:S02]  /*25f0*/  FMNMX.FTZ R0, R11, R0, !PT ;  /* 0x000000000b007209 */ /* 0x001fe40007810000 */
[----:B------:R-:W-:Y:S02]  /*2600*/  FMNMX.FTZ R7, R70, R7, !PT ;  /* 0x0000000746077209 */ /* 0x000fe40007810000 */
[C---:B------:R-:W-:Y:S01]  /*2610*/  FSETP.NEU.FTZ.AND P3, PT, R0.reuse, -INF , PT ;  /* 0xff8000000000780b */ /* 0x040fe20003f7d000 */
[----:B------:R-:W-:Y:S01]  /*2620*/  FMUL.FTZ R31, R0, R3 ;  /* 0x00000003001f7220 */ /* 0x000fe20000410000 */
[----:B------:R-:W-:Y:S01]  /*2630*/  FMNMX.FTZ R7, R72, R7, !PT ;  /* 0x0000000748077209 */ /* 0x000fe20007810000 */
[----:B------:R-:W-:-:S03]  /*2640*/  UIADD3 UR6, UR6, 0x16840, URZ ;  /* 0x0001684006067890 */ /* 0x000fc6000fffe03f */
[----:B------:R-:W-:Y:S01]  /*2650*/  FMNMX.FTZ R7, R74, R7, !PT ;  /* 0x000000074a077209 */ /* 0x000fe20007810000 */
[----:B------:R-:W-:Y:S01]  /*2660*/  UPRMT UR6, UR40, 0x654, UR6 ;  /* 0x0000065428067896 */ /* 0x000fe20008000006 */
[----:B------:R-:W-:Y:S02]  /*2670*/  FSEL R31, R31, RZ, P3 ;  /* 0x000000ff1f1f7208 */ /* 0x000fe40001800000 */
[----:B------:R-:W-:Y:S02]  /*2680*/  FMNMX.FTZ R7, R76, R7, !PT ;  /* 0x000000074c077209 */ /* 0x000fe40007810000 */
[----:B------:R-:W-:Y:S01]  /*2690*/  ISETP.NE.AND P3, PT, R13, RZ, PT ;  /* 0x000000ff0d00720c */ /* 0x000fe20003f65270 */
[-CC-:B------:R-:W-:Y:S01]  /*26a0*/  FFMA.FTZ R5, R10, R3.reuse, -R31.reuse ;  /* 0x000000030a057223 */ /* 0x180fe2000001081f */
[----:B------:R-:W-:Y:S01]  /*26b0*/  FSEL R10, R79, -INF , P2 ;  /* 0xff8000004f0a7808 */ /* 0x000fe20001000000 */
[--C-:B------:R-:W-:Y:S01]  /*26c0*/  FFMA.FTZ R122, R28, R3, -R31.reuse ;  /* 0x000000031c7a7223 */ /* 0x100fe2000001081f */
[----:B------:R-:W-:Y:S01]  /*26d0*/  FMNMX.FTZ R7, R78, R7, !PT ;  /* 0x000000074e077209 */ /* 0x000fe20007810000 */
        /* <DEDUP_REMOVED lines=8> */
[----:B------:R-:W-:Y:S01]  /*2760*/  MUFU.EX2 R5, R5 ;  /* 0x0000000500057308 */ /* 0x000fe20000000800 */
        /* <DEDUP_REMOVED lines=13> */
[-CC-:B------:R-:W-:Y:S01]  /*2840*/  FFMA.FTZ R134, R112, R3.reuse, -R31.reuse ;  /* 0x0000000370867223 */ /* 0x180fe2000001081f */
[-CC-:B------:R-:W-:Y:S01]  /*2850*/  FFMA.FTZ R29, R110, R3.reuse, -R31.reuse ;  /* 0x000000036e1d7223 */ /* 0x180fe2000001081f */
[----:B------:R-:W1:Y:S01]  /*2860*/  SHFL.BFLY PT, R36, R7, 0x2, 0x1f ;  /* 0x0c401f0007247f89 */ /* 0x000e6200000e0000 */
[----:B------:R-:W2:Y:S01]  /*2870*/  MUFU.EX2 R122, R122 ;  /* 0x0000007a007a7308 */ /* 0x000ea20000000800 */
[-CC-:B------:R-:W-:Y:S01]  /*2880*/  FFMA.FTZ R136, R102, R3.reuse, -R31.reuse ;  /* 0x0000000366887223 */ /* 0x180fe2000001081f */
[-CC-:B------:R-:W-:Y:S01]  /*2890*/  FFMA.FTZ R33, R96, R3.reuse, -R31.reuse ;  /* 0x0000000360217223 */ /* 0x180fe2000001081f */
[-CC-:B------:R-:W-:Y:S01]  /*28a0*/  FFMA.FTZ R12, R98, R3.reuse, -R31.reuse ;  /* 0x00000003620c7223 */ /* 0x180fe2000001081f */
[-CC-:B------:R-:W-:Y:S01]  /*28b0*/  FFMA.FTZ R35, R106, R3.reuse, -R31.reuse ;  /* 0x000000036a237223 */ /* 0x180fe2000001081f */
[-CC-:B------:R-:W-:Y:S01]  /*28c0*/  FFMA.FTZ R14, R108, R3.reuse, -R31.reuse ;  /* 0x000000036c0e7223 */ /* 0x180fe2000001081f */
[-CC-:B------:R-:W-:Y:S01]  /*28d0*/  FFMA.FTZ R37, R114, R3.reuse, -R31.reuse ;  /* 0x0000000372257223 */ /* 0x180fe2000001081f */
[-CC-:B------:R-:W-:Y:S01]  /*28e0*/  FFMA.FTZ R24, R116, R3.reuse, -R31.reuse ;  /* 0x0000000374187223 */ /* 0x180fe2000001081f */
[----:B------:R-:W3:Y:S01]  /*28f0*/  MUFU.EX2 R9, R9 ;  /* 0x0000000900097308 */ /* 0x000ee20000000800 */
[-CC-:B------:R-:W-:Y:S01]  /*2900*/  FFMA.FTZ R39, R118, R3.reuse, -R31.reuse ;  /* 0x0000000376277223 */ /* 0x180fe2000001081f */
[-CC-:B------:R-:W-:Y:S01]  /*2910*/  FFMA.FTZ R41, R140, R3.reuse, -R31.reuse ;  /* 0x000000038c297223 */ /* 0x180fe2000001081f */
[-CC-:B------:R-:W-:Y:S01]  /*2920*/  FFMA.FTZ R40, R144, R3.reuse, -R31.reuse ;  /* 0x0000000390287223 */ /* 0x180fe2000001081f */
[-CC-:B------:R-:W-:Y:S01]  /*2930*/  FFMA.FTZ R43, R148, R3.reuse, -R31.reuse ;  /* 0x00000003942b7223 */ /* 0x180fe2000001081f */
[-CC-:B------:R-:W-:Y:S01]  /*2940*/  FFMA.FTZ R148, R142, R3.reuse, -R31.reuse ;  /* 0x000000038e947223 */ /* 0x180fe2000001081f */
[-CC-:B------:R-:W-:Y:S01]  /*2950*/  FFMA.FTZ R146, R146, R3.reuse, -R31.reuse ;  /* 0x0000000392927223 */ /* 0x180fe2000001081f */
[----:B------:R-:W-:Y:S01]  /*2960*/  FFMA.FTZ R150, R84, R3, -R31 ;  /* 0x0000000354967223 */ /* 0x000fe2000001081f */
[----:B------:R-:W4:Y:S01]  /*2970*/  MUFU.EX2 R124, R124 ;  /* 0x0000007c007c7308 */ /* 0x000f220000000800 */
[----:B------:R-:W-:Y:S01]  /*2980*/  SYNCS.ARRIVE.TRANS64.RED.A1T0 RZ, [UR6], RZ ;  /* 0x000000ffffff79a7 */ /* 0x000fe20008100406 */
[--C-:B------:R-:W-:Y:S01]  /*2990*/  IMAD.MOV.U32 R118, RZ, RZ, R119.reuse ;  /* 0x000000ffff767224 */ /* 0x100fe200078e0077 */
[----:B------:R-:W-:Y:S01]  /*29a0*/  MOV R102, R119 ;  /* 0x0000007700667202 */ /* 0x000fe20000000f00 */
[----:B------:R-:W-:-:S02]  /*29b0*/  IMAD.MOV.U32 R116, RZ, RZ, R119 ;  /* 0x000000ffff747224 */ /* 0x000fc400078e0077 */
[----:B------:R-:W-:Y:S01]  /*29c0*/  IMAD.MOV.U32 R114, RZ, RZ, R119 ;  /* 0x000000ffff727224 */ /* 0x000fe200078e0077 */
[----:B-1----:R-:W-:Y:S01]  /*29d0*/  FMNMX.FTZ R45, R7, R36, !PT ;  /* 0x00000024072d7209 */ /* 0x002fe20007810000 */
[----:B------:R-:W1:Y:S01]  /*29e0*/  MUFU.EX2 R11, R11 ;  /* 0x0000000b000b7308 */ /* 0x000e620000000800 */
[-CC-:B------:R-:W-:Y:S01]  /*29f0*/  FFMA.FTZ R36, R138, R3.reuse, -R31.reuse ;  /* 0x000000038a247223 */ /* 0x180fe2000001081f */
[----:B------:R-:W-:Y:S01]  /*2a00*/  FFMA.FTZ R31, R80, R3, -R31 ;  /* 0x00000003501f7223 */ /* 0x000fe2000001081f */
[--C-:B------:R-:W-:Y:S01]  /*2a10*/  IMAD.MOV.U32 R112, RZ, RZ, R119.reuse ;  /* 0x000000ffff707224 */ /* 0x100fe200078e0077 */
[----:B------:R-:W5:Y:S01]  /*2a20*/  SHFL.BFLY PT, R88, R45, 0x1, 0x1f ;  /* 0x0c201f002d587f89 */ /* 0x000f6200000e0000 */
[--C-:B------:R-:W-:Y:S02]  /*2a30*/  IMAD.MOV.U32 R110, RZ, RZ, R119.reuse ;  /* 0x000000ffff6e7224 */ /* 0x100fe400078e0077 */
[--C-:B------:R-:W-:Y:S01]  /*2a40*/  IMAD.MOV.U32 R108, RZ, RZ, R119.reuse ;  /* 0x000000ffff6c7224 */ /* 0x100fe200078e0077 */
[----:B------:R-:W1:Y:S01]  /*2a50*/  MUFU.EX2 R126, R126 ;  /* 0x0000007e007e7308 */ /* 0x000e620000000800 */
[----:B------:R-:W-:-:S02]  /*2a60*/  IMAD.MOV.U32 R106, RZ, RZ, R119 ;  /* 0x000000ffff6a7224 */ /* 0x000fc400078e0077 */
[--C-:B------:R-:W-:Y:S02]  /*2a70*/  IMAD.MOV.U32 R104, RZ, RZ, R119.reuse ;  /* 0x000000ffff687224 */ /* 0x100fe400078e0077 */
[--C-:B------:R-:W-:Y:S02]  /*2a80*/  IMAD.MOV.U32 R100, RZ, RZ, R119.reuse ;  /* 0x000000ffff647224 */ /* 0x100fe400078e0077 */
[--C-:B------:R-:W-:Y:S01]  /*2a90*/  IMAD.MOV.U32 R98, RZ, RZ, R119.reuse ;  /* 0x000000ffff627224 */ /* 0x100fe200078e0077 */
[----:B------:R-:W1:Y:S01]  /*2aa0*/  MUFU.EX2 R13, R13 ;  /* 0x0000000d000d7308 */ /* 0x000e620000000800 */
[--C-:B------:R-:W-:Y:S02]  /*2ab0*/  IMAD.MOV.U32 R96, RZ, RZ, R119.reuse ;  /* 0x000000ffff607224 */ /* 0x100fe400078e0077 */
[--C-:B------:R-:W-:Y:S02]  /*2ac0*/  IMAD.MOV.U32 R94, RZ, RZ, R119.reuse ;  /* 0x000000ffff5e7224 */ /* 0x100fe400078e0077 */
[----:B------:R-:W-:-:S02]  /*2ad0*/  IMAD.MOV.U32 R92, RZ, RZ, R119 ;  /* 0x000000ffff5c7224 */ /* 0x000fc400078e0077 */
[--C-:B------:R-:W-:Y:S01]  /*2ae0*/  IMAD.MOV.U32 R90, RZ, RZ, R119.reuse ;  /* 0x000000ffff5a7224 */ /* 0x100fe200078e0077 */
[----:B------:R-:W-:Y:S01]  /*2af0*/  MUFU.EX2 R128, R128 ;  /* 0x0000008000807308 */ /* 0x000fe20000000800 */
[----:B-----5:R-:W-:Y:S01]  /*2b00*/  FMNMX.FTZ R7, R45, R88, !PT ;  /* 0x000000582d077209 */ /* 0x020fe20007810000 */
[----:B------:R-:W-:-:S03]  /*2b10*/  IMAD.MOV.U32 R88, RZ, RZ, R119 ;  /* 0x000000ffff587224 */ /* 0x000fc600078e0077 */
[C---:B------:R-:W-:Y:S01]  /*2b20*/  FSETP.NEU.FTZ.AND P1, PT, R7.reuse, -INF , PT ;  /* 0xff8000000700780b */ /* 0x040fe20003f3d000 */
[----:B------:R-:W-:Y:S02]  /*2b30*/  FMUL.FTZ R47, R7, R3 ;  /* 0x00000003072f7220 */ /* 0x000fe40000410000 */
[----:B------:R-:W-:Y:S03]  /*2b40*/  MUFU.EX2 R15, R15 ;  /* 0x0000000f000f7308 */ /* 0x000fe60000000800 */
[----:B------:R-:W-:-:S05]  /*2b50*/  FSEL R47, R47, RZ, P1 ;  /* 0x000000ff2f2f7208 */ /* 0x000fca0000800000 */
[----:B------:R-:W-:Y:S01]  /*2b60*/  MUFU.EX2 R130, R130 ;  /* 0x0000008200827308 */ /* 0x000fe20000000800 */
[-CC-:B------:R-:W-:Y:S01]  /*2b70*/  FFMA.FTZ R121, R26, R3.reuse, -R47.reuse ;  /* 0x000000031a797223 */ /* 0x180fe2000001082f */
[-CC-:B------:R-:W-:Y:S01]  /*2b80*/  FFMA.FTZ R26, R27, R3.reuse, -R47.reuse ;  /* 0x000000031b1a7223 */ /* 0x180fe2000001082f */
[-C--:B------:R-:W-:Y:S01]  /*2b90*/  FFMA.FTZ R123, R30, R3.reuse, -R47 ;  /* 0x000000031e7b7223 */ /* 0x080fe2000001082f */
[----:B0-----:R-:W-:Y:S01]  /*2ba0*/  FADD.FTZ R27, R120, R5 ;  /* 0x00000005781b7221 */ /* 0x001fe20000010000 */
[-CC-:B------:R-:W-:Y:S01]  /*2bb0*/  FFMA.FTZ R30, R6, R3.reuse, -R47.reuse ;  /* 0x00000003061e7223 */ /* 0x180fe2000001082f */
[-CC-:B------:R-:W-:Y:S01]  /*2bc0*/  FFMA.FTZ R125, R34, R3.reuse, -R47.reuse ;  /* 0x00000003227d7223 */ /* 0x180fe2000001082f */
[-C--:B------:R-:W-:Y:S01]  /*2bd0*/  FFMA.FTZ R8, R8, R3.reuse, -R47 ;  /* 0x0000000308087223 */ /* 0x080fe2000001082f */
[----:B------:R-:W-:Y:S01]  /*2be0*/  MUFU.EX2 R121, R121 ;  /* 0x0000007900797308 */ /* 0x000fe20000000800 */
[----:B--2---:R-:W-:Y:S01]  /*2bf0*/  FADD.FTZ R6, R122, R27 ;  /* 0x0000001b7a067221 */ /* 0x004fe20000010000 */
[-CC-:B------:R-:W-:Y:S01]  /*2c00*/  FFMA.FTZ R127, R38, R3.reuse, -R47.reuse ;  /* 0x00000003267f7223 */ /* 0x180fe2000001082f */
[-CC-:B------:R-:W-:Y:S01]  /*2c10*/  FFMA.FTZ R20, R20, R3.reuse, -R47.reuse ;  /* 0x0000000314147223 */ /* 0x180fe2000001082f */
[-CC-:B------:R-:W-:Y:S01]  /*2c20*/  FFMA.FTZ R38, R48, R3.reuse, -R47.reuse ;  /* 0x0000000330267223 */ /* 0x180fe2000001082f */
[----:B---3--:R-:W-:Y:S01]  /*2c30*/  FADD.FTZ R27, R9, R6 ;  /* 0x00000006091b7221 */ /* 0x008fe20000010000 */
[-CC-:B------:R-:W-:Y:S01]  /*2c40*/  FFMA.FTZ R129, R42, R3.reuse, -R47.reuse ;  /* 0x000000032a817223 */ /* 0x180fe2000001082f */
[-C--:B------:R-:W-:Y:S01]  /*2c50*/  FFMA.FTZ R34, R44, R3.reuse, -R47 ;  /* 0x000000032c227223 */ /* 0x080fe2000001082f */
[----:B------:R-:W0:Y:S01]  /*2c60*/  MUFU.EX2 R26, R26 ;  /* 0x0000001a001a7308 */ /* 0x000e220000000800 */
[----:B----4-:R-:W-:Y:S01]  /*2c70*/  FADD.FTZ R6, R124, R27 ;  /* 0x0000001b7c067221 */ /* 0x010fe20000010000 */
[-CC-:B------:R-:W-:Y:S01]  /*2c80*/  FFMA.FTZ R133, R50, R3.reuse, -R47.reuse ;  /* 0x0000000332857223 */ /* 0x180fe2000001082f */
[-CC-:B------:R-:W-:Y:S01]  /*2c90*/  FFMA.FTZ R131, R46, R3.reuse, -R47.reuse ;  /* 0x000000032e837223 */ /* 0x180fe2000001082f */
[-CC-:B------:R-:W-:Y:S01]  /*2ca0*/  FFMA.FTZ R42, R52, R3.reuse, -R47.reuse ;  /* 0x00000003342a7223 */ /* 0x180fe2000001082f */
[----:B-1----:R-:W-:Y:S01]  /*2cb0*/  FADD.FTZ R27, R11, R6 ;  /* 0x000000060b1b7221 */ /* 0x002fe20000010000 */
        /* <DEDUP_REMOVED lines=13> */
[----:B------:R-:W-:Y:S01]  /*2d90*/  F2FP.F16.F32.PACK_AB R120, R5, R120 ;  /* 0x000000780578723e */ /* 0x000fe200000000ff */
[-CC-:B------:R-:W-:Y:S01]  /*2da0*/  FFMA.FTZ R143, R70, R3.reuse, -R47.reuse ;  /* 0x00000003468f7223 */ /* 0x180fe2000001082f */
[-CC-:B------:R-:W-:Y:S01]  /*2db0*/  FFMA.FTZ R4, R72, R3.reuse, -R47.reuse ;  /* 0x0000000348047223 */ /* 0x180fe2000001082f */
        /* <DEDUP_REMOVED lines=8> */
[-CC-:B------:R-:W-:Y:S01]  /*2e40*/  FFMA.FTZ R86, R86, R3.reuse, -R47.reuse ;  /* 0x0000000356567223 */ /* 0x180fe2000001082f */
[----:B------:R-:W-:Y:S01]  /*2e50*/  FFMA.FTZ R32, R32, R3, -R47 ;  /* 0x0000000320207223 */ /* 0x000fe2000001082f */
[----:B------:R-:W1:Y:S01]  /*2e60*/  MUFU.EX2 R8, R8 ;  /* 0x0000000800087308 */ /* 0x000e620000000800 */
[----:B--2---:R-:W-:Y:S01]  /*2e70*/  FADD.FTZ R6, R30, R27 ;  /* 0x0000001b1e067221 */ /* 0x004fe20000010000 */
[----:B------:R-:W-:-:S02]  /*2e80*/  F2FP.F16.F32.PACK_AB R122, R9, R122 ;  /* 0x0000007a097a723e */ /* 0x000fc400000000ff */
[----:B------:R-:W-:Y:S02]  /*2e90*/  F2FP.F16.F32.PACK_AB R124, R11, R124 ;  /* 0x0000007c0b7c723e */ /* 0x000fe400000000ff */
[----:B------:R-:W-:Y:S02]  /*2ea0*/  F2FP.F16.F32.PACK_AB R126, R13, R126 ;  /* 0x0000007e0d7e723e */ /* 0x000fe400000000ff */
[----:B------:R-:W2:Y:S01]  /*2eb0*/  MUFU.EX2 R127, R127 ;  /* 0x0000007f007f7308 */ /* 0x000ea20000000800 */
[----:B0-----:R-:W-:Y:S01]  /*2ec0*/  FADD.FTZ R27, R125, R6 ;  /* 0x000000067d1b7221 */ /* 0x001fe20000010000 */
[----:B------:R-:W-:Y:S02]  /*2ed0*/  F2FP.F16.F32.PACK_AB R128, R15, R128 ;  /* 0x000000800f80723e */ /* 0x000fe400000000ff */
[----:B------:R-:W-:Y:S02]  /*2ee0*/  F2FP.F16.F32.PACK_AB R121, R26, R121 ;  /* 0x000000791a79723e */ /* 0x000fe400000000ff */
[----:B------:R-:W-:-:S02]  /*2ef0*/  F2FP.F16.F32.PACK_AB R123, R30, R123 ;  /* 0x0000007b1e7b723e */ /* 0x000fc400000000ff */
[----:B------:R-:W0:Y:S01]  /*2f00*/  MUFU.EX2 R21, R21 ;  /* 0x0000001500157308 */ /* 0x000e220000000800 */
[C---:B-1----:R-:W-:Y:S01]  /*2f10*/  FADD.FTZ R6, R8.reuse, R27 ;  /* 0x0000001b08067221 */ /* 0x042fe20000010000 */
[----:B------:R-:W-:-:S06]  /*2f20*/  F2FP.F16.F32.PACK_AB R125, R8, R125 ;  /* 0x0000007d087d723e */ /* 0x000fcc00000000ff */
[----:B------:R-:W1:Y:S01]  /*2f30*/  MUFU.EX2 R20, R20 ;  /* 0x0000001400147308 */ /* 0x000e620000000800 */
[----:B--2---:R-:W-:-:S07]  /*2f40*/  FADD.FTZ R27, R127, R6 ;  /* 0x000000067f1b7221 */ /* 0x004fce0000010000 */
[----:B------:R-:W2:Y:S01]  /*2f50*/  MUFU.EX2 R132, R132 ;  /* 0x0000008400847308 */ /* 0x000ea20000000800 */
[C---:B0-----:R-:W-:Y:S01]  /*2f60*/  FADD.FTZ R49, R21.reuse, R50 ;  /* 0x0000003215317221 */ /* 0x041fe20000010000 */
[----:B------:R-:W-:Y:S01]  /*2f70*/  FFMA.FTZ R50, R68, R3, -R47 ;  /* 0x0000000344327223 */ /* 0x000fe2000001082f */
[----:B------:R-:W-:-:S05]  /*2f80*/  F2FP.F16.F32.PACK_AB R130, R21, R130 ;  /* 0x000000821582723e */ /* 0x000fca00000000ff */
        /* <DEDUP_REMOVED lines=29> */
[----:B------:R-:W-:Y:S01]  /*3160*/  FFMA.FTZ R6, R10, R3, -R47 ;  /* 0x000000030a067223 */ /* 0x000fe2000001082f */
[----:B------:R-:W-:-:S05]  /*3170*/  F2FP.F16.F32.PACK_AB R136, R33, R136 ;  /* 0x000000882188723e */ /* 0x000fca00000000ff */
[----:B------:R-:W0:Y:S01]  /*3180*/  MUFU.EX2 R135, R135 ;  /* 0x0000008700877308 */ /* 0x000e220000000800 */
[----:B-1----:R-:W-:Y:S01]  /*3190*/  FADD.FTZ R10, R42, R27 ;  /* 0x0000001b2a0a7221 */ /* 0x002fe20000010000 */
[----:B------:R-:W-:Y:S01]  /*31a0*/  FFMA.FTZ R27, R28, R3, -R47 ;  /* 0x000000031c1b7223 */ /* 0x000fe2000001082f */
[----:B------:R-:W-:-:S05]  /*31b0*/  F2FP.F16.F32.PACK_AB R133, R42, R133 ;  /* 0x000000852a85723e */ /* 0x000fca00000000ff */
        /* <DEDUP_REMOVED lines=45> */
[----:B--2---:R-:W-:-:S07]  /*3490*/  FADD.FTZ R9, R43, R54 ;  /* 0x000000362b097221 */ /* 0x004fce0000010000 */
[----:B------:R-:W-:Y:S01]  /*34a0*/  MUFU.EX2 R145, R145 ;  /* 0x0000009100917308 */ /* 0x000fe20000000800 */
[----:B0-----:R-:W-:-:S07]  /*34b0*/  F2FP.F16.F32.PACK_AB R143, R4, R143 ;  /* 0x0000008f048f723e */ /* 0x001fce00000000ff */
[----:B------:R0:W2:Y:S01]  /*34c0*/  MUFU.EX2 R45, R146 ;  /* 0x00000092002d7308 */ /* 0x0000a20000000800 */
[----:B-1----:R-:W-:-:S07]  /*34d0*/  FADD.FTZ R12, R148, R9 ;  /* 0x00000009940c7221 */ /* 0x002fce0000010000 */
[----:B------:R-:W1:Y:S01]  /*34e0*/  MUFU.EX2 R10, R76 ;  /* 0x0000004c000a7308 */ /* 0x000e620000000800 */
[----:B0-----:R-:W-:-:S07]  /*34f0*/  F2FP.F16.F32.PACK_AB R146, R43, R40 ;  /* 0x000000282b92723e */ /* 0x001fce00000000ff */
[----:B------:R-:W0:Y:S01]  /*3500*/  MUFU.EX2 R147, R147 ;  /* 0x0000009300937308 */ /* 0x000e220000000800 */
[C---:B--2---:R-:W-:Y:S01]  /*3510*/  FADD.FTZ R9, R45.reuse, R12 ;  /* 0x0000000c2d097221 */ /* 0x044fe20000010000 */
[----:B------:R-:W-:-:S06]  /*3520*/  F2FP.F16.F32.PACK_AB R148, R45, R148 ;  /* 0x000000942d94723e */ /* 0x000fcc00000000ff */
[----:B------:R2:W3:Y:S08]  /*3530*/  MUFU.EX2 R28, R6 ;  /* 0x00000006001c7308 */ /* 0x0004f00000000800 */
[----:B------:R-:W4:Y:S01]  /*3540*/  MUFU.EX2 R82, R82 ;  /* 0x0000005200527308 */ /* 0x000f220000000800 */
[----:B--2---:R-:W-:-:S04]  /*3550*/  FADD.FTZ R6, R4, R5 ;  /* 0x0000000504067221 */ /* 0x004fc80000010000 */
[----:B------:R-:W-:Y:S01]  /*3560*/  FADD.FTZ R5, R145, R6 ;  /* 0x0000000691057221 */ /* 0x000fe20000010000 */
[C---:B-1----:R-:W-:Y:S02]  /*3570*/  F2FP.F16.F32.PACK_AB R145, R10.reuse, R145 ;  /* 0x000000910a91723e */ /* 0x042fe400000000ff */
[----:B------:R-:W1:Y:S01]  /*3580*/  MUFU.EX2 R27, R27 ;  /* 0x0000001b001b7308 */ /* 0x000e620000000800 */
[----:B------:R-:W-:-:S04]  /*3590*/  FADD.FTZ R12, R10, R5 ;  /* 0x000000050a0c7221 */ /* 0x000fc80000010000 */
[----:B0-----:R-:W-:Y:S01]  /*35a0*/  FADD.FTZ R5, R147, R12 ;  /* 0x0000000c93057221 */ /* 0x001fe20000010000 */
[C---:B---3--:R-:W-:Y:S02]  /*35b0*/  F2FP.F16.F32.PACK_AB R147, R28.reuse, R147 ;  /* 0x000000931c93723e */ /* 0x048fe400000000ff */
[----:B------:R-:W0:Y:S01]  /*35c0*/  MUFU.EX2 R86, R86 ;  /* 0x0000005600567308 */ /* 0x000e220000000800 */
[----:B------:R-:W-:-:S04]  /*35d0*/  FADD.FTZ R5, R28, R5 ;  /* 0x000000051c057221 */ /* 0x000fc80000010000 */
[----:B----4-:R-:W-:-:S03]  /*35e0*/  FADD.FTZ R8, R82, R5 ;  /* 0x0000000552087221 */ /* 0x010fc60000010000 */
[----:B------:R-:W2:Y:S01]  /*35f0*/  MUFU.EX2 R151, R32 ;  /* 0x0000002000977308 */ /* 0x000ea20000000800 */
[C---:B-1----:R-:W-:Y:S01]  /*3600*/  FADD.FTZ R5, R27.reuse, R8 ;  /* 0x000000081b057221 */ /* 0x042fe20000010000 */
[----:B------:R-:W-:-:S06]  /*3610*/  F2FP.F16.F32.PACK_AB R149, R27, R82 ;  /* 0x000000521b95723e */ /* 0x000fcc00000000ff */
[----:B------:R-:W1:Y:S01]  /*3620*/  MUFU.EX2 R150, R150 ;  /* 0x0000009600967308 */ /* 0x000e620000000800 */
[----:B0-----:R-:W-:-:S07]  /*3630*/  FADD.FTZ R4, R86, R5 ;  /* 0x0000000556047221 */ /* 0x001fce0000010000 */
[----:B------:R-:W0:Y:S01]  /*3640*/  MUFU.EX2 R31, R31 ;  /* 0x0000001f001f7308 */ /* 0x000e220000000800 */
[----:B--2---:R-:W-:Y:S01]  /*3650*/  FADD.FTZ R5, R151, R4 ;  /* 0x0000000497057221 */ /* 0x004fe20000010000 */
[----:B------:R-:W-:Y:S01]  /*3660*/  VIADD R4, R89, 0xfffffffe ;  /* 0xfffffffe59047836 */ /* 0x000fe20000000000 */
[----:B------:R-:W-:Y:S01]  /*3670*/  F2FP.F16.F32.PACK_AB R151, R151, R86 ;  /* 0x000000569797723e */ /* 0x000fe200000000ff */
[----:B------:R-:W-:-:S03]  /*3680*/  IMAD.MOV.U32 R89, RZ, RZ, R119 ;  /* 0x000000ffff597224 */ /* 0x000fc600078e0077 */
[----:B------:R-:W-:Y:S01]  /*3690*/  ISETP.GE.AND P1, PT, R4, R16, PT ;  /* 0x000000100400720c */ /* 0x000fe20003f26270 */
[----:B-1----:R-:W-:-:S04]  /*36a0*/  FADD.FTZ R6, R150, R9 ;  /* 0x0000000996067221 */ /* 0x002fc80000010000 */
[C---:B0-----:R-:W-:Y:S01]  /*36b0*/  FADD.FTZ R6, R31.reuse, R6 ;  /* 0x000000061f067221 */ /* 0x041fe20000010000 */
[----:B------:R-:W-:-:S07]  /*36c0*/  F2FP.F16.F32.PACK_AB R150, R31, R150 ;  /* 0x000000961f96723e */ /* 0x000fce00000000ff */
[----:B------:R-:W-:Y:S05]  /*36d0*/  @!P1 BRA `(.L_x_216) ;  /* 0x0000001c00d89947 */ /* 0x000fea0003800000 */
        /* <DEDUP_REMOVED lines=18> */
[----:B------:R-:W-:Y:S01]  /*3800*/  UMOV UR7, UR38 ;  /* 0x0000002600077c82 */ /* 0x000fe20008000000 */
[----:B------:R-:W-:-:S05]  /*3810*/  UMOV UR6, UR39 ;  /* 0x0000002700067c82 */ /* 0x000fca0008000000 */
.L_x_227:
[----:B------:R-:W-:Y:S01]  /*3820*/  ISETP.NE.AND P2, PT, RZ, UR41, PT ;  /* 0x00000029ff007c0c */ /* 0x000fe2000bf45270 */
[----:B------:R-:W-:-:S04]  /*3830*/  UISETP.NE.AND UP0, UPT, UR6, 0x1, UPT ;  /* 0x000000010600788c */ /* 0x000fc8000bf05270 */
[----:B------:R-:W-:-:S04]  /*3840*/  USEL UR38, URZ, 0x1, UP0 ;  /* 0x000000013f267887 */ /* 0x000fc80008000000 */
[----:B------:R-:W-:-:S04]  /*3850*/  ULOP3.LUT UR38, UR7, UR38, URZ, 0x3c, !UPT ;  /* 0x0000002607267292 */ /* 0x000fc8000f8e3c3f */
[----:B------:R-:W-:Y:S08]  /*3860*/  @P2 BRA `(.L_x_217) ;  /* 0x0000000000442947 */ /* 0x000ff00003800000 */
[----:B------:R-:W-:Y:S05]  /*3870*/  @!P0 BRA `(.L_x_218) ;  /* 0x0000000000048947 */ /* 0x000fea0003800000 */
[----:B------:R-:W-:Y:S01]  /*3880*/  BPT.TRAP 0x1 ;  /* 0x000000040000795c */ /* 0x000fe20000300000 */
.L_x_218:
[----:B------:R-:W0:Y:S01]  /*3890*/  S2UR UR14, SR_CgaCtaId ;  /* 0x00000000000e79c3 */ /* 0x000e220000008800 */
[----:B------:R-:W-:Y:S01]  /*38a0*/  UIADD3 UR10, UR6, 0x1, URZ ;  /* 0x00000001060a7890 */ /* 0x000fe2000fffe03f */
[----:B------:R-:W-:Y:S01]  /*38b0*/  IMAD.U32 R0, RZ, RZ, UR38 ;  /* 0x00000026ff007e24 */ /* 0x000fe2000f8e00ff */
[----:B------:R-:W-:Y:S02]  /*38c0*/  UMOV UR11, 0x400 ;  /* 0x00000400000b7882 */ /* 0x000fe40000000000 */
[----:B------:R-:W-:Y:S02]  /*38d0*/  UISETP.NE.AND UP0, UPT, UR10, 0x2, UPT ;  /* 0x000000020a00788c */ /* 0x000fe4000bf05270 */
[----:B------:R-:W-:Y:S02]  /*38e0*/  SHF.L.U32 R0, R0, 0x1f, RZ ;  /* 0x0000001f00007819 */ /* 0x000fe400000006ff */
[----:B------:R-:W-:Y:S02]  /*38f0*/  USEL UR10, UR10, URZ, UP0 ;  /* 0x0000003f0a0a7287 */ /* 0x000fe40008000000 */
[----:B0-----:R-:W-:-:S04]  /*3900*/  ULEA UR11, UR14, UR11, 0x18 ;  /* 0x0000000b0e0b7291 */ /* 0x001fc8000f8ec03f */
[----:B------:R-:W-:-:S09]  /*3910*/  ULEA UR10, UR10, UR11, 0x3 ;  /* 0x0000000b0a0a7291 */ /* 0x000fd2000f8e183f */
[----:B------:R0:W1:Y:S01]  /*3920*/  SYNCS.PHASECHK.TRANS64.TRYWAIT P1, [UR10+0x16830], R0 ;  /* 0x01683000ff0075a7 */ /* 0x000062000802014a */
[----:B------:R-:W-:Y:S05]  /*3930*/  @!P0 BRA `(.L_x_219) ;  /* 0x0000000000048947 */ /* 0x000fea0003800000 */
[----:B------:R-:W-:Y:S01]  /*3940*/  BPT.TRAP 0x1 ;  /* 0x000000040000795c */ /* 0x000fe20000300000 */
.L_x_219:
[----:B-1----:R-:W-:Y:S05]  /*3950*/  @P1 BRA `(.L_x_217) ;  /* 0x0000000000081947 */ /* 0x002fea0003800000 */
[----:B------:R-:W1:Y:S02]  /*3960*/  SYNCS.PHASECHK.TRANS64.TRYWAIT P1, [UR10+0x16830], R0 ;  /* 0x01683000ff0075a7 */ /* 0x000e64000802014a */
[----:B-1----:R-:W-:Y:S05]  /*3970*/  @!P1 BRA `(.L_x_220) ;  /* 0x000000a400989947 */ /* 0x002fea0003800000 */
.L_x_217:
[----:B-1----:R-:W1:Y:S01]  /*3980*/  S2R R3, SR_TID.X ;  /* 0x0000000000037919 */ /* 0x002e620000002100 */
[----:B------:R-:W-:Y:S01]  /*3990*/  UIADD3 UR39, UR6, 0x1, URZ ;  /* 0x0000000106277890 */ /* 0x000fe2000fffe03f */
[----:B------:R-:W-:Y:S01]  /*39a0*/  UMOV UR24, UR4 ;  /* 0x0000000400187c82 */ /* 0x000fe20008000000 */
[----:B------:R-:W-:Y:S02]  /*39b0*/  UMOV UR25, UR5 ;  /* 0x0000000500197c82 */ /* 0x000fe40008000000 */
[----:B------:R-:W-:Y:S01]  /*39c0*/  UISETP.NE.AND UP0, UPT, UR39, 0x2, UPT ;  /* 0x000000022700788c */ /* 0x000fe2000bf05270 */
[----:B------:R-:W-:Y:S01]  /*39d0*/  UMOV UR27, 0x40000040 ;  /* 0x40000040001b7882 */ /* 0x000fe20000000000 */
[----:B------:R-:W-:Y:S02]  /*39e0*/  UMOV UR11, 0x40000040 ;  /* 0x40000040000b7882 */ /* 0x000fe40000000000 */
[----:B------:R-:W-:Y:S01]  /*39f0*/  USEL UR39, UR39, URZ, UP0 ;  /* 0x0000003f27277287 */ /* 0x000fe20008000000 */
[----:B------:R-:W-:Y:S01]  /*3a00*/  UMOV UR15, 0x40000040 ;  /* 0x40000040000f7882 */ /* 0x000fe20000000000 */
[----:B------:R-:W-:-:S02]  /*3a10*/  UMOV UR19, 0x40000040 ;  /* 0x4000004000137882 */ /* 0x000fc40000000000 */
[----:B------:R-:W-:-:S04]  /*3a20*/  ULEA UR26, UR39, UR20, 0xa ;  /* 0x00000014271a7291 */ /* 0x000fc8000f8e503f */
[----:B------:R-:W-:Y:S02]  /*3a30*/  UIADD3 UR10, UR26, 0x2, URZ ;  /* 0x000000021a0a7890 */ /* 0x000fe4000fffe03f */
[----:B------:R-:W-:Y:S02]  /*3a40*/  UIADD3 UR14, UR26, 0x4, URZ ;  /* 0x000000041a0e7890 */ /* 0x000fe4000fffe03f */
[----:B------:R-:W-:Y:S01]  /*3a50*/  UIADD3 UR18, UR26, 0x6, URZ ;  /* 0x000000061a127890 */ /* 0x000fe2000fffe03f */
[----:B-1----:R-:W-:-:S05]  /*3a60*/  SHF.R.U32.HI R3, RZ, 0x7, R3 ;  /* 0x00000007ff037819 */ /* 0x002fca0000011603 */
[----:B0-----:R-:W-:-:S05]  /*3a70*/  VIADD R0, R3, 0x8 ;  /* 0x0000000803007836 */ /* 0x001fca0000000000 */
[----:B------:R0:W-:Y:S06]  /*3a80*/  BAR.SYNC.DEFER_BLOCKING R0, 0x100 ;  /* 0x000400000000751d */ /* 0x0001ec0000010000 */
        /* <DEDUP_REMOVED lines=12> */
[----:B0-----:R-:W-:Y:S05]  /*3b50*/  @P2 BRA `(.L_x_221) ;  /* 0x0000000000382947 */ /* 0x001fea0003800000 */
[----:B------:R-:W-:Y:S05]  /*3b60*/  @!P0 BRA `(.L_x_222) ;  /* 0x0000000000048947 */ /* 0x000fea0003800000 */
[----:B------:R-:W-:Y:S01]  /*3b70*/  BPT.TRAP 0x1 ;  /* 0x000000040000795c */ /* 0x000fe20000300000 */
.L_x_222:
[----:B------:R-:W0:Y:S01]  /*3b80*/  S2UR UR11, SR_CgaCtaId ;  /* 0x00000000000b79c3 */ /* 0x000e220000008800 */
[----:B------:R-:W-:Y:S01]  /*3b90*/  UMOV UR10, 0x400 ;  /* 0x00000400000a7882 */ /* 0x000fe20000000000 */
[----:B------:R-:W-:-:S05]  /*3ba0*/  IMAD.U32 R0, RZ, RZ, UR7 ;  /* 0x00000007ff007e24 */ /* 0x000fca000f8e00ff */
[----:B------:R-:W-:Y:S01]  /*3bb0*/  SHF.L.U32 R0, R0, 0x1f, RZ ;  /* 0x0000001f00007819 */ /* 0x000fe200000006ff */
[----:B0-----:R-:W-:-:S04]  /*3bc0*/  ULEA UR10, UR11, UR10, 0x18 ;  /* 0x0000000a0b0a7291 */ /* 0x001fc8000f8ec03f */
[----:B------:R-:W-:-:S09]  /*3bd0*/  ULEA UR10, UR6, UR10, 0x3 ;  /* 0x0000000a060a7291 */ /* 0x000fd2000f8e183f */
[----:B------:R0:W1:Y:S01]  /*3be0*/  SYNCS.PHASECHK.TRANS64.TRYWAIT P1, [UR10+0x16850], R0 ;  /* 0x01685000ff0075a7 */ /* 0x000062000802014a */
[----:B------:R-:W-:Y:S05]  /*3bf0*/  @!P0 BRA `(.L_x_223) ;  /* 0x0000000000048947 */ /* 0x000fea0003800000 */
[----:B------:R-:W-:Y:S01]  /*3c00*/  BPT.TRAP 0x1 ;  /* 0x000000040000795c */ /* 0x000fe20000300000 */
.L_x_223:
[----:B-1----:R-:W-:Y:S05]  /*3c10*/  @P1 BRA `(.L_x_221) ;  /* 0x0000000000081947 */ /* 0x002fea0003800000 */
[----:B------:R-:W1:Y:S02]  /*3c20*/  SYNCS.PHASECHK.TRANS64.TRYWAIT P1, [UR10+0x16850], R0 ;  /* 0x01685000ff0075a7 */ /* 0x000e64000802014a */
[----:B-1----:R-:W-:Y:S05]  /*3c30*/  @!P1 BRA `(.L_x_224) ;  /* 0x000000a400009947 */ /* 0x002fea0003800000 */
.L_x_221:
[----:B------:R-:W2:Y:S01]  /*3c40*/  S2UR UR11, SR_CgaCtaId ;  /* 0x00000000000b79c3 */ /* 0x000ea20000008800 */
[----:B------:R-:W-:Y:S01]  /*3c50*/  UMOV UR7, 0x400 ;  /* 0x0000040000077882 */ /* 0x000fe20000000000 */
[----:B------:R-:W-:Y:S01]  /*3c60*/  WARPGROUP.ARRIVE ;  /* 0x00000000000079c5 */ /* 0x000fe20000000000 */
[----:B------:R-:W-:-:S05]  /*3c70*/  UMOV UR19, 0x40000040 ;  /* 0x4000004000137882 */ /* 0x000fca0000000000 */
[----:B------:R-:W1:Y:S01]  /*3c80*/  S2R R7, SR_TID.X ;  /* 0x0000000000077919 */ /* 0x000e620000002100 */
[----:B--2---:R-:W-:-:S04]  /*3c90*/  ULEA UR15, UR11, UR7, 0x18 ;  /* 0x000000070b0f7291 */ /* 0x004fc8000f8ec03f */
[----:B------:R-:W-:-:S04]  /*3ca0*/  UIADD3 UR7, UR15, 0x400, URZ ;  /* 0x000004000f077890 */ /* 0x000fc8000fffe03f */
[----:B------:R-:W-:-:S04]  /*3cb0*/  USHF.R.U32.HI UR7, URZ, 0x4, UR7 ;  /* 0x000000043f077899 */ /* 0x000fc80008011607 */
[----:B------:R-:W-:Y:S01]  /*3cc0*/  ULOP3.LUT UR7, UR7, 0x3fff, URZ, 0xc0, !UPT ;  /* 0x00003fff07077892 */ /* 0x000fe2000f8ec03f */
[----:B-1----:R-:W-:Y:S02]  /*3cd0*/  SHF.R.U32.HI R3, RZ, 0x7, R7 ;  /* 0x00000007ff037819 */ /* 0x002fe40000011607 */
[----:B------:R-:W-:Y:S01]  /*3ce0*/  ISETP.GE.U32.AND P1, PT, R7, 0x180, PT ;  /* 0x000001800700780c */ /* 0x000fe20003f26070 */
[----:B------:R-:W-:Y:S02]  /*3cf0*/  ULEA UR10, UR6, UR7, 0xa ;  /* 0x00000007060a7291 */ /* 0x000fe4000f8e503f */
[----:B0-----:R-:W-:Y:S02]  /*3d00*/  VIADD R0, R3, 0x9 ;  /* 0x0000000903007836 */ /* 0x001fe40000000000 */
[----:B------:R-:W-:-:S03]  /*3d10*/  UIADD3 UR14, UR10, 0x80, URZ ;  /* 0x000000800a0e7890 */ /* 0x000fc6000fffe03f */
[----:B------:R-:W-:Y:S01]  /*3d20*/  UMOV UR18, UR10 ;  /* 0x0000000a00127c82 */ /* 0x000fe20008000000 */
[----:B------:R-:W-:Y:S01]  /*3d30*/  SEL R0, R0, 0x9, !P1 ;  /* 0x0000000900007807 */ /* 0x000fe20004800000 */
[----:B------:R-:W-:Y:S01]  /*3d40*/  HGMMA.64x64x16.F32 R88, R120, gdesc[UR16].tnspB, R88, gsb0 ;  /* 0x40e0001078587df0 */ /* 0x000fe20008000858 */
[----:B------:R-:W-:Y:S01]  /*3d50*/  UMOV UR19, 0x40000040 ;  /* 0x4000004000137882 */ /* 0x000fe20000000000 */
[----:B------:R-:W-:Y:S01]  /*3d60*/  UMOV UR18, UR14 ;  /* 0x0000000e00127c82 */ /* 0x000fe20008000000 */
        /* <DEDUP_REMOVED lines=43> */
.L_x_225:
[----:B0-----:R-:W-:Y:S01]  /*4020*/  FMNMX.FTZ R0, R24, R9, !PT ;  /* 0x0000000918007209 */ /* 0x001fe20007810000 */
[----:B------:R-:W-:Y:S01]  /*4030*/  ULEA UR7, UR39, UR15, 0x3 ;  /* 0x0000000f27077291 */ /* 0x000fe2000f8e183f */
[----:B------:R-:W-:Y:S02]  /*4040*/  FMNMX.FTZ R10, R26, R8, !PT ;  /* 0x000000081a0a7209 */ /* 0x000fe40007810000 */
[----:B------:R-:W-:Y:S01]  /*4050*/  FMNMX.FTZ R3, R25, R0, !PT ;  /* 0x0000000019037209 */ /* 0x000fe20007810000 */
[----:B------:R-:W-:Y:S01]  /*4060*/  UIADD3 UR7, UR7, 0x16840, URZ ;  /* 0x0001684007077890 */ /* 0x000fe2000fffe03f */
[----:B------:R-:W-:Y:S02]  /*4070*/  FMNMX.FTZ R7, R27, R10, !PT ;  /* 0x0000000a1b077209 */ /* 0x000fe40007810000 */
[----:B------:R-:W-:Y:S01]  /*4080*/  FMNMX.FTZ R0, R28, R3, !PT ;  /* 0x000000031c007209 */ /* 0x000fe20007810000 */
[----:B------:R-:W-:Y:S01]  /*4090*/  UPRMT UR7, UR11, 0x654, UR7 ;  /* 0x000006540b077896 */ /* 0x000fe20008000007 */
[----:B------:R-:W-:-:S02]  /*40a0*/  FMNMX.FTZ R10, R30, R7, !PT ;  /* 0x000000071e0a7209 */ /* 0x000fc40007810000 */
[----:B------:R-:W-:Y:S02]  /*40b0*/  FMNMX.FTZ R3, R29, R0, !PT ;  /* 0x000000001d037209 */ /* 0x000fe40007810000 */
[----:B------:R-:W-:Y:S02]  /*40c0*/  FMNMX.FTZ R7, R31, R10, !PT ;  /* 0x0000000a1f077209 */ /* 0x000fe40007810000 */
[----:B------:R-:W-:Y:S02]  /*40d0*/  FMNMX.FTZ R0, R32, R3, !PT ;  /* 0x0000000320007209 */ /* 0x000fe40007810000 */
[----:B------:R-:W-:Y:S01]  /*40e0*/  FMNMX.FTZ R10, R34, R7, !PT ;  /* 0x00000007220a7209 */ /* 0x000fe20007810000 */
[----:B------:R-:W-:Y:S01]  /*40f0*/  SYNCS.ARRIVE.TRANS64.RED.A1T0 RZ, [UR7], RZ ;  /* 0x000000ffffff79a7 */ /* 0x000fe20008100407 */
        /* <DEDUP_REMOVED lines=53> */
[----:B------:R-:W-:-:S03]  /*4450*/  FMNMX.FTZ R10, R87, R10, !PT ;  /* 0x0000000a570a7209 */ /* 0x000fc60007810000 */
[----:B------:R-:W0:Y:S04]  /*4460*/  SHFL.BFLY PT, R0, R11, 0x2, 0x1f ;  /* 0x0c401f000b007f89 */ /* 0x000e2800000e0000 */
[----:B------:R-:W1:Y:S01]  /*4470*/  SHFL.BFLY PT, R3, R10, 0x2, 0x1f ;  /* 0x0c401f000a037f89 */ /* 0x000e6200000e0000 */
[----:B0-----:R-:W-:Y:S02]  /*4480*/  FMNMX.FTZ R12, R11, R0, !PT ;  /* 0x000000000b0c7209 */ /* 0x001fe40007810000 */
[----:B-1----:R-:W-:-:S03]  /*4490*/  FMNMX.FTZ R13, R10, R3, !PT ;  /* 0x000000030a0d7209 */ /* 0x002fc60007810000 */
[----:B------:R-:W0:Y:S01]  /*44a0*/  SHFL.BFLY PT, R7, R12, 0x1, 0x1f ;  /* 0x0c201f000c077f89 */ /* 0x000e2200000e0000 */
[----:B------:R-:W1:Y:S03]  /*44b0*/  LDC R3, c[0x0][0x988] ;  /* 0x00026200ff037b82 */ /* 0x000e660000000800 */
[----:B------:R-:W2:Y:S01]  /*44c0*/  SHFL.BFLY PT, R14, R13, 0x1, 0x1f ;  /* 0x0c201f000d0e7f89 */ /* 0x000ea200000e0000 */
[----:B0-----:R-:W-:Y:S02]  /*44d0*/  FMNMX.FTZ R0, R12, R7, !PT ;  /* 0x000000070c007209 */ /* 0x001fe40007810000 */
[----:B--2---:R-:W-:-:S03]  /*44e0*/  FMNMX.FTZ R7, R13, R14, !PT ;  /* 0x0000000e0d077209 */ /* 0x004fc60007810000 */
[C---:B-1----:R-:W-:Y:S01]  /*44f0*/  FMUL.FTZ R10, R0.reuse, R3 ;  /* 0x00000003000a7220 */ /* 0x042fe20000410000 */
[----:B------:R-:W-:-:S03]  /*4500*/  FADD.FTZ R14, -R0, R9 ;  /* 0x00000009000e7221 */ /* 0x000fc60000010100 */
[-C--:B------:R-:W-:Y:S01]  /*4510*/  FFMA.FTZ R126, R36, R3.reuse, -R10 ;  /* 0x00000003247e7223 */ /* 0x080fe2000001080a */
[C---:B------:R-:W-:Y:S01]  /*4520*/  FADD.FTZ R20, -R7.reuse, R8 ;  /* 0x0000000807147221 */ /* 0x040fe20000010100 */
[-C--:B------:R-:W-:Y:S01]  /*4530*/  FMUL.FTZ R36, R7, R3.reuse ;  /* 0x0000000307247220 */ /* 0x080fe20000410000 */
[-C--:B------:R-:W-:Y:S01]  /*4540*/  FFMA.FTZ R120, R24, R3.reuse, -R10 ;  /* 0x0000000318787223 */ /* 0x080fe2000001080a */
[-C--:B------:R-:W-:Y:S01]  /*4550*/  FMUL.FTZ R14, R14, R3.reuse ;  /* 0x000000030e0e7220 */ /* 0x080fe20000410000 */
[-C--:B------:R-:W-:Y:S01]  /*4560*/  FMUL.FTZ R9, R20, R3.reuse ;  /* 0x0000000314097220 */ /* 0x080fe20000410000 */
[-C--:B------:R-:W-:Y:S01]  /*4570*/  FFMA.FTZ R26, R26, R3.reuse, -R36 ;  /* 0x000000031a1a7223 */ /* 0x080fe20000010824 */
[-CC-:B------:R-:W-:Y:S01]  /*4580*/  FFMA.FTZ R121, R25, R3.reuse, -R10.reuse ;  /* 0x0000000319797223 */ /* 0x180fe2000001080a */
[-C--:B------:R-:W-:Y:S01]  /*4590*/  FFMA.FTZ R25, R49, R3.reuse, -R10 ;  /* 0x0000000331197223 */ /* 0x080fe2000001080a */
[-C--:B------:R-:W-:Y:S01]  /*45a0*/  FFMA.FTZ R49, R27, R3.reuse, -R36 ;  /* 0x000000031b317223 */ /* 0x080fe20000010824 */
[----:B------:R-:W-:Y:S01]  /*45b0*/  MUFU.EX2 R8, R14 ;  /* 0x0000000e00087308 */ /* 0x000fe20000000800 */
[-C--:B------:R-:W-:Y:S01]  /*45c0*/  FFMA.FTZ R122, R28, R3.reuse, -R10 ;  /* 0x000000031c7a7223 */ /* 0x080fe2000001080a */
[-C--:B------:R-:W-:Y:S01]  /*45d0*/  FFMA.FTZ R27, R30, R3.reuse, -R36 ;  /* 0x000000031e1b7223 */ /* 0x080fe20000010824 */
[-CC-:B------:R-:W-:Y:S01]  /*45e0*/  FFMA.FTZ R123, R29, R3.reuse, -R10.reuse ;  /* 0x000000031d7b7223 */ /* 0x180fe2000001080a */
[-C--:B------:R-:W-:Y:S01]  /*45f0*/  FFMA.FTZ R132, R48, R3.reuse, -R10 ;  /* 0x0000000330847223 */ /* 0x080fe2000001080a */
[-C--:B------:R-:W-:Y:S01]  /*4600*/  FFMA.FTZ R48, R31, R3.reuse, -R36 ;  /* 0x000000031f307223 */ /* 0x080fe20000010824 */
[-C--:B------:R-:W-:Y:S01]  /*4610*/  FFMA.FTZ R124, R32, R3.reuse, -R10 ;  /* 0x00000003207c7223 */ /* 0x080fe2000001080a */
[-C--:B------:R-:W-:Y:S01]  /*4620*/  FFMA.FTZ R125, R34, R3.reuse, -R36 ;  /* 0x00000003227d7223 */ /* 0x080fe20000010824 */
[----:B------:R-:W0:Y:S01]  /*4630*/  MUFU.EX2 R120, R120 ;  /* 0x0000007800787308 */ /* 0x000e220000000800 */
[-CC-:B------:R-:W-:Y:S01]  /*4640*/  FFMA.FTZ R33, R33, R3.reuse, -R10.reuse ;  /* 0x0000000321217223 */ /* 0x180fe2000001080a */
[-C--:B------:R-:W-:Y:S01]  /*4650*/  FFMA.FTZ R28, R45, R3.reuse, -R10 ;  /* 0x000000032d1c7223 */ /* 0x080fe2000001080a */
[-CC-:B------:R-:W-:Y:S01]  /*4660*/  FFMA.FTZ R45, R35, R3.reuse, -R36.reuse ;  /* 0x00000003232d7223 */ /* 0x180fe20000010824 */
[-C--:B------:R-:W-:Y:S01]  /*4670*/  FFMA.FTZ R127, R38, R3.reuse, -R36 ;  /* 0x00000003267f7223 */ /* 0x080fe20000010824 */
[-CC-:B------:R-:W-:Y:S01]  /*4680*/  FFMA.FTZ R32, R37, R3.reuse, -R10.reuse ;  /* 0x0000000325207223 */ /* 0x180fe2000001080a */
[-C--:B------:R-:W-:Y:S01]  /*4690*/  FFMA.FTZ R130, R44, R3.reuse, -R10 ;  /* 0x000000032c827223 */ /* 0x080fe2000001080a */
[-C--:B------:R-:W-:Y:S01]  /*46a0*/  FFMA.FTZ R44, R39, R3.reuse, -R36 ;  /* 0x00000003272c7223 */ /* 0x080fe20000010824 */
[----:B------:R-:W-:Y:S01]  /*46b0*/  MUFU.EX2 R9, R9 ;  /* 0x0000000900097308 */ /* 0x000fe20000000800 */
[-C--:B------:R-:W-:Y:S01]  /*46c0*/  FFMA.FTZ R128, R40, R3.reuse, -R10 ;  /* 0x0000000328807223 */ /* 0x080fe2000001080a */
[-C--:B------:R-:W-:Y:S01]  /*46d0*/  FFMA.FTZ R129, R42, R3.reuse, -R36 ;  /* 0x000000032a817223 */ /* 0x080fe20000010824 */
[-C--:B------:R-:W-:Y:S01]  /*46e0*/  FFMA.FTZ R29, R41, R3.reuse, -R10 ;  /* 0x00000003291d7223 */ /* 0x080fe2000001080a */
[-CC-:B------:R-:W-:Y:S01]  /*46f0*/  FFMA.FTZ R43, R43, R3.reuse, -R36.reuse ;  /* 0x000000032b2b7223 */ /* 0x180fe20000010824 */
[-CC-:B------:R-:W-:Y:S01]  /*4700*/  FFMA.FTZ R131, R46, R3.reuse, -R36.reuse ;  /* 0x000000032e837223 */ /* 0x180fe20000010824 */
[-CC-:B------:R-:W-:Y:S01]  /*4710*/  FFMA.FTZ R42, R47, R3.reuse, -R36.reuse ;  /* 0x000000032f2a7223 */ /* 0x180fe20000010824 */
[-C--:B------:R-:W-:Y:S01]  /*4720*/  FFMA.FTZ R133, R50, R3.reuse, -R36 ;  /* 0x0000000332857223 */ /* 0x080fe20000010824 */
[----:B------:R-:W1:Y:S01]  /*4730*/  MUFU.EX2 R26, R26 ;  /* 0x0000001a001a7308 */ /* 0x000e620000000800 */
[----:B0-----:R-:W-:Y:S01]  /*4740*/  FFMA.FTZ R6, R8, R6, R120 ;  /* 0x0000000608067223 */ /* 0x001fe20000010078 */
[-C--:B------:R-:W-:Y:S01]  /*4750*/  FFMA.FTZ R41, R51, R3.reuse, -R36 ;  /* 0x0000000333297223 */ /* 0x080fe20000010824 */
[-C--:B------:R-:W-:Y:S01]  /*4760*/  FFMA.FTZ R134, R52, R3.reuse, -R10 ;  /* 0x0000000334867223 */ /* 0x080fe2000001080a */
[-C--:B------:R-:W-:Y:S01]  /*4770*/  FFMA.FTZ R135, R54, R3.reuse, -R36 ;  /* 0x0000000336877223 */ /* 0x080fe20000010824 */
[-C--:B------:R-:W-:Y:S01]  /*4780*/  FFMA.FTZ R24, R53, R3.reuse, -R10 ;  /* 0x0000000335187223 */ /* 0x080fe2000001080a */
[-C--:B------:R-:W-:Y:S01]  /*4790*/  FFMA.FTZ R40, R55, R3.reuse, -R36 ;  /* 0x0000000337287223 */ /* 0x080fe20000010824 */
[-C--:B------:R-:W-:Y:S01]  /*47a0*/  FFMA.FTZ R136, R56, R3.reuse, -R10 ;  /* 0x0000000338887223 */ /* 0x080fe2000001080a */
[----:B------:R-:W0:Y:S01]  /*47b0*/  MUFU.EX2 R121, R121 ;  /* 0x0000007900797308 */ /* 0x000e220000000800 */
[-C--:B------:R-:W-:Y:S01]  /*47c0*/  FFMA.FTZ R137, R58, R3.reuse, -R36 ;  /* 0x000000033a897223 */ /* 0x080fe20000010824 */
[-C--:B------:R-:W-:Y:S01]  /*47d0*/  FFMA.FTZ R21, R57, R3.reuse, -R10 ;  /* 0x0000000339157223 */ /* 0x080fe2000001080a */
[-C--:B------:R-:W-:Y:S01]  /*47e0*/  FFMA.FTZ R39, R59, R3.reuse, -R36 ;  /* 0x000000033b277223 */ /* 0x080fe20000010824 */
[-C--:B------:R-:W-:Y:S01]  /*47f0*/  FFMA.FTZ R138, R60, R3.reuse, -R10 ;  /* 0x000000033c8a7223 */ /* 0x080fe2000001080a */
[-C--:B------:R-:W-:Y:S01]  /*4800*/  FFMA.FTZ R139, R62, R3.reuse, -R36 ;  /* 0x000000033e8b7223 */ /* 0x080fe20000010824 */
[-C--:B------:R-:W-:Y:S01]  /*4810*/  FFMA.FTZ R20, R61, R3.reuse, -R10 ;  /* 0x000000033d147223 */ /* 0x080fe2000001080a */
[----:B------:R-:W-:Y:S01]  /*4820*/  FFMA.FTZ R38, R63, R3, -R36 ;  /* 0x000000033f267223 */ /* 0x000fe20000010824 */
[----:B------:R-:W2:Y:S01]  /*4830*/  MUFU.EX2 R49, R49 ;  /* 0x0000003100317308 */ /* 0x000ea20000000800 */
[----:B-1----:R-:W-:Y:S01]  /*4840*/  FFMA.FTZ R30, R9, R5, R26 ;  /* 0x00000005091e7223 */ /* 0x002fe2000001001a */
[-C--:B------:R-:W-:Y:S01]  /*4850*/  FFMA.FTZ R140, R64, R3.reuse, -R10 ;  /* 0x00000003408c7223 */ /* 0x080fe2000001080a */
[-C--:B------:R-:W-:Y:S01]  /*4860*/  FFMA.FTZ R141, R66, R3.reuse, -R36 ;  /* 0x00000003428d7223 */ /* 0x080fe20000010824 */
[-C--:B------:R-:W-:Y:S01]  /*4870*/  FFMA.FTZ R15, R65, R3.reuse, -R10 ;  /* 0x00000003410f7223 */ /* 0x080fe2000001080a */
[-C--:B------:R-:W-:Y:S01]  /*4880*/  FFMA.FTZ R37, R67, R3.reuse, -R36 ;  /* 0x0000000343257223 */ /* 0x080fe20000010824 */
[-C--:B------:R-:W-:Y:S01]  /*4890*/  FFMA.FTZ R142, R68, R3.reuse, -R10 ;  /* 0x00000003448e7223 */ /* 0x080fe2000001080a */
[-C--:B------:R-:W-:Y:S01]  /*48a0*/  FFMA.FTZ R143, R70, R3.reuse, -R36 ;  /* 0x00000003468f7223 */ /* 0x080fe20000010824 */
[----:B------:R-:W1:Y:S01]  /*48b0*/  MUFU.EX2 R122, R122 ;  /* 0x0000007a007a7308 */ /* 0x000e620000000800 */
[----:B0-----:R-:W-:Y:S01]  /*48c0*/  FADD.FTZ R5, R121, R6 ;  /* 0x0000000679057221 */ /* 0x001fe20000010000 */
[-C--:B------:R-:W-:Y:S01]  /*48d0*/  FFMA.FTZ R14, R69, R3.reuse, -R10 ;  /* 0x00000003450e7223 */ /* 0x080fe2000001080a */
[-C--:B------:R-:W-:Y:S01]  /*48e0*/  FFMA.FTZ R35, R71, R3.reuse, -R36 ;  /* 0x0000000347237223 */ /* 0x080fe20000010824 */
[-C--:B------:R-:W-:Y:S01]  /*48f0*/  FFMA.FTZ R144, R72, R3.reuse, -R10 ;  /* 0x0000000348907223 */ /* 0x080fe2000001080a */
[-C--:B------:R-:W-:Y:S01]  /*4900*/  FFMA.FTZ R145, R74, R3.reuse, -R36 ;  /* 0x000000034a917223 */ /* 0x080fe20000010824 */
[-C--:B------:R-:W-:Y:S01]  /*4910*/  FFMA.FTZ R13, R73, R3.reuse, -R10 ;  /* 0x00000003490d7223 */ /* 0x080fe2000001080a */
[-C--:B------:R-:W-:Y:S01]  /*4920*/  FFMA.FTZ R34, R75, R3.reuse, -R36 ;  /* 0x000000034b227223 */ /* 0x080fe20000010824 */
[----:B------:R-:W0:Y:S01]  /*4930*/  MUFU.EX2 R27, R27 ;  /* 0x0000001b001b7308 */ /* 0x000e220000000800 */
[----:B--2---:R-:W-:Y:S01]  /*4940*/  FADD.FTZ R30, R49, R30 ;  /* 0x0000001e311e7221 */ /* 0x004fe20000010000 */
[-C--:B------:R-:W-:Y:S01]  /*4950*/  FFMA.FTZ R146, R76, R3.reuse, -R10 ;  /* 0x000000034c927223 */ /* 0x080fe2000001080a */
[-C--:B------:R-:W-:Y:S01]  /*4960*/  FFMA.FTZ R147, R78, R3.reuse, -R36 ;  /* 0x000000034e937223 */ /* 0x080fe20000010824 */
[-CC-:B------:R-:W-:Y:S01]  /*4970*/  FFMA.FTZ R12, R77, R3.reuse, -R10.reuse ;  /* 0x000000034d0c7223 */ /* 0x180fe2000001080a */
[-C--:B------:R-:W-:Y:S01]  /*4980*/  FFMA.FTZ R148, R80, R3.reuse, -R10 ;  /* 0x0000000350947223 */ /* 0x080fe2000001080a */
[-C--:B------:R-:W-:Y:S01]  /*4990*/  FFMA.FTZ R149, R82, R3.reuse, -R36 ;  /* 0x0000000352957223 */ /* 0x080fe20000010824 */
[-CC-:B------:R-:W-:Y:S01]  /*49a0*/  FFMA.FTZ R11, R81, R3.reuse, -R10.reuse ;  /* 0x00000003510b7223 */ /* 0x180fe2000001080a */
[----:B------:R-:W2:Y:S01]  /*49b0*/  MUFU.EX2 R123, R123 ;  /* 0x0000007b007b7308 */ /* 0x000ea20000000800 */
[----:B-1----:R-:W-:Y:S01]  /*49c0*/  FADD.FTZ R6, R122, R5 ;  /* 0x000000057a067221 */ /* 0x002fe20000010000 */
[-C--:B------:R-:W-:Y:S01]  /*49d0*/  FFMA.FTZ R150, R84, R3.reuse, -R10 ;  /* 0x0000000354967223 */ /* 0x080fe2000001080a */
[-C--:B------:R-:W-:Y:S01]  /*49e0*/  FFMA.FTZ R151, R86, R3.reuse, -R36 ;  /* 0x0000000356977223 */ /* 0x080fe20000010824 */
[----:B------:R-:W-:-:S04]  /*49f0*/  FFMA.FTZ R10, R85, R3, -R10 ;  /* 0x00000003550a7223 */ /* 0x000fc8000001080a */
        /* <DEDUP_REMOVED lines=77> */
[-CC-:B------:R-:W-:Y:S01]  /*4ed0*/  FFMA.FTZ R30, R83, R3.reuse, -R36.reuse ;  /* 0x00000003531e7223 */ /* 0x180fe20000010824 */
[----:B------:R-:W-:-:S05]  /*4ee0*/  FFMA.FTZ R36, R87, R3, -R36 ;  /* 0x0000000357247223 */ /* 0x000fca0000010824 */
        /* <DEDUP_REMOVED lines=42> */
.L_x_226:
[----:B------:R-:W-:Y:S01]  /*5190*/  ULEA UR6, UR6, UR15, 0x3 ;  /* 0x0000000f06067291 */ /* 0x000fe2000f8e183f */
[----:B------:R-:W-:Y:S01]  /*51a0*/  ISETP.GT.AND P1, PT, R4, R16, PT ;  /* 0x000000100400720c */ /* 0x000fe20003f24270 */
[----:B------:R-:W-:Y:S01]  /*51b0*/  UMOV UR7, UR38 ;  /* 0x0000002600077c82 */ /* 0x000fe20008000000 */
[----:B------:R-:W-:Y:S01]  /*51c0*/  F2FP.F16.F32.PACK_AB R120, R121, R120 ;  /* 0x000000787978723e */ /* 0x000fe200000000ff */
[----:B------:R-:W-:Y:S01]  /*51d0*/  UIADD3 UR6, UR6, 0x16860, URZ ;  /* 0x0001686006067890 */ /* 0x000fe2000fffe03f */
[----:B------:R-:W-:Y:S01]  /*51e0*/  F2FP.F16.F32.PACK_AB R122, R123, R122 ;  /* 0x0000007a7b7a723e */ /* 0x000fe200000000ff */
        /* <DEDUP_REMOVED lines=12> */
[----:B------:R-:W-:Y:S01]  /*52b0*/  UMOV UR6, UR39 ;  /* 0x0000002700067c82 */ /* 0x000fe20008000000 */
        /* <DEDUP_REMOVED lines=23> */
[----:B------:R-:W-:Y:S01]  /*5430*/  VIADD R4, R4, 0xffffffff ;  /* 0xffffffff04047836 */ /* 0x000fe20000000000 */
        /* <DEDUP_REMOVED lines=30> */
[----:B------:R-:W-:Y:S01]  /*5620*/  MOV R8, R7 ;  /* 0x0000000700087202 */ /* 0x000fe20000000f00 */
[----:B------:R-:W-:Y:S06]  /*5630*/  @P1 BRA `(.L_x_227) ;  /* 0xffffffe000781947 */ /* 0x000fec000383ffff */
.L_x_216:
[----:B------:R-:W-:Y:S06]  /*5640*/  BAR.ARV 0x8, 0x200 ;  /* 0x0208000000007b1d */ /* 0x000fec0000002000 */
[----:B------:R-:W-:Y:S05]  /*5650*/  @!P0 BRA `(.L_x_228) ;  /* 0x0000000000048947 */ /* 0x000fea0003800000 */
[----:B------:R-:W-:Y:S01]  /*5660*/  BPT.TRAP 0x1 ;  /* 0x000000040000795c */ /* 0x000fe20000300000 */
.L_x_228:
        /* <DEDUP_REMOVED lines=9> */
.L_x_229:
[----:B-1----:R-:W-:Y:S05]  /*5700*/  @P1 BRA `(.L_x_230) ;  /* 0x0000000000081947 */ /* 0x002fea0003800000 */
[----:B------:R-:W1:Y:S02]  /*5710*/  SYNCS.PHASECHK.TRANS64.TRYWAIT P1, [UR5+0x16850], R4 ;  /* 0x01685004ff0075a7 */ /* 0x000e640008020145 */
[----:B-1----:R-:W-:Y:S05]  /*5720*/  @!P1 BRA `(.L_x_231) ;  /* 0x00000088005c9947 */ /* 0x002fea0003800000 */
.L_x_230:
[----:B------:R-:W-:Y:S01]  /*5730*/  UIADD3 UR4, UR4, 0x400, URZ ;  /* 0x0000040004047890 */ /* 0x000fe2000fffe03f */
[----:B------:R-:W-:Y:S01]  /*5740*/  WARPGROUP.ARRIVE ;  /* 0x00000000000079c5 */ /* 0x000fe20000000000 */
[----:B------:R-:W-:Y:S01]  /*5750*/  UMOV UR11, 0x40000040 ;  /* 0x40000040000b7882 */ /* 0x000fe20000000000 */
[----:B-1----:R-:W1:Y:S01]  /*5760*/  SHFL.BFLY PT, R9, R6, 0x2, 0x1f ;  /* 0x0c401f0006097f89 */ /* 0x002e6200000e0000 */
[----:B------:R-:W-:Y:S01]  /*5770*/  USHF.R.U32.HI UR4, URZ, 0x4, UR4 ;  /* 0x000000043f047899 */ /* 0x000fe20008011604 */
[----:B------:R-:W-:Y:S02]  /*5780*/  IMAD.MOV.U32 R41, RZ, RZ, RZ ;  /* 0x000000ffff297224 */ /* 0x000fe400078e00ff */
[----:B0-----:R-:W0:Y:S01]  /*5790*/  SHFL.BFLY PT, R4, R5, 0x2, 0x1f ;  /* 0x0c401f0005047f89 */ /* 0x001e2200000e0000 */
[----:B------:R-:W-:Y:S01]  /*57a0*/  ULOP3.LUT UR4, UR4, 0x3fff, URZ, 0xc0, !UPT ;  /* 0x00003fff04047892 */ /* 0x000fe2000f8ec03f */
[----:B------:R-:W-:Y:S02]  /*57b0*/  IMAD.MOV.U32 R59, RZ, RZ, -0x800000 ;  /* 0xff800000ff3b7424 */ /* 0x000fe400078e00ff */
[----:B------:R-:W-:Y:S01]  /*57c0*/  IMAD.MOV.U32 R58, RZ, RZ, -0x800000 ;  /* 0xff800000ff3a7424 */ /* 0x000fe200078e00ff */
[----:B------:R-:W-:-:S04]  /*57d0*/  ULEA UR4, UR39, UR4, 0xa ;  /* 0x0000000427047291 */ /* 0x000fc8000f8e503f */
[----:B------:R-:W-:-:S03]  /*57e0*/  UIADD3 UR6, UR4, 0x80, URZ ;  /* 0x0000008004067890 */ /* 0x000fc6000fffe03f */
[----:B------:R-:W-:Y:S02]  /*57f0*/  UMOV UR10, UR4 ;  /* 0x00000004000a7c82 */ /* 0x000fe40008000000 */
[----:B------:R-:W-:Y:S01]  /*5800*/  HGMMA.64x64x16.F32 R88, R120, gdesc[UR8].tnspB, R88, gsb0 ;  /* 0x40e0000878587df0 */ /* 0x000fe20008000858 */
[----:B------:R-:W-:Y:S01]  /*5810*/  UMOV UR11, 0x40000040 ;  /* 0x40000040000b7882 */ /* 0x000fe20000000000 */
[----:B------:R-:W-:Y:S01]  /*5820*/  UMOV UR10, UR6 ;  /* 0x00000006000a7c82 */ /* 0x000fe20008000000 */
[----:B------:R-:W-:Y:S01]  /*5830*/  UIADD3 UR6, UR4, 0x100, URZ ;  /* 0x0000010004067890 */ /* 0x000fe2000fffe03f */
[----:B-1----:R-:W-:Y:S01]  /*5840*/  FADD.FTZ R9, R9, R6 ;  /* 0x0000000609097221 */ /* 0x002fe20000010000 */
[----:B------:R-:W-:Y:S02]  /*5850*/  IMAD.MOV.U32 R6, RZ, RZ, RZ ;  /* 0x000000ffff067224 */ /* 0x000fe400078e00ff */
[----:B0-----:R-:W-:Y:S02]  /*5860*/  FADD.FTZ R8, R4, R5 ;  /* 0x0000000504087221 */ /* 0x001fe40000010000 */
[----:B------:R-:W0:Y:S04]  /*5870*/  SHFL.BFLY PT, R4, R9, 0x1, 0x1f ;  /* 0x0c201f0009047f89 */ /* 0x000e2800000e0000 */
[----:B------:R-:W1:Y:S01]  /*5880*/  SHFL.BFLY PT, R11, R8, 0x1, 0x1f ;  /* 0x0c201f00080b7f89 */ /* 0x000e6200000e0000 */
[----:B0-----:R-:W-:Y:S01]  /*5890*/  FADD.FTZ R12, R9, R4 ;  /* 0x00000004090c7221 */ /* 0x001fe20000010000 */
[----:B-1----:R-:W-:-:S04]  /*58a0*/  FADD.FTZ R11, R8, R11 ;  /* 0x0000000b080b7221 */ /* 0x002fc80000010000 */
[----:B------:R-:W-:Y:S02]  /*58b0*/  FSETP.NE.FTZ.AND P1, PT, R12, RZ, PT ;  /* 0x000000ff0c00720b */ /* 0x000fe40003f35000 */
[----:B------:R-:W-:-:S11]  /*58c0*/  FSETP.NE.FTZ.AND P2, PT, R11, RZ, PT ;  /* 0x000000ff0b00720b */ /* 0x000fd60003f55000 */
[----:B------:R-:W0:Y:S01]  /*58d0*/  @P1 MUFU.LG2 R4, R12 ;  /* 0x0000000c00041308 */ /* 0x000e220000000c00 */
[C---:B------:R-:W-:Y:S01]  /*58e0*/  @P1 FMUL.FTZ R5, R3.reuse, 0.69314718246459960938 ;  /* 0x3f31721803051820 */ /* 0x040fe20000410000 */
[----:B------:R-:W-:-:S06]  /*58f0*/  @P2 FMUL.FTZ R3, R3, 0.69314718246459960938 ;  /* 0x3f31721803032820 */ /* 0x000fcc0000410000 */
[----:B------:R-:W1:Y:S08]  /*5900*/  @P2 MUFU.LG2 R10, R11 ;  /* 0x0000000b000a2308 */ /* 0x000e700000000c00 */
[----:B------:R2:W3:Y:S01]  /*5910*/  @P1 MUFU.RCP R41, R12 ;  /* 0x0000000c00291308 */ /* 0x0004e20000001000 */
[----:B0-----:R-:W-:-:S04]  /*5920*/  @P1 FMUL.FTZ R4, R4, 0.69314718246459960938 ;  /* 0x3f31721804041820 */ /* 0x001fc80000410000 */
[----:B------:R-:W-:Y:S01]  /*5930*/  @P1 FFMA.FTZ R59, R5, R0, R4 ;  /* 0x00000000053b1223 */ /* 0x000fe20000010004 */
[----:B------:R-:W-:Y:S02]  /*5940*/  WARPGROUP.DEPBAR.LE gsb0, 0x0 ;  /* 0x00008000000079c5 */ /* 0x000fe40000010000 */
[----:B------:R-:W-:Y:S01]  /*5950*/  WARPGROUP.ARRIVE ;  /* 0x00000000000079c5 */ /* 0x000fe20000000000 */
[----:B------:R2:W0:Y:S01]  /*5960*/  @P2 MUFU.RCP R6, R11 ;  /* 0x0000000b00062308 */ /* 0x0004220000001000 */
[----:B-1----:R-:W-:-:S04]  /*5970*/  @P2 FMUL.FTZ R10, R10, 0.69314718246459960938 ;  /* 0x3f3172180a0a2820 */ /* 0x002fc80000410000 */
[----:B------:R-:W-:Y:S01]  /*5980*/  HGMMA.64x64x16.F32 R88, R124, gdesc[UR8].tnspB, R88, gsb0 ;  /* 0x40e000087c587df0 */ /* 0x000fe20008000858 */
[----:B------:R-:W-:Y:S01]  /*5990*/  UMOV UR10, UR6 ;  /* 0x00000006000a7c82 */ /* 0x000fe20008000000 */
[----:B------:R-:W-:Y:S01]  /*59a0*/  UMOV UR11, 0x40000040 ;  /* 0x40000040000b7882 */ /* 0x000fe20000000000 */
[----:B------:R-:W-:Y:S01]  /*59b0*/  UIADD3 UR6, UR4, 0x180, URZ ;  /* 0x0000018004067890 */ /* 0x000fe2000fffe03f */
[----:B------:R-:W-:Y:S01]  /*59c0*/  @P2 FFMA.FTZ R58, R3, R7, R10 ;  /* 0x00000007033a2223 */ /* 0x000fe2000001000a */
        /* <DEDUP_REMOVED lines=35> */
.L_x_232:
[----:B------:R-:W2:Y:S01]  /*5c00*/  LDL.LU R0, [R1+0x18] ;  /* 0x0000180001007983 */ /* 0x000ea20000300800 */
[----:B------:R-:W-:Y:S01]  /*5c10*/  UIADD3 UR4, UR5, 0x16860, URZ ;  /* 0x0001686005047890 */ /* 0x000fe2000fffe03f */
[-C--:B------:R-:W-:Y:S01]  /*5c20*/  FMUL.FTZ R20, R88, R41.reuse ;  /* 0x0000002958147220 */ /* 0x080fe20000410000 */
[----:B------:R-:W-:Y:S01]  /*5c30*/  UIADD3 UR39, UR39, 0x1, URZ ;  /* 0x0000000127277890 */ /* 0x000fe2000fffe03f */
[-C--:B------:R-:W-:Y:S01]  /*5c40*/  FMUL.FTZ R21, R89, R41.reuse ;  /* 0x0000002959157220 */ /* 0x080fe20000410000 */
[----:B------:R-:W-:Y:S01]  /*5c50*/  UPRMT UR4, UR7, 0x654, UR4 ;  /* 0x0000065407047896 */ /* 0x000fe20008000004 */
[-C--:B------:R-:W-:Y:S01]  /*5c60*/  FMUL.FTZ R28, R92, R41.reuse ;  /* 0x000000295c1c7220 */ /* 0x080fe20000410000 */
[----:B------:R-:W-:Y:S01]  /*5c70*/  UISETP.NE.AND UP0, UPT, UR39, 0x2, UPT ;  /* 0x000000022700788c */ /* 0x000fe2000bf05270 */
        /* <DEDUP_REMOVED lines=11> */
[-C--:B------:R-:W-:Y:S01]  /*5d30*/  FMUL.FTZ R39, R113, R41.reuse ;  /* 0x0000002971277220 */ /* 0x080fe20000410000 */
[-C--:B------:R-:W-:Y:S01]  /*5d40*/  FMUL.FTZ R40, R116, R41.reuse ;  /* 0x0000002974287220 */ /* 0x080fe20000410000 */
[----:B------:R-:W-:Y:S01]  /*5d50*/  USEL UR4, URZ, 0x1, UP0 ;  /* 0x000000013f047887 */ /* 0x000fe20008000000 */
        /* <DEDUP_REMOVED lines=18> */
[----:B------:R-:W-:-:S02]  /*5e80*/  USEL UR39, UR39, URZ, UP0 ;  /* 0x0000003f27277287 */ /* 0x000fc40008000000 */
[----:B------:R-:W-:Y:S01]  /*5e90*/  ULOP3.LUT UR38, UR38, UR4, URZ, 0x3c, !UPT ;  /* 0x0000000426267292 */ /* 0x000fe2000f8e3c3f */
[----:B--2---:R-:W-:-:S05]  /*5ea0*/  VIADD R0, R0, 0x1 ;  /* 0x0000000100007836 */ /* 0x004fca0000000000 */
[----:B------:R1:W-:Y:S06]  /*5eb0*/  STL [R1+0x18], R0 ;  /* 0x0000180001007387 */ /* 0x0003ec0000100800 */
.L_x_208:
[----:B------:R-:W2:Y:S01]  /*5ec0*/  S2R R3, SR_CgaCtaId ;  /* 0x0000000000037919 */ /* 0x000ea20000008800 */
[----:B-1----:R-:W-:Y:S01]  /*5ed0*/  MOV R0, 0x400 ;  /* 0x0000040000007802 */ /* 0x002fe20000000f00 */
[----:B------:R-:W-:Y:S01]  /*5ee0*/  BSSY B0, `(.L_x_233) ;  /* 0x0000223000007945 */ /* 0x000fe20003800000 */
[----:B------:R-:W-:Y:S02]  /*5ef0*/  BAR.SYNC.DEFER_BLOCKING 0x5, 0x200 ;  /* 0x0148000000007b1d */ /* 0x000fe40000010000 */
[----:B--2---:R-:W-:-:S05]  /*5f00*/  LEA R0, R3, R0, 0x18 ;  /* 0x0000000003007211 */ /* 0x004fca00078ec0ff */
[----:B------:R1:W2:Y:S01]  /*5f10*/  LDS.128 R4, [R0+0x168d0] ;  /* 0x0168d00000047984 */ /* 0x0002a20000000c00 */
[----:B------:R-:W-:Y:S06]  /*5f20*/  BAR.ARV 0x4, 0x200 ;  /* 0x0108000000007b1d */ /* 0x000fec0000002000 */
[----:B------:R-:W-:Y:S05]  /*5f30*/  @P0 BRA `(.L_x_234) ;  /* 0x0000001400fc0947 */ /* 0x000fea0003800000 */
[----:B------:R-:W3:Y:S01]  /*5f40*/  LDL R8, [R1+0x48] ;  /* 0x0000480001087983 */ /* 0x000ee20000100800 */
[----:B------:R-:W4:Y:S01]  /*5f50*/  LDC.64 R62, c[0x0][0xc00] ;  /* 0x00030000ff3e7b82 */ /* 0x000f220000000a00 */
[----:B------:R-:W0:Y:S01]  /*5f60*/  S2R R3, SR_SWINHI ;  /* 0x0000000000037919 */ /* 0x000e220000002f00 */
[----:B------:R-:W-:Y:S01]  /*5f70*/  F2FP.F16.F32.PACK_AB R24, R21, R20 ;  /* 0x000000141518723e */ /* 0x000fe200000000ff */
[----:B------:R-:W-:Y:S01]  /*5f80*/  ULDC.64 UR4, c[0x0][0xc08] ;  /* 0x0003020000047ab9 */ /* 0x000fe20000000a00 */
[----:B------:R-:W4:Y:S01]  /*5f90*/  LDL.LU R70, [R1+0xc] ;  /* 0x00000c0001467983 */ /* 0x000f220000300800 */
[----:B------:R-:W-:Y:S02]  /*5fa0*/  F2FP.F16.F32.PACK_AB R25, R43, R42 ;  /* 0x0000002a2b19723e */ /* 0x000fe400000000ff */
[----:B------:R-:W-:Y:S01]  /*5fb0*/  F2FP.F16.F32.PACK_AB R26, R29, R28 ;  /* 0x0000001c1d1a723e */ /* 0x000fe200000000ff */
[----:B------:R-:W4:Y:S01]  /*5fc0*/  LDL R67, [R1+0x44] ;  /* 0x0000440001437983 */ /* 0x000f220000100800 */
[----:B------:R-:W-:-:S02]  /*5fd0*/  F2FP.F16.F32.PACK_AB R27, R45, R44 ;  /* 0x0000002c2d1b723e */ /* 0x000fc400000000ff */
[----:B------:R-:W-:Y:S01]  /*5fe0*/  SHF.L.U32 R65, R17, 0x2, RZ ;  /* 0x0000000211417819 */ /* 0x000fe200000006ff */
[----:B------:R-:W4:Y:S01]  /*5ff0*/  LDL R69, [R1+0x8] ;  /* 0x0000080001457983 */ /* 0x000f220000100800 */
[----:B------:R-:W-:Y:S02]  /*6000*/  MOV R56, R0 ;  /* 0x0000000000387202 */ /* 0x000fe40000000f00 */
[----:B0-----:R-:W-:Y:S01]  /*6010*/  MOV R57, R3 ;  /* 0x0000000300397202 */ /* 0x001fe20000000f00 */
[----:B------:R-:W-:Y:S02]  /*6020*/  BAR.SYNC.DEFER_BLOCKING 0x1, 0x180 ;  /* 0x0046000000007b1d */ /* 0x000fe40000010000 */
[----:B---3--:R-:W-:-:S03]  /*6030*/  IMAD.WIDE R8, R8, 0x2, R56 ;  /* 0x0000000208087825 */ /* 0x008fc600078e0238 */
[----:B------:R-:W-:-:S04]  /*6040*/  LOP3.LUT R3, R8, 0x380, RZ, 0xc0, !PT ;  /* 0x0000038008037812 */ /* 0x000fc800078ec0ff */
[----:B------:R-:W-:Y:S02]  /*6050*/  SHF.R.U64 R3, R3, 0x3, RZ ;  /* 0x0000000303037819 */ /* 0x000fe400000012ff */
[C---:B------:R-:W-:Y:S02]  /*6060*/  IADD3 R10, P0, R8.reuse, 0x60, RZ ;  /* 0x00000060080a7810 */ /* 0x040fe40007f1e0ff */
[C---:B------:R-:W-:Y:S02]  /*6070*/  IADD3 R61, P1, R8.reuse, 0x40, RZ ;  /* 0x00000040083d7810 */ /* 0x040fe40007f3e0ff */
[----:B------:R-:W-:Y:S02]  /*6080*/  IADD3 R14, P2, R8, 0x20, RZ ;  /* 0x00000020080e7810 */ /* 0x000fe40007f5e0ff */
[----:B------:R-:W-:Y:S01]  /*6090*/  LOP3.LUT R8, R3, R8, RZ, 0x3c, !PT ;  /* 0x0000000803087212 */ /* 0x000fe200078e3cff */
[--C-:B------:R-:W-:Y:S02]  /*60a0*/  IMAD.X R11, RZ, RZ, R9.reuse, P0 ;  /* 0x000000ffff0b7224 */ /* 0x100fe400000e0609 */
[--C-:B------:R-:W-:Y:S01]  /*60b0*/  IMAD.X R13, RZ, RZ, R9.reuse, P1 ;  /* 0x000000ffff0d7224 */ /* 0x100fe200008e0609 */
[----:B--2---:R-:W-:Y:S01]  /*60c0*/  MOV R4, R8 ;  /* 0x0000000800047202 */ /* 0x004fe20000000f00 */
[----:B------:R-:W-:Y:S01]  /*60d0*/  IMAD.X R15, RZ, RZ, R9, P2 ;  /* 0x000000ffff0f7224 */ /* 0x000fe200010e0609 */
[----:B------:R-:W-:-:S02]  /*60e0*/  LOP3.LUT R9, R10, 0x380, RZ, 0xc0, !PT ;  /* 0x000003800a097812 */ /* 0x000fc400078ec0ff */
[----:B------:R-:W-:Y:S02]  /*60f0*/  LOP3.LUT R8, R61, 0x380, RZ, 0xc0, !PT ;  /* 0x000003803d087812 */ /* 0x000fe400078ec0ff */
[----:B------:R-:W-:Y:S02]  /*6100*/  LOP3.LUT R3, R14, 0x380, RZ, 0xc0, !PT ;  /* 0x000003800e037812 */ /* 0x000fe400078ec0ff */
[----:B------:R-:W-:Y:S02]  /*6110*/  SHF.R.U64 R9, R9, 0x3, RZ ;  /* 0x0000000309097819 */ /* 0x000fe400000012ff */
[----:B------:R-:W-:Y:S02]  /*6120*/  SHF.R.U64 R8, R8, 0x3, RZ ;  /* 0x0000000308087819 */ /* 0x000fe400000012ff */
[----:B------:R-:W-:Y:S02]  /*6130*/  SHF.R.U64 R3, R3, 0x3, RZ ;  /* 0x0000000303037819 */ /* 0x000fe400000012ff */
[----:B------:R-:W-:-:S02]  /*6140*/  LOP3.LUT R10, R9, R10, RZ, 0x3c, !PT ;  /* 0x0000000a090a7212 */ /* 0x000fc400078e3cff */
[----:B------:R-:W-:Y:S02]  /*6150*/  LOP3.LUT R12, R8, R61, RZ, 0x3c, !PT ;  /* 0x0000003d080c7212 */ /* 0x000fe400078e3cff */
[----:B------:R-:W-:Y:S02]  /*6160*/  LOP3.LUT R14, R3, R14, RZ, 0x3c, !PT ;  /* 0x0000000e030e7212 */ /* 0x000fe400078e3cff */
[----:B------:R-:W-:Y:S01]  /*6170*/  MOV R3, R10 ;  /* 0x0000000a00037202 */ /* 0x000fe20000000f00 */
[----:B------:R0:W-:Y:S01]  /*6180*/  STSM.16.M88.4 [R4], R24 ;  /* 0x0000001804007844 */ /* 0x0001e20000000200 */
[----:B------:R-:W-:Y:S02]  /*6190*/  MOV R66, R12 ;  /* 0x0000000c00427202 */ /* 0x000fe40000000f00 */
[----:B------:R-:W-:Y:S02]  /*61a0*/  MOV R16, R14 ;  /* 0x0000000e00107202 */ /* 0x000fe40000000f00 */
        /* <DEDUP_REMOVED lines=8> */
[----:B0-----:R-:W-:Y:S02]  /*6230*/  F2FP.F16.F32.PACK_AB R24, R39, R38 ;  /* 0x000000262718723e */ /* 0x001fe400000000ff */
[----:B------:R-:W-:Y:S02]  /*6240*/  F2FP.F16.F32.PACK_AB R25, R55, R54 ;  /* 0x000000363719723e */ /* 0x000fe400000000ff */
[----:B------:R-:W-:Y:S02]  /*6250*/  F2FP.F16.F32.PACK_AB R26, R41, R40 ;  /* 0x00000028291a723e */ /* 0x000fe400000000ff */
[----:B------:R-:W-:Y:S01]  /*6260*/  F2FP.F16.F32.PACK_AB R27, R119, R118 ;  /* 0x00000076771b723e */ /* 0x000fe200000000ff */
[----:B------:R0:W-:Y:S04]  /*6270*/  STSM.16.M88.4 [R16], R8 ;  /* 0x0000000810007844 */ /* 0x0001e80000000200 */
[----:B------:R-:W-:Y:S04]  /*6280*/  STSM.16.M88.4 [R66], R12 ;  /* 0x0000000c42007844 */ /* 0x000fe80000000200 */
[----:B------:R2:W-:Y:S01]  /*6290*/  STSM.16.M88.4 [R3], R24 ;  /* 0x0000001803007844 */ /* 0x0005e20000000200 */
[----:B----4-:R-:W-:-:S04]  /*62a0*/  ISETP.NE.U32.AND P0, PT, R62, RZ, PT ;  /* 0x000000ff3e00720c */ /* 0x010fc80003f05070 */
[----:B------:R-:W-:Y:S02]  /*62b0*/  ISETP.NE.AND.EX P0, PT, R63, RZ, PT, P0 ;  /* 0x000000ff3f00720c */ /* 0x000fe40003f05300 */
[----:B------:R-:W-:Y:S01]  /*62c0*/  SHF.L.U64.HI R68, R17, 0x2, R70 ;  /* 0x0000000211447819 */ /* 0x000fe20000010246 */
[----:B------:R-:W-:Y:S01]  /*62d0*/  BAR.SYNC.DEFER_BLOCKING 0x1, 0x180 ;  /* 0x0046000000007b1d */ /* 0x000fe20000010000 */
[----:B------:R-:W-:Y:S01]  /*62e0*/  IADD3 R60, P1, R65, R62, RZ ;  /* 0x0000003e413c7210 */ /* 0x000fe20007f3e0ff */
[----:B------:R-:W-:-:S04]  /*62f0*/  IMAD.MOV.U32 R4, RZ, RZ, RZ ;  /* 0x000000ffff047224 */ /* 0x000fc800078e00ff */
[----:B------:R-:W-:Y:S02]  /*6300*/  IMAD.X R61, R68, 0x1, R63, P1 ;  /* 0x00000001443d7824 */ /* 0x000fe400008e063f */
[----:B0-----:R-:W0:Y:S08]  /*6310*/  LDC R8, c[0x0][0xad4] ;  /* 0x0002b500ff087b82 */ /* 0x001e300000000800 */
[----:B--2---:R-:W2:Y:S01]  /*6320*/  LDC R3, c[0x0][0xbe8] ;  /* 0x0002fa00ff037b82 */ /* 0x004ea20000000800 */
[----:B------:R-:W3:Y:S01]  /*6330*/  @P0 LDG.E R4, desc[UR36][R60.64] ;  /* 0x000000243c040981 */ /* 0x000ee2000c1e1900 */
[----:B------:R-:W-:-:S04]  /*6340*/  ISETP.NE.U32.AND P1, PT, RZ, UR4, PT ;  /* 0x00000004ff007c0c */ /* 0x000fc8000bf25070 */
[----:B------:R-:W-:Y:S01]  /*6350*/  ISETP.NE.AND.EX P1, PT, RZ, UR5, PT, P1 ;  /* 0x00000005ff007c0c */ /* 0x000fe2000bf25310 */
[----:B------:R-:W-:-:S12]  /*6360*/  IMAD.MOV.U32 R26, RZ, RZ, 0x9b8 ;  /* 0x000009b8ff1a7424 */ /* 0x000fd800078e00ff */
[----:B------:R-:W-:-:S04]  /*6370*/  @P1 IADD3 R64, P2, R65, UR4, RZ ;  /* 0x0000000441401c10 */ /* 0x000fc8000ff5e0ff */
[----:B------:R-:W-:Y:S02]  /*6380*/  @P1 IADD3.X R65, R68, UR5, RZ, P2, !PT ;  /* 0x0000000544411c10 */ /* 0x000fe400097fe4ff */
[----:B------:R-:W-:-:S04]  /*6390*/  ISETP.NE.AND P2, PT, R19, RZ, PT ;  /* 0x000000ff1300720c */ /* 0x000fc80003f45270 */
[----:B0-----:R-:W-:-:S04]  /*63a0*/  SEL R8, R19, R8, P2 ;  /* 0x0000000813087207 */ /* 0x001fc80001000000 */
[----:B------:R-:W-:Y:S02]  /*63b0*/  ISETP.GT.AND P3, PT, R8, 0x1, PT ;  /* 0x000000010800780c */ /* 0x000fe40003f64270 */
[----:B--2---:R-:W-:Y:S01]  /*63c0*/  ISETP.NE.AND P4, PT, R3, 0x1, PT ;  /* 0x000000010300780c */ /* 0x004fe20003f85270 */
[----:B------:R-:W-:Y:S01]  /*63d0*/  ULDC UR4, c[0x0][0xa88] ;  /* 0x0002a20000047ab9 */ /* 0x000fe20000000800 */
[----:B------:R-:W-:Y:S01]  /*63e0*/  SEL R26, R26, 0x978, P3 ;  /* 0x000009781a1a7807 */ /* 0x000fe20001800000 */
[----:B------:R-:W0:Y:S08]  /*63f0*/  LDC.64 R8, c[0x0][0xba8] ;  /* 0x0002ea00ff087b82 */ /* 0x000e300000000a00 */
[----:B------:R-:W2:Y:S01]  /*6400*/  LDC.64 R14, c[0x0][R26+0x220] ;  /* 0x000088001a0e7b82 */ /* 0x000ea20000000a00 */
[----:B------:R-:W-:Y:S01]  /*6410*/  IMAD.U32 R16, RZ, RZ, UR4 ;  /* 0x00000004ff107e24 */ /* 0x000fe2000f8e00ff */
[----:B------:R-:W-:-:S05]  /*6420*/  ISETP.NE.U32.AND P2, PT, R62, RZ, PT ;  /* 0x000000ff3e00720c */ /* 0x000fca0003f45070 */
[----:B------:R4:W5:Y:S01]  /*6430*/  @P1 LDG.E R16, desc[UR36][R64.64] ;  /* 0x0000002440101981 */ /* 0x000962000c1e1900 */
[----:B------:R-:W1:Y:S01]  /*6440*/  LDC.64 R12, c[0x0][R26+0x218] ;  /* 0x000086001a0c7b82 */ /* 0x000e620000000a00 */
[----:B------:R-:W-:-:S07]  /*6450*/  ISETP.NE.AND.EX P2, PT, R63, RZ, PT, P2 ;  /* 0x000000ff3f00720c */ /* 0x000fce0003f45320 */
[----:B------:R-:W3:Y:S01]  /*6460*/  @P4 LDC R62, c[0x0][0xbec] ;  /* 0x0002fb00ff3e4b82 */ /* 0x000ee20000000800 */
[----:B------:R-:W-:-:S07]  /*6470*/  SEL R17, R17, RZ, !P2 ;  /* 0x000000ff11117207 */ /* 0x000fce0005000000 */
[----:B----4-:R-:W4:Y:S01]  /*6480*/  @P4 LDC R65, c[0x0][0xbf0] ;  /* 0x0002fc00ff414b82 */ /* 0x010f220000000800 */
[----:B------:R-:W-:Y:S01]  /*6490*/  SEL R19, R70, RZ, !P2 ;  /* 0x000000ff46137207 */ /* 0x000fe20005000000 */
[----:B--2---:R-:W-:-:S06]  /*64a0*/  IMAD R15, R15, R17, RZ ;  /* 0x000000110f0f7224 */ /* 0x004fcc00078e02ff */
[----:B------:R-:W2:Y:S01]  /*64b0*/  LDC.64 R10, c[0x0][R26+0x228] ;  /* 0x00008a001a0a7b82 */ /* 0x000ea20000000a00 */
[----:B------:R-:W-:Y:S02]  /*64c0*/  IMAD R63, R14, R19, R15 ;  /* 0x000000130e3f7224 */ /* 0x000fe400078e020f */
[----:B-1----:R-:W-:-:S04]  /*64d0*/  IMAD.WIDE.U32 R24, R12, R18, RZ ;  /* 0x000000120c187225 */ /* 0x002fc800078e00ff */
[----:B------:R-:W-:-:S04]  /*64e0*/  IMAD.WIDE.U32 R14, R14, R17, RZ ;  /* 0x000000110e0e7225 */ /* 0x000fc800078e00ff */
[----:B------:R-:W-:Y:S01]  /*64f0*/  IMAD R67, R23, 0xc0, R67 ;  /* 0x000000c017437824 */ /* 0x000fe200078e0243 */
[----:B------:R-:W-:Y:S01]  /*6500*/  SEL R27, R69, RZ, P3 ;  /* 0x000000ff451b7207 */ /* 0x000fe20001800000 */
[----:B------:R-:W-:Y:S01]  /*6510*/  IMAD R19, R13, R18, RZ ;  /* 0x000000120d137224 */ /* 0x000fe200078e02ff */
[----:B0-----:R-:W0:Y:S01]  /*6520*/  @!P3 LDC R8, c[0x0][0xb50] ;  /* 0x0002d400ff08bb82 */ /* 0x001e220000000800 */
[----:B------:R-:W-:-:S07]  /*6530*/  IMAD.IADD R63, R15, 0x1, R63 ;  /* 0x000000010f3f7824 */ /* 0x000fce00078e023f */
[----:B------:R1:W0:Y:S01]  /*6540*/  LDC.64 R12, c[0x0][R26+0x210] ;  /* 0x000084001a0c7b82 */ /* 0x0002220000000a00 */
[----:B------:R-:W-:Y:S02]  /*6550*/  IMAD.MOV.U32 R15, RZ, RZ, R67 ;  /* 0x000000ffff0f7224 */ /* 0x000fe400078e0043 */
[----:B------:R-:W-:Y:S02]  /*6560*/  IMAD.IADD R64, R25, 0x1, R19 ;  /* 0x0000000119407824 */ /* 0x000fe400078e0213 */
[-C--:B--2---:R-:W-:Y:S02]  /*6570*/  IMAD R25, R11, R27.reuse, RZ ;  /* 0x0000001b0b197224 */ /* 0x084fe400078e02ff */
[----:B------:R-:W-:Y:S01]  /*6580*/  IMAD.WIDE.U32 R10, R10, R27, RZ ;  /* 0x0000001b0a0a7225 */ /* 0x000fe200078e00ff */
[----:B------:R-:W2:Y:S03]  /*6590*/  @!P3 LDC R9, c[0x0][0xb54] ;  /* 0x0002d500ff09bb82 */ /* 0x000ea60000000800 */
[----:B------:R-:W-:Y:S01]  /*65a0*/  IMAD.IADD R25, R11, 0x1, R25 ;  /* 0x000000010b197824 */ /* 0x000fe200078e0219 */
[--C-:B---3--:R-:W-:Y:S01]  /*65b0*/  IADD3 R24, P2, P5, R14, R24, R4.reuse ;  /* 0x000000180e187210 */ /* 0x108fe20007d5e004 */
[----:B------:R-:W-:Y:S01]  /*65c0*/  @P4 IMAD.HI.U32 R14, R67, R62, RZ ;  /* 0x0000003e430e4227 */ /* 0x000fe200078e00ff */
[----:B------:R-:W-:-:S04]  /*65d0*/  SHF.R.S32.HI R19, RZ, 0x1f, R4 ;  /* 0x0000001fff137819 */ /* 0x000fc80000011404 */
[----:B----4-:R-:W-:Y:S02]  /*65e0*/  @P4 SHF.R.U32.HI R15, RZ, R65, R14 ;  /* 0x00000041ff0f4219 */ /* 0x010fe4000001160e */
[----:B------:R-:W-:-:S03]  /*65f0*/  IADD3.X R14, R63, R64, R19, P2, P5 ;  /* 0x000000403f0e7210 */ /* 0x000fc600017ea413 */
[--C-:B-1----:R-:W-:Y:S01]  /*6600*/  IMAD.MOV R26, RZ, RZ, -R15.reuse ;  /* 0x000000ffff1a7224 */ /* 0x102fe200078e0a0f */
[----:B------:R-:W-:Y:S02]  /*6610*/  IADD3 R10, P2, P5, R15, R24, R10 ;  /* 0x000000180f0a7210 */ /* 0x000fe40007d5e00a */
[----:B------:R-:W-:Y:S01]  /*6620*/  SHF.R.S32.HI R11, RZ, 0x1f, R15 ;  /* 0x0000001fff0b7819 */ /* 0x000fe2000001140f */
[----:B------:R-:W-:-:S03]  /*6630*/  IMAD R15, R3, R26, R67 ;  /* 0x0000001a030f7224 */ /* 0x000fc600078e0243 */
[----:B------:R-:W-:Y:S01]  /*6640*/  IADD3.X R11, R11, R14, R25, P2, P5 ;  /* 0x0000000e0b0b7210 */ /* 0x000fe200017ea419 */
[----:B0-----:R-:W-:Y:S01]  /*6650*/  IMAD R13, R13, R15, RZ ;  /* 0x0000000f0d0d7224 */ /* 0x001fe200078e02ff */
[----:B------:R-:W-:-:S05]  /*6660*/  SHF.R.S32.HI R25, RZ, 0x1f, R15 ;  /* 0x0000001fff197819 */ /* 0x000fca000001140f */
[C---:B------:R-:W-:Y:S02]  /*6670*/  IMAD R25, R12.reuse, R25, R13 ;  /* 0x000000190c197224 */ /* 0x040fe400078e020d */
[----:B------:R-:W-:-:S04]  /*6680*/  IMAD.WIDE.U32 R12, R12, R15, R10 ;  /* 0x0000000f0c0c7225 */ /* 0x000fc800078e000a */
[----:B------:R-:W-:Y:S01]  /*6690*/  IMAD.IADD R10, R13, 0x1, R25 ;  /* 0x000000010d0a7824 */ /* 0x000fe200078e0219 */
[----:B------:R-:W-:-:S04]  /*66a0*/  LEA R14, P2, R12, R8, 0x2 ;  /* 0x000000080c0e7211 */ /* 0x000fc800078410ff */
[----:B--2---:R-:W-:Y:S01]  /*66b0*/  LEA.HI.X R12, R12, R9, R10, 0x2, P2 ;  /* 0x000000090c0c7211 */ /* 0x004fe200010f140a */
[----:B------:R-:W-:Y:S08]  /*66c0*/  @P1 BRA `(.L_x_235) ;  /* 0x0000000000101947 */ /* 0x000ff00003800000 */
[----:B------:R-:W-:Y:S05]  /*66d0*/  @!P0 BRA `(.L_x_235) ;  /* 0x00000000000c8947 */ /* 0x000fea0003800000 */
[----:B------:R-:W2:Y:S04]  /*66e0*/  LDG.E R9, desc[UR36][R60.64] ;  /* 0x000000243c097981 */ /* 0x000ea8000c1e1900 */
[----:B-----5:R-:W2:Y:S02]  /*66f0*/  LDG.E R16, desc[UR36][R60.64+0x4] ;  /* 0x000004243c107981 */ /* 0x020ea4000c1e1900 */
[----:B--2---:R-:W-:-:S07]  /*6700*/  IADD3 R16, -R9, R16, RZ ;  /* 0x0000001009107210 */ /* 0x004fce0007ffe1ff */
.L_x_235:
[----:B------:R-:W2:Y:S01]  /*6710*/  LDL R15, [R1+0x40] ;  /* 0x00004000010f7983 */ /* 0x000ea20000100800 */
[----:B------:R-:W0:Y:S03]  /*6720*/  S2R R8, SR_TID.X ;  /* 0x0000000000087919 */ /* 0x000e260000002100 */
[----:B------:R-:W-:Y:S04]  /*6730*/  SHFL.IDX PT, R9, R12, RZ, 0x1c1f ;  /* 0x001c1fff0c097589 */ /* 0x000fe800000e0000 */
[----:B------:R-:W-:Y:S04]  /*6740*/  SHFL.IDX PT, R10, R14, 0x1, 0x1c1f ;  /* 0x003c1f000e0a7f89 */ /* 0x000fe800000e0000 */
[----:B------:R-:W-:Y:S01]  /*6750*/  SHFL.IDX PT, R11, R12, 0x1, 0x1c1f ;  /* 0x003c1f000c0b7f89 */ /* 0x000fe200000e0000 */
[----:B0-----:R-:W-:-:S05]  /*6760*/  VIADD R24, R8, 0xffffff80 ;  /* 0xffffff8008187836 */ /* 0x001fca0000000000 */
[----:B------:R-:W-:-:S04]  /*6770*/  SHF.R.S32.HI R13, RZ, 0x1f, R24 ;  /* 0x0000001fff0d7819 */ /* 0x000fc80000011418 */
[----:B------:R-:W-:-:S04]  /*6780*/  LEA.HI R13, R13, R24, RZ, 0x7 ;  /* 0x000000180d0d7211 */ /* 0x000fc800078f38ff */
[----:B------:R-:W-:Y:S01]  /*6790*/  LOP3.LUT R13, R13, 0xffffff80, RZ, 0xc0, !PT ;  /* 0xffffff800d0d7812 */ /* 0x000fe200078ec0ff */
[----:B------:R-:W0:Y:S04]  /*67a0*/  SHFL.IDX PT, R8, R14, RZ, 0x1c1f ;  /* 0x001c1fff0e087589 */ /* 0x000e2800000e0000 */
[----:B------:R-:W-:Y:S02]  /*67b0*/  IMAD.IADD R13, R24, 0x1, -R13 ;  /* 0x00000001180d7824 */ /* 0x000fe400078e0a0d */
[----:B-----5:R-:W-:-:S03]  /*67c0*/  IMAD R16, R16, R3, RZ ;  /* 0x0000000310107224 */ /* 0x020fc600078e02ff */
[----:B------:R-:W-:Y:S01]  /*67d0*/  LOP3.LUT P0, RZ, R13, 0x3, RZ, 0xc0, !PT ;  /* 0x000000030dff7812 */ /* 0x000fe2000780c0ff */
[----:B--2---:R-:W-:-:S04]  /*67e0*/  IMAD R15, R23, 0xc0, R15 ;  /* 0x000000c0170f7824 */ /* 0x004fc800078e020f */
[C---:B------:R-:W-:Y:S01]  /*67f0*/  VIADD R13, R15.reuse, 0x8 ;  /* 0x000000080f0d7836 */ /* 0x040fe20000000000 */
[----:B------:R-:W-:-:S04]  /*6800*/  ISETP.GE.OR P1, PT, R15, R16, P0 ;  /* 0x000000100f00720c */ /* 0x000fc80000726670 */
[-C--:B------:R-:W-:Y:S02]  /*6810*/  ISETP.GE.OR P0, PT, R13, R16.reuse, P0 ;  /* 0x000000100d00720c */ /* 0x080fe40000706670 */
[----:B------:R-:W-:-:S07]  /*6820*/  ISETP.GE.AND P2, PT, R15, R16, PT ;  /* 0x000000100f00720c */ /* 0x000fce0003f46270 */
[----:B0-----:R0:W-:Y:S04]  /*6830*/  @!P1 ST.E desc[UR36][R8.64], R59 ;  /* 0x0000003b08009985 */ /* 0x0011e8000c101924 */
[----:B------:R0:W-:Y:S01]  /*6840*/  @!P0 ST.E desc[UR36][R10.64], R58 ;  /* 0x0000003a0a008985 */ /* 0x0001e2000c101924 */
[----:B------:R-:W-:Y:S01]  /*6850*/  ISETP.GE.AND P0, PT, R13, R16, PT ;  /* 0x000000100d00720c */ /* 0x000fe20003f06270 */
[----:B------:R-:W-:-:S12]  /*6860*/  @P3 BRA `(.L_x_236) ;  /* 0x0000000400b83947 */ /* 0x000fd80003800000 */
[----:B------:R-:W1:Y:S01]  /*6870*/  S2R R24, SR_TID.X ;  /* 0x0000000000187919 */ /* 0x000e620000002100 */
[----:B------:R-:W2:Y:S01]  /*6880*/  @P4 LDC R33, c[0x0][0xbec] ;  /* 0x0002fb00ff214b82 */ /* 0x000ea20000000800 */
[----:B------:R-:W-:-:S07]  /*6890*/  ULDC.64 UR4, c[0x0][0xaa0] ;  /* 0x0002a80000047ab9 */ /* 0x000fce0000000a00 */
[----:B------:R-:W3:Y:S01]  /*68a0*/  @P4 LDC R35, c[0x0][0xbf0] ;  /* 0x0002fc00ff234b82 */ /* 0x000ee20000000800 */
[----:B-1----:R-:W-:-:S05]  /*68b0*/  VIADD R24, R24, 0xffffff80 ;  /* 0xffffff8018187836 */ /* 0x002fca0000000000 */
[----:B------:R-:W-:-:S04]  /*68c0*/  SHF.R.S32.HI R60, RZ, 0x1f, R24 ;  /* 0x0000001fff3c7819 */ /* 0x000fc80000011418 */
[----:B------:R-:W-:-:S04]  /*68d0*/  LEA.HI R60, R60, R24, RZ, 0x3 ;  /* 0x000000183c3c7211 */ /* 0x000fc800078f18ff */
[----:B------:R-:W-:-:S05]  /*68e0*/  SHF.R.S32.HI R60, RZ, 0x3, R60 ;  /* 0x00000003ff3c7819 */ /* 0x000fca000001143c */
[----:B0-----:R-:W-:-:S04]  /*68f0*/  IMAD R9, R60, 0x40, R152 ;  /* 0x000000403c097824 */ /* 0x001fc800078e0298 */
[----:B------:R-:W-:-:S03]  /*6900*/  IMAD.WIDE R56, R9, 0x2, R56 ;  /* 0x0000000209387825 */ /* 0x000fc600078e0238 */
[C---:B------:R-:W-:Y:S02]  /*6910*/  IADD3 R25, P0, R56.reuse, 0x1800, RZ ;  /* 0x0000180038197810 */ /* 0x040fe40007f1e0ff */
[C---:B------:R-:W-:Y:S02]  /*6920*/  IADD3 R29, P1, R56.reuse, 0x3000, RZ ;  /* 0x00003000381d7810 */ /* 0x040fe40007f3e0ff */
[----:B------:R-:W-:Y:S02]  /*6930*/  LOP3.LUT R13, R56, 0x380, RZ, 0xc0, !PT ;  /* 0x00000380380d7812 */ /* 0x000fe400078ec0ff */
[----:B------:R-:W-:Y:S02]  /*6940*/  LOP3.LUT R24, R25, 0x380, RZ, 0xc0, !PT ;  /* 0x0000038019187812 */ /* 0x000fe400078ec0ff */
[----:B------:R-:W-:Y:S02]  /*6950*/  LOP3.LUT R28, R29, 0x380, RZ, 0xc0, !PT ;  /* 0x000003801d1c7812 */ /* 0x000fe400078ec0ff */
[----:B------:R-:W-:-:S02]  /*6960*/  SHF.R.U64 R13, R13, 0x3, RZ ;  /* 0x000000030d0d7819 */ /* 0x000fc400000012ff */
[----:B------:R-:W-:Y:S02]  /*6970*/  SHF.R.U64 R24, R24, 0x3, RZ ;  /* 0x0000000318187819 */ /* 0x000fe400000012ff */
[----:B------:R-:W-:Y:S02]  /*6980*/  SHF.R.U64 R28, R28, 0x3, RZ ;  /* 0x000000031c1c7819 */ /* 0x000fe400000012ff */
[----:B------:R-:W-:Y:S01]  /*6990*/  LOP3.LUT R12, R13, R56, RZ, 0x3c, !PT ;  /* 0x000000380d0c7212 */ /* 0x000fe200078e3cff */
[--C-:B------:R-:W-:Y:S01]  /*69a0*/  IMAD.MOV.U32 R13, RZ, RZ, R57.reuse ;  /* 0x000000ffff0d7224 */ /* 0x100fe200078e0039 */
[----:B------:R-:W-:Y:S01]  /*69b0*/  LOP3.LUT R24, R24, R25, RZ, 0x3c, !PT ;  /* 0x0000001918187212 */ /* 0x000fe200078e3cff */
[--C-:B------:R-:W-:Y:S01]  /*69c0*/  IMAD.X R25, RZ, RZ, R57.reuse, P0 ;  /* 0x000000ffff197224 */ /* 0x100fe200000e0639 */
[----:B------:R-:W-:Y:S01]  /*69d0*/  LOP3.LUT R28, R28, R29, RZ, 0x3c, !PT ;  /* 0x0000001d1c1c7212 */ /* 0x000fe200078e3cff */
[----:B------:R-:W-:Y:S02]  /*69e0*/  IMAD.X R29, RZ, RZ, R57, P1 ;  /* 0x000000ffff1d7224 */ /* 0x000fe400008e0639 */
[----:B------:R-:W4:Y:S04]  /*69f0*/  LD.E.128 R12, desc[UR36][R12.64] ;  /* 0x000000240c0c7980 */ /* 0x000f28000c101d00 */
[----:B------:R-:W4:Y:S04]  /*6a00*/  LD.E.128 R24, desc[UR36][R24.64] ;  /* 0x0000002418187980 */ /* 0x000f28000c101d00 */
[----:B------:R-:W4:Y:S01]  /*6a10*/  LD.E.128 R28, desc[UR36][R28.64] ;  /* 0x000000241c1c7980 */ /* 0x000f22000c101d00 */
[----:B------:R-:W-:Y:S01]  /*6a20*/  IMAD R19, R19, UR4, RZ ;  /* 0x0000000413137c24 */ /* 0x000fe2000f8e02ff */
[----:B------:R-:W-:Y:S01]  /*6a30*/  IADD3 R11, P0, R56, 0x4800, RZ ;  /* 0x00004800380b7810 */ /* 0x000fe20007f1e0ff */
[----:B------:R-:W-:-:S03]  /*6a40*/  IMAD.WIDE.U32 R20, R4, UR4, RZ ;  /* 0x0000000404147c25 */ /* 0x000fc6000f8e00ff */
[----:B------:R-:W-:Y:S01]  /*6a50*/  LOP3.LUT R8, R11, 0x380, RZ, 0xc0, !PT ;  /* 0x000003800b087812 */ /* 0x000fe200078ec0ff */
[----:B------:R-:W-:Y:S01]  /*6a60*/  IMAD R19, R4, UR5, R19 ;  /* 0x0000000504137c24 */ /* 0x000fe2000f8e0213 */
[----:B------:R-:W-:Y:S01]  /*6a70*/  ULDC.64 UR4, c[0x0][0xae8] ;  /* 0x0002ba0000047ab9 */ /* 0x000fe20000000a00 */
[----:B------:R-:W-:Y:S01]  /*6a80*/  IMAD R4, R22, 0x30, R60 ;  /* 0x0000003016047824 */ /* 0x000fe200078e023c */
[----:B------:R-:W-:Y:S01]  /*6a90*/  SHF.R.U64 R8, R8, 0x3, RZ ;  /* 0x0000000308087819 */ /* 0x000fe200000012ff */
[----:B------:R-:W-:Y:S02]  /*6aa0*/  IMAD.IADD R21, R21, 0x1, R19 ;  /* 0x0000000115157824 */ /* 0x000fe400078e0213 */
[----:B------:R-:W-:Y:S01]  /*6ab0*/  IMAD R32, R23, 0xc0, R4 ;  /* 0x000000c017207824 */ /* 0x000fe200078e0204 */
[----:B------:R-:W-:Y:S01]  /*6ac0*/  LOP3.LUT R8, R8, R11, RZ, 0x3c, !PT ;  /* 0x0000000b08087212 */ /* 0x000fe200078e3cff */
[----:B------:R-:W-:Y:S01]  /*6ad0*/  IMAD.WIDE.U32 R20, R18, UR4, R20 ;  /* 0x0000000412147c25 */ /* 0x000fe2000f8e0014 */
[----:B------:R-:W-:-:S03]  /*6ae0*/  SHF.R.S32.HI R19, RZ, 0x1f, R17 ;  /* 0x0000001fff137819 */ /* 0x000fc60000011411 */
[----:B--2---:R-:W-:Y:S01]  /*6af0*/  @P4 IMAD.HI.U32 R4, R32, R33, RZ ;  /* 0x0000002120044227 */ /* 0x004fe200078e00ff */
[----:B------:R-:W-:-:S03]  /*6b00*/  MOV R33, R32 ;  /* 0x0000002000217202 */ /* 0x000fc60000000f00 */
[----:B------:R-:W-:Y:S01]  /*6b10*/  IMAD R21, R18, UR5, R21 ;  /* 0x0000000512157c24 */ /* 0x000fe2000f8e0215 */
[----:B------:R-:W-:Y:S01]  /*6b20*/  ULDC.64 UR4, c[0x0][0xaf0] ;  /* 0x0002bc0000047ab9 */ /* 0x000fe20000000a00 */
[----:B---3--:R-:W-:Y:S01]  /*6b30*/  @P4 SHF.R.U32.HI R33, RZ, R35, R4 ;  /* 0x00000023ff214219 */ /* 0x008fe20000011604 */
[----:B------:R-:W-:Y:S02]  /*6b40*/  IMAD R18, R19, UR4, RZ ;  /* 0x0000000413127c24 */ /* 0x000fe4000f8e02ff */
[----:B------:R-:W-:Y:S01]  /*6b50*/  IMAD.X R9, RZ, RZ, R57, P0 ;  /* 0x000000ffff097224 */ /* 0x000fe200000e0639 */
[----:B------:R-:W-:Y:S01]  /*6b60*/  SHF.R.S32.HI R4, RZ, 0x1f, R33 ;  /* 0x0000001fff047819 */ /* 0x000fe20000011421 */
[C---:B------:R-:W-:Y:S02]  /*6b70*/  IMAD R35, R17.reuse, UR5, R18 ;  /* 0x0000000511237c24 */ /* 0x040fe4000f8e0212 */
[----:B------:R-:W-:Y:S01]  /*6b80*/  IMAD.WIDE.U32 R18, R17, UR4, R20 ;  /* 0x0000000411127c25 */ /* 0x000fe2000f8e0014 */
[----:B------:R-:W-:Y:S01]  /*6b90*/  ULDC.64 UR4, c[0x0][0xae0] ;  /* 0x0002b80000047ab9 */ /* 0x000fe20000000a00 */
[----:B------:R-:W5:Y:S02]  /*6ba0*/  LD.E.128 R8, desc[UR36][R8.64] ;  /* 0x0000002408087980 */ /* 0x000f64000c101d00 */
[----:B------:R-:W-:-:S02]  /*6bb0*/  IMAD.MOV R20, RZ, RZ, -R33 ;  /* 0x000000ffff147224 */ /* 0x000fc400078e0a21 */
[----:B------:R-:W-:Y:S01]  /*6bc0*/  IMAD R4, R4, UR4, RZ ;  /* 0x0000000404047c24 */ /* 0x000fe2000f8e02ff */
[----:B------:R-:W-:Y:S01]  /*6bd0*/  @!PT LDS RZ, [RZ] ;  /* 0x00000000fffff984 */ /* 0x000fe20000000800 */
[----:B------:R-:W-:Y:S01]  /*6be0*/  @!PT LDS RZ, [RZ] ;  /* 0x00000000fffff984 */ /* 0x000fe20000000800 */
[----:B------:R-:W-:Y:S01]  /*6bf0*/  @!PT LDS RZ, [RZ] ;  /* 0x00000000fffff984 */ /* 0x000fe20000000800 */
[----:B------:R-:W-:Y:S01]  /*6c00*/  @!PT LDS RZ, [RZ] ;  /* 0x00000000fffff984 */ /* 0x000fe20000000800 */
[----:B------:R0:W-:Y:S06]  /*6c10*/  MEMBAR.ALL.CTA ;  /* 0x0000000000007992 */ /* 0x0001ec0000008000 */
[----:B0-----:R-:W0:Y:S01]  /*6c20*/  FENCE.VIEW.ASYNC.S ;  /* 0x00000000000073c6 */ /* 0x001e220000000000 */
[----:B------:R-:W-:Y:S02]  /*6c30*/  IMAD R3, R3, R20, R32 ;  /* 0x0000001403037224 */ /* 0x000fe400078e0220 */
[----:B------:R-:W-:-:S02]  /*6c40*/  IMAD.IADD R19, R19, 0x1, R35 ;  /* 0x0000000113137824 */ /* 0x000fc400078e0223 */
[C---:B------:R-:W-:Y:S01]  /*6c50*/  IMAD R17, R33.reuse, UR5, R4 ;  /* 0x0000000521117c24 */ /* 0x040fe2000f8e0204 */
[----:B------:R-:W-:Y:S01]  /*6c60*/  SHF.R.S32.HI R4, RZ, 0x1f, R3 ;  /* 0x0000001fff047819 */ /* 0x000fe20000011403 */
[----:B------:R-:W-:Y:S01]  /*6c70*/  IMAD.WIDE.U32 R18, R33, UR4, R18 ;  /* 0x0000000421127c25 */ /* 0x000fe2000f8e0012 */
[----:B------:R-:W-:-:S03]  /*6c80*/  ULDC.64 UR4, c[0x0][0xad8] ;  /* 0x0002b60000047ab9 */ /* 0x000fc60000000a00 */
[----:B------:R-:W-:Y:S02]  /*6c90*/  IMAD.IADD R19, R19, 0x1, R17 ;  /* 0x0000000113137824 */ /* 0x000fe400078e0211 */
[----:B------:R-:W-:Y:S02]  /*6ca0*/  IMAD R4, R4, UR4, RZ ;  /* 0x0000000404047c24 */ /* 0x000fe4000f8e02ff */
[----:B------:R-:W-:-:S04]  /*6cb0*/  IMAD.WIDE.U32 R18, R3, UR4, R18 ;  /* 0x0000000403127c25 */ /* 0x000fc8000f8e0012 */
[----:B------:R-:W-:Y:S01]  /*6cc0*/  IMAD R17, R3, UR5, R4 ;  /* 0x0000000503117c24 */ /* 0x000fe2000f8e0204 */
[----:B------:R-:W-:Y:S01]  /*6cd0*/  ULDC.64 UR4, c[0x0][0xa80] ;  /* 0x0002a00000047ab9 */ /* 0x000fe20000000a00 */
[----:B------:R-:W-:Y:S01]  /*6ce0*/  IMAD R23, R23, 0xc0, R60 ;  /* 0x000000c017177824 */ /* 0x000fe200078e023c */
[C---:B------:R-:W-:Y:S01]  /*6cf0*/  LEA R4, P0, R18.reuse, UR4, 0x1 ;  /* 0x0000000412047c11 */ /* 0x040fe2000f8008ff */
[----:B------:R-:W-:Y:S01]  /*6d00*/  IMAD.IADD R3, R19, 0x1, R17 ;  /* 0x0000000113037824 */ /* 0x000fe200078e0211 */
[----:B------:R-:W-:Y:S01]  /*6d10*/  ULDC UR4, c[0x0][0xac8] ;  /* 0x0002b20000047ab9 */ /* 0x000fe20000000800 */
[C---:B------:R-:W-:Y:S01]  /*6d20*/  VIADD R17, R23.reuse, 0x60 ;  /* 0x0000006017117836 */ /* 0x040fe20000000000 */
[----:B------:R-:W-:Y:S01]  /*6d30*/  SHF.R.S32.HI R60, RZ, 0x1f, R152 ;  /* 0x0000001fff3c7819 */ /* 0x000fe20000011498 */
[----:B0-----:R-:W0:Y:S01]  /*6d40*/  SHFL.IDX PT, R21, R4, RZ, 0x181f ;  /* 0x00181fff04157589 */ /* 0x001e2200000e0000 */
[----:B------:R-:W-:Y:S01]  /*6d50*/  LEA.HI.X R34, R18, UR5, R3, 0x1, P0 ;  /* 0x0000000512227c11 */ /* 0x000fe200080f0c03 */
[----:B------:R-:W-:Y:S01]  /*6d60*/  VIADD R3, R23, 0x30 ;  /* 0x0000003017037836 */ /* 0x000fe20000000000 */
[----:B------:R-:W-:Y:S01]  /*6d70*/  ISETP.GE.AND P0, PT, R152, UR4, PT ;  /* 0x0000000498007c0c */ /* 0x000fe2000bf06270 */
[----:B------:R-:W1:Y:S01]  /*6d80*/  SHFL.IDX PT, R35, R4, 0x1, 0x181f ;  /* 0x00381f0004237f89 */ /* 0x000e6200000e0000 */
[----:B------:R-:W-:-:S02]  /*6d90*/  VIADD R0, R0, 0x16820 ;  /* 0x0001682000007836 */ /* 0x000fc40000000000 */
[-C--:B------:R-:W-:Y:S01]  /*6da0*/  ISETP.GE.OR P1, PT, R23, R16.reuse, P0 ;  /* 0x000000101700720c */ /* 0x080fe20000726670 */
[----:B------:R-:W2:Y:S01]  /*6db0*/  SHFL.IDX PT, R39, R4, 0x2, 0x181f ;  /* 0x00581f0004277f89 */ /* 0x000ea200000e0000 */
[-C--:B------:R-:W-:Y:S01]  /*6dc0*/  ISETP.GE.OR P2, PT, R3, R16.reuse, P0 ;  /* 0x000000100300720c */ /* 0x080fe20000746670 */
[----:B------:R-:W-:Y:S01]  /*6dd0*/  VIADD R3, R23, 0x90 ;  /* 0x0000009017037836 */ /* 0x000fe20000000000 */
[-C--:B------:R-:W-:Y:S01]  /*6de0*/  ISETP.GE.OR P3, PT, R17, R16.reuse, P0 ;  /* 0x000000101100720c */ /* 0x080fe20000766670 */
[----:B------:R-:W3:Y:S01]  /*6df0*/  SHFL.IDX PT, R19, R34, RZ, 0x181f ;  /* 0x00181fff22137589 */ /* 0x000ee200000e0000 */
[----:B------:R-:W-:Y:S02]  /*6e00*/  PRMT R0, RZ, 0x654, R0 ;  /* 0x00000654ff007816 */ /* 0x000fe40000000000 */
[----:B------:R-:W-:Y:S01]  /*6e10*/  ISETP.GE.OR P0, PT, R3, R16, P0 ;  /* 0x000000100300720c */ /* 0x000fe20000706670 */
[----:B------:R-:W3:Y:S01]  /*6e20*/  SHFL.IDX PT, R33, R34, 0x1, 0x181f ;  /* 0x00381f0022217f89 */ /* 0x000ee200000e0000 */
[----:B------:R1:W-:Y:S03]  /*6e30*/  SYNCS.ARRIVE.TRANS64.RED.A1T0 RZ, [R0+URZ], RZ ;  /* 0x000000ff00ff79a7 */ /* 0x0003e6000810043f */
[----:B------:R-:W3:Y:S01]  /*6e40*/  SHFL.IDX PT, R37, R34, 0x2, 0x181f ;  /* 0x00581f0022257f89 */ /* 0x000ee200000e0000 */
[----:B0-----:R-:W-:-:S03]  /*6e50*/  @!P1 LEA R18, P4, R152, R21, 0x1 ;  /* 0x0000001598129211 */ /* 0x001fc600078808ff */
[----:B------:R0:W0:Y:S01]  /*6e60*/  SHFL.IDX PT, R17, R34, 0x3, 0x181f ;  /* 0x00781f0022117f89 */ /* 0x00002200000e0000 */
[----:B-1----:R-:W-:-:S03]  /*6e70*/  @!P2 LEA R20, P5, R152, R35, 0x1 ;  /* 0x000000239814a211 */ /* 0x002fc600078a08ff */
[----:B------:R1:W0:Y:S01]  /*6e80*/  SHFL.IDX PT, R35, R4, 0x3, 0x181f ;  /* 0x00781f0004237f89 */ /* 0x00022200000e0000 */
[C---:B--2---:R-:W-:Y:S02]  /*6e90*/  @!P3 LEA R32, P6, R152.reuse, R39, 0x1 ;  /* 0x000000279820b211 */ /* 0x044fe400078c08ff */
[C-C-:B---3--:R-:W-:Y:S02]  /*6ea0*/  @!P1 LEA.HI.X R19, R152.reuse, R19, R60.reuse, 0x1, P4 ;  /* 0x0000001398139211 */ /* 0x148fe400020f0c3c */
[C-C-:B------:R-:W-:Y:S02]  /*6eb0*/  @!P2 LEA.HI.X R21, R152.reuse, R33, R60.reuse, 0x1, P5 ;  /* 0x000000219815a211 */ /* 0x140fe400028f0c3c */
[----:B------:R-:W-:Y:S01]  /*6ec0*/  @!P3 LEA.HI.X R33, R152, R37, R60, 0x1, P6 ;  /* 0x000000259821b211 */ /* 0x000fe200030f0c3c */
[----:B----4-:R1:W-:Y:S04]  /*6ed0*/  @!P1 ST.E.128 desc[UR36][R18.64], R12 ;  /* 0x0000000c12009985 */ /* 0x0103e8000c101d24 */
[----:B------:R1:W-:Y:S04]  /*6ee0*/  @!P2 ST.E.128 desc[UR36][R20.64], R24 ;  /* 0x000000181400a985 */ /* 0x0003e8000c101d24 */
[----:B------:R1:W-:Y:S01]  /*6ef0*/  @!P3 ST.E.128 desc[UR36][R32.64], R28 ;  /* 0x0000001c2000b985 */ /* 0x0003e2000c101d24 */
[----:B0-----:R-:W-:Y:S05]  /*6f00*/  @P0 BRA `(.L_x_237) ;  /* 0x0000001000800947 */ /* 0x001fea0003800000 */
[----:B-1----:R-:W-:-:S04]  /*6f10*/  LEA R12, P0, R152, R35, 0x1 ;  /* 0x00000023980c7211 */ /* 0x002fc800078008ff */
[----:B------:R-:W-:-:S05]  /*6f20*/  LEA.HI.X R13, R152, R17, R60, 0x1, P0 ;  /* 0x00000011980d7211 */ /* 0x000fca00000f0c3c */
[----:B-----5:R0:W-:Y:S01]  /*6f30*/  ST.E.128 desc[UR36][R12.64], R8 ;  /* 0x000000080c007985 */ /* 0x0201e2000c101d24 */
[----:B------:R-:W-:Y:S05]  /*6f40*/  BRA `(.L_x_237) ;  /* 0x0000001000707947 */ /* 0x000fea0003800000 */
.L_x_236:
[----:B------:R1:W5:Y:S01]  /*6f50*/  LDL R60, [R1+0x10] ;  /* 0x00001000013c7983 */ /* 0x0003620000100800 */
[----:B0-----:R-:W0:Y:S01]  /*6f60*/  @P4 LDC R10, c[0x0][0xbec] ;  /* 0x0002fb00ff0a4b82 */ /* 0x001e220000000800 */
[----:B------:R-:W-:Y:S01]  /*6f70*/  ULDC.64 UR4, c[0x0][0xb08] ;  /* 0x0002c20000047ab9 */ /* 0x000fe20000000a00 */
[----:B------:R-:W-:Y:S01]  /*6f80*/  IMAD.MOV.U32 R11, RZ, RZ, R67 ;  /* 0x000000ffff0b7224 */ /* 0x000fe200078e0043 */
[----:B------:R1:W5:Y:S01]  /*6f90*/  LDL R59, [R1+0x38] ;  /* 0x00003800013b7983 */ /* 0x0003620000100800 */
[----:B------:R-:W-:Y:S01]  /*6fa0*/  IMAD R19, R19, UR4, RZ ;  /* 0x0000000413137c24 */ /* 0x000fe2000f8e02ff */
[----:B------:R-:W-:Y:S01]  /*6fb0*/  ULDC.64 UR6, c[0x0][0xb30] ;  /* 0x0002cc0000067ab9 */ /* 0x000fe20000000a00 */
[C---:B------:R-:W-:Y:S01]  /*6fc0*/  IMAD.WIDE.U32 R8, R4.reuse, UR4, RZ ;  /* 0x0000000404087c25 */ /* 0x040fe2000f8e00ff */
[----:B------:R1:W5:Y:S01]  /*6fd0*/  LDL R58, [R1+0x4] ;  /* 0x00000400013a7983 */ /* 0x0003620000100800 */
[----:B------:R-:W2:Y:S02]  /*6fe0*/  @P4 LDC R15, c[0x0][0xbf0] ;  /* 0x0002fc00ff0f4b82 */ /* 0x000ea40000000800 */
[----:B------:R-:W-:Y:S01]  /*6ff0*/  IMAD R19, R4, UR5, R19 ;  /* 0x0000000504137c24 */ /* 0x000fe2000f8e0213 */
[----:B------:R1:W5:Y:S01]  /*7000*/  LDL R57, [R1+0x34] ;  /* 0x0000340001397983 */ /* 0x0003620000100800 */
[----:B------:R-:W-:Y:S01]  /*7010*/  ULDC.64 UR4, c[0x0][0xb38] ;  /* 0x0002ce0000047ab9 */ /* 0x000fe20000000a00 */
[----:B------:R-:W-:Y:S01]  /*7020*/  SHF.R.S32.HI R4, RZ, 0x1f, R17 ;  /* 0x0000001fff047819 */ /* 0x000fe20000011411 */
[----:B------:R-:W-:Y:S01]  /*7030*/  IMAD.IADD R9, R9, 0x1, R19 ;  /* 0x0000000109097824 */ /* 0x000fe200078e0213 */
[----:B------:R1:W5:Y:S01]  /*7040*/  LDL R56, [R1] ;  /* 0x0000000001387983 */ /* 0x0003620000100800 */
[----:B------:R-:W-:-:S04]  /*7050*/  IMAD.WIDE.U32 R8, R18, UR4, R8 ;  /* 0x0000000412087c25 */ /* 0x000fc8000f8e0008 */
[----:B------:R-:W-:Y:S01]  /*7060*/  IMAD R9, R18, UR5, R9 ;  /* 0x0000000512097c24 */ /* 0x000fe2000f8e0209 */
[----:B------:R-:W-:Y:S01]  /*7070*/  ULDC.64 UR4, c[0x0][0xb40] ;  /* 0x0002d00000047ab9 */ /* 0x000fe20000000a00 */
[----:B0-----:R-:W-:-:S04]  /*7080*/  @P4 IMAD.HI.U32 R10, R67, R10, RZ ;  /* 0x0000000a430a4227 */ /* 0x001fc800078e00ff */
[----:B------:R-:W-:Y:S02]  /*7090*/  IMAD R4, R4, UR4, RZ ;  /* 0x0000000404047c24 */ /* 0x000fe4000f8e02ff */
[----:B------:R-:W-:Y:S01]  /*70a0*/  IMAD.WIDE.U32 R8, R17, UR4, R8 ;  /* 0x0000000411087c25 */ /* 0x000fe2000f8e0008 */
[----:B--2---:R-:W-:-:S03]  /*70b0*/  @P4 SHF.R.U32.HI R11, RZ, R15, R10 ;  /* 0x0000000fff0b4219 */ /* 0x004fc6000001160a */
[----:B------:R-:W-:Y:S01]  /*70c0*/  IMAD R13, R17, UR5, R4 ;  /* 0x00000005110d7c24 */ /* 0x000fe2000f8e0204 */
[----:B------:R-:W-:Y:S01]  /*70d0*/  ULDC.64 UR4, c[0x0][0xb48] ;  /* 0x0002d20000047ab9 */ /* 0x000fe20000000a00 */
[--C-:B------:R-:W-:Y:S01]  /*70e0*/  SHF.R.S32.HI R4, RZ, 0x1f, R11.reuse ;  /* 0x0000001fff047819 */ /* 0x100fe2000001140b */
[----:B------:R-:W-:Y:S02]  /*70f0*/  IMAD.MOV R10, RZ, RZ, -R11 ;  /* 0x000000ffff0a7224 */ /* 0x000fe400078e0a0b */
[----:B------:R-:W-:Y:S02]  /*7100*/  IADD3 R9, R9, R13, RZ ;  /* 0x0000000d09097210 */ /* 0x000fe40007ffe0ff */
[----:B------:R-:W-:Y:S02]  /*7110*/  IMAD R3, R3, R10, R67 ;  /* 0x0000000a03037224 */ /* 0x000fe400078e0243 */
[----:B------:R-:W-:Y:S02]  /*7120*/  IMAD R4, R4, UR6, RZ ;  /* 0x0000000604047c24 */ /* 0x000fe4000f8e02ff */
[----:B------:R-:W-:-:S04]  /*7130*/  IMAD.WIDE.U32 R8, R69, UR4, R8 ;  /* 0x0000000445087c25 */ /* 0x000fc8000f8e0008 */
[----:B------:R-:W-:Y:S01]  /*7140*/  IMAD R9, R69, UR5, R9 ;  /* 0x0000000545097c24 */ /* 0x000fe2000f8e0209 */
[----:B------:R-:W-:Y:S01]  /*7150*/  ULDC.64 UR4, c[0x0][0xb28] ;  /* 0x0002ca0000047ab9 */ /* 0x000fe20000000a00 */
[C---:B------:R-:W-:Y:S01]  /*7160*/  IMAD R13, R11.reuse, UR7, R4 ;  /* 0x000000070b0d7c24 */ /* 0x040fe2000f8e0204 */
[----:B------:R-:W-:Y:S01]  /*7170*/  SHF.R.S32.HI R4, RZ, 0x1f, R3 ;  /* 0x0000001fff047819 */ /* 0x000fe20000011403 */
[----:B------:R-:W-:-:S04]  /*7180*/  IMAD.WIDE.U32 R8, R11, UR6, R8 ;  /* 0x000000060b087c25 */ /* 0x000fc8000f8e0008 */
[----:B------:R-:W-:Y:S02]  /*7190*/  IMAD R4, R4, UR4, RZ ;  /* 0x0000000404047c24 */ /* 0x000fe4000f8e02ff */
[----:B------:R-:W-:Y:S02]  /*71a0*/  IMAD.IADD R9, R9, 0x1, R13 ;  /* 0x0000000109097824 */ /* 0x000fe400078e020d */
[C---:B------:R-:W-:Y:S02]  /*71b0*/  IMAD R11, R3.reuse, UR5, R4 ;  /* 0x00000005030b7c24 */ /* 0x040fe4000f8e0204 */
[----:B------:R-:W-:Y:S01]  /*71c0*/  IMAD.WIDE.U32 R8, R3, UR4, R8 ;  /* 0x0000000403087c25 */ /* 0x000fe2000f8e0008 */
[----:B------:R-:W-:-:S03]  /*71d0*/  ULDC.64 UR4, c[0x0][0xb00] ;  /* 0x0002c00000047ab9 */ /* 0x000fc60000000a00 */
[----:B------:R-:W-:Y:S01]  /*71e0*/  VIADD R4, R0, 0x16820 ;  /* 0x0001682000047836 */ /* 0x000fe20000000000 */
[----:B------:R-:W-:Y:S01]  /*71f0*/  LEA R0, P1, R8, UR4, 0x2 ;  /* 0x0000000408007c11 */ /* 0x000fe2000f8210ff */
[----:B------:R-:W-:-:S03]  /*7200*/  IMAD.IADD R3, R9, 0x1, R11 ;  /* 0x0000000109037824 */ /* 0x000fc600078e020b */
[----:B------:R-:W-:Y:S02]  /*7210*/  PRMT R4, RZ, 0x654, R4 ;  /* 0x00000654ff047816 */ /* 0x000fe40000000004 */
[----:B------:R-:W-:Y:S01]  /*7220*/  LEA.HI.X R3, R8, UR5, R3, 0x2, P1 ;  /* 0x0000000508037c11 */ /* 0x000fe200088f1403 */
[----:B------:R1:W0:Y:S01]  /*7230*/  SHFL.IDX PT, R10, R0, RZ, 0x1c1f ;  /* 0x001c1fff000a7589 */ /* 0x00022200000e0000 */
[----:B------:R1:W-:Y:S01]  /*7240*/  SYNCS.ARRIVE.TRANS64.RED.A1T0 RZ, [R4+URZ], RZ ;  /* 0x000000ff04ff79a7 */ /* 0x0003e2000810043f */
[----:B------:R-:W-:Y:S02]  /*7250*/  BSSY B1, `(.L_x_238) ;  /* 0x0000028000017945 */ /* 0x000fe40003800000 */
[----:B------:R1:W2:Y:S01]  /*7260*/  SHFL.IDX PT, R11, R3, RZ, 0x1c1f ;  /* 0x001c1fff030b7589 */ /* 0x0002a200000e0000 */
[----:B------:R-:W-:Y:S02]  /*7270*/  SHF.R.S32.HI R23, RZ, 0x1f, R153 ;  /* 0x0000001fff177819 */ /* 0x000fe40000011499 */
[----:B------:R-:W-:-:S02]  /*7280*/  SHF.R.S32.HI R24, RZ, 0x1f, R154 ;  /* 0x0000001fff187819 */ /* 0x000fc4000001149a */
[----:B------:R-:W-:Y:S02]  /*7290*/  SHF.R.S32.HI R25, RZ, 0x1f, R155 ;  /* 0x0000001fff197819 */ /* 0x000fe4000001149b */
[----:B------:R-:W-:Y:S02]  /*72a0*/  SHF.R.S32.HI R26, RZ, 0x1f, R156 ;  /* 0x0000001fff1a7819 */ /* 0x000fe4000001149c */
[----:B------:R-:W-:Y:S01]  /*72b0*/  SHF.R.S32.HI R27, RZ, 0x1f, R157 ;  /* 0x0000001fff1b7819 */ /* 0x000fe2000001149d */
[----:B-1----:R-:W-:Y:S06]  /*72c0*/  @P2 BRA `(.L_x_239) ;  /* 0x0000000000802947 */ /* 0x002fec0003800000 */
[----:B------:R-:W-:Y:S02]  /*72d0*/  ULDC UR4, c[0x0][0xac8] ;  /* 0x0002b20000047ab9 */ /* 0x000fe40000000800 */
[----:B-----5:R-:W-:Y:S02]  /*72e0*/  ISETP.GE.AND P4, PT, R60, UR4, PT ;  /* 0x000000043c007c0c */ /* 0x020fe4000bf86270 */
[----:B------:R-:W-:Y:S02]  /*72f0*/  ISETP.GE.AND P2, PT, R58, UR4, PT ;  /* 0x000000043a007c0c */ /* 0x000fe4000bf46270 */
[----:B------:R-:W-:Y:S02]  /*7300*/  ISETP.GE.AND P1, PT, R56, UR4, PT ;  /* 0x0000000438007c0c */ /* 0x000fe4000bf26270 */
[----:B------:R-:W-:-:S07]  /*7310*/  ISETP.GE.AND P5, PT, R157, UR4, PT ;  /* 0x000000049d007c0c */ /* 0x000fce000bfa6270 */
[----:B0-2---:R-:W-:Y:S02]  /*7320*/  @!P4 IMAD.WIDE R8, R60, 0x4, R10 ;  /* 0x000000043c08c825 */ /* 0x005fe400078e020a */
[-C--:B------:R-:W-:Y:S02]  /*7330*/  @!P2 LEA R12, P6, R58, R10.reuse, 0x2 ;  /* 0x0000000a3a0ca211 */ /* 0x080fe400078c10ff */
[----:B------:R-:W-:Y:S01]  /*7340*/  @!P1 LEA R14, P3, R56, R10, 0x2 ;  /* 0x0000000a380e9211 */ /* 0x000fe200078610ff */
[----:B------:R0:W-:Y:S01]  /*7350*/  @!P4 ST.E.64 desc[UR36][R8.64], R20 ;  /* 0x000000140800c985 */ /* 0x0001e2000c101b24 */
[-C--:B------:R-:W-:Y:S02]  /*7360*/  @!P2 LEA.HI.X R13, R58, R11.reuse, R59, 0x2, P6 ;  /* 0x0000000b3a0da211 */ /* 0x080fe400030f143b */
[----:B------:R-:W-:Y:S02]  /*7370*/  ISETP.GE.AND P4, PT, R156, UR4, PT ;  /* 0x000000049c007c0c */ /* 0x000fe4000bf86270 */
[----:B------:R-:W-:Y:S01]  /*7380*/  @!P1 LEA.HI.X R15, R56, R11, R57, 0x2, P3 ;  /* 0x0000000b380f9211 */ /* 0x000fe200018f1439 */
[----:B------:R1:W-:Y:S01]  /*7390*/  @!P2 ST.E.64 desc[UR36][R12.64], R28 ;  /* 0x0000001c0c00a985 */ /* 0x0003e2000c101b24 */
[----:B------:R-:W-:-:S02]  /*73a0*/  ISETP.GE.AND P3, PT, R155, UR4, PT ;  /* 0x000000049b007c0c */ /* 0x000fc4000bf66270 */
[-C--:B------:R-:W-:Y:S01]  /*73b0*/  @!P5 LEA R16, P6, R157, R10.reuse, 0x2 ;  /* 0x0000000a9d10d211 */ /* 0x080fe200078c10ff */
[----:B------:R3:W-:Y:S01]  /*73c0*/  @!P1 ST.E.64 desc[UR36][R14.64], R30 ;  /* 0x0000001e0e009985 */ /* 0x0007e2000c101b24 */
[----:B------:R-:W-:Y:S02]  /*73d0*/  ISETP.GE.AND P2, PT, R154, UR4, PT ;  /* 0x000000049a007c0c */ /* 0x000fe4000bf46270 */
[----:B------:R-:W-:Y:S02]  /*73e0*/  ISETP.GE.AND P1, PT, R153, UR4, PT ;  /* 0x0000000499007c0c */ /* 0x000fe4000bf26270 */
[----:B------:R-:W-:Y:S02]  /*73f0*/  @!P5 LEA.HI.X R17, R157, R11, R27, 0x2, P6 ;  /* 0x0000000b9d11d211 */ /* 0x000fe400030f141b */
[----:B------:R-:W-:-:S03]  /*7400*/  @!P4 LEA R18, P6, R156, R10, 0x2 ;  /* 0x0000000a9c12c211 */ /* 0x000fc600078c10ff */
[----:B------:R3:W-:Y:S01]  /*7410*/  @!P5 ST.E.64 desc[UR36][R16.64], R32 ;  /* 0x000000201000d985 */ /* 0x0007e2000c101b24 */
[CC--:B0-----:R-:W-:Y:S02]  /*7420*/  @!P3 LEA R8, P5, R155.reuse, R10.reuse, 0x2 ;  /* 0x0000000a9b08b211 */ /* 0x0c1fe400078a10ff */
[-C--:B------:R-:W-:Y:S02]  /*7430*/  @!P4 LEA.HI.X R19, R156, R11.reuse, R26, 0x2, P6 ;  /* 0x0000000b9c13c211 */ /* 0x080fe400030f141a */
[CC--:B-1----:R-:W-:Y:S02]  /*7440*/  @!P2 LEA R12, P6, R154.reuse, R10.reuse, 0x2 ;  /* 0x0000000a9a0ca211 */ /* 0x0c2fe400078c10ff */
[-C--:B------:R-:W-:Y:S01]  /*7450*/  @!P3 LEA.HI.X R9, R155, R11.reuse, R25, 0x2, P5 ;  /* 0x0000000b9b09b211 */ /* 0x080fe200028f1419 */
[----:B------:R3:W-:Y:S01]  /*7460*/  @!P4 ST.E.64 desc[UR36][R18.64], R34 ;  /* 0x000000221200c985 */ /* 0x0007e2000c101b24 */
[C---:B------:R-:W-:Y:S02]  /*7470*/  @!P1 LEA R10, P5, R153.reuse, R10, 0x2 ;  /* 0x0000000a990a9211 */ /* 0x040fe400078a10ff */
[-C--:B------:R-:W-:Y:S01]  /*7480*/  @!P2 LEA.HI.X R13, R154, R11.reuse, R24, 0x2, P6 ;  /* 0x0000000b9a0da211 */ /* 0x080fe200030f1418 */
[----:B------:R3:W-:Y:S01]  /*7490*/  @!P3 ST.E.64 desc[UR36][R8.64], R36 ;  /* 0x000000240800b985 */ /* 0x0007e2000c101b24 */
[----:B------:R-:W-:-:S03]  /*74a0*/  @!P1 LEA.HI.X R11, R153, R11, R23, 0x2, P5 ;  /* 0x0000000b990b9211 */ /* 0x000fc600028f1417 */
[----:B------:R3:W-:Y:S04]  /*74b0*/  @!P2 ST.E.64 desc[UR36][R12.64], R38 ;  /* 0x000000260c00a985 */ /* 0x0007e8000c101b24 */
[----:B------:R3:W-:Y:S02]  /*74c0*/  @!P1 ST.E.64 desc[UR36][R10.64], R40 ;  /* 0x000000280a009985 */ /* 0x0007e4000c101b24 */
.L_x_239:
[----:B------:R-:W-:Y:S05]  /*74d0*/  BSYNC B1 ;  /* 0x0000000000017941 */ /* 0x000fea0003800000 */
.L_x_238:
[----:B--23--:R1:W2:Y:S04]  /*74e0*/  SHFL.IDX PT, R11, R3, 0x1, 0x1c1f ;  /* 0x003c1f00030b7f89 */ /* 0x00c2a800000e0000 */
[----:B0-----:R1:W0:Y:S01]  /*74f0*/  SHFL.IDX PT, R10, R0, 0x1, 0x1c1f ;  /* 0x003c1f00000a7f89 */ /* 0x00122200000e0000 */
[----:B------:R-:W-:Y:S05]  /*7500*/  @P0 BRA `(.L_x_237) ;  /* 0x0000000c00000947 */ /* 0x000fea0003800000 */
[----:B------:R-:W-:Y:S02]  /*7510*/  ULDC UR4, c[0x0][0xac8] ;  /* 0x0002b20000047ab9 */ /* 0x000fe40000000800 */
[----:B-----5:R-:W-:Y:S02]  /*7520*/  ISETP.GE.AND P0, PT, R60, UR4, PT ;  /* 0x000000043c007c0c */ /* 0x020fe4000bf06270 */
[----:B------:R-:W-:Y:S02]  /*7530*/  ISETP.GE.AND P5, PT, R58, UR4, PT ;  /* 0x000000043a007c0c */ /* 0x000fe4000bfa6270 */
[----:B------:R-:W-:Y:S02]  /*7540*/  ISETP.GE.AND P3, PT, R56, UR4, PT ;  /* 0x0000000438007c0c */ /* 0x000fe4000bf66270 */
[----:B------:R-:W-:Y:S02]  /*7550*/  ISETP.GE.AND P2, PT, R157, UR4, PT ;  /* 0x000000049d007c0c */ /* 0x000fe4000bf46270 */
[----:B------:R-:W-:-:S05]  /*7560*/  ISETP.GE.AND P1, PT, R156, UR4, PT ;  /* 0x000000049c007c0c */ /* 0x000fca000bf26270 */
[----:B0-2---:R-:W-:Y:S02]  /*7570*/  @!P0 IMAD.WIDE R8, R60, 0x4, R10 ;  /* 0x000000043c088825 */ /* 0x005fe400078e020a */
[-C--:B------:R-:W-:Y:S02]  /*7580*/  @!P5 LEA R12, P4, R58, R10.reuse, 0x2 ;  /* 0x0000000a3a0cd211 */ /* 0x080fe400078810ff */
[----:B------:R-:W-:Y:S01]  /*7590*/  @!P3 LEA R14, P6, R56, R10, 0x2 ;  /* 0x0000000a380eb211 */ /* 0x000fe200078c10ff */
[----:B------:R0:W-:Y:S01]  /*75a0*/  @!P0 ST.E.64 desc[UR36][R8.64], R42 ;  /* 0x0000002a08008985 */ /* 0x0001e2000c101b24 */
[----:B------:R-:W-:Y:S02]  /*75b0*/  ISETP.GE.AND P0, PT, R155, UR4, PT ;  /* 0x000000049b007c0c */ /* 0x000fe4000bf06270 */
[----:B------:R-:W-:Y:S02]  /*75c0*/  @!P5 LEA.HI.X R13, R58, R11, R59, 0x2, P4 ;  /* 0x0000000b3a0dd211 */ /* 0x000fe400020f143b */
[----:B------:R-:W-:-:S02]  /*75d0*/  ISETP.GE.AND P4, PT, R154, UR4, PT ;  /* 0x000000049a007c0c */ /* 0x000fc4000bf86270 */
[----:B------:R-:W-:Y:S01]  /*75e0*/  @!P3 LEA.HI.X R15, R56, R11, R57, 0x2, P6 ;  /* 0x0000000b380fb211 */ /* 0x000fe200030f1439 */
[----:B------:R3:W-:Y:S01]  /*75f0*/  @!P5 ST.E.64 desc[UR36][R12.64], R44 ;  /* 0x0000002c0c00d985 */ /* 0x0007e2000c101b24 */
[----:B------:R-:W-:-:S03]  /*7600*/  @!P2 LEA R16, P5, R157, R10, 0x2 ;  /* 0x0000000a9d10a211 */ /* 0x000fc600078a10ff */
[----:B------:R3:W-:Y:S01]  /*7610*/  @!P3 ST.E.64 desc[UR36][R14.64], R46 ;  /* 0x0000002e0e00b985 */ /* 0x0007e2000c101b24 */
[-C--:B------:R-:W-:Y:S02]  /*7620*/  @!P2 LEA.HI.X R17, R157, R11.reuse, R27, 0x2, P5 ;  /* 0x0000000b9d11a211 */ /* 0x080fe400028f141b */
[-C--:B0-----:R-:W-:Y:S02]  /*7630*/  @!P1 LEA R8, P6, R156, R10.reuse, 0x2 ;  /* 0x0000000a9c089211 */ /* 0x081fe400078c10ff */
[CC--:B------:R-:W-:Y:S01]  /*7640*/  @!P0 LEA R18, P3, R155.reuse, R10.reuse, 0x2 ;  /* 0x0000000a9b128211 */ /* 0x0c0fe200078610ff */
[----:B------:R3:W-:Y:S01]  /*7650*/  @!P2 ST.E.64 desc[UR36][R16.64], R48 ;  /* 0x000000301000a985 */ /* 0x0007e2000c101b24 */
[----:B------:R-:W-:Y:S02]  /*7660*/  @!P4 LEA R20, P5, R154, R10, 0x2 ;  /* 0x0000000a9a14c211 */ /* 0x000fe400078a10ff */
[-C--:B------:R-:W-:Y:S02]  /*7670*/  @!P1 LEA.HI.X R9, R156, R11.reuse, R26, 0x2, P6 ;  /* 0x0000000b9c099211 */ /* 0x080fe400030f141a */
[----:B------:R-:W-:-:S02]  /*7680*/  @!P0 LEA.HI.X R19, R155, R11, R25, 0x2, P3 ;  /* 0x0000000b9b138211 */ /* 0x000fc400018f1419 */
[----:B------:R-:W-:Y:S01]  /*7690*/  @!P4 LEA.HI.X R21, R154, R11, R24, 0x2, P5 ;  /* 0x0000000b9a15c211 */ /* 0x000fe200028f1418 */
[----:B------:R3:W-:Y:S04]  /*76a0*/  @!P1 ST.E.64 desc[UR36][R8.64], R50 ;  /* 0x0000003208009985 */ /* 0x0007e8000c101b24 */
[----:B------:R3:W-:Y:S01]  /*76b0*/  @!P0 ST.E.64 desc[UR36][R18.64], R52 ;  /* 0x0000003412008985 */ /* 0x0007e2000c101b24 */
[----:B------:R-:W-:-:S03]  /*76c0*/  ISETP.GE.AND P0, PT, R153, UR4, PT ;  /* 0x0000000499007c0c */ /* 0x000fc6000bf06270 */
[----:B------:R3:W-:Y:S10]  /*76d0*/  @!P4 ST.E.64 desc[UR36][R20.64], R54 ;  /* 0x000000361400c985 */ /* 0x0007f4000c101b24 */
[----:B------:R-:W-:Y:S05]  /*76e0*/  @P0 BRA `(.L_x_237) ;  /* 0x0000000800880947 */ /* 0x000fea0003800000 */
[----:B---3--:R-:W-:-:S04]  /*76f0*/  LEA R8, P0, R153, R10, 0x2 ;  /* 0x0000000a99087211 */ /* 0x008fc800078010ff */
[----:B------:R-:W-:-:S05]  /*7700*/  LEA.HI.X R9, R153, R11, R23, 0x2, P0 ;  /* 0x0000000b99097211 */ /* 0x000fca00000f1417 */
[----:B------:R4:W-:Y:S01]  /*7710*/  ST.E.64 desc[UR36][R8.64], R118 ;  /* 0x0000007608007985 */ /* 0x0009e2000c101b24 */
[----:B------:R-:W-:Y:S05]  /*7720*/  BRA `(.L_x_237) ;  /* 0x0000000800787947 */ /* 0x000fea0003800000 */
.L_x_234:
[----:B------:R-:W3:Y:S01]  /*7730*/  LDC.64 R10, c[0x0][0xc00] ;  /* 0x00030000ff0a7b82 */ /* 0x000ee20000000a00 */
[----:B------:R-:W-:Y:S01]  /*7740*/  ULDC.64 UR4, c[0x0][0xc08] ;  /* 0x0003020000047ab9 */ /* 0x000fe20000000a00 */
[----:B------:R-:W-:Y:S01]  /*7750*/  IMAD.MOV.U32 R3, RZ, RZ, RZ ;  /* 0x000000ffff037224 */ /* 0x000fe200078e00ff */
[----:B------:R-:W-:-:S04]  /*7760*/  ISETP.NE.U32.AND P0, PT, RZ, UR4, PT ;  /* 0x00000004ff007c0c */ /* 0x000fc8000bf05070 */
[----:B------:R-:W-:Y:S01]  /*7770*/  ISETP.NE.AND.EX P1, PT, RZ, UR5, PT, P0 ;  /* 0x00000005ff007c0c */ /* 0x000fe2000bf25300 */
[----:B------:R-:W4:Y:S01]  /*7780*/  LDC.64 R8, c[0x0][0xc00] ;  /* 0x00030000ff087b82 */ /* 0x000f220000000a00 */
[----:B---3--:R-:W-:-:S04]  /*7790*/  ISETP.NE.U32.AND P0, PT, R10, RZ, PT ;  /* 0x000000ff0a00720c */ /* 0x008fc80003f05070 */
[----:B------:R-:W-:-:S07]  /*77a0*/  ISETP.NE.AND.EX P0, PT, R11, RZ, PT, P0 ;  /* 0x000000ff0b00720c */ /* 0x000fce0003f05300 */
[----:B------:R-:W3:Y:S01]  /*77b0*/  @P1 LDC.64 R10, c[0x0][0xc08] ;  /* 0x00030200ff0a1b82 */ /* 0x000ee20000000a00 */
[----:B------:R-:W-:Y:S01]  /*77c0*/  ULDC UR4, c[0x0][0xa88] ;  /* 0x0002a20000047ab9 */ /* 0x000fe20000000800 */
[----:B----4-:R-:W-:-:S04]  /*77d0*/  IMAD.WIDE R12, R17, 0x4, R8 ;  /* 0x00000004110c7825 */ /* 0x010fc800078e0208 */
[----:B-1----:R-:W-:Y:S01]  /*77e0*/  IMAD.U32 R0, RZ, RZ, UR4 ;  /* 0x00000004ff007e24 */ /* 0x002fe2000f8e00ff */
[----:B------:R1:W5:Y:S01]  /*77f0*/  @P0 LDG.E R3, desc[UR36][R12.64] ;  /* 0x000000240c030981 */ /* 0x000362000c1e1900 */
[----:B--2---:R-:W2:Y:S01]  /*7800*/  S2R R4, SR_TID.X ;  /* 0x0000000000047919 */ /* 0x004ea20000002100 */
[----:B---3--:R-:W-:-:S05]  /*7810*/  @P1 IMAD.WIDE R8, R17, 0x4, R10 ;  /* 0x0000000411081825 */ /* 0x008fca00078e020a */
[----:B------:R1:W5:Y:S01]  /*7820*/  @P1 LDG.E R0, desc[UR36][R8.64] ;  /* 0x0000002408001981 */ /* 0x000362000c1e1900 */
[----:B------:R-:W-:-:S13]  /*7830*/  ISETP.NE.AND P2, PT, R19, RZ, PT ;  /* 0x000000ff1300720c */ /* 0x000fda0003f45270 */
[----:B------:R-:W3:Y:S01]  /*7840*/  @!P2 LDC R19, c[0x0][0xad4] ;  /* 0x0002b500ff13ab82 */ /* 0x000ee20000000800 */
[----:B--2---:R-:W-:-:S05]  /*7850*/  VIADD R28, R4, 0xffffff80 ;  /* 0xffffff80041c7836 */ /* 0x004fca0000000000 */
[----:B------:R-:W-:Y:S02]  /*7860*/  ISETP.GT.AND P3, PT, R28, 0xbf, PT ;  /* 0x000000bf1c00780c */ /* 0x000fe40003f64270 */
[----:B---3--:R-:W-:Y:S01]  /*7870*/  ISETP.GT.AND P2, PT, R19, 0x1, PT ;  /* 0x000000011300780c */ /* 0x008fe20003f44270 */
[----:B-1----:R-:W-:-:S12]  /*7880*/  @P1 BRA `(.L_x_240) ;  /* 0x0000000000101947 */ /* 0x002fd80003800000 */
[----:B------:R-:W-:Y:S05]  /*7890*/  @!P0 BRA `(.L_x_240) ;  /* 0x00000000000c8947 */ /* 0x000fea0003800000 */
[----:B------:R-:W2:Y:S04]  /*78a0*/  LDG.E R9, desc[UR36][R12.64] ;  /* 0x000000240c097981 */ /* 0x000ea8000c1e1900 */
[----:B-----5:R-:W2:Y:S02]  /*78b0*/  LDG.E R0, desc[UR36][R12.64+0x4] ;  /* 0x000004240c007981 */ /* 0x020ea4000c1e1900 */
[----:B--2---:R-:W-:-:S07]  /*78c0*/  IMAD.IADD R0, R0, 0x1, -R9 ;  /* 0x0000000100007824 */ /* 0x004fce00078e0a09 */
.L_x_240:
[----:B------:R-:W2:Y:S01]  /*78d0*/  LDL.LU R8, [R1+0xc] ;  /* 0x00000c0001087983 */ /* 0x000ea20000300800 */
[----:B------:R-:W-:Y:S01]  /*78e0*/  BSSY B1, `(.L_x_241) ;  /* 0x0000037000017945 */ /* 0x000fe20003800000 */
[----:B------:R-:W-:Y:S02]  /*78f0*/  SEL R27, R17, RZ, !P0 ;  /* 0x000000ff111b7207 */ /* 0x000fe40004000000 */
[----:B-----5:R-:W-:Y:S02]  /*7900*/  SHF.R.S32.HI R24, RZ, 0x1f, R3 ;  /* 0x0000001fff187819 */ /* 0x020fe40000011403 */
[----:B--2---:R-:W-:Y:S01]  /*7910*/  SEL R26, R8, RZ, !P0 ;  /* 0x000000ff081a7207 */ /* 0x004fe20004000000 */
[----:B------:R-:W-:Y:S06]  /*7920*/  @P3 BRA `(.L_x_242) ;  /* 0x0000000000c83947 */ /* 0x000fec0003800000 */
[----:B------:R-:W1:Y:S01]  /*7930*/  LDC R33, c[0x0][0xbe8] ;  /* 0x0002fa00ff217b82 */ /* 0x000e620000000800 */
[----:B------:R-:W-:-:S04]  /*7940*/  IMAD R4, R23, 0xc0, R4 ;  /* 0x000000c017047824 */ /* 0x000fc800078e0204 */
[----:B------:R-:W-:Y:S02]  /*7950*/  VIADD R29, R4, 0xffffff80 ;  /* 0xffffff80041d7836 */ /* 0x000fe40000000000 */
[----:B-1----:R-:W-:-:S05]  /*7960*/  IMAD R8, R0, R33, RZ ;  /* 0x0000002100087224 */ /* 0x002fca00078e02ff */
[----:B------:R-:W-:-:S13]  /*7970*/  ISETP.GE.AND P0, PT, R29, R8, PT ;  /* 0x000000081d00720c */ /* 0x000fda0003f06270 */
[----:B------:R-:W-:Y:S05]  /*7980*/  @P0 BRA `(.L_x_242) ;  /* 0x0000000000b00947 */ /* 0x000fea0003800000 */
[----:B------:R-:W2:Y:S01]  /*7990*/  LDL.LU R32, [R1+0x8] ;  /* 0x0000080001207983 */ /* 0x000ea20000300800 */
[----:B------:R-:W-:Y:S01]  /*79a0*/  ISETP.NE.AND P1, PT, R33, 0x1, PT ;  /* 0x000000012100780c */ /* 0x000fe20003f25270 */
[----:B------:R-:W-:Y:S01]  /*79b0*/  IMAD.MOV.U32 R20, RZ, RZ, 0x9b8 ;  /* 0x000009b8ff147424 */ /* 0x000fe200078e00ff */
[----:B------:R-:W-:Y:S01]  /*79c0*/  ISETP.GT.AND P0, PT, R19, 0x1, PT ;  /* 0x000000011300780c */ /* 0x000fe20003f04270 */
[----:B------:R-:W1:Y:S01]  /*79d0*/  LDC.64 R30, c[0x0][0xba8] ;  /* 0x0002ea00ff1e7b82 */ /* 0x000e620000000a00 */
[----:B------:R-:W-:Y:S02]  /*79e0*/  MOV R19, R29 ;  /* 0x0000001d00137202 */ /* 0x000fe40000000f00 */
[----:B------:R-:W-:-:S05]  /*79f0*/  SEL R20, R20, 0x978, P0 ;  /* 0x0000097814147807 */ /* 0x000fca0000000000 */
[----:B------:R-:W3:Y:S08]  /*7a00*/  LDC.64 R10, c[0x0][R20+0x220] ;  /* 0x00008800140a7b82 */ /* 0x000ef00000000a00 */
[----:B------:R-:W4:Y:S08]  /*7a10*/  @P1 LDC R4, c[0x0][0xbec] ;  /* 0x0002fb00ff041b82 */ /* 0x000f300000000800 */
[----:B------:R-:W5:Y:S08]  /*7a20*/  LDC.64 R8, c[0x0][R20+0x218] ;  /* 0x0000860014087b82 */ /* 0x000f700000000a00 */
[----:B------:R-:W1:Y:S01]  /*7a30*/  @P1 LDC R25, c[0x0][0xbf0] ;  /* 0x0002fc00ff191b82 */ /* 0x000e620000000800 */
[----:B---3--:R-:W-:-:S02]  /*7a40*/  IMAD R11, R11, R27, RZ ;  /* 0x0000001b0b0b7224 */ /* 0x008fc400078e02ff */
[----:B------:R-:W-:-:S05]  /*7a50*/  IMAD.WIDE.U32 R16, R10, R27, RZ ;  /* 0x0000001b0a107225 */ /* 0x000fca00078e00ff */
[----:B------:R-:W3:Y:S01]  /*7a60*/  LDC.64 R12, c[0x0][R20+0x228] ;  /* 0x00008a00140c7b82 */ /* 0x000ee20000000a00 */
[----:B----4-:R-:W-:-:S07]  /*7a70*/  @P1 IMAD.HI.U32 R4, R29, R4, RZ ;  /* 0x000000041d041227 */ /* 0x010fce00078e00ff */
[----:B0-----:R-:W0:Y:S01]  /*7a80*/  LDC.64 R14, c[0x0][R20+0x210] ;  /* 0x00008400140e7b82 */ /* 0x001e220000000a00 */
[-C--:B-----5:R-:W-:Y:S02]  /*7a90*/  IMAD R21, R9, R18.reuse, RZ ;  /* 0x0000001209157224 */ /* 0x0a0fe400078e02ff */
[----:B------:R-:W-:-:S04]  /*7aa0*/  IMAD.WIDE.U32 R8, R8, R18, RZ ;  /* 0x0000001208087225 */ /* 0x000fc800078e00ff */
[----:B------:R-:W-:Y:S01]  /*7ab0*/  IMAD.IADD R21, R9, 0x1, R21 ;  /* 0x0000000109157824 */ /* 0x000fe200078e0215 */
[----:B-1----:R-:W-:Y:S01]  /*7ac0*/  @P1 SHF.R.U32.HI R19, RZ, R25, R4 ;  /* 0x00000019ff131219 */ /* 0x002fe20000011604 */
[----:B------:R-:W-:Y:S01]  /*7ad0*/  IMAD R25, R10, R26, R11 ;  /* 0x0000001a0a197224 */ /* 0x000fe200078e020b */
[----:B------:R-:W1:Y:S01]  /*7ae0*/  @!P0 LDC R30, c[0x0][0xb50] ;  /* 0x0002d400ff1e8b82 */ /* 0x000e620000000800 */
[----:B------:R-:W-:Y:S02]  /*7af0*/  IADD3 R4, P1, P3, R16, R8, R3 ;  /* 0x0000000810047210 */ /* 0x000fe40007b3e003 */
[----:B------:R-:W-:Y:S02]  /*7b00*/  IMAD.MOV R10, RZ, RZ, -R19 ;  /* 0x000000ffff0a7224 */ /* 0x000fe400078e0a13 */
[----:B------:R-:W-:-:S03]  /*7b10*/  IMAD.IADD R25, R17, 0x1, R25 ;  /* 0x0000000111197824 */ /* 0x000fc600078e0219 */
[----:B------:R-:W4:Y:S01]  /*7b20*/  @!P0 LDC R31, c[0x0][0xb54] ;  /* 0x0002d500ff1f8b82 */ /* 0x000f220000000800 */
[----:B--2---:R-:W-:-:S05]  /*7b30*/  SEL R11, R32, RZ, P0 ;  /* 0x000000ff200b7207 */ /* 0x004fca0000000000 */
[----:B---3--:R-:W-:-:S04]  /*7b40*/  IMAD.WIDE.U32 R8, R12, R11, RZ ;  /* 0x0000000b0c087225 */ /* 0x008fc800078e00ff */
[----:B------:R-:W-:Y:S02]  /*7b50*/  IMAD R13, R13, R11, RZ ;  /* 0x0000000b0d0d7224 */ /* 0x000fe400078e02ff */
[----:B------:R-:W-:Y:S01]  /*7b60*/  IMAD R11, R33, R10, R29 ;  /* 0x0000000a210b7224 */ /* 0x000fe200078e021d */
[----:B------:R-:W-:Y:S01]  /*7b70*/  IADD3.X R10, R25, R21, R24, P1, P3 ;  /* 0x00000015190a7210 */ /* 0x000fe20000fe6418 */
[----:B------:R-:W-:Y:S01]  /*7b80*/  IMAD.IADD R13, R9, 0x1, R13 ;  /* 0x00000001090d7824 */ /* 0x000fe200078e020d */
[----:B------:R-:W-:Y:S01]  /*7b90*/  IADD3 R8, P0, P1, R19, R4, R8 ;  /* 0x0000000413087210 */ /* 0x000fe2000791e008 */
[----:B0-----:R-:W-:Y:S01]  /*7ba0*/  IMAD R4, R15, R11, RZ ;  /* 0x0000000b0f047224 */ /* 0x001fe200078e02ff */
[----:B------:R-:W-:-:S04]  /*7bb0*/  SHF.R.S32.HI R19, RZ, 0x1f, R19 ;  /* 0x0000001fff137819 */ /* 0x000fc80000011413 */
[----:B------:R-:W-:Y:S02]  /*7bc0*/  IADD3.X R9, R19, R10, R13, P0, P1 ;  /* 0x0000000a13097210 */ /* 0x000fe400007e240d */
[----:B------:R-:W-:Y:S01]  /*7bd0*/  SHF.R.S32.HI R13, RZ, 0x1f, R11 ;  /* 0x0000001fff0d7819 */ /* 0x000fe2000001140b */
[----:B------:R-:W-:-:S04]  /*7be0*/  IMAD.WIDE.U32 R8, R14, R11, R8 ;  /* 0x0000000b0e087225 */ /* 0x000fc800078e0008 */
[----:B------:R-:W-:Y:S01]  /*7bf0*/  IMAD R13, R14, R13, R4 ;  /* 0x0000000d0e0d7224 */ /* 0x000fe200078e0204 */
[----:B-1----:R-:W-:-:S03]  /*7c00*/  LEA R10, P0, R8, R30, 0x2 ;  /* 0x0000001e080a7211 */ /* 0x002fc600078010ff */
[----:B------:R-:W-:Y:S02]  /*7c10*/  IMAD.IADD R4, R9, 0x1, R13 ;  /* 0x0000000109047824 */ /* 0x000fe400078e020d */
[----:B------:R-:W-:-:S03]  /*7c20*/  IMAD.MOV.U32 R9, RZ, RZ, -0x800000 ;  /* 0xff800000ff097424 */ /* 0x000fc600078e00ff */
[----:B----4-:R-:W-:-:S05]  /*7c30*/  LEA.HI.X R11, R8, R31, R4, 0x2, P0 ;  /* 0x0000001f080b7211 */ /* 0x010fca00000f1404 */
[----:B------:R1:W-:Y:S02]  /*7c40*/  STG.E desc[UR36][R10.64], R9 ;  /* 0x000000090a007986 */ /* 0x0003e4000c101924 */
.L_x_242:
[----:B------:R-:W-:Y:S05]  /*7c50*/  BSYNC B1 ;  /* 0x0000000000017941 */ /* 0x000fea0003800000 */
.L_x_241:
[----:B------:R-:W-:Y:S05]  /*7c60*/  @P2 BRA `(.L_x_237) ;  /* 0x0000000400282947 */ /* 0x000fea0003800000 */
[----:B------:R-:W2:Y:S01]  /*7c70*/  LDC R15, c[0x0][0xbe8] ;  /* 0x0002fa00ff0f7b82 */ /* 0x000ea20000000800 */
[----:B------:R-:W-:Y:S01]  /*7c80*/  SHF.R.S32.HI R16, RZ, 0x1f, R28 ;  /* 0x0000001fff107819 */ /* 0x000fe2000001141c */
[----:B------:R-:W-:Y:S01]  /*7c90*/  ULDC.64 UR4, c[0x0][0xaa0] ;  /* 0x0002a80000047ab9 */ /* 0x000fe20000000a00 */
[----:B------:R-:W-:Y:S01]  /*7ca0*/  ULDC.64 UR6, c[0x0][0xaf0] ;  /* 0x0002bc0000067ab9 */ /* 0x000fe20000000a00 */
[----:B------:R-:W-:Y:S01]  /*7cb0*/  IMAD R4, R24, UR4, RZ ;  /* 0x0000000418047c24 */ /* 0x000fe2000f8e02ff */
[----:B------:R-:W-:Y:S01]  /*7cc0*/  LEA.HI R16, R16, R28, RZ, 0x3 ;  /* 0x0000001c10107211 */ /* 0x000fe200078f18ff */
[----:B-1----:R-:W-:-:S03]  /*7cd0*/  IMAD.WIDE.U32 R8, R3, UR4, RZ ;  /* 0x0000000403087c25 */ /* 0x002fc6000f8e00ff */
[----:B------:R-:W-:Y:S01]  /*7ce0*/  SHF.R.S32.HI R16, RZ, 0x3, R16 ;  /* 0x00000003ff107819 */ /* 0x000fe20000011410 */
[----:B------:R-:W-:Y:S01]  /*7cf0*/  IMAD R11, R3, UR5, R4 ;  /* 0x00000005030b7c24 */ /* 0x000fe2000f8e0204 */
[----:B------:R-:W-:Y:S01]  /*7d00*/  ULDC.64 UR4, c[0x0][0xae8] ;  /* 0x0002ba0000047ab9 */ /* 0x000fe20000000a00 */
[----:B------:R-:W-:Y:S02]  /*7d10*/  IMAD R10, R26, UR6, RZ ;  /* 0x000000061a0a7c24 */ /* 0x000fe4000f8e02ff */
[----:B------:R-:W-:Y:S02]  /*7d20*/  IMAD R4, R22, 0x30, R16 ;  /* 0x0000003016047824 */ /* 0x000fe400078e0210 */
[----:B------:R-:W-:Y:S02]  /*7d30*/  IMAD.IADD R9, R9, 0x1, R11 ;  /* 0x0000000109097824 */ /* 0x000fe400078e020b */
[----:B------:R-:W-:Y:S02]  /*7d40*/  IMAD R12, R23, 0xc0, R4 ;  /* 0x000000c0170c7824 */ /* 0x000fe400078e0204 */
[----:B------:R-:W-:Y:S01]  /*7d50*/  IMAD.WIDE.U32 R8, R18, UR4, R8 ;  /* 0x0000000412087c25 */ /* 0x000fe2000f8e0008 */
[----:B--2---:R-:W-:-:S03]  /*7d60*/  ISETP.NE.AND P0, PT, R15, 0x1, PT ;  /* 0x000000010f00780c */ /* 0x004fc60003f05270 */
[----:B------:R-:W-:Y:S02]  /*7d70*/  IMAD.MOV.U32 R3, RZ, RZ, R12 ;  /* 0x000000ffff037224 */ /* 0x000fe400078e000c */
[----:B------:R-:W-:Y:S01]  /*7d80*/  IMAD R9, R18, UR5, R9 ;  /* 0x0000000512097c24 */ /* 0x000fe2000f8e0209 */
[----:B------:R-:W-:Y:S01]  /*7d90*/  ULDC.64 UR4, c[0x0][0xae0] ;  /* 0x0002b80000047ab9 */ /* 0x000fe20000000a00 */
[----:B------:R-:W-:-:S06]  /*7da0*/  IMAD.WIDE.U32 R8, R27, UR6, R8 ;  /* 0x000000061b087c25 */ /* 0x000fcc000f8e0008 */
[----:B------:R-:W1:Y:S08]  /*7db0*/  @P0 LDC R13, c[0x0][0xbec] ;  /* 0x0002fb00ff0d0b82 */ /* 0x000e700000000800 */
[----:B------:R-:W2:Y:S01]  /*7dc0*/  @P0 LDC R17, c[0x0][0xbf0] ;  /* 0x0002fc00ff110b82 */ /* 0x000ea20000000800 */
[----:B-1----:R-:W-:-:S04]  /*7dd0*/  @P0 IMAD.HI.U32 R4, R12, R13, RZ ;  /* 0x0000000d0c040227 */ /* 0x002fc800078e00ff */
[----:B------:R-:W-:Y:S02]  /*7de0*/  IMAD R13, R27, UR7, R10 ;  /* 0x000000071b0d7c24 */ /* 0x000fe4000f8e020a */
[----:B------:R-:W-:Y:S01]  /*7df0*/  IMAD R27, R0, R15, RZ ;  /* 0x0000000f001b7224 */ /* 0x000fe200078e02ff */
[----:B--2---:R-:W-:Y:S01]  /*7e00*/  @P0 SHF.R.U32.HI R3, RZ, R17, R4 ;  /* 0x00000011ff030219 */ /* 0x004fe20000011604 */
[----:B------:R-:W-:-:S03]  /*7e10*/  IMAD.IADD R9, R9, 0x1, R13 ;  /* 0x0000000109097824 */ /* 0x000fc600078e020d */
[--C-:B------:R-:W-:Y:S01]  /*7e20*/  SHF.R.S32.HI R4, RZ, 0x1f, R3.reuse ;  /* 0x0000001fff047819 */ /* 0x100fe20000011403 */
[----:B------:R-:W-:Y:S02]  /*7e30*/  IMAD.MOV R11, RZ, RZ, -R3 ;  /* 0x000000ffff0b7224 */ /* 0x000fe400078e0a03 */
[----:B------:R-:W-:-:S04]  /*7e40*/  IMAD.WIDE.U32 R8, R3, UR4, R8 ;  /* 0x0000000403087c25 */ /* 0x000fc8000f8e0008 */
[----:B------:R-:W-:Y:S02]  /*7e50*/  IMAD R11, R15, R11, R12 ;  /* 0x0000000b0f0b7224 */ /* 0x000fe400078e020c */
[----:B------:R-:W-:-:S04]  /*7e60*/  IMAD R4, R4, UR4, RZ ;  /* 0x0000000404047c24 */ /* 0x000fc8000f8e02ff */
[----:B------:R-:W-:Y:S01]  /*7e70*/  IMAD R13, R3, UR5, R4 ;  /* 0x00000005030d7c24 */ /* 0x000fe2000f8e0204 */
[----:B------:R-:W-:Y:S01]  /*7e80*/  SHF.R.S32.HI R4, RZ, 0x1f, R11 ;  /* 0x0000001fff047819 */ /* 0x000fe2000001140b */
[----:B------:R-:W-:-:S03]  /*7e90*/  ULDC.64 UR4, c[0x0][0xad8] ;  /* 0x0002b60000047ab9 */ /* 0x000fc60000000a00 */
[----:B------:R-:W-:Y:S01]  /*7ea0*/  IADD3 R9, R9, R13, RZ ;  /* 0x0000000d09097210 */ /* 0x000fe20007ffe0ff */
[----:B------:R-:W-:-:S04]  /*7eb0*/  IMAD R4, R4, UR4, RZ ;  /* 0x0000000404047c24 */ /* 0x000fc8000f8e02ff */
[C---:B------:R-:W-:Y:S02]  /*7ec0*/  IMAD R3, R11.reuse, UR5, R4 ;  /* 0x000000050b037c24 */ /* 0x040fe4000f8e0204 */
[----:B------:R-:W-:Y:S01]  /*7ed0*/  IMAD.WIDE.U32 R8, R11, UR4, R8 ;  /* 0x000000040b087c25 */ /* 0x000fe2000f8e0008 */
[----:B------:R-:W-:-:S03]  /*7ee0*/  ULDC.64 UR4, c[0x0][0xa80] ;  /* 0x0002a00000047ab9 */ /* 0x000fc60000000a00 */
[----:B------:R-:W-:Y:S01]  /*7ef0*/  IMAD.IADD R3, R9, 0x1, R3 ;  /* 0x0000000109037824 */ /* 0x000fe200078e0203 */
[C---:B------:R-:W-:Y:S01]  /*7f00*/  LEA R9, P0, R8.reuse, UR4, 0x1 ;  /* 0x0000000408097c11 */ /* 0x040fe2000f8008ff */
[----:B------:R-:W-:Y:S01]  /*7f10*/  ULDC UR4, c[0x0][0xac8] ;  /* 0x0002b20000047ab9 */ /* 0x000fe20000000800 */
[----:B------:R-:W-:Y:S01]  /*7f20*/  IMAD R4, R23, 0xc0, R16 ;  /* 0x000000c017047824 */ /* 0x000fe200078e0210 */
[----:B------:R-:W-:Y:S02]  /*7f30*/  SHF.R.S32.HI R16, RZ, 0x1f, R152 ;  /* 0x0000001fff107819 */ /* 0x000fe40000011498 */
[----:B0-----:R-:W-:Y:S01]  /*7f40*/  LEA.HI.X R14, R8, UR5, R3, 0x1, P0 ;  /* 0x00000005080e7c11 */ /* 0x001fe200080f0c03 */
[----:B------:R-:W0:Y:S01]  /*7f50*/  SHFL.IDX PT, R13, R9, RZ, 0x181f ;  /* 0x00181fff090d7589 */ /* 0x000e2200000e0000 */
[----:B------:R-:W-:Y:S01]  /*7f60*/  ISETP.GE.AND P0, PT, R152, UR4, PT ;  /* 0x0000000498007c0c */ /* 0x000fe2000bf06270 */
[C---:B------:R-:W-:Y:S02]  /*7f70*/  VIADD R0, R4.reuse, 0x30 ;  /* 0x0000003004007836 */ /* 0x040fe40000000000 */
[----:B------:R-:W1:Y:S01]  /*7f80*/  SHFL.IDX PT, R17, R9, 0x1, 0x181f ;  /* 0x00381f0009117f89 */ /* 0x000e6200000e0000 */
[C---:B------:R-:W-:Y:S01]  /*7f90*/  VIADD R3, R4.reuse, 0x60 ;  /* 0x0000006004037836 */ /* 0x040fe20000000000 */
[CC--:B------:R-:W-:Y:S01]  /*7fa0*/  ISETP.GE.OR P3, PT, R4.reuse, R27.reuse, P0 ;  /* 0x0000001b0400720c */ /* 0x0c0fe20000766670 */
[----:B------:R-:W-:Y:S01]  /*7fb0*/  VIADD R4, R4, 0x90 ;  /* 0x0000009004047836 */ /* 0x000fe20000000000 */
[----:B------:R-:W2:Y:S01]  /*7fc0*/  SHFL.IDX PT, R21, R9, 0x2, 0x181f ;  /* 0x00581f0009157f89 */ /* 0x000ea200000e0000 */
[----:B------:R-:W-:-:S02]  /*7fd0*/  ISETP.GE.OR P2, PT, R0, R27, P0 ;  /* 0x0000001b0000720c */ /* 0x000fc40000746670 */
[-C--:B------:R-:W-:Y:S01]  /*7fe0*/  ISETP.GE.OR P1, PT, R3, R27.reuse, P0 ;  /* 0x0000001b0300720c */ /* 0x080fe20000726670 */
[----:B------:R-:W3:Y:S01]  /*7ff0*/  SHFL.IDX PT, R11, R14, RZ, 0x181f ;  /* 0x00181fff0e0b7589 */ /* 0x000ee200000e0000 */
[----:B------:R-:W-:-:S03]  /*8000*/  ISETP.GE.OR P0, PT, R4, R27, P0 ;  /* 0x0000001b0400720c */ /* 0x000fc60000706670 */
[----:B------:R3:W4:Y:S04]  /*8010*/  SHFL.IDX PT, R25, R9, 0x3, 0x181f ;  /* 0x00781f0009197f89 */ /* 0x00072800000e0000 */
[----:B------:R-:W5:Y:S04]  /*8020*/  SHFL.IDX PT, R15, R14, 0x1, 0x181f ;  /* 0x00381f000e0f7f89 */ /* 0x000f6800000e0000 */
[----:B------:R-:W5:Y:S01]  /*8030*/  SHFL.IDX PT, R19, R14, 0x2, 0x181f ;  /* 0x00581f000e137f89 */ /* 0x000f6200000e0000 */
[----:B0-----:R-:W-:-:S03]  /*8040*/  @!P3 LEA R8, P6, R152, R13, 0x1 ;  /* 0x0000000d9808b211 */ /* 0x001fc600078c08ff */
[----:B------:R4:W0:Y:S01]  /*8050*/  SHFL.IDX PT, R23, R14, 0x3, 0x181f ;  /* 0x00781f000e177f89 */ /* 0x00082200000e0000 */
[C---:B-1----:R-:W-:Y:S02]  /*8060*/  @!P2 LEA R10, P5, R152.reuse, R17, 0x1 ;  /* 0x00000011980aa211 */ /* 0x042fe400078a08ff */
[C---:B--2---:R-:W-:Y:S02]  /*8070*/  @!P1 LEA R12, P4, R152.reuse, R21, 0x1 ;  /* 0x00000015980c9211 */ /* 0x044fe400078808ff */
[C---:B---3--:R-:W-:Y:S02]  /*8080*/  @!P3 LEA.HI.X R9, R152.reuse, R11, R16, 0x1, P6 ;  /* 0x0000000b9809b211 */ /* 0x048fe400030f0c10 */
[----:B----4-:R-:W-:-:S03]  /*8090*/  @!P0 LEA R14, P6, R152, R25, 0x1 ;  /* 0x00000019980e8211 */ /* 0x010fc600078c08ff */
[----:B------:R1:W-:Y:S01]  /*80a0*/  @!P3 ST.E.128 desc[UR36][R8.64], RZ ;  /* 0x000000ff0800b985 */ /* 0x0003e2000c101d24 */
[C-C-:B-----5:R-:W-:Y:S02]  /*80b0*/  @!P2 LEA.HI.X R11, R152.reuse, R15, R16.reuse, 0x1, P5 ;  /* 0x0000000f980ba211 */ /* 0x160fe400028f0c10 */
[----:B------:R-:W-:-:S03]  /*80c0*/  @!P1 LEA.HI.X R13, R152, R19, R16, 0x1, P4 ;  /* 0x00000013980d9211 */ /* 0x000fc600020f0c10 */
[----:B------:R1:W-:Y:S01]  /*80d0*/  @!P2 ST.E.128 desc[UR36][R10.64], RZ ;  /* 0x000000ff0a00a985 */ /* 0x0003e2000c101d24 */
[----:B0-----:R-:W-:-:S03]  /*80e0*/  @!P0 LEA.HI.X R15, R152, R23, R16, 0x1, P6 ;  /* 0x00000017980f8211 */ /* 0x001fc600030f0c10 */
[----:B------:R1:W-:Y:S04]  /*80f0*/  @!P1 ST.E.128 desc[UR36][R12.64], RZ ;  /* 0x000000ff0c009985 */ /* 0x0003e8000c101d24 */
[----:B------:R1:W-:Y:S02]  /*8100*/  @!P0 ST.E.128 desc[UR36][R14.64], RZ ;  /* 0x000000ff0e008985 */ /* 0x0003e4000c101d24 */
.L_x_237:
[----:B------:R-:W-:Y:S05]  /*8110*/  BSYNC B0 ;  /* 0x0000000000007941 */ /* 0x000fea0003800000 */
.L_x_233:
[----:B------:R-:W-:Y:S02]  /*8120*/  ULDC UR4, c[0x0][0xc3c] ;  /* 0x00030f0000047ab9 */ /* 0x000fe40000000800 */
[----:B------:R-:W-:-:S13]  /*8130*/  ISETP.GE.AND P0, PT, R7, UR4, PT ;  /* 0x0000000407007c0c */ /* 0x000fda000bf06270 */
[----:B------:R-:W-:Y:S05]  /*8140*/  @!P0 BRA `(.L_x_243) ;  /* 0xffffff8c00508947 */ /* 0x000fea000383ffff */
[----:B------:R-:W-:Y:S05]  /*8150*/  EXIT ;  /* 0x000000000000794d */ /* 0x000fea0003800000 */
.L_x_204:
[----:B------:R-:W-:-:S08]  /*8160*/  NOP ;  /* 0x0000000000007918 */ /* 0x000fd00000000000 */
[----:B------:R-:W0:-:S00]  /*8170*/  USETMAXREG.DEALLOC.CTAPOOL 0x20 ;  /* 0x00000020000079c8 */ /* 0x000e0000080e0500 */
[----:B0-----:R-:W2:Y:S01]  /*8180*/  LDL.LU R2, [R1+0x4] ;  /* 0x0000040001027983 */ /* 0x001ea20000300800 */
[----:B------:R-:W-:-:S06]  /*8190*/  LOP3.LUT R0, R0, 0x3, RZ, 0xc0, !PT ;  /* 0x0000000300007812 */ /* 0x000fcc00078ec0ff */
[----:B------:R-:W0:Y:S02]  /*81a0*/  SHFL.IDX PT, R0, R0, RZ, 0x1f ;  /* 0x00001fff00007589 */ /* 0x000e2400000e0000 */
[----:B0-----:R-:W-:Y:S01]  /*81b0*/  ISETP.NE.AND P0, PT, R0, RZ, PT ;  /* 0x000000ff0000720c */ /* 0x001fe20003f05270 */
[----:B------:R-:W-:Y:S01]  /*81c0*/  IMAD.MOV.U32 R0, RZ, RZ, RZ ;  /* 0x000000ffff007224 */ /* 0x000fe200078e00ff */
[----:B--2---:R-:W-:-:S11]  /*81d0*/  LOP3.LUT R2, R2, 0xffffffef, RZ, 0xc0, !PT ;  /* 0xffffffef02027812 */ /* 0x004fd600078ec0ff */
[----:B------:R-:W-:-:S05]  /*81e0*/  @P0 LOP3.LUT R2, R2, 0x10, RZ, 0xfc, !PT ;  /* 0x0000001002020812 */ /* 0x000fca00078efcff */
[----:B------:R0:W-:Y:S01]  /*81f0*/  STL [R1+0x4], R2 ;  /* 0x0000040201007387 */ /* 0x0001e20000100800 */
[----:B------:R-:W-:Y:S05]  /*8200*/  @!P0 BRA `(.L_x_244) ;  /* 0x00000000001c8947 */ /* 0x000fea0003800000 */
[----:B------:R-:W1:Y:S08]  /*8210*/  S2UR UR5, SR_CgaCtaId ;  /* 0x00000000000579c3 */ /* 0x000e700000008800 */
[----:B------:R-:W-:Y:S06]  /*8220*/  BAR.SYNC.DEFER_BLOCKING 0x5, 0x200 ;  /* 0x0148000000007b1d */ /* 0x000fec0000010000 */
[----:B------:R-:W-:-:S02]  /*8230*/  UMOV UR4, 0x400 ;  /* 0x0000040000047882 */ /* 0x000fc40000000000 */
[----:B-1----:R-:W-:-:S09]  /*8240*/  ULEA UR4, UR5, UR4, 0x18 ;  /* 0x0000000405047291 */ /* 0x002fd2000f8ec03f */
[----:B------:R-:W1:Y:S01]  /*8250*/  LDS.128 R16, [UR4+0x168d0] ;  /* 0x0168d004ff107984 */ /* 0x000e620008000c00 */
[----:B------:R-:W-:Y:S06]  /*8260*/  BAR.ARV 0x4, 0x200 ;  /* 0x0108000000007b1d */ /* 0x000fec0000002000 */
[----:B------:R-:W-:Y:S05]  /*8270*/  BRA `(.L_x_245) ;  /* 0x0000000800907947 */ /* 0x000fea0003800000 */
.L_x_244:
[----:B0-----:R-:W0:Y:S01]  /*8280*/  S2R R2, SR_TID.X ;  /* 0x0000000000027919 */ /* 0x001e220000002100 */
[----:B------:R-:W-:Y:S01]  /*8290*/  ULDC UR4, c[0x0][0xc3c] ;  /* 0x00030f0000047ab9 */ /* 0x000fe20000000800 */
[----:B------:R-:W-:Y:S01]  /*82a0*/  IMAD.MOV.U32 R9, RZ, RZ, RZ ;  /* 0x000000ffff097224 */ /* 0x000fe200078e00ff */
[----:B------:R-:W1:Y:S01]  /*82b0*/  S2UR UR6, SR_CTAID.X ;  /* 0x00000000000679c3 */ /* 0x000e620000002500 */
[----:B------:R-:W-:Y:S01]  /*82c0*/  ULDC UR5, c[0x0][0xc38] ;  /* 0x00030e0000057ab9 */ /* 0x000fe20000000800 */
[----:B0-----:R-:W-:-:S04]  /*82d0*/  LOP3.LUT R7, R2, 0x1f, RZ, 0xc0, !PT ;  /* 0x0000001f02077812 */ /* 0x001fc800078ec0ff */
[----:B------:R-:W-:-:S04]  /*82e0*/  ISETP.NE.AND P0, PT, R7, 0x1f, PT ;  /* 0x0000001f0700780c */ /* 0x000fc80003f05270 */
[----:B------:R-:W-:-:S13]  /*82f0*/  ISETP.GE.OR P1, PT, R7, UR4, !P0 ;  /* 0x0000000407007c0c */ /* 0x000fda000c726670 */
[----:B------:R-:W0:Y:S08]  /*8300*/  @!P1 LDC.64 R4, c[0x0][0xc80] ;  /* 0x00032000ff049b82 */ /* 0x000e300000000a00 */
[----:B------:R-:W2:Y:S01]  /*8310*/  @!P1 LDC.64 R2, c[0x0][0xc78] ;  /* 0x00031e00ff029b82 */ /* 0x000ea20000000a00 */
[----:B0-----:R-:W-:-:S05]  /*8320*/  @!P1 IMAD.WIDE.U32 R4, R7, 0x4, R4 ;  /* 0x0000000407049825 */ /* 0x001fca00078e0004 */
[----:B------:R-:W3:Y:S01]  /*8330*/  @!P1 LDG.E R0, desc[UR36][R4.64] ;  /* 0x0000002404009981 */ /* 0x000ee2000c1e1900 */
[----:B--2---:R-:W-:-:S05]  /*8340*/  @!P1 IMAD.WIDE.U32 R2, R7, 0x4, R2 ;  /* 0x0000000407029825 */ /* 0x004fca00078e0002 */
[----:B------:R-:W3:Y:S01]  /*8350*/  @!P1 LDG.E R9, desc[UR36][R2.64] ;  /* 0x0000002402099981 */ /* 0x000ee2000c1e1900 */
[C---:B------:R-:W-:Y:S02]  /*8360*/  ISETP.NE.AND P1, PT, R7.reuse, RZ, PT ;  /* 0x000000ff0700720c */ /* 0x040fe40003f25270 */
[C---:B------:R-:W-:Y:S02]  /*8370*/  ISETP.GE.U32.AND P2, PT, R7.reuse, 0x2, PT ;  /* 0x000000020700780c */ /* 0x040fe40003f46070 */
[C---:B------:R-:W-:Y:S02]  /*8380*/  ISETP.GE.U32.AND P3, PT, R7.reuse, 0x4, PT ;  /* 0x000000040700780c */ /* 0x040fe40003f66070 */
[C---:B------:R-:W-:Y:S02]  /*8390*/  ISETP.GE.U32.AND P4, PT, R7.reuse, 0x8, PT ;  /* 0x000000080700780c */ /* 0x040fe40003f86070 */
[----:B------:R-:W-:Y:S01]  /*83a0*/  ISETP.GE.U32.AND P5, PT, R7, 0x10, PT ;  /* 0x000000100700780c */ /* 0x000fe20003fa6070 */
[----:B------:R-:W-:Y:S01]  /*83b0*/  UMOV UR4, URZ ;  /* 0x0000003f00047c82 */ /* 0x000fe20008000000 */
[----:B---3--:R-:W-:-:S05]  /*83c0*/  IMAD R6, R0, R9, RZ ;  /* 0x0000000900067224 */ /* 0x008fca00078e02ff */
[----:B------:R-:W0:Y:S02]  /*83d0*/  SHFL.UP PT, R8, R6, 0x1, RZ ;  /* 0x0420000006087989 */ /* 0x000e2400000e00ff */
[----:B0-----:R-:W-:-:S05]  /*83e0*/  SEL R11, R8, RZ, P1 ;  /* 0x000000ff080b7207 */ /* 0x001fca0000800000 */
[----:B------:R-:W-:-:S05]  /*83f0*/  IMAD.IADD R11, R6, 0x1, R11 ;  /* 0x00000001060b7824 */ /* 0x000fca00078e020b */
        /* <DEDUP_REMOVED lines=10> */
[----:B0-----:R-:W-:-:S04]  /*84a0*/  SEL R5, R2, RZ, P5 ;  /* 0x000000ff02057207 */ /* 0x001fc80002800000 */
[----:B------:R-:W-:-:S05]  /*84b0*/  IADD3 R2, R4, R5, RZ ;  /* 0x0000000504027210 */ /* 0x000fca0007ffe0ff */
[----:B------:R-:W0:Y:S02]  /*84c0*/  SHFL.IDX PT, R6, R2, 0x1f, 0x1f ;  /* 0x03e01f0002067f89 */ /* 0x000e2400000e0000 */
[----:B0-----:R-:W-:-:S05]  /*84d0*/  IMAD R6, R6, UR5, RZ ;  /* 0x0000000506067c24 */ /* 0x001fca000f8e02ff */
[----:B-1----:R-:W-:Y:S01]  /*84e0*/  ISETP.GT.AND P6, PT, R6, UR6, PT ;  /* 0x0000000606007c0c */ /* 0x002fe2000bfc4270 */
[----:B------:R-:W-:-:S12]  /*84f0*/  IMAD.MOV.U32 R3, RZ, RZ, R6 ;  /* 0x000000ffff037224 */ /* 0x000fd800078e0006 */
[----:B------:R-:W-:Y:S05]  /*8500*/  @P6 BRA `(.L_x_246) ;  /* 0x0000000000986947 */ /* 0x000fea0003800000 */
[----:B------:R-:W-:Y:S01]  /*8510*/  IMAD.MOV.U32 R6, RZ, RZ, R3 ;  /* 0x000000ffff067224 */ /* 0x000fe200078e0003 */
[----:B------:R-:W-:Y:S01]  /*8520*/  UMOV UR4, URZ ;  /* 0x0000003f00047c82 */ /* 0x000fe20008000000 */
[----:B------:R-:W-:-:S05]  /*8530*/  ULDC UR5, c[0x0][0xc38] ;  /* 0x00030e0000057ab9 */ /* 0x000fca0000000800 */
.L_x_248:
[----:B------:R-:W0:Y:S01]  /*8540*/  LDC R0, c[0x0][0xc3c] ;  /* 0x00030f00ff007b82 */ /* 0x000e220000000800 */
[----:B------:R-:W-:-:S06]  /*8550*/  UIADD3 UR4, UR4, 0x1f, URZ ;  /* 0x0000001f04047890 */ /* 0x000fcc000fffe03f */
[----:B0-----:R-:W-:-:S13]  /*8560*/  ISETP.LE.AND P6, PT, R0, UR4, PT ;  /* 0x0000000400007c0c */ /* 0x001fda000bfc3270 */
[----:B------:R-:W-:Y:S05]  /*8570*/  @P6 BRA `(.L_x_247) ;  /* 0x0000000400a46947 */ /* 0x000fea0003800000 */
[----:B------:R-:W-:-:S05]  /*8580*/  VIADD R9, R7, UR4 ;  /* 0x0000000407097c36 */ /* 0x000fca0008000000 */
[----:B------:R-:W-:Y:S01]  /*8590*/  ISETP.GE.OR P6, PT, R9, R0, !P0 ;  /* 0x000000000900720c */ /* 0x000fe200047c6670 */
[----:B------:R-:W-:-:S12]  /*85a0*/  IMAD.MOV.U32 R0, RZ, RZ, RZ ;  /* 0x000000ffff007224 */ /* 0x000fd800078e00ff */
[----:B------:R-:W0:Y:S08]  /*85b0*/  @!P6 LDC.64 R4, c[0x0][0xc80] ;  /* 0x00032000ff04eb82 */ /* 0x000e300000000a00 */
[----:B------:R-:W1:Y:S01]  /*85c0*/  @!P6 LDC.64 R2, c[0x0][0xc78] ;  /* 0x00031e00ff02eb82 */ /* 0x000e620000000a00 */
[----:B0-----:R-:W-:-:S05]  /*85d0*/  @!P6 IMAD.WIDE R4, R9, 0x4, R4 ;  /* 0x000000040904e825 */ /* 0x001fca00078e0204 */
[----:B------:R-:W2:Y:S01]  /*85e0*/  @!P6 LDG.E R0, desc[UR36][R4.64] ;  /* 0x000000240400e981 */ /* 0x000ea2000c1e1900 */
[----:B-1----:R-:W-:-:S04]  /*85f0*/  @!P6 IMAD.WIDE R2, R9, 0x4, R2 ;  /* 0x000000040902e825 */ /* 0x002fc800078e0202 */
[----:B------:R-:W-:-:S06]  /*8600*/  IMAD.MOV.U32 R9, RZ, RZ, RZ ;  /* 0x000000ffff097224 */ /* 0x000fcc00078e00ff */
[----:B------:R-:W2:Y:S02]  /*8610*/  @!P6 LDG.E R9, desc[UR36][R2.64] ;  /* 0x000000240209e981 */ /* 0x000ea4000c1e1900 */
[----:B--2---:R-:W-:-:S05]  /*8620*/  IMAD R13, R0, R9, RZ ;  /* 0x00000009000d7224 */ /* 0x004fca00078e02ff */
        /* <DEDUP_REMOVED lines=15> */
[----:B------:R-:W0:Y:S02]  /*8720*/  SHFL.IDX PT, R4, R2, 0x1f, 0x1f ;  /* 0x03e01f0002047f89 */ /* 0x000e2400000e0000 */
[----:B0-----:R-:W-:-:S05]  /*8730*/  IMAD R3, R4, UR5, RZ ;  /* 0x0000000504037c24 */ /* 0x001fca000f8e02ff */
[----:B------:R-:W-:-:S04]  /*8740*/  IADD3 R6, R3, R6, RZ ;  /* 0x0000000603067210 */ /* 0x000fc80007ffe0ff */
[----:B------:R-:W-:-:S13]  /*8750*/  ISETP.GT.AND P6, PT, R6, UR6, PT ;  /* 0x0000000606007c0c */ /* 0x000fda000bfc4270 */
[----:B------:R-:W-:Y:S05]  /*8760*/  @!P6 BRA `(.L_x_248) ;  /* 0xfffffffc0074e947 */ /* 0x000fea000383ffff */
.L_x_246:
[----:B------:R-:W-:Y:S02]  /*8770*/  IMAD.IADD R11, R6, 0x1, -R3 ;  /* 0x00000001060b7824 */ /* 0x000fe400078e0a03 */
[----:B------:R-:W-:Y:S02]  /*8780*/  IMAD.MOV.U32 R16, RZ, RZ, RZ ;  /* 0x000000ffff107224 */ /* 0x000fe400078e00ff */
[----:B------:R-:W-:-:S05]  /*8790*/  IMAD R3, R2, UR5, R11 ;  /* 0x0000000502037c24 */ /* 0x000fca000f8e020b */
[----:B------:R-:W-:-:S13]  /*87a0*/  ISETP.GT.AND P0, PT, R3, UR6, PT ;  /* 0x0000000603007c0c */ /* 0x000fda000bf04270 */
[----:B------:R-:W-:-:S04]  /*87b0*/  VOTE.ANY R5, PT, !P0 ;  /* 0x0000000000057806 */ /* 0x000fc800040e0100 */
[----:B------:R-:W0:Y:S01]  /*87c0*/  POPC R19, R5 ;  /* 0x0000000500137309 */ /* 0x000e220000000000 */
[----:B------:R-:W-:Y:S01]  /*87d0*/  ISETP.NE.AND P0, PT, R5, RZ, PT ;  /* 0x000000ff0500720c */ /* 0x000fe20003f05270 */
[----:B0-----:R-:W0:Y:S04]  /*87e0*/  SHFL.IDX PT, R0, R0, R19, 0x1f ;  /* 0x00001f1300007589 */ /* 0x001e2800000e0000 */
[----:B------:R-:W1:Y:S01]  /*87f0*/  SHFL.IDX PT, R9, R9, R19, 0x1f ;  /* 0x00001f1309097589 */ /* 0x000e6200000e0000 */
[----:B0-----:R-:W-:-:S04]  /*8800*/  IABS R4, R0 ;  /* 0x0000000000047213 */ /* 0x001fc80000000000 */
[----:B------:R-:W0:Y:S01]  /*8810*/  I2F.RP R6, R4 ;  /* 0x0000000400067306 */ /* 0x000e220000209400 */
[----:B-1----:R-:W-:-:S07]  /*8820*/  IABS R8, R9 ;  /* 0x0000000900087213 */ /* 0x002fce0000000000 */
[----:B0-----:R-:W0:Y:S02]  /*8830*/  MUFU.RCP R6, R6 ;  /* 0x0000000600067308 */ /* 0x001e240000001000 */
[----:B0-----:R-:W-:-:S06]  /*8840*/  VIADD R3, R6, 0xffffffe ;  /* 0x0ffffffe06037836 */ /* 0x001fcc0000000000 */
[----:B------:R-:W0:Y:S02]  /*8850*/  F2I.FTZ.U32.TRUNC.NTZ R3, R3 ;  /* 0x0000000300037305 */ /* 0x000e24000021f000 */
[----:B0-----:R-:W-:Y:S01]  /*8860*/  IMAD.MOV R13, RZ, RZ, -R3 ;  /* 0x000000ffff0d7224 */ /* 0x001fe200078e0a03 */
[----:B------:R-:W-:Y:S06]  /*8870*/  @!P0 BRA `(.L_x_249) ;  /* 0x0000000000088947 */ /* 0x000fec0003800000 */
[----:B------:R-:W-:-:S05]  /*8880*/  VIADD R5, R19, 0xffffffff ;  /* 0xffffffff13057836 */ /* 0x000fca0000000000 */
[----:B------:R0:W1:Y:S02]  /*8890*/  SHFL.IDX PT, R16, R2, R5, 0x1f ;  /* 0x00001f0502107589 */ /* 0x00006400000e0000 */
.L_x_249:
[----:B-1----:R-:W-:Y:S02]  /*88a0*/  IMAD R16, R16, UR5, R11 ;  /* 0x0000000510107c24 */ /* 0x002fe4000f8e020b */
[----:B------:R-:W-:Y:S02]  /*88b0*/  IMAD R11, R13, R4, RZ ;  /* 0x000000040d0b7224 */ /* 0x000fe400078e02ff */
[----:B0-----:R-:W-:Y:S01]  /*88c0*/  IMAD.MOV.U32 R2, RZ, RZ, RZ ;  /* 0x000000ffff027224 */ /* 0x001fe200078e00ff */
[----:B------:R-:W-:Y:S01]  /*88d0*/  IADD3 R17, -R16, UR6, RZ ;  /* 0x0000000610117c10 */ /* 0x000fe2000fffe1ff */
[----:B------:R-:W-:Y:S01]  /*88e0*/  IMAD.MOV.U32 R5, RZ, RZ, R8 ;  /* 0x000000ffff057224 */ /* 0x000fe200078e0008 */
[----:B------:R-:W-:Y:S01]  /*88f0*/  IABS R8, R0 ;  /* 0x0000000000087213 */ /* 0x000fe20000000000 */
[----:B------:R-:W-:Y:S01]  /*8900*/  IMAD.HI.U32 R2, R3, R11, R2 ;  /* 0x0000000b03027227 */ /* 0x000fe200078e0002 */
[----:B------:R-:W-:Y:S01]  /*8910*/  IABS R3, R17 ;  /* 0x0000001100037213 */ /* 0x000fe20000000000 */
[----:B------:R-:W0:Y:S02]  /*8920*/  I2F.RP R6, R5 ;  /* 0x0000000500067306 */ /* 0x000e240000209400 */
[----:B------:R-:W-:-:S02]  /*8930*/  IMAD.MOV R8, RZ, RZ, -R8 ;  /* 0x000000ffff087224 */ /* 0x000fc400078e0a08 */
[----:B------:R-:W-:-:S04]  /*8940*/  IMAD.HI.U32 R2, R2, R3, RZ ;  /* 0x0000000302027227 */ /* 0x000fc800078e00ff */
[----:B------:R-:W-:Y:S02]  /*8950*/  IMAD R3, R2, R8, R3 ;  /* 0x0000000802037224 */ /* 0x000fe400078e0203 */
[----:B------:R-:W-:-:S03]  /*8960*/  VIADD R19, R19, UR4 ;  /* 0x0000000413137c36 */ /* 0x000fc60008000000 */
[----:B------:R-:W-:Y:S01]  /*8970*/  ISETP.GT.U32.AND P1, PT, R4, R3, PT ;  /* 0x000000030400720c */ /* 0x000fe20003f24070 */
[----:B0-----:R-:W0:-:S12]  /*8980*/  MUFU.RCP R6, R6 ;  /* 0x0000000600067308 */ /* 0x001e180000001000 */
[----:B------:R-:W-:Y:S01]  /*8990*/  @!P1 IMAD.IADD R3, R3, 0x1, -R4 ;  /* 0x0000000103039824 */ /* 0x000fe200078e0a04 */
[----:B------:R-:W-:Y:S02]  /*89a0*/  @!P1 IADD3 R2, R2, 0x1, RZ ;  /* 0x0000000102029810 */ /* 0x000fe40007ffe0ff */
[----:B------:R-:W-:Y:S02]  /*89b0*/  ISETP.NE.AND P1, PT, R0, RZ, PT ;  /* 0x000000ff0000720c */ /* 0x000fe40003f25270 */
[----:B------:R-:W-:Y:S01]  /*89c0*/  ISETP.GE.U32.AND P0, PT, R3, R4, PT ;  /* 0x000000040300720c */ /* 0x000fe20003f06070 */
[----:B0-----:R-:W-:Y:S01]  /*89d0*/  VIADD R8, R6, 0xffffffe ;  /* 0x0ffffffe06087836 */ /* 0x001fe20000000000 */
[----:B------:R-:W-:-:S03]  /*89e0*/  LOP3.LUT R4, R17, R0, RZ, 0x3c, !PT ;  /* 0x0000000011047212 */ /* 0x000fc600078e3cff */
[----:B------:R0:W1:Y:S01]  /*89f0*/  F2I.FTZ.U32.TRUNC.NTZ R3, R8 ;  /* 0x0000000800037305 */ /* 0x000062000021f000 */
[----:B------:R-:W-:-:S07]  /*8a00*/  ISETP.GE.AND P2, PT, R4, RZ, PT ;  /* 0x000000ff0400720c */ /* 0x000fce0003f46270 */
[----:B------:R-:W-:Y:S01]  /*8a10*/  @P0 VIADD R2, R2, 0x1 ;  /* 0x0000000102020836 */ /* 0x000fe20000000000 */
[----:B0-----:R-:W-:-:S03]  /*8a20*/  IABS R8, R9 ;  /* 0x0000000900087213 */ /* 0x001fc60000000000 */
[----:B------:R-:W-:Y:S02]  /*8a30*/  IMAD.MOV.U32 R6, RZ, RZ, R2 ;  /* 0x000000ffff067224 */ /* 0x000fe400078e0002 */
[----:B------:R-:W-:Y:S02]  /*8a40*/  IMAD.MOV R8, RZ, RZ, -R8 ;  /* 0x000000ffff087224 */ /* 0x000fe400078e0a08 */
[----:B-1----:R-:W-:Y:S02]  /*8a50*/  IMAD.MOV R2, RZ, RZ, -R3 ;  /* 0x000000ffff027224 */ /* 0x002fe400078e0a03 */
[----:B------:R-:W-:Y:S01]  /*8a60*/  @!P2 IMAD.MOV R6, RZ, RZ, -R6 ;  /* 0x000000ffff06a224 */ /* 0x000fe200078e0a06 */
[----:B------:R-:W-:Y:S01]  /*8a70*/  @!P1 LOP3.LUT R6, RZ, R0, RZ, 0x33, !PT ;  /* 0x00000000ff069212 */ /* 0x000fe200078e33ff */
[----:B------:R-:W-:Y:S02]  /*8a80*/  IMAD R11, R2, R5, RZ ;  /* 0x00000005020b7224 */ /* 0x000fe400078e02ff */
[----:B------:R-:W-:Y:S01]  /*8a90*/  IMAD.MOV.U32 R2, RZ, RZ, RZ ;  /* 0x000000ffff027224 */ /* 0x000fe200078e00ff */
[-C--:B------:R-:W-:Y:S01]  /*8aa0*/  IABS R4, R6.reuse ;  /* 0x0000000600047213 */ /* 0x080fe20000000000 */
[----:B------:R-:W-:-:S02]  /*8ab0*/  IMAD R0, R0, R6, RZ ;  /* 0x0000000600007224 */ /* 0x000fc400078e02ff */
[----:B------:R-:W-:-:S04]  /*8ac0*/  IMAD.HI.U32 R2, R3, R11, R2 ;  /* 0x0000000b03027227 */ /* 0x000fc800078e0002 */
[----:B------:R-:W-:Y:S02]  /*8ad0*/  IMAD.MOV.U32 R3, RZ, RZ, R4 ;  /* 0x000000ffff037224 */ /* 0x000fe400078e0004 */
[----:B------:R-:W-:Y:S02]  /*8ae0*/  IMAD.MOV.U32 R4, RZ, RZ, R8 ;  /* 0x000000ffff047224 */ /* 0x000fe400078e0008 */
[----:B------:R-:W-:-:S04]  /*8af0*/  IMAD.HI.U32 R2, R2, R3, RZ ;  /* 0x0000000302027227 */ /* 0x000fc800078e00ff */
[----:B------:R-:W-:Y:S01]  /*8b00*/  IMAD R4, R2, R4, R3 ;  /* 0x0000000402047224 */ /* 0x000fe200078e0203 */
[----:B------:R-:W-:Y:S01]  /*8b10*/  LOP3.LUT R3, R6, R9, RZ, 0x3c, !PT ;  /* 0x0000000906037212 */ /* 0x000fe200078e3cff */
[----:B------:R-:W-:-:S03]  /*8b20*/  IMAD.IADD R17, R17, 0x1, -R0 ;  /* 0x0000000111117824 */ /* 0x000fc600078e0a00 */
[----:B------:R-:W-:Y:S02]  /*8b30*/  ISETP.GT.U32.AND P1, PT, R5, R4, PT ;  /* 0x000000040500720c */ /* 0x000fe40003f24070 */
[----:B------:R-:W-:-:S11]  /*8b40*/  ISETP.GE.AND P2, PT, R3, RZ, PT ;  /* 0x000000ff0300720c */ /* 0x000fd60003f46270 */
[----:B------:R-:W-:Y:S02]  /*8b50*/  @!P1 IMAD.IADD R4, R4, 0x1, -R5 ;  /* 0x0000000104049824 */ /* 0x000fe400078e0a05 */
[----:B------:R-:W-:Y:S01]  /*8b60*/  @!P1 VIADD R2, R2, 0x1 ;  /* 0x0000000102029836 */ /* 0x000fe20000000000 */
[----:B------:R-:W-:Y:S02]  /*8b70*/  ISETP.NE.AND P1, PT, R9, RZ, PT ;  /* 0x000000ff0900720c */ /* 0x000fe40003f25270 */
[----:B------:R-:W-:-:S13]  /*8b80*/  ISETP.GE.U32.AND P0, PT, R4, R5, PT ;  /* 0x000000050400720c */ /* 0x000fda0003f06070 */
[----:B------:R-:W-:-:S05]  /*8b90*/  @P0 IADD3 R2, R2, 0x1, RZ ;  /* 0x0000000102020810 */ /* 0x000fca0007ffe0ff */
[----:B------:R-:W-:Y:S01]  /*8ba0*/  @!P2 IMAD.MOV R2, RZ, RZ, -R2 ;  /* 0x000000ffff02a224 */ /* 0x000fe200078e0a02 */
[----:B------:R-:W-:-:S05]  /*8bb0*/  @!P1 LOP3.LUT R2, RZ, R9, RZ, 0x33, !PT ;  /* 0x00000009ff029212 */ /* 0x000fca00078e33ff */
[----:B------:R-:W-:-:S04]  /*8bc0*/  IMAD.MOV R18, RZ, RZ, -R2 ;  /* 0x000000ffff127224 */ /* 0x000fc800078e0a02 */
[C---:B------:R-:W-:Y:S02]  /*8bd0*/  IMAD R18, R9.reuse, R18, R6 ;  /* 0x0000001209127224 */ /* 0x040fe400078e0206 */
[----:B------:R-:W-:-:S04]  /*8be0*/  IMAD R9, R9, 0x1000000, R2 ;  /* 0x0100000009097824 */ /* 0x000fc800078e0202 */
[----:B------:R-:W-:Y:S01]  /*8bf0*/  IMAD R18, R18, 0x10000, R9 ;  /* 0x0001000012127824 */ /* 0x000fe200078e0209 */
[----:B------:R-:W-:Y:S06]  /*8c00*/  BRA `(.L_x_250) ;  /* 0x0000000000147947 */ /* 0x000fec0003800000 */
.L_x_247:
[----:B------:R-:W-:Y:S01]  /*8c10*/  ULDC UR4, c[0x0][0xc3c] ;  /* 0x00030f0000047ab9 */ /* 0x000fe20000000800 */
[----:B------:R-:W-:Y:S02]  /*8c20*/  IMAD.MOV.U32 R17, RZ, RZ, RZ ;  /* 0x000000ffff117224 */ /* 0x000fe400078e00ff */
[----:B------:R-:W-:Y:S02]  /*8c30*/  IMAD.U32 R16, RZ, RZ, UR6 ;  /* 0x00000006ff107e24 */ /* 0x000fe4000f8e00ff */
[----:B------:R-:W-:Y:S02]  /*8c40*/  IMAD.MOV.U32 R18, RZ, RZ, RZ ;  /* 0x000000ffff127224 */ /* 0x000fe400078e00ff */
[----:B------:R-:W-:-:S07]  /*8c50*/  IMAD.U32 R19, RZ, RZ, UR4 ;  /* 0x00000004ff137e24 */ /* 0x000fce000f8e00ff */
.L_x_250:
[----:B------:R-:W-:-:S13]  /*8c60*/  ISETP.NE.AND P0, PT, R7, RZ, PT ;  /* 0x000000ff0700720c */ /* 0x000fda0003f05270 */
[----:B------:R-:W0:Y:S01]  /*8c70*/  @!P0 S2R R3, SR_CgaCtaId ;  /* 0x0000000000038919 */ /* 0x000e220000008800 */
[----:B------:R-:W-:-:S04]  /*8c80*/  @!P0 MOV R0, 0x400 ;  /* 0x0000040000008802 */ /* 0x000fc80000000f00 */
[----:B0-----:R-:W-:-:S05]  /*8c90*/  @!P0 LEA R0, R3, R0, 0x18 ;  /* 0x0000000003008211 */ /* 0x001fca00078ec0ff */
[----:B------:R0:W-:Y:S01]  /*8ca0*/  @!P0 STS.128 [R0+0x168d0], R16 ;  /* 0x0168d01000008388 */ /* 0x0001e20000000c00 */
[----:B------:R-:W-:Y:S06]  /*8cb0*/  BAR.ARV 0x5, 0x200 ;  /* 0x0148000000007b1d */ /* 0x000fec0000002000 */
.L_x_245:
[----:B------:R2:W-:Y:S01]  /*8cc0*/  STL [R1+0x3c], RZ ;  /* 0x00003cff01007387 */ /* 0x0005e20000100800 */
[----:B------:R-:W-:Y:S01]  /*8cd0*/  ULDC UR4, c[0x0][0xc3c] ;  /* 0x00030f0000047ab9 */ /* 0x000fe20000000800 */
[----:B------:R-:W-:Y:S01]  /*8ce0*/  MOV R27, 0x1 ;  /* 0x00000001001b7802 */ /* 0x000fe20000000f00 */
[----:B------:R-:W-:Y:S01]  /*8cf0*/  IMAD.MOV.U32 R25, RZ, RZ, RZ ;  /* 0x000000ffff197224 */ /* 0x000fe200078e00ff */
[----:B-1----:R-:W-:-:S13]  /*8d00*/  ISETP.GE.AND P0, PT, R19, UR4, PT ;  /* 0x0000000413007c0c */ /* 0x002fda000bf06270 */
[----:B--2---:R-:W-:Y:S05]  /*8d10*/  @P0 BRA `(.L_x_251) ;  /* 0x0000004c009c0947 */ /* 0x004fea0003800000 */
[----:B------:R-:W2:Y:S01]  /*8d20*/  LDL R5, [R1+0x28] ;  /* 0x0000280001057983 */ /* 0x000ea20000100800 */
[----:B------:R-:W1:Y:S01]  /*8d30*/  S2R R3, SR_TID.X ;  /* 0x0000000000037919 */ /* 0x000e620000002100 */
[----:B------:R-:W3:Y:S01]  /*8d40*/  S2UR UR5, SR_CgaCtaId ;  /* 0x00000000000579c3 */ /* 0x000ee20000008800 */
[----:B------:R-:W-:Y:S01]  /*8d50*/  UMOV UR4, 0x400 ;  /* 0x0000040000047882 */ /* 0x000fe20000000000 */
[C---:B-1----:R-:W-:Y:S01]  /*8d60*/  IMAD.SHL.U32 R28, R3.reuse, 0x8, RZ ;  /* 0x00000008031c7824 */ /* 0x042fe200078e00ff */
[C---:B------:R-:W-:Y:S01]  /*8d70*/  LOP3.LUT R4, R3.reuse, 0x7f, RZ, 0xc0, !PT ;  /* 0x0000007f03047812 */ /* 0x040fe200078ec0ff */
[----:B0-----:R-:W-:-:S03]  /*8d80*/  IMAD.SHL.U32 R2, R3, 0x10, RZ ;  /* 0x0000001003027824 */ /* 0x001fc600078e00ff */
[----:B------:R-:W-:Y:S01]  /*8d90*/  LOP3.LUT R0, R28, 0x1f8, RZ, 0xc0, !PT ;  /* 0x000001f81c007812 */ /* 0x000fe200078ec0ff */
[----:B---3--:R-:W-:-:S03]  /*8da0*/  ULEA UR4, UR5, UR4, 0x18 ;  /* 0x0000000405047291 */ /* 0x008fc6000f8ec03f */
[----:B------:R-:W-:-:S03]  /*8db0*/  LOP3.LUT R3, R0, 0x38, R3, 0x78, !PT ;  /* 0x0000003800037812 */ /* 0x000fc600078e7803 */
[----:B------:R-:W-:Y:S01]  /*8dc0*/  IMAD.U32 R22, RZ, RZ, UR4 ;  /* 0x00000004ff167e24 */ /* 0x000fe2000f8e00ff */
[----:B------:R-:W-:Y:S02]  /*8dd0*/  LOP3.LUT R2, R2, 0x70, RZ, 0xc0, !PT ;  /* 0x0000007002027812 */ /* 0x000fe400078ec0ff */
[----:B------:R-:W-:Y:S01]  /*8de0*/  SHF.R.U32.HI R4, RZ, 0x3, R4 ;  /* 0x00000003ff047819 */ /* 0x000fe20000011604 */
[----:B------:R-:W-:Y:S01]  /*8df0*/  BSSY B8, `(.L_x_251) ;  /* 0x00004d9000087945 */ /* 0x000fe20003800000 */
[----:B------:R-:W-:Y:S02]  /*8e00*/  IMAD.MOV.U32 R27, RZ, RZ, 0x1 ;  /* 0x00000001ff1b7424 */ /* 0x000fe400078e00ff */
[----:B------:R-:W-:Y:S01]  /*8e10*/  IMAD.MOV.U32 R25, RZ, RZ, RZ ;  /* 0x000000ffff197224 */ /* 0x000fe200078e00ff */
[----:B------:R-:W-:Y:S01]  /*8e20*/  LOP3.LUT R2, R4, R2, RZ, 0xfc, !PT ;  /* 0x0000000204027212 */ /* 0x000fe200078efcff */
[----:B------:R-:W-:Y:S01]  /*8e30*/  ULDC UR38, c[0x0][0xc] ;  /* 0x0000030000267ab9 */ /* 0x000fe20000000800 */
[----:B--2---:R-:W-:-:S05]  /*8e40*/  LOP3.LUT R0, R5, 0x2, RZ, 0xfc, !PT ;  /* 0x0000000205007812 */ /* 0x004fca00078efcff */
[----:B------:R0:W-:Y:S02]  /*8e50*/  STL [R1+0x48], R0 ;  /* 0x0000480001007387 */ /* 0x0001e40000100800 */
[----:B0-----:R-:W-:Y:S02]  /*8e60*/  LOP3.LUT R0, R3, 0x200, R28, 0xf8, !PT ;  /* 0x0000020003007812 */ /* 0x001fe400078ef81c */
[----:B------:R0:W-:Y:S03]  /*8e70*/  STL [R1+0x3c], RZ ;  /* 0x00003cff01007387 */ /* 0x0001e60000100800 */
[----:B------:R-:W-:-:S05]  /*8e80*/  IMAD R0, R0, 0x2, R22 ;  /* 0x0000000200007824 */ /* 0x000fca00078e0216 */
[----:B------:R0:W-:Y:S01]  /*8e90*/  STL [R1+0x1c], R0 ;  /* 0x00001c0001007387 */ /* 0x0001e20000100800 */
[----:B------:R-:W-:-:S07]  /*8ea0*/  LOP3.LUT R28, R28, 0x38, RZ, 0xc0, !PT ;  /* 0x000000381c1c7812 */ /* 0x000fce00078ec0ff */
.L_x_312:
[----:B------:R-:W1:Y:S01]  /*8eb0*/  LDC.64 R2, c[0x0][0xc88] ;  /* 0x00032200ff027b82 */ /* 0x000e620000000a00 */
[----:B0-2---:R-:W2:Y:S01]  /*8ec0*/  LDL.LU R0, [R1+0x4] ;  /* 0x0000040001007983 */ /* 0x005ea20000300800 */
[----:B-1----:R-:W-:-:S05]  /*8ed0*/  IMAD.WIDE R2, R19, 0x4, R2 ;  /* 0x0000000413027825 */ /* 0x002fca00078e0202 */
[----:B------:R-:W3:Y:S01]  /*8ee0*/  LDG.E R29, desc[UR36][R2.64] ;  /* 0x00000024021d7981 */ /* 0x000ee2000c1e1900 */
[----:B------:R-:W-:Y:S05]  /*8ef0*/  YIELD ;  /* 0x0000000000007946 */ /* 0x000fea0003800000 */
[----:B------:R-:W-:Y:S01]  /*8f00*/  ULDC.64 UR4, c[0x0][0xa28] ;  /* 0x00028a0000047ab9 */ /* 0x000fe20000000a00 */
[----:B------:R-:W-:Y:S01]  /*8f10*/  IMAD.MOV.U32 R6, RZ, RZ, RZ ;  /* 0x000000ffff067224 */ /* 0x000fe200078e00ff */
[----:B------:R-:W-:Y:S01]  /*8f20*/  ISETP.NE.U32.AND P0, PT, RZ, UR4, PT ;  /* 0x00000004ff007c0c */ /* 0x000fe2000bf05070 */
[----:B------:R-:W-:-:S03]  /*8f30*/  ULDC.64 UR6, c[0x0][0xa18] ;  /* 0x0002860000067ab9 */ /* 0x000fc60000000a00 */
[----:B------:R-:W-:Y:S02]  /*8f40*/  ISETP.NE.AND.EX P0, PT, RZ, UR5, PT, P0 ;  /* 0x00000005ff007c0c */ /* 0x000fe4000bf05300 */
[----:B--2---:R-:W-:Y:S02]  /*8f50*/  LOP3.LUT R0, R0, 0xfffffff7, RZ, 0xc0, !PT ;  /* 0xfffffff700007812 */ /* 0x004fe400078ec0ff */
[----:B---3--:R-:W-:-:S09]  /*8f60*/  SHF.R.S32.HI R4, RZ, 0x1f, R29 ;  /* 0x0000001fff047819 */ /* 0x008fd2000001141d */
[C---:B------:R-:W-:Y:S01]  /*8f70*/  @P0 LEA R2, P1, R29.reuse, UR4, 0x2 ;  /* 0x000000041d020c11 */ /* 0x040fe2000f8210ff */
[C---:B------:R-:W-:Y:S01]  /*8f80*/  IMAD.SHL.U32 R23, R29.reuse, 0x4, RZ ;  /* 0x000000041d177824 */ /* 0x040fe200078e00ff */
[C-C-:B------:R-:W-:Y:S01]  /*8f90*/  SHF.L.U64.HI R24, R29.reuse, 0x2, R4.reuse ;  /* 0x000000021d187819 */ /* 0x140fe20000010204 */
[----:B------:R0:W-:Y:S01]  /*8fa0*/  STL [R1+0x2c], R4 ;  /* 0x00002c0401007387 */ /* 0x0001e20000100800 */
[----:B------:R-:W-:Y:S01]  /*8fb0*/  @P0 LEA.HI.X R3, R29, UR5, R4, 0x2, P1 ;  /* 0x000000051d030c11 */ /* 0x000fe200088f1404 */
[----:B------:R-:W-:-:S04]  /*8fc0*/  ULDC.64 UR4, c[0x0][0xa00] ;  /* 0x0002800000047ab9 */ /* 0x000fc80000000a00 */
[----:B------:R1:W2:Y:S01]  /*8fd0*/  @P0 LDG.E R6, desc[UR36][R2.64] ;  /* 0x0000002402060981 */ /* 0x0002a2000c1e1900 */
[----:B------:R-:W-:-:S04]  /*8fe0*/  ISETP.NE.U32.AND P0, PT, RZ, UR4, PT ;  /* 0x00000004ff007c0c */ /* 0x000fc8000bf05070 */
[----:B------:R-:W-:Y:S02]  /*8ff0*/  ISETP.NE.AND.EX P2, PT, RZ, UR5, PT, P0 ;  /* 0x00000005ff007c0c */ /* 0x000fe4000bf45300 */
[----:B------:R-:W-:Y:S02]  /*9000*/  ISETP.NE.U32.AND P0, PT, RZ, UR6, PT ;  /* 0x00000006ff007c0c */ /* 0x000fe4000bf05070 */
[----:B-1----:R-:W-:Y:S02]  /*9010*/  IADD3 R2, P1, R23, UR4, RZ ;  /* 0x0000000417027c10 */ /* 0x002fe4000ff3e0ff */
[----:B------:R-:W-:Y:S02]  /*9020*/  ISETP.NE.AND.EX P0, PT, RZ, UR7, PT, P0 ;  /* 0x00000007ff007c0c */ /* 0x000fe4000bf05300 */
[----:B------:R-:W-:Y:S01]  /*9030*/  IADD3.X R3, R24, UR5, RZ, P1, !PT ;  /* 0x0000000518037c10 */ /* 0x000fe20008ffe4ff */
[----:B------:R-:W-:-:S04]  /*9040*/  ULDC.64 UR4, c[0x0][0x418] ;  /* 0x0001060000047ab9 */ /* 0x000fc80000000a00 */
[----:B------:R-:W-:-:S05]  /*9050*/  @P2 LOP3.LUT R0, R0, 0x8, RZ, 0xfc, !PT ;  /* 0x0000000800002812 */ /* 0x000fca00078efcff */
[----:B------:R1:W-:Y:S01]  /*9060*/  STL [R1+0x4], R0 ;  /* 0x0000040001007387 */ /* 0x0003e20000100800 */
[----:B0-----:R-:W-:-:S04]  /*9070*/  @P0 IADD3 R4, P1, R23, UR6, RZ ;  /* 0x0000000617040c10 */ /* 0x001fc8000ff3e0ff */
[----:B------:R-:W-:Y:S01]  /*9080*/  @P0 IADD3.X R5, R24, UR7, RZ, P1, !PT ;  /* 0x0000000718050c10 */ /* 0x000fe20008ffe4ff */
[----:B-1----:R-:W-:-:S04]  /*9090*/  IMAD.MOV.U32 R0, RZ, RZ, RZ ;  /* 0x000000ffff007224 */ /* 0x002fc800078e00ff */
[----:B------:R-:W3:Y:S04]  /*90a0*/  @P0 LDG.E R4, desc[UR36][R4.64] ;  /* 0x0000002404040981 */ /* 0x000ee8000c1e1900 */
[----:B------:R-:W4:Y:S01]  /*90b0*/  @P2 LDG.E R0, desc[UR36][R2.64] ;  /* 0x0000002402002981 */ /* 0x000f22000c1e1900 */
[----:B------:R-:W-:-:S03]  /*90c0*/  UISETP.NE.U32.AND UP0, UPT, UR4, URZ, UPT ;  /* 0x0000003f0400728c */ /* 0x000fc6000bf05070 */
[----:B------:R-:W-:Y:S01]  /*90d0*/  ULDC UR4, c[0x0][0x424] ;  /* 0x0001090000047ab9 */ /* 0x000fe20000000800 */
[----:B------:R-:W-:-:S03]  /*90e0*/  UISETP.NE.AND.EX UP0, UPT, UR5, URZ, UPT, UP0 ;  /* 0x0000003f0500728c */ /* 0x000fc6000bf05300 */
[----:B------:R-:W-:Y:S01]  /*90f0*/  ULDC UR5, c[0x0][0x2f0] ;  /* 0x0000bc0000057ab9 */ /* 0x000fe20000000800 */
[----:B------:R-:W-:-:S04]  /*9100*/  USEL UR4, UR4, 0x1, UP0 ;  /* 0x0000000104047887 */ /* 0x000fc80008000000 */
[----:B------:R-:W-:Y:S01]  /*9110*/  UIMAD UR4, UR4, UR5, URZ ;  /* 0x00000005040472a4 */ /* 0x000fe2000f8e023f */
[----:B----4-:R0:W-:Y:S04]  /*9120*/  STL [R1+0x20], R0 ;  /* 0x0000200001007387 */ /* 0x0101e80000100800 */
[----:B--2---:R1:W-:Y:S04]  /*9130*/  STL [R1+0x14], R6 ;  /* 0x0000140601007387 */ /* 0x0043e80000100800 */
[----:B---3--:R1:W-:Y:S01]  /*9140*/  @P0 STL [R1+0x30], R4 ;  /* 0x0000300401000387 */ /* 0x0083e20000100800 */
[----:B0-----:R-:W-:Y:S01]  /*9150*/  MOV R0, UR4 ;  /* 0x0000000400007c02 */ /* 0x001fe20008000f00 */
[----:B------:R-:W-:Y:S06]  /*9160*/  @P0 BRA `(.L_x_252) ;  /* 0x0000000000200947 */ /* 0x000fec0003800000 */
[----:B------:R-:W-:Y:S02]  /*9170*/  ULDC UR4, c[0x0][0x288] ;  /* 0x0000a20000047ab9 */ /* 0x000fe40000000800 */
[----:B-1----:R-:W-:-:S05]  /*9180*/  IMAD.U32 R4, RZ, RZ, UR4 ;  /* 0x00000004ff047e24 */ /* 0x002fca000f8e00ff */
[----:B------:R0:W-:Y:S01]  /*9190*/  STL [R1+0x30], R4 ;  /* 0x0000300401007387 */ /* 0x0001e20000100800 */
[----:B------:R-:W-:Y:S05]  /*91a0*/  @!P2 BRA `(.L_x_252) ;  /* 0x000000000010a947 */ /* 0x000fea0003800000 */
[----:B0-----:R-:W2:Y:S04]  /*91b0*/  LDG.E R4, desc[UR36][R2.64] ;  /* 0x0000002402047981 */ /* 0x001ea8000c1e1900 */
[----:B------:R-:W2:Y:S02]  /*91c0*/  LDG.E R5, desc[UR36][R2.64+0x4] ;  /* 0x0000042402057981 */ /* 0x000ea4000c1e1900 */
[----:B--2---:R-:W-:-:S05]  /*91d0*/  IMAD.IADD R2, R5, 0x1, -R4 ;  /* 0x0000000105027824 */ /* 0x004fca00078e0a04 */
[----:B------:R2:W-:Y:S02]  /*91e0*/  STL [R1+0x30], R2 ;  /* 0x0000300201007387 */ /* 0x0005e40000100800 */
.L_x_252:
[----:B01----:R-:W-:Y:S01]  /*91f0*/  IMAD.MOV.U32 R4, RZ, RZ, R29 ;  /* 0x000000ffff047224 */ /* 0x003fe200078e001d */
[----:B------:R-:W-:Y:S02]  /*9200*/  ULDC.64 UR4, c[0x0][0xa20] ;  /* 0x0002880000047ab9 */ /* 0x000fe40000000a00 */
[----:B------:R-:W-:Y:S02]  /*9210*/  ISETP.NE.U32.AND P0, PT, RZ, UR4, PT ;  /* 0x00000004ff007c0c */ /* 0x000fe4000bf05070 */
[----:B------:R0:W-:Y:S02]  /*9220*/  STL [R1], R4 ;  /* 0x0000000401007387 */ /* 0x0001e40000100800 */
[----:B------:R-:W-:-:S13]  /*9230*/  ISETP.NE.AND.EX P0, PT, RZ, UR5, PT, P0 ;  /* 0x00000005ff007c0c */ /* 0x000fda000bf05300 */
[----:B0-----:R-:W-:Y:S05]  /*9240*/  @!P0 BRA `(.L_x_253) ;  /* 0x0000000000108947 */ /* 0x001fea0003800000 */
[----:B--2---:R-:W-:-:S04]  /*9250*/  IADD3 R2, P0, R23, UR4, RZ ;  /* 0x0000000417027c10 */ /* 0x004fc8000ff1e0ff */
[----:B------:R-:W-:-:S05]  /*9260*/  IADD3.X R3, R24, UR5, RZ, P0, !PT ;  /* 0x0000000518037c10 */ /* 0x000fca00087fe4ff */
[----:B------:R0:W5:Y:S01]  /*9270*/  LDG.E R0, desc[UR36][R2.64] ;  /* 0x0000002402007981 */ /* 0x000162000c1e1900 */
[----:B------:R-:W-:Y:S05]  /*9280*/  BRA `(.L_x_254) ;  /* 0x0000000000247947 */ /* 0x000fea0003800000 */
.L_x_253:
[----:B------:R-:W-:Y:S02]  /*9290*/  ULDC.64 UR4, c[0x0][0xa08] ;  /* 0x0002820000047ab9 */ /* 0x000fe40000000a00 */
[----:B------:R-:W-:-:S04]  /*92a0*/  ISETP.NE.U32.AND P0, PT, RZ, UR4, PT ;  /* 0x00000004ff007c0c */ /* 0x000fc8000bf05070 */
[----:B------:R-:W-:-:S13]  /*92b0*/  ISETP.NE.AND.EX P0, PT, RZ, UR5, PT, P0 ;  /* 0x00000005ff007c0c */ /* 0x000fda000bf05300 */
[----:B------:R-:W-:Y:S05]  /*92c0*/  @!P0 BRA `(.L_x_254) ;  /* 0x0000000000148947 */ /* 0x000fea0003800000 */
[----:B--2---:R-:W0:Y:S02]  /*92d0*/  LDC.64 R2, c[0x0][0xa08] ;  /* 0x00028200ff027b82 */ /* 0x004e240000000a00 */
[----:B0-----:R-:W-:-:S05]  /*92e0*/  IMAD.WIDE R2, R4, 0x4, R2 ;  /* 0x0000000404027825 */ /* 0x001fca00078e0202 */
[----:B------:R-:W2:Y:S04]  /*92f0*/  LDG.E R0, desc[UR36][R2.64] ;  /* 0x0000002402007981 */ /* 0x000ea8000c1e1900 */
[----:B------:R-:W2:Y:S02]  /*9300*/  LDG.E R2, desc[UR36][R2.64+0x4] ;  /* 0x0000042402027981 */ /* 0x000ea4000c1e1900 */
[----:B--2---:R-:W-:-:S07]  /*9310*/  IMAD.IADD R0, R2, 0x1, -R0 ;  /* 0x0000000102007824 */ /* 0x004fce00078e0a00 */
.L_x_254:
[----:B0----5:R-:W-:Y:S01]  /*9320*/  IMAD.IADD R3, R0, 0x1, -R6 ;  /* 0x0000000100037824 */ /* 0x021fe200078e0a06 */
[C---:B--2---:R-:W-:Y:S01]  /*9330*/  LOP3.LUT R2, R18.reuse, 0xff000000, RZ, 0xc0, !PT ;  /* 0xff00000012027812 */ /* 0x044fe200078ec0ff */
[----:B------:R-:W-:Y:S01]  /*9340*/  BSSY B0, `(.L_x_255) ;  /* 0x0000029000007945 */ /* 0x000fe20003800000 */
[----:B------:R-:W-:Y:S01]  /*9350*/  LOP3.LUT R4, R18, 0xff0000, RZ, 0xc0, !PT ;  /* 0x00ff000012047812 */ /* 0x000fe200078ec0ff */
[C---:B------:R-:W-:Y:S01]  /*9360*/  VIADD R0, R3.reuse, 0x7f ;  /* 0x0000007f03007836 */ /* 0x040fe20000000000 */
[----:B------:R0:W-:Y:S01]  /*9370*/  STL [R1+0xc], R3 ;  /* 0x00000c0301007387 */ /* 0x0001e20000100800 */
[----:B------:R-:W-:Y:S02]  /*9380*/  ISETP.GE.AND P0, PT, R3, 0x1, PT ;  /* 0x000000010300780c */ /* 0x000fe40003f06270 */
[----:B------:R-:W-:-:S04]  /*9390*/  SHF.R.U32.HI R2, RZ, 0x8, R2 ;  /* 0x00000008ff027819 */ /* 0x000fc80000011602 */
[----:B------:R-:W-:Y:S02]  /*93a0*/  LEA.HI R4, R4, R2, RZ, 0x10 ;  /* 0x0000000204047211 */ /* 0x000fe400078f80ff */
[----:B------:R-:W-:-:S04]  /*93b0*/  SHF.R.S32.HI R2, RZ, 0x1f, R0 ;  /* 0x0000001fff027819 */ /* 0x000fc80000011400 */
[----:B------:R-:W-:Y:S01]  /*93c0*/  LEA.HI R0, R2, R0, RZ, 0x7 ;  /* 0x0000000002007211 */ /* 0x000fe200078f38ff */
[----:B------:R-:W-:-:S03]  /*93d0*/  IMAD.MOV.U32 R2, RZ, RZ, RZ ;  /* 0x000000ffff027224 */ /* 0x000fc600078e00ff */
[----:B------:R-:W-:Y:S01]  /*93e0*/  SHF.R.S32.HI R0, RZ, 0x7, R0 ;  /* 0x00000007ff007819 */ /* 0x000fe20000011400 */
[----:B0-----:R-:W-:Y:S06]  /*93f0*/  @!P0 BRA `(.L_x_256) ;  /* 0x0000000000748947 */ /* 0x001fec0003800000 */
[----:B------:R-:W-:-:S04]  /*9400*/  SHF.R.U32.HI R5, RZ, 0x10, R4 ;  /* 0x00000010ff057819 */ /* 0x000fc80000011604 */
[----:B------:R-:W-:-:S13]  /*9410*/  ISETP.NE.AND P0, PT, R5, RZ, PT ;  /* 0x000000ff0500720c */ /* 0x000fda0003f05270 */
[----:B------:R-:W0:Y:S02]  /*9420*/  @!P0 LDC R5, c[0x0][0x9f0] ;  /* 0x00027c00ff058b82 */ /* 0x000e240000000800 */
[----:B0-----:R-:W-:Y:S02]  /*9430*/  IABS R7, R5 ;  /* 0x0000000500077213 */ /* 0x001fe40000000000 */
[----:B------:R-:W-:Y:S02]  /*9440*/  IADD3 R6, R5, -0x1, R0 ;  /* 0xffffffff05067810 */ /* 0x000fe40007ffe000 */
[----:B------:R-:W0:Y:S08]  /*9450*/  I2F.RP R2, R7 ;  /* 0x0000000700027306 */ /* 0x000e300000209400 */
[----:B0-----:R-:W0:Y:S02]  /*9460*/  MUFU.RCP R2, R2 ;  /* 0x0000000200027308 */ /* 0x001e240000001000 */
[----:B0-----:R-:W-:-:S06]  /*9470*/  VIADD R2, R2, 0xffffffe ;  /* 0x0ffffffe02027836 */ /* 0x001fcc0000000000 */
[----:B------:R0:W1:Y:S02]  /*9480*/  F2I.FTZ.U32.TRUNC.NTZ R3, R2 ;  /* 0x0000000200037305 */ /* 0x000064000021f000 */
[----:B0-----:R-:W-:-:S04]  /*9490*/  LOP3.LUT R2, R6, R5, RZ, 0x3c, !PT ;  /* 0x0000000506027212 */ /* 0x001fc800078e3cff */
[----:B------:R-:W-:Y:S01]  /*94a0*/  ISETP.GE.AND P2, PT, R2, RZ, PT ;  /* 0x000000ff0200720c */ /* 0x000fe20003f46270 */
[----:B-1----:R-:W-:-:S04]  /*94b0*/  IMAD.MOV R2, RZ, RZ, -R3 ;  /* 0x000000ffff027224 */ /* 0x002fc800078e0a03 */
[----:B------:R-:W-:Y:S02]  /*94c0*/  IMAD R8, R2, R7, RZ ;  /* 0x0000000702087224 */ /* 0x000fe400078e02ff */
[----:B------:R-:W-:-:S04]  /*94d0*/  IMAD.MOV.U32 R2, RZ, RZ, RZ ;  /* 0x000000ffff027224 */ /* 0x000fc800078e00ff */
[----:B------:R-:W-:Y:S01]  /*94e0*/  IMAD.HI.U32 R8, R3, R8, R2 ;  /* 0x0000000803087227 */ /* 0x000fe200078e0002 */
[----:B------:R-:W-:Y:S02]  /*94f0*/  IABS R2, R6 ;  /* 0x0000000600027213 */ /* 0x000fe40000000000 */
[----:B------:R-:W-:-:S03]  /*9500*/  IABS R3, R5 ;  /* 0x0000000500037213 */ /* 0x000fc60000000000 */
[----:B------:R-:W-:Y:S01]  /*9510*/  IMAD.HI.U32 R8, R8, R2, RZ ;  /* 0x0000000208087227 */ /* 0x000fe200078e00ff */
[----:B------:R-:W-:-:S05]  /*9520*/  IADD3 R3, RZ, -R3, RZ ;  /* 0x80000003ff037210 */ /* 0x000fca0007ffe0ff */
[----:B------:R-:W-:-:S05]  /*9530*/  IMAD R2, R8, R3, R2 ;  /* 0x0000000308027224 */ /* 0x000fca00078e0202 */
[----:B------:R-:W-:-:S13]  /*9540*/  ISETP.GT.U32.AND P1, PT, R7, R2, PT ;  /* 0x000000020700720c */ /* 0x000fda0003f24070 */
[----:B------:R-:W-:Y:S02]  /*9550*/  @!P1 IMAD.IADD R2, R2, 0x1, -R7 ;  /* 0x0000000102029824 */ /* 0x000fe400078e0a07 */
[----:B------:R-:W-:Y:S01]  /*9560*/  @!P1 VIADD R8, R8, 0x1 ;  /* 0x0000000108089836 */ /* 0x000fe20000000000 */
[----:B------:R-:W-:Y:S02]  /*9570*/  ISETP.NE.AND P1, PT, R5, RZ, PT ;  /* 0x000000ff0500720c */ /* 0x000fe40003f25270 */
[----:B------:R-:W-:-:S13]  /*9580*/  ISETP.GE.U32.AND P0, PT, R2, R7, PT ;  /* 0x000000070200720c */ /* 0x000fda0003f06070 */
[----:B------:R-:W-:-:S04]  /*9590*/  @P0 VIADD R8, R8, 0x1 ;  /* 0x0000000108080836 */ /* 0x000fc80000000000 */
[----:B------:R-:W-:-:S04]  /*95a0*/  IMAD.MOV.U32 R2, RZ, RZ, R8 ;  /* 0x000000ffff027224 */ /* 0x000fc800078e0008 */
[----:B------:R-:W-:Y:S01]  /*95b0*/  @!P2 IMAD.MOV R2, RZ, RZ, -R2 ;  /* 0x000000ffff02a224 */ /* 0x000fe200078e0a02 */
[----:B------:R-:W-:-:S07]  /*95c0*/  @!P1 LOP3.LUT R2, RZ, R5, RZ, 0x33, !PT ;  /* 0x00000005ff029212 */ /* 0x000fce00078e33ff */
.L_x_256:
[----:B------:R-:W-:Y:S05]  /*95d0*/  BSYNC B0 ;  /* 0x0000000000007941 */ /* 0x000fea0003800000 */
.L_x_255:
[----:B------:R-:W-:Y:S01]  /*95e0*/  LOP3.LUT R4, R4, 0xff, RZ, 0xc0, !PT ;  /* 0x000000ff04047812 */ /* 0x000fe200078ec0ff */
[----:B------:R-:W-:Y:S04]  /*95f0*/  BSSY B7, `(.L_x_257) ;  /* 0x0000395000077945 */ /* 0x000fe80003800000 */
[----:B------:R-:W-:-:S05]  /*9600*/  IMAD R3, R4, R2, RZ ;  /* 0x0000000204037224 */ /* 0x000fca00078e02ff */
[----:B------:R-:W-:Y:S01]  /*9610*/  VIADDMNMX R0, R3, R2, R0, PT ;  /* 0x0000000203007246 */ /* 0x000fe20003800100 */
[----:B------:R0:W-:Y:S03]  /*9620*/  STL [R1+0x10], R3 ;  /* 0x0000100301007387 */ /* 0x0001e60000100800 */
[----:B------:R-:W-:Y:S01]  /*9630*/  ISETP.GT.AND P0, PT, R0, R3, PT ;  /* 0x000000030000720c */ /* 0x000fe20003f04270 */
[----:B------:R0:W-:-:S12]  /*9640*/  STL [R1+0x34], R0 ;  /* 0x0000340001007387 */ /* 0x0001d80000100800 */
[----:B0-----:R-:W-:Y:S05]  /*9650*/  @P0 BRA `(.L_x_258) ;  /* 0x0000000000440947 */ /* 0x001fea0003800000 */
[----:B------:R-:W0:Y:S02]  /*9660*/  S2R R3, SR_TID.X ;  /* 0x0000000000037919 */ /* 0x000e240000002100 */
[----:B0-----:R-:W-:-:S04]  /*9670*/  LOP3.LUT R3, R3, 0x7f, RZ, 0xc0, !PT ;  /* 0x0000007f03037812 */ /* 0x001fc800078ec0ff */
[----:B------:R-:W-:-:S13]  /*9680*/  ISETP.NE.AND P0, PT, R3, RZ, PT ;  /* 0x000000ff0300720c */ /* 0x000fda0003f05270 */
[----:B------:R-:W-:Y:S05]  /*9690*/  @P0 BRA `(.L_x_259) ;  /* 0x0000003800280947 */ /* 0x000fea0003800000 */
[----:B------:R-:W0:Y:S01]  /*96a0*/  S2R R5, SR_LANEID ;  /* 0x0000000000057919 */ /* 0x000e220000000000 */
[----:B------:R-:W-:Y:S01]  /*96b0*/  VOTEU.ANY UR4, UPT, PT ;  /* 0x0000000000047886 */ /* 0x000fe200038e0100 */
[----:B------:R-:W1:Y:S01]  /*96c0*/  LDC.64 R2, c[0x0][0xc60] ;  /* 0x00031800ff027b82 */ /* 0x000e620000000a00 */
[----:B------:R-:W0:Y:S02]  /*96d0*/  FLO.U32 R0, UR4 ;  /* 0x0000000400007d00 */ /* 0x000e2400080e0000 */
[----:B0-----:R-:W-:-:S06]  /*96e0*/  ISETP.EQ.U32.AND P0, PT, R0, R5, PT ;  /* 0x000000050000720c */ /* 0x001fcc0003f02070 */
[----:B------:R-:W1:Y:S07]  /*96f0*/  POPC R5, UR4 ;  /* 0x0000000400057d09 */ /* 0x000e6e0008000000 */
[----:B-1----:R-:W2:Y:S01]  /*9700*/  @P0 ATOMG.E.ADD.STRONG.GPU PT, R3, desc[UR36][R2.64], R5 ;  /* 0x00000005020309a8 */ /* 0x002ea200081ee1e4 */
[----:B------:R-:W0:Y:S02]  /*9710*/  S2R R4, SR_LTMASK ;  /* 0x0000000000047919 */ /* 0x000e240000003900 */
[----:B0-----:R-:W-:-:S04]  /*9720*/  LOP3.LUT R4, R4, UR4, RZ, 0xc0, !PT ;  /* 0x0000000404047c12 */ /* 0x001fc8000f8ec0ff */
[----:B------:R-:W0:Y:S01]  /*9730*/  POPC R7, R4 ;  /* 0x0000000400077309 */ /* 0x000e220000000000 */
[----:B--2---:R-:W0:Y:S02]  /*9740*/  SHFL.IDX PT, R0, R3, R0, 0x1f ;  /* 0x00001f0003007589 */ /* 0x004e2400000e0000 */
[----:B0-----:R-:W-:Y:S01]  /*9750*/  IADD3 R16, R0, UR38, R7 ;  /* 0x0000002600107c10 */ /* 0x001fe2000fffe007 */
[----:B------:R-:W-:Y:S06]  /*9760*/  BRA `(.L_x_259) ;  /* 0x0000003400f47947 */ /* 0x000fec0003800000 */
.L_x_258:
[----:B------:R-:W-:Y:S01]  /*9770*/  VIADD R0, R22, 0xe400 ;  /* 0x0000e40016007836 */ /* 0x000fe20000000000 */
[----:B------:R-:W-:Y:S04]  /*9780*/  BSSY B6, `(.L_x_260) ;  /* 0x0000013000067945 */ /* 0x000fe80003800000 */
[----:B------:R-:W-:-:S13]  /*9790*/  LOP3.LUT P0, RZ, R0, 0x3ff, RZ, 0xc0, !PT ;  /* 0x000003ff00ff7812 */ /* 0x000fda000780c0ff */
[----:B------:R-:W-:Y:S05]  /*97a0*/  @!P0 BRA `(.L_x_261) ;  /* 0x0000000000408947 */ /* 0x000fea0003800000 */
[----:B------:R-:W-:Y:S01]  /*97b0*/  MOV R2, 0x0 ;  /* 0x0000000000027802 */ /* 0x000fe20000000f00 */
[----:B------:R-:W-:Y:S01]  /*97c0*/  ULDC.64 UR6, c[0x4][0x88] ;  /* 0x0100220000067ab9 */ /* 0x000fe20000000a00 */
[----:B------:R-:W-:Y:S01]  /*97d0*/  ULDC.64 UR8, c[0x4][0x90] ;  /* 0x0100240000087ab9 */ /* 0x000fe20000000a00 */
[----:B------:R-:W-:Y:S01]  /*97e0*/  ULDC.64 UR4, c[0x4][0x8] ;  /* 0x0100020000047ab9 */ /* 0x000fe20000000a00 */
[----:B------:R-:W-:Y:S01]  /*97f0*/  IMAD.U32 R4, RZ, RZ, UR6 ;  /* 0x00000006ff047e24 */ /* 0x000fe2000f8e00ff */
[----:B------:R-:W-:Y:S01]  /*9800*/  MOV R10, UR4 ;  /* 0x00000004000a7c02 */ /* 0x000fe20008000f00 */
[----:B------:R-:W0:Y:S01]  /*9810*/  LDC.64 R2, c[0x4][R2] ;  /* 0x0100000002027b82 */ /* 0x000e220000000a00 */
[----:B------:R-:W-:Y:S02]  /*9820*/  IMAD.U32 R5, RZ, RZ, UR7 ;  /* 0x00000007ff057e24 */ /* 0x000fe4000f8e00ff */
[----:B------:R-:W-:Y:S02]  /*9830*/  IMAD.U32 R6, RZ, RZ, UR8 ;  /* 0x00000008ff067e24 */ /* 0x000fe4000f8e00ff */
[----:B------:R-:W-:-:S02]  /*9840*/  IMAD.U32 R7, RZ, RZ, UR9 ;  /* 0x00000009ff077e24 */ /* 0x000fc4000f8e00ff */
[----:B------:R-:W-:Y:S02]  /*9850*/  IMAD.U32 R11, RZ, RZ, UR5 ;  /* 0x00000005ff0b7e24 */ /* 0x000fe4000f8e00ff */
[----:B------:R-:W-:Y:S02]  /*9860*/  IMAD.MOV.U32 R8, RZ, RZ, 0x70 ;  /* 0x00000070ff087424 */ /* 0x000fe400078e00ff */
[----:B------:R-:W-:Y:S02]  /*9870*/  IMAD.MOV.U32 R12, RZ, RZ, 0x1 ;  /* 0x00000001ff0c7424 */ /* 0x000fe400078e00ff */
[----:B------:R-:W-:-:S07]  /*9880*/  IMAD.MOV.U32 R13, RZ, RZ, RZ ;  /* 0x000000ffff0d7224 */ /* 0x000fce00078e00ff */
[----:B------:R-:W-:-:S07]  /*9890*/  LEPC R20, `(.L_x_261) ;  /* 0x000000001014794e */ /* 0x000fce0000000000 */
[----:B0-----:R-:W-:Y:S05]  /*98a0*/  CALL.ABS.NOINC R2 ;  /* 0x0000000002007343 */ /* 0x001fea0003c00000 */
.L_x_261:
[----:B------:R-:W-:Y:S05]  /*98b0*/  BSYNC B6 ;  /* 0x0000000000067941 */ /* 0x000fea0003800000 */
.L_x_260:
        /* <DEDUP_REMOVED lines=8> */
[----:B------:R0:W1:Y:S01]  /*9940*/  LDC.64 R2, c[0x4][R26] ;  /* 0x010000001a027b82 */ /* 0x0000620000000a00 */
[----:B------:R-:W-:Y:S01]  /*9950*/  IMAD.U32 R4, RZ, RZ, UR6 ;  /* 0x00000006ff047e24 */ /* 0x000fe2000f8e00ff */
[----:B------:R-:W-:Y:S01]  /*9960*/  MOV R11, UR5 ;  /* 0x00000005000b7c02 */ /* 0x000fe20008000f00 */
        /* <DEDUP_REMOVED lines=9> */
.L_x_264:
[----:B------:R0:W1:Y:S01]  /*9a00*/  LDC.64 R2, c[0x4][R26] ;  /* 0x010000001a027b82 */ /* 0x0000620000000a00 */
[----:B------:R-:W-:Y:S01]  /*9a10*/  ULDC.64 UR6, c[0x4][0x88] ;  /* 0x0100220000067ab9 */ /* 0x000fe20000000a00 */
[----:B------:R-:W-:Y:S01]  /*9a20*/  ULDC.64 UR8, c[0x4][0x90] ;  /* 0x0100240000087ab9 */ /* 0x000fe20000000a00 */
[----:B------:R-:W-:Y:S01]  /*9a30*/  ULDC.64 UR4, c[0x4][0x18] ;  /* 0x0100060000047ab9 */ /* 0x000fe20000000a00 */
[----:B------:R-:W-:Y:S01]  /*9a40*/  IMAD.U32 R4, RZ, RZ, UR6 ;  /* 0x00000006ff047e24 */ /* 0x000fe2000f8e00ff */
[----:B------:R-:W-:Y:S01]  /*9a50*/  MOV R12, 0x1 ;  /* 0x00000001000c7802 */ /* 0x000fe20000000f00 */
[----:B------:R-:W-:Y:S02]  /*9a60*/  IMAD.U32 R5, RZ, RZ, UR7 ;  /* 0x00000007ff057e24 */ /* 0x000fe4000f8e00ff */
[----:B------:R-:W-:Y:S02]  /*9a70*/  IMAD.U32 R6, RZ, RZ, UR8 ;  /* 0x00000008ff067e24 */ /* 0x000fe4000f8e00ff */
[----:B------:R-:W-:-:S02]  /*9a80*/  IMAD.U32 R7, RZ, RZ, UR9 ;  /* 0x00000009ff077e24 */ /* 0x000fc4000f8e00ff */
[----:B------:R-:W-:Y:S02]  /*9a90*/  IMAD.U32 R10, RZ, RZ, UR4 ;  /* 0x00000004ff0a7e24 */ /* 0x000fe4000f8e00ff */
[----:B------:R-:W-:Y:S02]  /*9aa0*/  IMAD.U32 R11, RZ, RZ, UR5 ;  /* 0x00000005ff0b7e24 */ /* 0x000fe4000f8e00ff */
[----:B------:R-:W-:Y:S02]  /*9ab0*/  IMAD.MOV.U32 R8, RZ, RZ, 0x70 ;  /* 0x00000070ff087424 */ /* 0x000fe400078e00ff */
[----:B0-----:R-:W-:-:S07]  /*9ac0*/  IMAD.MOV.U32 R13, RZ, RZ, RZ ;  /* 0x000000ffff0d7224 */ /* 0x001fce00078e00ff */
[----:B------:R-:W-:-:S07]  /*9ad0*/  LEPC R20, `(.L_x_263) ;  /* 0x000000001014794e */ /* 0x000fce0000000000 */
[----:B-1----:R-:W-:Y:S05]  /*9ae0*/  CALL.ABS.NOINC R2 ;  /* 0x0000000002007343 */ /* 0x002fea0003c00000 */
.L_x_263:
[----:B------:R-:W-:Y:S05]  /*9af0*/  BSYNC B6 ;  /* 0x0000000000067941 */ /* 0x000fea0003800000 */
.L_x_262:
[----:B------:R-:W2:Y:S01]  /*9b00*/  LDL R21, [R1] ;  /* 0x0000000001157983 */ /* 0x000ea20000100800 */
[----:B------:R-:W-:Y:S01]  /*9b10*/  ULDC.64 UR4, c[0x0][0x9f8] ;  /* 0x00027e0000047ab9 */ /* 0x000fe20000000a00 */
[----:B------:R-:W0:Y:S01]  /*9b20*/  LDC R6, c[0x0][0x430] ;  /* 0x00010c00ff067b82 */ /* 0x000e220000000800 */
[----:B------:R-:W-:Y:S01]  /*9b30*/  ISETP.NE.U32.AND P0, PT, RZ, UR4, PT ;  /* 0x00000004ff007c0c */ /* 0x000fe2000bf05070 */
[----:B------:R-:W3:Y:S03]  /*9b40*/  LDL R26, [R1+0x34] ;  /* 0x00003400011a7983 */ /* 0x000ee60000100800 */
[----:B------:R-:W-:Y:S01]  /*9b50*/  ISETP.NE.AND.EX P0, PT, RZ, UR5, PT, P0 ;  /* 0x00000005ff007c0c */ /* 0x000fe2000bf05300 */
[----:B------:R-:W4:Y:S04]  /*9b60*/  LDL R5, [R1+0xc] ;  /* 0x00000c0001057983 */ /* 0x000f280000100800 */
[----:B------:R-:W4:Y:S01]  /*9b70*/  LDL R4, [R1+0x14] ;  /* 0x0000140001047983 */ /* 0x000f220000100800 */
[----:B------:R-:W1:Y:S07]  /*9b80*/  S2R R7, SR_TID.X ;  /* 0x0000000000077919 */ /* 0x000e6e0000002100 */
[----:B------:R-:W-:Y:S01]  /*9b90*/  @P0 IADD3 R2, P1, R23, UR4, RZ ;  /* 0x0000000417020c10 */ /* 0x000fe2000ff3e0ff */
[----:B------:R-:W1:Y:S03]  /*9ba0*/  S2R R0, SR_TID.X ;  /* 0x0000000000007919 */ /* 0x000e660000002100 */
[----:B------:R-:W-:Y:S01]  /*9bb0*/  @P0 IADD3.X R3, R24, UR5, RZ, P1, !PT ;  /* 0x0000000518030c10 */ /* 0x000fe20008ffe4ff */
[----:B------:R-:W4:Y:S01]  /*9bc0*/  LDL.LU R20, [R1+0x4] ;  /* 0x0000040001147983 */ /* 0x000f220000300800 */
[----:B0-----:R-:W-:-:S03]  /*9bd0*/  ISETP.NE.AND P2, PT, R6, 0x1, PT ;  /* 0x000000010600780c */ /* 0x001fc60003f45270 */
[----:B------:R-:W4:Y:S04]  /*9be0*/  LDL R9, [R1+0x48] ;  /* 0x0000480001097983 */ /* 0x000f280000100800 */
[----:B--2---:R0:W2:Y:S01]  /*9bf0*/  @P0 LDG.E R21, desc[UR36][R2.64] ;  /* 0x0000002402150981 */ /* 0x0040a2000c1e1900 */
[----:B-1----:R-:W-:Y:S01]  /*9c00*/  IMAD.SHL.U32 R7, R7, 0x10, RZ ;  /* 0x0000001007077824 */ /* 0x002fe200078e00ff */
[----:B------:R-:W-:Y:S01]  /*9c10*/  LOP3.LUT R0, R0, 0x7f, RZ, 0xc0, !PT ;  /* 0x0000007f00007812 */ /* 0x000fe200078ec0ff */
[----:B---3--:R-:W-:-:S03]  /*9c20*/  VIADD R26, R26, 0xffffffff ;  /* 0xffffffff1a1a7836 */ /* 0x008fc60000000000 */
[----:B0-----:R-:W0:Y:S01]  /*9c30*/  @P2 LDC R3, c[0x0][0x434] ;  /* 0x00010d00ff032b82 */ /* 0x001e220000000800 */
[----:B------:R-:W-:Y:S01]  /*9c40*/  IMAD.SHL.U32 R8, R26, 0x80, RZ ;  /* 0x000000801a087824 */ /* 0x000fe200078e00ff */
[----:B------:R-:W-:Y:S02]  /*9c50*/  SHF.R.U32.HI R0, RZ, 0x3, R0 ;  /* 0x00000003ff007819 */ /* 0x000fe40000011600 */
[----:B------:R-:W-:-:S04]  /*9c60*/  LOP3.LUT R7, R7, 0x70, RZ, 0xc0, !PT ;  /* 0x0000007007077812 */ /* 0x000fc800078ec0ff */
[----:B------:R-:W1:Y:S01]  /*9c70*/  @P2 LDC R2, c[0x0][0x438] ;  /* 0x00010e00ff022b82 */ /* 0x000e620000000800 */
[----:B------:R-:W-:Y:S01]  /*9c80*/  LOP3.LUT R0, R8, R0, R7, 0xfe, !PT ;  /* 0x0000000008007212 */ /* 0x000fe200078efe07 */
[----:B--2---:R-:W-:Y:S03]  /*9c90*/  @P0 STL [R1], R21 ;  /* 0x0000001501000387 */ /* 0x004fe60000100800 */
[C---:B----4-:R-:W-:Y:S01]  /*9ca0*/  ISETP.GE.AND P0, PT, R0.reuse, R5, PT ;  /* 0x000000050000720c */ /* 0x050fe20003f06270 */
[----:B------:R-:W-:-:S04]  /*9cb0*/  IMAD.IADD R0, R0, 0x1, R4 ;  /* 0x0000000100007824 */ /* 0x000fc800078e0204 */
[----:B0-----:R-:W-:-:S04]  /*9cc0*/  @P2 IMAD.HI.U32 R3, R0, R3, RZ ;  /* 0x0000000300032227 */ /* 0x001fc800078e00ff */
[----:B------:R-:W-:Y:S01]  /*9cd0*/  IMAD.MOV.U32 R4, RZ, RZ, R0 ;  /* 0x000000ffff047224 */ /* 0x000fe200078e0000 */
[----:B-1----:R-:W-:-:S03]  /*9ce0*/  @P2 SHF.R.U32.HI R4, RZ, R2, R3 ;  /* 0x00000002ff042219 */ /* 0x002fc60000011603 */
[----:B------:R-:W0:Y:S02]  /*9cf0*/  @!P0 LDC.64 R2, c[0x0][0x428] ;  /* 0x00010a00ff028b82 */ /* 0x000e240000000a00 */
[----:B------:R-:W-:-:S04]  /*9d00*/  IMAD.MOV R5, RZ, RZ, -R4 ;  /* 0x000000ffff057224 */ /* 0x000fc800078e0a04 */
[----:B------:R-:W-:Y:S01]  /*9d10*/  IMAD R0, R6, R5, R0 ;  /* 0x0000000506007224 */ /* 0x000fe200078e0200 */
[----:B------:R-:W-:Y:S02]  /*9d20*/  SHF.R.S32.HI R6, RZ, 0x1f, R21 ;  /* 0x0000001fff067819 */ /* 0x000fe40000011415 */
[----:B------:R-:W-:-:S03]  /*9d30*/  @!P0 SHF.R.S32.HI R5, RZ, 0x1f, R4 ;  /* 0x0000001fff058819 */ /* 0x000fc60000011404 */
[-C--:B0-----:R-:W-:Y:S02]  /*9d40*/  @!P0 IMAD R7, R6, R2.reuse, RZ ;  /* 0x0000000206078224 */ /* 0x081fe400078e02ff */
[----:B------:R-:W-:-:S04]  /*9d50*/  @!P0 IMAD.WIDE.U32 R4, R21, R2, R4 ;  /* 0x0000000215048225 */ /* 0x000fc800078e0004 */
[----:B------:R-:W-:Y:S02]  /*9d60*/  @!P0 IMAD R7, R21, R3, R7 ;  /* 0x0000000315078224 */ /* 0x000fe400078e0207 */
[----:B------:R-:W0:Y:S01]  /*9d70*/  @!P0 LDC.64 R2, c[0x0][0x418] ;  /* 0x00010600ff028b82 */ /* 0x000e220000000a00 */
[----:B------:R0:W-:Y:S01]  /*9d80*/  STL [R1+0x18], R6 ;  /* 0x0000180601007387 */ /* 0x0001e20000100800 */
[----:B------:R-:W-:Y:S01]  /*9d90*/  @!P0 IMAD.IADD R7, R5, 0x1, R7 ;  /* 0x0000000105078824 */ /* 0x000fe200078e0207 */
[----:B0-----:R-:W-:Y:S01]  /*9da0*/  @!P0 LEA R6, P1, R4, R2, 0x2 ;  /* 0x0000000204068211 */ /* 0x001fe200078210ff */
[----:B------:R-:W-:-:S03]  /*9db0*/  IMAD.MOV.U32 R2, RZ, RZ, RZ ;  /* 0x000000ffff027224 */ /* 0x000fc600078e00ff */
[----:B------:R-:W-:-:S05]  /*9dc0*/  @!P0 LEA.HI.X R7, R4, R3, R7, 0x2, P1 ;  /* 0x0000000304078211 */ /* 0x000fca00008f1407 */
[----:B------:R0:W5:Y:S01]  /*9dd0*/  @!P0 LDG.E R2, desc[UR36][R6.64] ;  /* 0x0000002406028981 */ /* 0x000162000c1e1900 */
[----:B------:R-:W-:-:S04]  /*9de0*/  LOP3.LUT R20, R20, 0xfffffffb, RZ, 0xc0, !PT ;  /* 0xfffffffb14147812 */ /* 0x000fc800078ec0ff */
[----:B------:R-:W-:Y:S02]  /*9df0*/  @P2 LOP3.LUT R20, R20, 0x4, RZ, 0xfc, !PT ;  /* 0x0000000414142812 */ /* 0x000fe400078efcff */
[----:B------:R-:W-:Y:S02]  /*9e00*/  ISETP.NE.AND P2, PT, R9, 0x3, PT ;  /* 0x000000030900780c */ /* 0x000fe40003f45270 */
[----:B------:R-:W-:-:S11]  /*9e10*/  LOP3.LUT R20, R20, 0xfffffffd, RZ, 0xc0, !PT ;  /* 0xfffffffd14147812 */ /* 0x000fd600078ec0ff */
[----:B------:R-:W-:-:S05]  /*9e20*/  @P2 LOP3.LUT R20, R20, 0x2, RZ, 0xfc, !PT ;  /* 0x0000000214142812 */ /* 0x000fca00078efcff */
[----:B------:R0:W-:Y:S01]  /*9e30*/  STL [R1+0x4], R20 ;  /* 0x0000041401007387 */ /* 0x0001e20000100800 */
[----:B------:R-:W-:-:S03]  /*9e40*/  UMOV UR4, 0xffffffff ;  /* 0xffffffff00047882 */ /* 0x000fc60000000000 */
[----:B------:R-:W-:Y:S05]  /*9e50*/  BRA.DIV UR4, `(.L_x_265) ;  /* 0x0000004204a87947 */ /* 0x000fea000b800000 */
.L_x_329:
[----:B------:R-:W-:Y:S01]  /*9e60*/  LOP3.LUT R24, R18, 0xffff, RZ, 0xc0, !PT ;  /* 0x0000ffff12187812 */ /* 0x000fe200078ec0ff */
[----:B------:R-:W-:Y:S06]  /*9e70*/  @!P2 BRA `(.L_x_266) ;  /* 0x000000000004a947 */ /* 0x000fec0003800000 */
[----:B------:R-:W-:Y:S01]  /*9e80*/  BPT.TRAP 0x1 ;  /* 0x000000040000795c */ /* 0x000fe20000300000 */
.L_x_266:
[----:B0-----:R-:W-:Y:S01]  /*9e90*/  SHF.R.S32.HI R6, RZ, 0x1f, R0 ;  /* 0x0000001fff067819 */ /* 0x001fe20000011400 */
[----:B------:R-:W-:Y:S01]  /*9ea0*/  ULDC.64 UR4, c[0x0][0x328] ;  /* 0x0000ca0000047ab9 */ /* 0x000fe20000000a00 */
[----:B-----5:R-:W-:Y:S01]  /*9eb0*/  SHF.R.S32.HI R7, RZ, 0x1f, R2 ;  /* 0x0000001fff077819 */ /* 0x020fe20000011402 */
[----:B------:R-:W-:Y:S01]  /*9ec0*/  IMAD.WIDE.U32 R4, R0, UR4, RZ ;  /* 0x0000000400047c25 */ /* 0x000fe2000f8e00ff */
[----:B------:R-:W-:Y:S01]  /*9ed0*/  ULDC.64 UR6, c[0x0][0x318] ;  /* 0x0000c60000067ab9 */ /* 0x000fe20000000a00 */
[----:B------:R-:W-:Y:S02]  /*9ee0*/  BSSY B0, `(.L_x_267) ;  /* 0x0000012000007945 */ /* 0x000fe40003800000 */
[----:B------:R-:W-:-:S04]  /*9ef0*/  IMAD R3, R6, UR4, RZ ;  /* 0x0000000406037c24 */ /* 0x000fc8000f8e02ff */
[----:B------:R-:W-:Y:S01]  /*9f00*/  IMAD R3, R0, UR5, R3 ;  /* 0x0000000500037c24 */ /* 0x000fe2000f8e0203 */
[----:B------:R-:W-:-:S03]  /*9f10*/  ULDC.64 UR4, c[0x0][0x338] ;  /* 0x0000ce0000047ab9 */ /* 0x000fc60000000a00 */
[----:B------:R-:W-:Y:S02]  /*9f20*/  IMAD.IADD R5, R5, 0x1, R3 ;  /* 0x0000000105057824 */ /* 0x000fe400078e0203 */
[----:B------:R-:W-:Y:S02]  /*9f30*/  IMAD R3, R7, UR4, RZ ;  /* 0x0000000407037c24 */ /* 0x000fe4000f8e02ff */
[----:B------:R-:W-:-:S04]  /*9f40*/  IMAD.WIDE.U32 R4, R2, UR4, R4 ;  /* 0x0000000402047c25 */ /* 0x000fc8000f8e0004 */
[----:B------:R-:W-:Y:S01]  /*9f50*/  IMAD R3, R2, UR5, R3 ;  /* 0x0000000502037c24 */ /* 0x000fe2000f8e0203 */
[----:B------:R-:W-:-:S04]  /*9f60*/  ULDC.64 UR4, c[0x0][0x330] ;  /* 0x0000cc0000047ab9 */ /* 0x000fc80000000a00 */
[----:B------:R-:W-:Y:S01]  /*9f70*/  IADD3 R5, R5, R3, RZ ;  /* 0x0000000305057210 */ /* 0x000fe20007ffe0ff */
[----:B------:R-:W-:Y:S02]  /*9f80*/  IMAD R3, R25, 0x8, R22 ;  /* 0x0000000819037824 */ /* 0x000fe400078e0216 */
[----:B------:R-:W-:-:S04]  /*9f90*/  IMAD.WIDE.U32 R4, R24, UR4, R4 ;  /* 0x0000000418047c25 */ /* 0x000fc8000f8e0004 */
[----:B------:R-:W-:Y:S01]  /*9fa0*/  IMAD R23, R24, UR5, R5 ;  /* 0x0000000518177c24 */ /* 0x000fe2000f8e0205 */
[----:B------:R-:W-:-:S04]  /*9fb0*/  LEA R18, P0, R4, UR6, 0x1 ;  /* 0x0000000604127c11 */ /* 0x000fc8000f8008ff */
[----:B------:R-:W-:Y:S02]  /*9fc0*/  LEA.HI.X R23, R4, UR7, R23, 0x1, P0 ;  /* 0x0000000704177c11 */ /* 0x000fe400080f0c17 */
[----:B------:R-:W-:-:S06]  /*9fd0*/  SHF.L.U32 R4, R27, 0x1f, RZ ;  /* 0x0000001f1b047819 */ /* 0x000fcc00000006ff */
[----:B------:R-:W0:Y:S02]  /*9fe0*/  SYNCS.PHASECHK.TRANS64.TRYWAIT P0, [R3+URZ+0x16840], R4 ;  /* 0x01684004030075a7 */ /* 0x000e24000800017f */
[----:B0-----:R-:W-:Y:S05]  /*9ff0*/  @!P0 BRA `(.L_x_268) ;  /* 0x0000004000748947 */ /* 0x001fea0003800000 */
.L_x_330:
[----:B------:R-:W-:Y:S05]  /*a000*/  BSYNC B0 ;  /* 0x0000000000007941 */ /* 0x000fea0003800000 */
.L_x_267:
[----:B------:R-:W2:Y:S01]  /*a010*/  LDL R11, [R1+0xc] ;  /* 0x00000c00010b7983 */ /* 0x000ea20000100800 */
[----:B------:R-:W-:Y:S01]  /*a020*/  ULDC.64 UR4, c[0x0][0x300] ;  /* 0x0000c00000047ab9 */ /* 0x000fe20000000a00 */
[----:B------:R-:W-:Y:S02]  /*a030*/  ULDC.64 UR6, c[0x0][0x2e8] ;  /* 0x0000ba0000067ab9 */ /* 0x000fe40000000a00 */
[----:B------:R-:W3:Y:S01]  /*a040*/  LDL.LU R9, [R1+0x4] ;  /* 0x0000040001097983 */ /* 0x000ee20000300800 */
[----:B------:R-:W-:Y:S02]  /*a050*/  IMAD R6, R6, UR4, RZ ;  /* 0x0000000406067c24 */ /* 0x000fe4000f8e02ff */
[C---:B0-----:R-:W-:Y:S01]  /*a060*/  IMAD.WIDE.U32 R4, R0.reuse, UR4, RZ ;  /* 0x0000000400047c25 */ /* 0x041fe2000f8e00ff */
[----:B------:R-:W0:Y:S03]  /*a070*/  S2R R10, SR_TID.X ;  /* 0x00000000000a7919 */ /* 0x000e260000002100 */
[----:B------:R-:W-:Y:S01]  /*a080*/  IMAD R6, R0, UR5, R6 ;  /* 0x0000000500067c24 */ /* 0x000fe2000f8e0206 */
[----:B------:R-:W-:Y:S01]  /*a090*/  ULDC.64 UR4, c[0x0][0x310] ;  /* 0x0000c40000047ab9 */ /* 0x000fe20000000a00 */
[----:B------:R-:W1:Y:S01]  /*a0a0*/  S2R R12, SR_TID.X ;  /* 0x00000000000c7919 */ /* 0x000e620000002100 */
[----:B------:R-:W-:-:S02]  /*a0b0*/  IMAD R7, R7, UR4, RZ ;  /* 0x0000000407077c24 */ /* 0x000fc4000f8e02ff */
[----:B------:R-:W-:Y:S02]  /*a0c0*/  IMAD.IADD R5, R5, 0x1, R6 ;  /* 0x0000000105057824 */ /* 0x000fe400078e0206 */
[C---:B------:R-:W-:Y:S02]  /*a0d0*/  IMAD R7, R2.reuse, UR5, R7 ;  /* 0x0000000502077c24 */ /* 0x040fe4000f8e0207 */
[----:B------:R-:W-:Y:S01]  /*a0e0*/  IMAD.WIDE.U32 R4, R2, UR4, R4 ;  /* 0x0000000402047c25 */ /* 0x000fe2000f8e0004 */
[----:B------:R-:W-:-:S03]  /*a0f0*/  ULDC.64 UR4, c[0x0][0x308] ;  /* 0x0000c20000047ab9 */ /* 0x000fc60000000a00 */
[----:B------:R-:W-:Y:S02]  /*a100*/  IMAD.IADD R5, R5, 0x1, R7 ;  /* 0x0000000105057824 */ /* 0x000fe400078e0207 */
[----:B------:R-:W-:Y:S01]  /*a110*/  IMAD.WIDE.U32 R4, R24, UR4, R4 ;  /* 0x0000000418047c25 */ /* 0x000fe2000f8e0004 */
[----:B------:R-:W-:Y:S02]  /*a120*/  ULDC UR4, c[0x0][0x2f4] ;  /* 0x0000bd0000047ab9 */ /* 0x000fe40000000800 */
[----:B------:R-:W-:Y:S01]  /*a130*/  ISETP.GE.AND P2, PT, R28, UR4, PT ;  /* 0x000000041c007c0c */ /* 0x000fe2000bf46270 */
[----:B------:R-:W-:Y:S01]  /*a140*/  IMAD R2, R24, UR5, R5 ;  /* 0x0000000518027c24 */ /* 0x000fe2000f8e0205 */
[----:B------:R-:W-:Y:S01]  /*a150*/  LEA R0, P0, R4, UR6, 0x1 ;  /* 0x0000000604007c11 */ /* 0x000fe2000f8008ff */
[----:B------:R-:W-:-:S03]  /*a160*/  UMOV UR4, 0xffffffff ;  /* 0xffffffff00047882 */ /* 0x000fc60000000000 */
[----:B------:R-:W-:Y:S02]  /*a170*/  LEA.HI.X R2, R4, UR7, R2, 0x1, P0 ;  /* 0x0000000704027c11 */ /* 0x000fe400080f0c02 */
[----:B0-----:R-:W-:-:S04]  /*a180*/  LOP3.LUT R10, R10, 0x7f, RZ, 0xc0, !PT ;  /* 0x0000007f0a0a7812 */ /* 0x001fc800078ec0ff */
[----:B------:R-:W-:-:S04]  /*a190*/  SHF.R.U32.HI R10, RZ, 0x3, R10 ;  /* 0x00000003ff0a7819 */ /* 0x000fc8000001160a */
[----:B--2---:R-:W-:Y:S01]  /*a1a0*/  IADD3 R4, -R10, R11, -R8 ;  /* 0x0000000b0a047210 */ /* 0x004fe20007ffe908 */
[C---:B-1----:R-:W-:Y:S02]  /*a1b0*/  IMAD.SHL.U32 R10, R12.reuse, 0x8, RZ ;  /* 0x000000080c0a7824 */ /* 0x042fe400078e00ff */
[----:B------:R-:W-:Y:S01]  /*a1c0*/  IMAD.SHL.U32 R11, R12, 0x8, RZ ;  /* 0x000000080c0b7824 */ /* 0x000fe200078e00ff */
[----:B---3--:R-:W-:Y:S02]  /*a1d0*/  LOP3.LUT R9, R9, 0xfffffffe, RZ, 0xc0, !PT ;  /* 0xfffffffe09097812 */ /* 0x008fe400078ec0ff */
[----:B------:R-:W-:Y:S02]  /*a1e0*/  LOP3.LUT R10, R10, 0x1f8, RZ, 0xc0, !PT ;  /* 0x000001f80a0a7812 */ /* 0x000fe400078ec0ff */
[----:B------:R-:W-:Y:S02]  /*a1f0*/  @P2 LOP3.LUT R9, R9, 0x1, RZ, 0xfc, !PT ;  /* 0x0000000109092812 */ /* 0x000fe400078efcff */
[----:B------:R-:W-:-:S02]  /*a200*/  LOP3.LUT R10, R10, 0x38, R12, 0x78, !PT ;  /* 0x000000380a0a7812 */ /* 0x000fc400078e780c */
[----:B------:R-:W-:Y:S01]  /*a210*/  ISETP.GE.AND P0, PT, R4, 0x1, PT ;  /* 0x000000010400780c */ /* 0x000fe20003f06270 */
[----:B------:R0:W-:Y:S01]  /*a220*/  STL [R1+0x4], R9 ;  /* 0x0000040901007387 */ /* 0x0001e20000100800 */
[----:B------:R-:W-:-:S05]  /*a230*/  LOP3.LUT R10, R10, 0x200, R11, 0xf8, !PT ;  /* 0x000002000a0a7812 */ /* 0x000fca00078ef80b */
[----:B------:R-:W-:Y:S01]  /*a240*/  IMAD R5, R25, 0x2000, R10 ;  /* 0x0000200019057824 */ /* 0x000fe200078e020a */
[----:B------:R-:W-:Y:S06]  /*a250*/  BRA.DIV UR4, `(.L_x_269) ;  /* 0x0000003e04f07947 */ /* 0x000fec000b800000 */
[----:B------:R-:W1:Y:S01]  /*a260*/  SHFL.IDX PT, R7, R0, RZ, 0x181f ;  /* 0x00181fff00077589 */ /* 0x000e6200000e0000 */
[----:B------:R-:W-:-:S03]  /*a270*/  @P0 IMAD R8, R5, 0x2, R22 ;  /* 0x0000000205080824 */ /* 0x000fc600078e0216 */
[----:B------:R-:W2:Y:S01]  /*a280*/  SHFL.IDX PT, R6, R2, RZ, 0x181f ;  /* 0x00181fff02067589 */ /* 0x000ea200000e0000 */
[----:B-1----:R-:W-:-:S05]  /*a290*/  @P0 LEA R7, P1, R28, R7, 0x1 ;  /* 0x000000071c070211 */ /* 0x002fca00078208ff */
[----:B--2---:R-:W-:Y:S01]  /*a2a0*/  @P0 IMAD.X R6, RZ, RZ, R6, P1 ;  /* 0x000000ffff060224 */ /* 0x004fe200008e0606 */
[----:B------:R-:W-:-:S04]  /*a2b0*/  ISETP.GE.AND P1, PT, R4, 0x11, PT ;  /* 0x000000110400780c */ /* 0x000fc80003f26270 */
[----:B------:R-:W-:-:S04]  /*a2c0*/  @P0 LOP3.LUT R7, R7, R6, RZ, 0x3c, !PT ;  /* 0x0000000607070212 */ /* 0x000fc800078e3cff */
[----:B------:R-:W-:-:S04]  /*a2d0*/  @P0 LOP3.LUT R6, R7, R6, RZ, 0x3c, !PT ;  /* 0x0000000607060212 */ /* 0x000fc800078e3cff */
[----:B------:R-:W-:-:S05]  /*a2e0*/  @P0 LOP3.LUT R7, R7, R6, RZ, 0x3c, !PT ;  /* 0x0000000607070212 */ /* 0x000fca00078e3cff */
[----:B------:R-:W-:Y:S01]  /*a2f0*/  @!PT LDS RZ, [RZ] ;  /* 0x00000000fffff984 */ /* 0x000fe20000000800 */
[----:B------:R1:W-:Y:S04]  /*a300*/  @P0 LDGSTS.E.BYPASS.LTC128B.128 [R8+0xe400], desc[UR36][R6.64], !P2 ;  /* 0x0e40000006080fae */ /* 0x0003e8000d101d64 */
[----:B-1----:R-:W1:Y:S01]  /*a310*/  SHFL.IDX PT, R7, R0, 0x1, 0x181f ;  /* 0x00381f0000077f89 */ /* 0x002e6200000e0000 */
[----:B------:R-:W-:-:S03]  /*a320*/  @P1 IMAD R8, R5, 0x2, R22 ;  /* 0x0000000205081824 */ /* 0x000fc600078e0216 */
[----:B------:R-:W2:Y:S01]  /*a330*/  SHFL.IDX PT, R6, R2, 0x1, 0x181f ;  /* 0x00381f0002067f89 */ /* 0x000ea200000e0000 */
[----:B-1----:R-:W-:-:S05]  /*a340*/  @P1 LEA R7, P0, R28, R7, 0x1 ;  /* 0x000000071c071211 */ /* 0x002fca00078008ff */
[----:B--2---:R-:W-:-:S05]  /*a350*/  @P1 IMAD.X R6, RZ, RZ, R6, P0 ;  /* 0x000000ffff061224 */ /* 0x004fca00000e0606 */
[----:B------:R-:W-:-:S04]  /*a360*/  @P1 LOP3.LUT R7, R7, R6, RZ, 0x3c, !PT ;  /* 0x0000000607071212 */ /* 0x000fc800078e3cff */
[----:B------:R-:W-:-:S04]  /*a370*/  @P1 LOP3.LUT R6, R7, R6, RZ, 0x3c, !PT ;  /* 0x0000000607061212 */ /* 0x000fc800078e3cff */
[----:B------:R-:W-:-:S05]  /*a380*/  @P1 LOP3.LUT R7, R7, R6, RZ, 0x3c, !PT ;  /* 0x0000000607071212 */ /* 0x000fca00078e3cff */
[----:B------:R1:W-:Y:S01]  /*a390*/  @P1 LDGSTS.E.BYPASS.LTC128B.128 [R8+0xec00], desc[UR36][R6.64], !P2 ;  /* 0x0ec0000006081fae */ /* 0x0003e2000d101d64 */
[----:B------:R-:W-:-:S03]  /*a3a0*/  ISETP.GE.AND P1, PT, R4, 0x21, PT ;  /* 0x000000210400780c */ /* 0x000fc60003f26270 */
[----:B-1----:R-:W1:Y:S10]  /*a3b0*/  SHFL.IDX PT, R7, R0, 0x2, 0x181f ;  /* 0x00581f0000077f89 */ /* 0x002e7400000e0000 */
[----:B------:R-:W-:Y:S01]  /*a3c0*/  @P1 IMAD R8, R5, 0x2, R22 ;  /* 0x0000000205081824 */ /* 0x000fe200078e0216 */
[----:B------:R-:W2:Y:S01]  /*a3d0*/  SHFL.IDX PT, R6, R2, 0x2, 0x181f ;  /* 0x00581f0002067f89 */ /* 0x000ea200000e0000 */
[----:B-1----:R-:W-:-:S04]  /*a3e0*/  @P1 LEA R7, P0, R28, R7, 0x1 ;  /* 0x000000071c071211 */ /* 0x002fc800078008ff */
[----:B--2---:R-:W-:-:S04]  /*a3f0*/  @P1 IADD3.X R6, RZ, R6, RZ, P0, !PT ;  /* 0x00000006ff061210 */ /* 0x004fc800007fe4ff */
        /* <DEDUP_REMOVED lines=37> */
[----:B------:R-:W2:Y:S04]  /*a650*/  SHFL.IDX PT, R6, R2, 0x6, 0x181f ;  /* 0x00d81f0002067f89 */ /* 0x000ea800000e0000 */
[----:B------:R-:W3:Y:S04]  /*a660*/  SHFL.IDX PT, R2, R2, 0x7, 0x181f ;  /* 0x00f81f0002027f89 */ /* 0x000ee800000e0000 */
[----:B------:R-:W4:Y:S01]  /*a670*/  SHFL.IDX PT, R0, R0, 0x7, 0x181f ;  /* 0x00f81f0000007f89 */ /* 0x000f2200000e0000 */
[----:B-1----:R-:W-:-:S05]  /*a680*/  @P1 LEA R7, P0, R28, R7, 0x1 ;  /* 0x000000071c071211 */ /* 0x002fca00078008ff */
[----:B--2---:R-:W-:-:S05]  /*a690*/  @P1 IMAD.X R6, RZ, RZ, R6, P0 ;  /* 0x000000ffff061224 */ /* 0x004fca00000e0606 */
[----:B------:R-:W-:-:S04]  /*a6a0*/  @P1 LOP3.LUT R7, R7, R6, RZ, 0x3c, !PT ;  /* 0x0000000607071212 */ /* 0x000fc800078e3cff */
[----:B------:R-:W-:-:S04]  /*a6b0*/  @P1 LOP3.LUT R6, R7, R6, RZ, 0x3c, !PT ;  /* 0x0000000607061212 */ /* 0x000fc800078e3cff */
[----:B------:R-:W-:-:S05]  /*a6c0*/  @P1 LOP3.LUT R7, R7, R6, RZ, 0x3c, !PT ;  /* 0x0000000607071212 */ /* 0x000fca00078e3cff */
[----:B---34-:R1:W-:Y:S02]  /*a6d0*/  @P1 LDGSTS.E.BYPASS.LTC128B.128 [R8+0x11400], desc[UR36][R6.64], !P2 ;  /* 0x1140000006081fae */ /* 0x0183e4000d101d64 */
.L_x_348:
[----:B------:R-:W-:-:S13]  /*a6e0*/  ISETP.GE.AND P0, PT, R4, 0x71, PT ;  /* 0x000000710400780c */ /* 0x000fda0003f06270 */
[----:B-1----:R-:W-:Y:S02]  /*a6f0*/  @P0 LEA R6, P1, R28, R0, 0x1 ;  /* 0x000000001c060211 */ /* 0x002fe400078208ff */
[----:B------:R-:W-:-:S03]  /*a700*/  @P0 LEA R5, R5, R22, 0x1 ;  /* 0x0000001605050211 */ /* 0x000fc600078e08ff */
[----:B------:R-:W-:-:S05]  /*a710*/  @P0 IMAD.X R7, RZ, RZ, R2, P1 ;  /* 0x000000ffff070224 */ /* 0x000fca00008e0602 */
[----:B------:R-:W-:Y:S01]  /*a720*/  @!PT LDS RZ, [RZ] ;  /* 0x00000000fffff984 */ /* 0x000fe20000000800 */
[----:B------:R-:W-:Y:S01]  /*a730*/  @!PT LDS RZ, [RZ] ;  /* 0x00000000fffff984 */ /* 0x000fe20000000800 */
[----:B------:R-:W-:Y:S01]  /*a740*/  @!PT LDS RZ, [RZ] ;  /* 0x00000000fffff984 */ /* 0x000fe20000000800 */
[----:B------:R1:W-:Y:S01]  /*a750*/  @P0 LDGSTS.E.BYPASS.LTC128B.128 [R5+0x11c00], desc[UR36][R6.64], !P2 ;  /* 0x11c0000006050fae */ /* 0x0003e2000d101d64 */
[----:B------:R-:W-:Y:S01]  /*a760*/  PLOP3.LUT P0, PT, PT, PT, PT, 0x80, 0x0 ;  /* 0x000000000000781c */ /* 0x000fe20003f0f070 */
[----:B------:R-:W-:-:S12]  /*a770*/  NOP ;  /* 0x0000000000007918 */ /* 0x000fd80000000000 */
.L_x_270:
[----:B------:R-:W-:Y:S02]  /*a780*/  PLOP3.LUT P1, PT, P1, P0, PT, 0xa2, 0x0 ;  /* 0x000000000000781c */ /* 0x000fe40000f21472 */
[----:B------:R-:W-:-:S08]  /*a790*/  @P0 R2UR P1, UR4, R3 ;  /* 0x00000000030402ca */ /* 0x000fd00000020000 */
[----:B------:R-:W-:-:S05]  /*a7a0*/  @P0 PLOP3.LUT P0, PT, P1, PT, PT, 0x80, 0x0 ;  /* 0x000000000000081c */ /* 0x000fca0000f0f070 */
[----:B------:R-:W-:Y:S01]  /*a7b0*/  @!P1 SYNCS.ARRIVE.TRANS64.RED.A0T1 RZ, [UR4+0x16830], RZ ;  /* 0x016830ffffff99a7 */ /* 0x000fe20008200404 */
[----:B------:R-:W-:Y:S07]  /*a7c0*/  @!P1 ARRIVES.LDGSTSBAR.64.TRANSCNT [UR4+0x16830] ;  /* 0x01683000ff0099b0 */ /* 0x000fee0008000a84 */
[----:B------:R-:W-:Y:S05]  /*a7d0*/  @P0 BRA.U.ANY `(.L_x_270) ;  /* 0xfffffffd00e80947 */ /* 0x000fea000393ffff */
[----:B------:R-:W-:Y:S01]  /*a7e0*/  NOP ;  /* 0x0000000000007918 */ /* 0x000fe20000000000 */
[----:B------:R-:W2:Y:S02]  /*a7f0*/  LDL R0, [R1+0x48] ;  /* 0x0000480001007983 */ /* 0x000ea40000100800 */
[----:B--2---:R-:W-:-:S13]  /*a800*/  ISETP.NE.AND P2, PT, R0, 0x3, PT ;  /* 0x000000030000780c */ /* 0x004fda0003f45270 */
[----:B------:R-:W-:Y:S05]  /*a810*/  @!P2 BRA `(.L_x_271) ;  /* 0x000000000004a947 */ /* 0x000fea0003800000 */
[----:B------:R-:W-:Y:S01]  /*a820*/  BPT.TRAP 0x1 ;  /* 0x000000040000795c */ /* 0x000fe20000300000 */
.L_x_271:
[----:B------:R2:W5:Y:S01]  /*a830*/  LDL R0, [R1+0x4] ;  /* 0x0000040001007983 */ /* 0x0005620000100800 */
[----:B------:R2:W-:Y:S03]  /*a840*/  SYNCS.ARRIVE.TRANS64.A1T0 RZ, [R3+URZ+0x16830], RZ ;  /* 0x016830ff03ff79a7 */ /* 0x0005e6000810003f */
[----:B-1----:R2:W5:Y:S04]  /*a850*/  LDL.LU R5, [R1+0x20] ;  /* 0x0000200001057983 */ /* 0x0025680000300800 */
[----:B------:R2:W5:Y:S02]  /*a860*/  LDL.LU R4, [R1+0x2c] ;  /* 0x00002c0001047983 */ /* 0x0005640000300800 */
[----:B------:R-:W-:Y:S05]  /*a870*/  WARPSYNC.ALL ;  /* 0x0000000000007948 */ /* 0x000fea0003800000 */
[----:B------:R-:W-:Y:S01]  /*a880*/  ULDC.64 UR4, c[0x0][0x298] ;  /* 0x0000a60000047ab9 */ /* 0x000fe20000000a00 */
[----:B------:R-:W-:Y:S01]  /*a890*/  VIADD R2, R22, 0x8400 ;  /* 0x0000840016027836 */ /* 0x000fe20000000000 */
[----:B------:R-:W-:Y:S01]  /*a8a0*/  BSSY B6, `(.L_x_272) ;  /* 0x000001f000067945 */ /* 0x000fe20003800000 */
[----:B------:R-:W-:Y:S03]  /*a8b0*/  BAR.SYNC.DEFER_BLOCKING 0x8, 0x200 ;  /* 0x0208000000007b1d */ /* 0x000fe60000010000 */
[----:B------:R-:W-:-:S02]  /*a8c0*/  LOP3.LUT P0, RZ, R2, 0x3ff, RZ, 0xc0, !PT ;  /* 0x000003ff02ff7812 */ /* 0x000fc4000780c0ff */
[----:B-----5:R-:W-:Y:S02]  /*a8d0*/  LOP3.LUT P1, RZ, R0, 0x8, RZ, 0xc0, !PT ;  /* 0x0000000800ff7812 */ /* 0x020fe4000782c0ff */
[----:B------:R-:W-:Y:S01]  /*a8e0*/  SHF.R.S32.HI R0, RZ, 0x1f, R5 ;  /* 0x0000001fff007819 */ /* 0x000fe20000011405 */
[----:B--2---:R-:W-:Y:S01]  /*a8f0*/  IMAD.WIDE.U32 R2, R5, UR4, RZ ;  /* 0x0000000405027c25 */ /* 0x004fe2000f8e00ff */
[----:B------:R-:W-:Y:S02]  /*a900*/  SEL R29, R29, RZ, !P1 ;  /* 0x000000ff1d1d7207 */ /* 0x000fe40004800000 */
[----:B------:R-:W-:Y:S01]  /*a910*/  SEL R4, R4, RZ, !P1 ;  /* 0x000000ff04047207 */ /* 0x000fe20004800000 */
[----:B------:R-:W-:Y:S01]  /*a920*/  IMAD R0, R0, UR4, RZ ;  /* 0x0000000400007c24 */ /* 0x000fe2000f8e02ff */
[----:B------:R1:W-:Y:S03]  /*a930*/  STL.64 [R1+0x20], R2 ;  /* 0x0000200201007387 */ /* 0x0003e60000100a00 */
[----:B------:R-:W-:Y:S01]  /*a940*/  IMAD R0, R5, UR5, R0 ;  /* 0x0000000505007c24 */ /* 0x000fe2000f8e0200 */
[----:B------:R1:W-:Y:S03]  /*a950*/  STL [R1+0x38], R4 ;  /* 0x0000380401007387 */ /* 0x0003e60000100800 */
[----:B------:R-:W-:-:S05]  /*a960*/  IMAD.IADD R0, R3, 0x1, R0 ;  /* 0x0000000103007824 */ /* 0x000fca00078e0200 */
[----:B------:R1:W-:Y:S01]  /*a970*/  STL [R1+0x2c], R0 ;  /* 0x00002c0001007387 */ /* 0x0003e20000100800 */
[----:B------:R-:W-:Y:S05]  /*a980*/  @!P0 BRA `(.L_x_273) ;  /* 0x0000000000408947 */ /* 0x000fea0003800000 */
[----:B-1----:R-:W-:Y:S01]  /*a990*/  MOV R2, 0x0 ;  /* 0x0000000000027802 */ /* 0x002fe20000000f00 */
[----:B------:R-:W-:Y:S01]  /*a9a0*/  ULDC.64 UR6, c[0x4][0x88] ;  /* 0x0100220000067ab9 */ /* 0x000fe20000000a00 */
[----:B------:R-:W-:Y:S01]  /*a9b0*/  ULDC.64 UR8, c[0x4][0x90] ;  /* 0x0100240000087ab9 */ /* 0x000fe20000000a00 */
[----:B------:R-:W-:Y:S01]  /*a9c0*/  ULDC.64 UR4, c[0x4][0x20] ;  /* 0x0100080000047ab9 */ /* 0x000fe20000000a00 */
[----:B------:R-:W-:Y:S01]  /*a9d0*/  IMAD.U32 R4, RZ, RZ, UR6 ;  /* 0x00000006ff047e24 */ /* 0x000fe2000f8e00ff */
[----:B------:R-:W-:Y:S01]  /*a9e0*/  MOV R13, RZ ;  /* 0x000000ff000d7202 */ /* 0x000fe20000000f00 */
[----:B------:R-:W1:Y:S01]  /*a9f0*/  LDC.64 R2, c[0x4][R2] ;  /* 0x0100000002027b82 */ /* 0x000e620000000a00 */
[----:B------:R-:W-:Y:S02]  /*aa00*/  IMAD.U32 R5, RZ, RZ, UR7 ;  /* 0x00000007ff057e24 */ /* 0x000fe4000f8e00ff */
[----:B------:R-:W-:Y:S02]  /*aa10*/  IMAD.U32 R6, RZ, RZ, UR8 ;  /* 0x00000008ff067e24 */ /* 0x000fe4000f8e00ff */
[----:B------:R-:W-:-:S02]  /*aa20*/  IMAD.U32 R7, RZ, RZ, UR9 ;  /* 0x00000009ff077e24 */ /* 0x000fc4000f8e00ff */
[----:B------:R-:W-:Y:S02]  /*aa30*/  IMAD.U32 R10, RZ, RZ, UR4 ;  /* 0x00000004ff0a7e24 */ /* 0x000fe4000f8e00ff */
[----:B------:R-:W-:Y:S02]  /*aa40*/  IMAD.U32 R11, RZ, RZ, UR5 ;  /* 0x00000005ff0b7e24 */ /* 0x000fe4000f8e00ff */
[----:B------:R-:W-:Y:S02]  /*aa50*/  IMAD.MOV.U32 R8, RZ, RZ, 0x70 ;  /* 0x00000070ff087424 */ /* 0x000fe400078e00ff */
[----:B------:R-:W-:-:S07]  /*aa60*/  IMAD.MOV.U32 R12, RZ, RZ, 0x1 ;  /* 0x00000001ff0c7424 */ /* 0x000fce00078e00ff */
[----:B------:R-:W-:-:S07]  /*aa70*/  LEPC R20, `(.L_x_273) ;  /* 0x000000001014794e */ /* 0x000fce0000000000 */
[----:B01----:R-:W-:Y:S05]  /*aa80*/  CALL.ABS.NOINC R2 ;  /* 0x0000000002007343 */ /* 0x003fea0003c00000 */
.L_x_273:
[----:B------:R-:W-:Y:S05]  /*aa90*/  BSYNC B6 ;  /* 0x0000000000067941 */ /* 0x000fea0003800000 */
.L_x_272:
[----:B-1----:R-:W2:Y:S01]  /*aaa0*/  LDL.LU R2, [R1+0x2c] ;  /* 0x00002c0001027983 */ /* 0x002ea20000300800 */
[----:B0-----:R-:W0:Y:S01]  /*aab0*/  LDC R9, c[0x0][0x448] ;  /* 0x00011200ff097b82 */ /* 0x001e220000000800 */
[----:B------:R-:W-:Y:S01]  /*aac0*/  ULDC.64 UR4, c[0x0][0x2d8] ;  /* 0x0000b60000047ab9 */ /* 0x000fe20000000a00 */
[----:B------:R-:W-:Y:S01]  /*aad0*/  ULDC.64 UR6, c[0x0][0x2e0] ;  /* 0x0000b80000067ab9 */ /* 0x000fe20000000a00 */
[----:B------:R-:W3:Y:S01]  /*aae0*/  LDL.LU.64 R20, [R1+0x20] ;  /* 0x0000200001147983 */ /* 0x000ee20000300a00 */
[----:B------:R-:W-:-:S03]  /*aaf0*/  ULDC.64 UR8, c[0x0][0x280] ;  /* 0x0000a00000087ab9 */ /* 0x000fc60000000a00 */
[----:B------:R-:W4:Y:S04]  /*ab00*/  LDL.LU R0, [R1+0x38] ;  /* 0x0000380001007983 */ /* 0x000f280000300800 */
[----:B------:R1:W5:Y:S01]  /*ab10*/  LDL R10, [R1+0x1c] ;  /* 0x00001c00010a7983 */ /* 0x0003620000100800 */
[----:B0-----:R-:W-:-:S13]  /*ab20*/  ISETP.NE.AND P0, PT, R9, 0x1, PT ;  /* 0x000000010900780c */ /* 0x001fda0003f05270 */
[----:B------:R-:W0:Y:S08]  /*ab30*/  @P0 LDC R4, c[0x0][0x44c] ;  /* 0x00011300ff040b82 */ /* 0x000e300000000800 */
[----:B------:R-:W1:Y:S08]  /*ab40*/  @P0 LDC R5, c[0x0][0x450] ;  /* 0x00011400ff050b82 */ /* 0x000e700000000800 */
[----:B------:R-:W1:Y:S01]  /*ab50*/  @P0 LDC R8, c[0x0][0x450] ;  /* 0x00011400ff080b82 */ /* 0x000e620000000800 */
[----:B--2---:R-:W-:Y:S01]  /*ab60*/  IMAD.MOV.U32 R3, RZ, RZ, R2 ;  /* 0x000000ffff037224 */ /* 0x004fe200078e0002 */
[----:B---3--:R-:W2:Y:S01]  /*ab70*/  S2R R21, SR_TID.X ;  /* 0x0000000000157919 */ /* 0x008ea20000002100 */
[----:B------:R-:W-:-:S02]  /*ab80*/  IMAD.MOV.U32 R2, RZ, RZ, R20 ;  /* 0x000000ffff027224 */ /* 0x000fc400078e0014 */
[----:B------:R-:W3:Y:S02]  /*ab90*/  S2R R20, SR_TID.X ;  /* 0x0000000000147919 */ /* 0x000ee40000002100 */
[----:B------:R-:W-:-:S04]  /*aba0*/  IMAD.WIDE.U32 R2, R24, UR4, R2 ;  /* 0x0000000418027c25 */ /* 0x000fc8000f8e0002 */
[----:B------:R-:W-:Y:S01]  /*abb0*/  IMAD R3, R24, UR5, R3 ;  /* 0x0000000518037c24 */ /* 0x000fe2000f8e0203 */
[----:B------:R-:W-:Y:S01]  /*abc0*/  ULDC.64 UR4, c[0x0][0x2d0] ;  /* 0x0000b40000047ab9 */ /* 0x000fe20000000a00 */
[----:B----4-:R-:W-:Y:S02]  /*abd0*/  IMAD R0, R0, UR6, RZ ;  /* 0x0000000600007c24 */ /* 0x010fe4000f8e02ff */
[----:B------:R-:W-:-:S04]  /*abe0*/  IMAD.WIDE.U32 R2, R29, UR6, R2 ;  /* 0x000000061d027c25 */ /* 0x000fc8000f8e0002 */
[----:B------:R-:W-:Y:S01]  /*abf0*/  IMAD R0, R29, UR7, R0 ;  /* 0x000000071d007c24 */ /* 0x000fe2000f8e0200 */
[----:B------:R-:W-:-:S03]  /*ac00*/  ULDC.64 UR6, c[0x0][0x2c8] ;  /* 0x0000b20000067ab9 */ /* 0x000fc60000000a00 */
[----:B------:R-:W-:Y:S02]  /*ac10*/  IMAD.IADD R3, R3, 0x1, R0 ;  /* 0x0000000103037824 */ /* 0x000fe400078e0200 */
[----:B--2---:R-:W-:Y:S01]  /*ac20*/  IMAD.SHL.U32 R21, R21, 0x10, RZ ;  /* 0x0000001015157824 */ /* 0x004fe200078e00ff */
[----:B---3--:R-:W-:-:S04]  /*ac30*/  LOP3.LUT R20, R20, 0x7f, RZ, 0xc0, !PT ;  /* 0x0000007f14147812 */ /* 0x008fc800078ec0ff */
[----:B------:R-:W-:Y:S02]  /*ac40*/  LOP3.LUT R21, R21, 0x70, RZ, 0xc0, !PT ;  /* 0x0000007015157812 */ /* 0x000fe400078ec0ff */
[----:B------:R-:W-:-:S04]  /*ac50*/  SHF.R.U32.HI R20, RZ, 0x3, R20 ;  /* 0x00000003ff147819 */ /* 0x000fc80000011614 */
[----:B------:R-:W-:Y:S02]  /*ac60*/  LOP3.LUT R20, R20, R21, RZ, 0xfc, !PT ;  /* 0x0000001514147212 */ /* 0x000fe400078efcff */
[----:B------:R2:W5:Y:S03]  /*ac70*/  LDL R21, [R1+0x30] ;  /* 0x0000300001157983 */ /* 0x0005660000100800 */
[----:B------:R-:W-:-:S04]  /*ac80*/  IMAD R6, R17, 0xc0, R20 ;  /* 0x000000c011067824 */ /* 0x000fc800078e0214 */
[----:B0-----:R-:W-:-:S04]  /*ac90*/  @P0 IMAD.HI.U32 R0, R6, R4, RZ ;  /* 0x0000000406000227 */ /* 0x001fc800078e00ff */
[----:B------:R-:W-:Y:S01]  /*aca0*/  IMAD.MOV.U32 R4, RZ, RZ, R6 ;  /* 0x000000ffff047224 */ /* 0x000fe200078e0006 */
[----:B-1----:R-:W-:-:S04]  /*acb0*/  @P0 SHF.R.U32.HI R4, RZ, R5, R0 ;  /* 0x00000005ff040219 */ /* 0x002fc80000011600 */
[----:B------:R-:W-:-:S05]  /*acc0*/  SHF.R.S32.HI R0, RZ, 0x1f, R4 ;  /* 0x0000001fff007819 */ /* 0x000fca0000011404 */
[----:B------:R-:W-:-:S04]  /*acd0*/  IMAD R0, R0, UR4, RZ ;  /* 0x0000000400007c24 */ /* 0x000fc8000f8e02ff */
[C---:B------:R-:W-:Y:S02]  /*ace0*/  IMAD R7, R4.reuse, UR5, R0 ;  /* 0x0000000504077c24 */ /* 0x040fe4000f8e0200 */
[----:B------:R-:W-:Y:S02]  /*acf0*/  IMAD.MOV R0, RZ, RZ, -R4 ;  /* 0x000000ffff007224 */ /* 0x000fe400078e0a04 */
[----:B------:R-:W-:-:S04]  /*ad00*/  IMAD.WIDE.U32 R4, R4, UR4, R2 ;  /* 0x0000000404047c25 */ /* 0x000fc8000f8e0002 */
[----:B------:R-:W-:Y:S02]  /*ad10*/  IMAD R0, R9, R0, R6 ;  /* 0x0000000009007224 */ /* 0x000fe400078e0206 */
[----:B------:R-:W-:-:S03]  /*ad20*/  IMAD.IADD R5, R5, 0x1, R7 ;  /* 0x0000000105057824 */ /* 0x000fc600078e0207 */
[----:B------:R-:W-:-:S05]  /*ad30*/  SHF.R.S32.HI R7, RZ, 0x1f, R0 ;  /* 0x0000001fff077819 */ /* 0x000fca0000011400 */
[----:B------:R-:W-:Y:S02]  /*ad40*/  IMAD R7, R7, UR6, RZ ;  /* 0x0000000607077c24 */ /* 0x000fe4000f8e02ff */
[----:B------:R-:W-:-:S04]  /*ad50*/  IMAD.WIDE.U32 R4, R0, UR6, R4 ;  /* 0x0000000600047c25 */ /* 0x000fc8000f8e0004 */
[----:B------:R-:W-:-:S04]  /*ad60*/  IMAD R7, R0, UR7, R7 ;  /* 0x0000000700077c24 */ /* 0x000fc8000f8e0207 */
[----:B------:R-:W-:Y:S02]  /*ad70*/  IMAD.IADD R5, R5, 0x1, R7 ;  /* 0x0000000105057824 */ /* 0x000fe400078e0207 */
[----:B------:R-:W0:Y:S01]  /*ad80*/  @P0 LDC R7, c[0x0][0x44c] ;  /* 0x00011300ff070b82 */ /* 0x000e220000000800 */
[----:B------:R-:W-:-:S04]  /*ad90*/  LEA R0, P1, R4, UR8, 0x1 ;  /* 0x0000000804007c11 */ /* 0x000fc8000f8208ff */
[----:B------:R-:W-:Y:S01]  /*ada0*/  LEA.HI.X R4, R4, UR9, R5, 0x1, P1 ;  /* 0x0000000904047c11 */ /* 0x000fe200088f0c05 */
[----:B------:R-:W-:-:S04]  /*adb0*/  VIADD R5, R6, 0x80 ;  /* 0x0000008006057836 */ /* 0x000fc80000000000 */
[----:B------:R-:W-:Y:S01]  /*adc0*/  IMAD.MOV.U32 R6, RZ, RZ, R5 ;  /* 0x000000ffff067224 */ /* 0x000fe200078e0005 */
[----:B------:R-:W1:Y:S01]  /*add0*/  S2R R20, SR_TID.X ;  /* 0x0000000000147919 */ /* 0x000e620000002100 */
[----:B0-----:R-:W-:-:S05]  /*ade0*/  @P0 IMAD.HI.U32 R7, R5, R7, RZ ;  /* 0x0000000705070227 */ /* 0x001fca00078e00ff */
[----:B------:R-:W-:-:S04]  /*adf0*/  @P0 SHF.R.U32.HI R6, RZ, R8, R7 ;  /* 0x00000008ff060219 */ /* 0x000fc80000011607 */
[----:B------:R-:W-:-:S05]  /*ae00*/  IADD3 R7, -R6, RZ, RZ ;  /* 0x000000ff06077210 */ /* 0x000fca0007ffe1ff */
[----:B------:R-:W-:Y:S01]  /*ae10*/  IMAD R5, R9, R7, R5 ;  /* 0x0000000709057224 */ /* 0x000fe200078e0205 */
[----:B------:R-:W-:Y:S01]  /*ae20*/  SHF.R.S32.HI R7, RZ, 0x1f, R6 ;  /* 0x0000001fff077819 */ /* 0x000fe20000011406 */
[----:B------:R-:W-:-:S04]  /*ae30*/  IMAD.WIDE.U32 R2, R6, UR4, R2 ;  /* 0x0000000406027c25 */ /* 0x000fc8000f8e0002 */
[----:B------:R-:W-:Y:S01]  /*ae40*/  IMAD R7, R7, UR4, RZ ;  /* 0x0000000407077c24 */ /* 0x000fe2000f8e02ff */
[----:B------:R-:W-:-:S03]  /*ae50*/  ULDC UR4, c[0x0][0x2b8] ;  /* 0x0000ae0000047ab9 */ /* 0x000fc60000000800 */
[----:B------:R-:W-:Y:S01]  /*ae60*/  IMAD R7, R6, UR5, R7 ;  /* 0x0000000506077c24 */ /* 0x000fe2000f8e0207 */
[----:B------:R-:W-:-:S03]  /*ae70*/  SHF.R.S32.HI R6, RZ, 0x1f, R5 ;  /* 0x0000001fff067819 */ /* 0x000fc60000011405 */
[----:B------:R-:W-:Y:S02]  /*ae80*/  IMAD.IADD R3, R3, 0x1, R7 ;  /* 0x0000000103037824 */ /* 0x000fe400078e0207 */
[----:B------:R-:W-:Y:S02]  /*ae90*/  IMAD R6, R6, UR6, RZ ;  /* 0x0000000606067c24 */ /* 0x000fe4000f8e02ff */
[----:B------:R-:W-:-:S04]  /*aea0*/  IMAD.WIDE.U32 R2, R5, UR6, R2 ;  /* 0x0000000605027c25 */ /* 0x000fc8000f8e0002 */
[----:B------:R-:W-:Y:S01]  /*aeb0*/  IMAD R6, R5, UR7, R6 ;  /* 0x0000000705067c24 */ /* 0x000fe2000f8e0206 */
[----:B------:R-:W-:-:S03]  /*aec0*/  LEA R5, P1, R2, UR8, 0x1 ;  /* 0x0000000802057c11 */ /* 0x000fc6000f8208ff */
[----:B------:R-:W-:Y:S01]  /*aed0*/  IMAD.IADD R6, R3, 0x1, R6 ;  /* 0x0000000103067824 */ /* 0x000fe200078e0206 */
[----:B------:R-:W-:Y:S01]  /*aee0*/  ISETP.GE.AND P0, PT, R28, UR4, PT ;  /* 0x000000041c007c0c */ /* 0x000fe2000bf06270 */
[----:B------:R-:W-:Y:S01]  /*aef0*/  UMOV UR4, 0xffffffff ;  /* 0xffffffff00047882 */ /* 0x000fe20000000000 */
[----:B-1----:R-:W-:Y:S02]  /*af00*/  LOP3.LUT R20, R20, 0x7f, RZ, 0xc0, !PT ;  /* 0x0000007f14147812 */ /* 0x002fe400078ec0ff */
[----:B------:R-:W-:Y:S02]  /*af10*/  LEA.HI.X R2, R2, UR9, R6, 0x1, P1 ;  /* 0x0000000902027c11 */ /* 0x000fe400088f0c06 */
[----:B------:R-:W-:Y:S01]  /*af20*/  SHF.R.U32.HI R20, RZ, 0x3, R20 ;  /* 0x00000003ff147819 */ /* 0x000fe20000011614 */
[----:B--2---:R-:W-:Y:S06]  /*af30*/  BRA.DIV UR4, `(.L_x_274) ;  /* 0x0000003e04687947 */ /* 0x004fec000b800000 */
[----:B------:R-:W0:Y:S01]  /*af40*/  SHFL.IDX PT, R7, R0, RZ, 0x181f ;  /* 0x00181fff00077589 */ /* 0x000e2200000e0000 */
[----:B-----5:R-:W-:Y:S02]  /*af50*/  IMAD R3, R21, R9, RZ ;  /* 0x0000000915037224 */ /* 0x020fe400078e02ff */
[----:B------:R-:W-:Y:S01]  /*af60*/  IMAD R17, R17, 0xc0, R20 ;  /* 0x000000c011117824 */ /* 0x000fe200078e0214 */
[----:B------:R-:W1:Y:S04]  /*af70*/  SHFL.IDX PT, R6, R4, RZ, 0x181f ;  /* 0x00181fff04067589 */ /* 0x000e6800000e0000 */
[----:B------:R-:W-:-:S13]  /*af80*/  ISETP.GE.AND P2, PT, R17, R3, PT ;  /* 0x000000031100720c */ /* 0x000fda0003f46270 */
[----:B0-----:R-:W-:-:S05]  /*af90*/  @!P2 LEA R7, P1, R28, R7, 0x1 ;  /* 0x000000071c07a211 */ /* 0x001fca00078208ff */
[----:B-1----:R-:W-:-:S05]  /*afa0*/  @!P2 IMAD.X R6, RZ, RZ, R6, P1 ;  /* 0x000000ffff06a224 */ /* 0x002fca00008e0606 */
[----:B------:R-:W-:-:S04]  /*afb0*/  @!P2 LOP3.LUT R7, R7, R6, RZ, 0x3c, !PT ;  /* 0x000000060707a212 */ /* 0x000fc800078e3cff */
[----:B------:R-:W-:-:S04]  /*afc0*/  @!P2 LOP3.LUT R6, R7, R6, RZ, 0x3c, !PT ;  /* 0x000000060706a212 */ /* 0x000fc800078e3cff */
[----:B------:R-:W-:-:S05]  /*afd0*/  @!P2 LOP3.LUT R7, R7, R6, RZ, 0x3c, !PT ;  /* 0x000000060707a212 */ /* 0x000fca00078e3cff */
[----:B------:R-:W-:Y:S01]  /*afe0*/  @!PT LDS RZ, [RZ] ;  /* 0x00000000fffff984 */ /* 0x000fe20000000800 */
[----:B------:R0:W-:Y:S02]  /*aff0*/  @!P2 LDGSTS.E.BYPASS.LTC128B.128 [R10+0x8400], desc[UR36][R6.64], !P0 ;  /* 0x08400000060aafae */ /* 0x0001e4000c101d64 */
[----:B0-----:R-:W-:Y:S02]  /*b000*/  VIADD R6, R17, 0x10 ;  /* 0x0000001011067836 */ /* 0x001fe40000000000 */
[----:B------:R-:W0:Y:S03]  /*b010*/  SHFL.IDX PT, R7, R0, 0x1, 0x181f ;  /* 0x00381f0000077f89 */ /* 0x000e2600000e0000 */
[----:B------:R-:W-:Y:S02]  /*b020*/  ISETP.GE.AND P1, PT, R6, R3, PT ;  /* 0x000000030600720c */ /* 0x000fe40003f26270 */
[----:B------:R-:W1:Y:S11]  /*b030*/  SHFL.IDX PT, R6, R4, 0x1, 0x181f ;  /* 0x00381f0004067f89 */ /* 0x000e7600000e0000 */
[----:B0-----:R-:W-:-:S05]  /*b040*/  @!P1 LEA R7, P2, R28, R7, 0x1 ;  /* 0x000000071c079211 */ /* 0x001fca00078408ff */
[----:B-1----:R-:W-:-:S05]  /*b050*/  @!P1 IMAD.X R6, RZ, RZ, R6, P2 ;  /* 0x000000ffff069224 */ /* 0x002fca00010e0606 */
[----:B------:R-:W-:-:S04]  /*b060*/  @!P1 LOP3.LUT R7, R7, R6, RZ, 0x3c, !PT ;  /* 0x0000000607079212 */ /* 0x000fc800078e3cff */
[----:B------:R-:W-:-:S04]  /*b070*/  @!P1 LOP3.LUT R6, R7, R6, RZ, 0x3c, !PT ;  /* 0x0000000607069212 */ /* 0x000fc800078e3cff */
[----:B------:R-:W-:-:S05]  /*b080*/  @!P1 LOP3.LUT R7, R7, R6, RZ, 0x3c, !PT ;  /* 0x0000000607079212 */ /* 0x000fca00078e3cff */
        /* <DEDUP_REMOVED lines=25> */
[----:B0-----:R-:W-:-:S04]  /*b220*/  @!P1 LEA R7, P2, R28, R7, 0x1 ;  /* 0x000000071c079211 */ /* 0x001fc800078408ff */
[----:B-1----:R-:W-:-:S04]  /*b230*/  @!P1 IADD3.X R6, RZ, R6, RZ, P2, !PT ;  /* 0x00000006ff069210 */ /* 0x002fc800017fe4ff */
        /* <DEDUP_REMOVED lines=17> */
[----:B------:R-:W1:Y:S04]  /*b350*/  SHFL.IDX PT, R6, R4, 0x6, 0x181f ;  /* 0x00d81f0004067f89 */ /* 0x000e6800000e0000 */
[----:B------:R-:W-:Y:S07]  /*b360*/  SHFL.IDX PT, R4, R4, 0x7, 0x181f ;  /* 0x00f81f0004047f89 */ /* 0x000fee00000e0000 */
[----:B0-----:R-:W-:-:S05]  /*b370*/  @!P1 LEA R7, P2, R28, R7, 0x1 ;  /* 0x000000071c079211 */ /* 0x001fca00078408ff */
[----:B-1----:R-:W-:-:S05]  /*b380*/  @!P1 IMAD.X R6, RZ, RZ, R6, P2 ;  /* 0x000000ffff069224 */ /* 0x002fca00010e0606 */
[----:B------:R-:W-:-:S04]  /*b390*/  @!P1 LOP3.LUT R7, R7, R6, RZ, 0x3c, !PT ;  /* 0x0000000607079212 */ /* 0x000fc800078e3cff */
[----:B------:R-:W-:-:S04]  /*b3a0*/  @!P1 LOP3.LUT R6, R7, R6, RZ, 0x3c, !PT ;  /* 0x0000000607069212 */ /* 0x000fc800078e3cff */
[----:B------:R-:W-:-:S05]  /*b3b0*/  @!P1 LOP3.LUT R7, R7, R6, RZ, 0x3c, !PT ;  /* 0x0000000607079212 */ /* 0x000fca00078e3cff */
[----:B------:R0:W-:Y:S04]  /*b3c0*/  @!P1 LDGSTS.E.BYPASS.LTC128B.128 [R10+0xb400], desc[UR36][R6.64], !P0 ;  /* 0x0b400000060a9fae */ /* 0x0001e8000c101d64 */
[----:B0-----:R0:W1:Y:S02]  /*b3d0*/  SHFL.IDX PT, R6, R0, 0x7, 0x181f ;  /* 0x00f81f0000067f89 */ /* 0x00106400000e0000 */
[----:B0-----:R-:W-:-:S05]  /*b3e0*/  VIADD R0, R17, 0x80 ;  /* 0x0000008011007836 */ /* 0x001fca0000000000 */
[----:B------:R-:W-:Y:S01]  /*b3f0*/  ISETP.GE.AND P1, PT, R0, R3, PT ;  /* 0x000000030000720c */ /* 0x000fe20003f26270 */
[----:B------:R-:W-:-:S05]  /*b400*/  VIADD R0, R17, 0x70 ;  /* 0x0000007011007836 */ /* 0x000fca0000000000 */
[----:B------:R-:W-:Y:S02]  /*b410*/  ISETP.GE.AND P2, PT, R0, R3, PT ;  /* 0x000000030000720c */ /* 0x000fe40003f46270 */
[----:B------:R-:W-:Y:S11]  /*b420*/  SHFL.IDX PT, R0, R2, RZ, 0x181f ;  /* 0x00181fff02007589 */ /* 0x000ff600000e0000 */
[----:B-1----:R-:W-:-:S05]  /*b430*/  @!P2 LEA R6, P3, R28, R6, 0x1 ;  /* 0x000000061c06a211 */ /* 0x002fca00078608ff */
[----:B------:R-:W-:Y:S02]  /*b440*/  @!P2 IMAD.X R7, RZ, RZ, R4, P3 ;  /* 0x000000ffff07a224 */ /* 0x000fe400018e0604 */
[----:B------:R-:W0:Y:S04]  /*b450*/  SHFL.IDX PT, R4, R5, RZ, 0x181f ;  /* 0x00181fff05047589 */ /* 0x000e2800000e0000 */
[----:B------:R1:W-:Y:S01]  /*b460*/  @!P2 LDGSTS.E.BYPASS.LTC128B.128 [R10+0xbc00], desc[UR36][R6.64], !P0 ;  /* 0x0bc00000060aafae */ /* 0x0003e2000c101d64 */
[----:B0-----:R-:W-:-:S05]  /*b470*/  @!P1 LEA R4, P3, R28, R4, 0x1 ;  /* 0x000000041c049211 */ /* 0x001fca00078608ff */
[----:B------:R-:W-:Y:S02]  /*b480*/  @!P1 IMAD.X R0, RZ, RZ, R0, P3 ;  /* 0x000000ffff009224 */ /* 0x000fe400018e0600 */
[----:B-1----:R-:W-:Y:S02]  /*b490*/  @!P1 IMAD.MOV.U32 R6, RZ, RZ, R4 ;  /* 0x000000ffff069224 */ /* 0x002fe400078e0004 */
[----:B------:R-:W-:Y:S01]  /*b4a0*/  @!P1 IMAD.MOV.U32 R7, RZ, RZ, R0 ;  /* 0x000000ffff079224 */ /* 0x000fe200078e0000 */
[----:B------:R-:W-:-:S04]  /*b4b0*/  IADD3 R0, R17, 0x90, RZ ;  /* 0x0000009011007810 */ /* 0x000fc80007ffe0ff */
[----:B------:R0:W-:Y:S01]  /*b4c0*/  @!P1 LDGSTS.E.BYPASS.LTC128B.128 [R10+0xc400], desc[UR36][R6.64], !P0 ;  /* 0x0c400000060a9fae */ /* 0x0001e2000c101d64 */
[----:B------:R-:W-:-:S03]  /*b4d0*/  ISETP.GE.AND P1, PT, R0, R3, PT ;  /* 0x000000030000720c */ /* 0x000fc60003f26270 */
[----:B------:R-:W-:Y:S04]  /*b4e0*/  SHFL.IDX PT, R0, R2, 0x1, 0x181f ;  /* 0x00381f0002007f89 */ /* 0x000fe800000e0000 */
[----:B0-----:R-:W0:Y:S06]  /*b4f0*/  SHFL.IDX PT, R6, R5, 0x1, 0x181f ;  /* 0x00381f0005067f89 */ /* 0x001e2c00000e0000 */
[----:B0-----:R-:W-:-:S05]  /*b500*/  @!P1 LEA R6, P2, R28, R6, 0x1 ;  /* 0x000000061c069211 */ /* 0x001fca00078408ff */
[----:B------:R-:W-:-:S04]  /*b510*/  @!P1 IMAD.X R0, RZ, RZ, R0, P2 ;  /* 0x000000ffff009224 */ /* 0x000fc800010e0600 */
[----:B------:R-:W-:Y:S02]  /*b520*/  @!P1 IMAD.MOV.U32 R7, RZ, RZ, R0 ;  /* 0x000000ffff079224 */ /* 0x000fe400078e0000 */
[----:B------:R-:W-:-:S03]  /*b530*/  VIADD R0, R17, 0xa0 ;  /* 0x000000a011007836 */ /* 0x000fc60000000000 */
[----:B------:R0:W-:Y:S02]  /*b540*/  @!P1 LDGSTS.E.BYPASS.LTC128B.128 [R10+0xcc00], desc[UR36][R6.64], !P0 ;  /* 0x0cc00000060a9fae */ /* 0x0001e4000c101d64 */
[----:B------:R-:W-:Y:S02]  /*b550*/  ISETP.GE.AND P2, PT, R0, R3, PT ;  /* 0x000000030000720c */ /* 0x000fe40003f46270 */
[----:B------:R-:W-:Y:S04]  /*b560*/  SHFL.IDX PT, R0, R2, 0x2, 0x181f ;  /* 0x00581f0002007f89 */ /* 0x000fe800000e0000 */
[----:B0-----:R-:W0:Y:S07]  /*b570*/  SHFL.IDX PT, R6, R5, 0x2, 0x181f ;  /* 0x00581f0005067f89 */ /* 0x001e2e00000e0000 */
[----:B0-----:R-:W-:-:S05]  /*b580*/  @!P2 LEA R6, P1, R28, R6, 0x1 ;  /* 0x000000061c06a211 */ /* 0x001fca00078208ff */
[----:B------:R-:W-:-:S04]  /*b590*/  @!P2 IMAD.X R0, RZ, RZ, R0, P1 ;  /* 0x000000ffff00a224 */ /* 0x000fc800008e0600 */
[----:B------:R-:W-:Y:S02]  /*b5a0*/  @!P2 IMAD.MOV.U32 R7, RZ, RZ, R0 ;  /* 0x000000ffff07a224 */ /* 0x000fe400078e0000 */
[----:B------:R0:W1:Y:S04]  /*b5b0*/  SHFL.IDX PT, R0, R2, 0x3, 0x181f ;  /* 0x00781f0002007f89 */ /* 0x00006800000e0000 */
[----:B------:R0:W-:Y:S04]  /*b5c0*/  @!P2 LDGSTS.E.BYPASS.LTC128B.128 [R10+0xd400], desc[UR36][R6.64], !P0 ;  /* 0x0d400000060aafae */ /* 0x0001e8000c101d64 */
[----:B------:R0:W2:Y:S02]  /*b5d0*/  SHFL.IDX PT, R2, R5, 0x3, 0x181f ;  /* 0x00781f0005027f89 */ /* 0x0000a400000e0000 */
.L_x_373:
[----:B------:R-:W-:-:S05]  /*b5e0*/  VIADD R17, R17, 0xb0 ;  /* 0x000000b011117836 */ /* 0x000fca0000000000 */
[----:B------:R-:W-:-:S13]  /*b5f0*/  ISETP.GE.AND P1, PT, R17, R3, PT ;  /* 0x000000031100720c */ /* 0x000fda0003f26270 */
[----:B0-2---:R-:W-:-:S05]  /*b600*/  @!P1 LEA R2, P2, R28, R2, 0x1 ;  /* 0x000000021c029211 */ /* 0x005fca00078408ff */
[----:B-1----:R-:W-:-:S05]  /*b610*/  @!P1 IMAD.X R3, RZ, RZ, R0, P2 ;  /* 0x000000ffff039224 */ /* 0x002fca00010e0600 */
[----:B------:R-:W-:Y:S01]  /*b620*/  @!PT LDS RZ, [RZ] ;  /* 0x00000000fffff984 */ /* 0x000fe20000000800 */
[----:B------:R-:W-:Y:S01]  /*b630*/  @!PT LDS RZ, [RZ] ;  /* 0x00000000fffff984 */ /* 0x000fe20000000800 */
[----:B------:R-:W-:Y:S01]  /*b640*/  @!PT LDS RZ, [RZ] ;  /* 0x00000000fffff984 */ /* 0x000fe20000000800 */
[----:B------:R0:W-:Y:S01]  /*b650*/  @!P1 LDGSTS.E.BYPASS.LTC128B.128 [R10+0xdc00], desc[UR36][R2.64], !P0 ;  /* 0x0dc00000020a9fae */ /* 0x0001e2000c101d64 */
[----:B------:R-:W-:Y:S01]  /*b660*/  PLOP3.LUT P0, PT, PT, PT, PT, 0x80, 0x0 ;  /* 0x000000000000781c */ /* 0x000fe20003f0f070 */
[----:B------:R-:W-:-:S12]  /*b670*/  NOP ;  /* 0x0000000000007918 */ /* 0x000fd80000000000 */
.L_x_275:
[----:B------:R-:W-:Y:S02]  /*b680*/  PLOP3.LUT P1, PT, P1, P0, PT, 0xa2, 0x0 ;  /* 0x000000000000781c */ /* 0x000fe40000f21472 */
[----:B------:R-:W-:-:S08]  /*b690*/  @P0 R2UR P1, UR4, R22 ;  /* 0x00000000160402ca */ /* 0x000fd00000020000 */
[----:B------:R-:W-:-:S05]  /*b6a0*/  @P0 PLOP3.LUT P0, PT, P1, PT, PT, 0x80, 0x0 ;  /* 0x000000000000081c */ /* 0x000fca0000f0f070 */
[----:B------:R-:W-:Y:S01]  /*b6b0*/  @!P1 SYNCS.ARRIVE.TRANS64.RED.A0T1 RZ, [UR4+0x16800], RZ ;  /* 0x016800ffffff99a7 */ /* 0x000fe20008200404 */
[----:B------:R-:W-:Y:S07]  /*b6c0*/  @!P1 ARRIVES.LDGSTSBAR.64.TRANSCNT [UR4+0x16800] ;  /* 0x01680000ff0099b0 */ /* 0x000fee0008000a84 */
[----:B------:R-:W-:Y:S05]  /*b6d0*/  @P0 BRA.U.ANY `(.L_x_275) ;  /* 0xfffffffd00e80947 */ /* 0x000fea000393ffff */
[----:B0-----:R-:W2:Y:S02]  /*b6e0*/  LDL.LU R2, [R1+0x3c] ;  /* 0x00003c0001027983 */ /* 0x001ea40000300800 */
[----:B--2---:R-:W-:-:S05]  /*b6f0*/  VIADD R2, R2, 0x1 ;  /* 0x0000000102027836 */ /* 0x004fca0000000000 */
[----:B------:R0:W-:Y:S01]  /*b700*/  STL [R1+0x3c], R2 ;  /* 0x00003c0201007387 */ /* 0x0001e20000100800 */
[----:B------:R-:W-:-:S04]  /*b710*/  LEA.HI R0, R2, R2, RZ, 0x1 ;  /* 0x0000000202007211 */ /* 0x000fc800078f08ff */
[----:B------:R-:W-:-:S05]  /*b720*/  LOP3.LUT R0, R0, 0xfffffffe, RZ, 0xc0, !PT ;  /* 0xfffffffe00007812 */ /* 0x000fca00078ec0ff */
[----:B------:R-:W-:-:S05]  /*b730*/  IMAD.IADD R0, R2, 0x1, -R0 ;  /* 0x0000000102007824 */ /* 0x000fca00078e0a00 */
[----:B------:R-:W-:Y:S01]  /*b740*/  SHF.L.U32 R0, R0, 0x1f, RZ ;  /* 0x0000001f00007819 */ /* 0x000fe200000006ff */
[----:B------:R-:W-:Y:S01]  /*b750*/  NOP ;  /* 0x0000000000007918 */ /* 0x000fe20000000000 */
[----:B------:R0:W-:Y:S01]  /*b760*/  SYNCS.ARRIVE.TRANS64.A1T0 RZ, [R22+URZ+0x16800], RZ ;  /* 0x016800ff16ff79a7 */ /* 0x0001e2000810003f */
[----:B------:R-:W-:Y:S01]  /*b770*/  BSSY B0, `(.L_x_276) ;  /* 0x0000003000007945 */ /* 0x000fe20003800000 */
[----:B------:R-:W1:Y:S03]  /*b780*/  SYNCS.PHASECHK.TRANS64.TRYWAIT P0, [R22+URZ+0x16820], R0 ;  /* 0x01682000160075a7 */ /* 0x000e66000800017f */
[----:B01----:R-:W-:Y:S05]  /*b790*/  @!P0 BRA `(.L_x_277) ;  /* 0x0000004400348947 */ /* 0x003fea0003800000 */
.L_x_374:
[----:B------:R-:W-:Y:S05]  /*b7a0*/  BSYNC B0 ;  /* 0x0000000000007941 */ /* 0x000fea0003800000 */
.L_x_276:
[----:B------:R-:W2:Y:S04]  /*b7b0*/  LDL.LU R3, [R1+0x34] ;  /* 0x0000340001037983 */ /* 0x000ea80000300800 */
[----:B------:R-:W3:Y:S01]  /*b7c0*/  LDL R2, [R1+0x10] ;  /* 0x0000100001027983 */ /* 0x000ee20000100800 */
[----:B------:R-:W-:Y:S01]  /*b7d0*/  BSSY B0, `(.L_x_278) ;  /* 0x0000102000007945 */ /* 0x000fe20003800000 */
[----:B--2---:R-:W-:-:S05]  /*b7e0*/  VIADD R7, R3, 0xfffffffe ;  /* 0xfffffffe03077836 */ /* 0x004fca0000000000 */
[----:B---3--:R-:W-:-:S13]  /*b7f0*/  ISETP.GE.AND P0, PT, R7, R2, PT ;  /* 0x000000020700720c */ /* 0x008fda0003f06270 */
[----:B------:R-:W-:Y:S05]  /*b800*/  @!P0 BRA `(.L_x_279) ;  /* 0x0000000c00f88947 */ /* 0x000fea0003800000 */
[----:B------:R-:W-:Y:S01]  /*b810*/  ULDC UR4, c[0x0][0x2f4] ;  /* 0x0000bd0000047ab9 */ /* 0x000fe20000000800 */
[----:B------:R-:W-:Y:S01]  /*b820*/  MOV R17, R27 ;  /* 0x0000001b00117202 */ /* 0x000fe20000000f00 */
[----:B------:R-:W-:Y:S01]  /*b830*/  IMAD.MOV.U32 R6, RZ, RZ, R25 ;  /* 0x000000ffff067224 */ /* 0x000fe200078e0019 */
[----:B------:R-:W-:Y:S01]  /*b840*/  ISETP.GE.AND P1, PT, R28, UR4, PT ;  /* 0x000000041c007c0c */ /* 0x000fe2000bf26270 */
[----:B------:R-:W-:-:S12]  /*b850*/  IMAD.MOV.U32 R29, RZ, RZ, R26 ;  /* 0x000000ffff1d7224 */ /* 0x000fd800078e001a */
.L_x_292:
[----:B------:R-:W2:Y:S01]  /*b860*/  LDL R10, [R1+0x14] ;  /* 0x00001400010a7983 */ /* 0x000ea20000100800 */
[----:B------:R-:W1:Y:S03]  /*b870*/  LDC R3, c[0x0][0x430] ;  /* 0x00010c00ff037b82 */ /* 0x000e660000000800 */
[----:B------:R-:W3:Y:S04]  /*b880*/  LDL R9, [R1+0x18] ;  /* 0x0000180001097983 */ /* 0x000ee80000100800 */
[----:B------:R-:W4:Y:S01]  /*b890*/  LDL R5, [R1] ;  /* 0x0000000001057983 */ /* 0x000f220000100800 */
[----:B------:R-:W0:Y:S03]  /*b8a0*/  S2R R2, SR_TID.X ;  /* 0x0000000000027919 */ /* 0x000e260000002100 */
[----:B------:R-:W5:Y:S01]  /*b8b0*/  LDL R8, [R1+0x48] ;  /* 0x0000480001087983 */ /* 0x000f620000100800 */
[----:B-1----:R-:W-:-:S13]  /*b8c0*/  ISETP.NE.AND P0, PT, R3, 0x1, PT ;  /* 0x000000010300780c */ /* 0x002fda0003f05270 */
[----:B------:R-:W1:Y:S01]  /*b8d0*/  @P0 LDC R4, c[0x0][0x434] ;  /* 0x00010d00ff040b82 */ /* 0x000e620000000800 */
[----:B0-----:R-:W-:-:S04]  /*b8e0*/  LOP3.LUT R0, R2, 0x7f, RZ, 0xc0, !PT ;  /* 0x0000007f02007812 */ /* 0x001fc800078ec0ff */
[----:B------:R-:W-:-:S03]  /*b8f0*/  SHF.R.U32.HI R3, RZ, 0x3, R0 ;  /* 0x00000003ff037819 */ /* 0x000fc60000011600 */
[----:B------:R-:W0:Y:S01]  /*b900*/  @P0 LDC R0, c[0x0][0x438] ;  /* 0x00010e00ff000b82 */ /* 0x000e220000000800 */
[----:B------:R-:W-:Y:S02]  /*b910*/  IMAD.SHL.U32 R2, R2, 0x10, RZ ;  /* 0x0000001002027824 */ /* 0x000fe400078e00ff */
[----:B------:R-:W-:-:S03]  /*b920*/  IMAD R3, R7, 0x80, R3 ;  /* 0x0000008007037824 */ /* 0x000fc600078e0203 */
[----:B------:R-:W-:Y:S01]  /*b930*/  LOP3.LUT R2, R2, 0x70, RZ, 0xc0, !PT ;  /* 0x0000007002027812 */ /* 0x000fe200078ec0ff */
[----:B------:R-:W-:Y:S05]  /*b940*/  YIELD ;  /* 0x0000000000007946 */ /* 0x000fea0003800000 */
[----:B------:R-:W-:Y:S01]  /*b950*/  ULDC UR4, c[0x0][0x430] ;  /* 0x00010c0000047ab9 */ /* 0x000fe20000000800 */
[----:B--2---:R-:W-:-:S05]  /*b960*/  IADD3 R3, R2, R3, R10 ;  /* 0x0000000302037210 */ /* 0x004fca0007ffe00a */
[----:B-1----:R-:W-:-:S04]  /*b970*/  @P0 IMAD.HI.U32 R4, R3, R4, RZ ;  /* 0x0000000403040227 */ /* 0x002fc800078e00ff */
[----:B------:R-:W-:Y:S01]  /*b980*/  IMAD.MOV.U32 R2, RZ, RZ, R3 ;  /* 0x000000ffff027224 */ /* 0x000fe200078e0003 */
[----:B0-----:R-:W-:-:S05]  /*b990*/  @P0 SHF.R.U32.HI R2, RZ, R0, R4 ;  /* 0x00000000ff020219 */ /* 0x001fca0000011604 */
[----:B------:R-:W-:-:S04]  /*b9a0*/  IMAD.MOV R0, RZ, RZ, -R2 ;  /* 0x000000ffff007224 */ /* 0x000fc800078e0a02 */
[----:B------:R-:W-:Y:S01]  /*b9b0*/  IMAD R0, R0, UR4, R3 ;  /* 0x0000000400007c24 */ /* 0x000fe2000f8e0203 */
[----:B------:R-:W-:Y:S01]  /*b9c0*/  ULDC.64 UR4, c[0x0][0x428] ;  /* 0x00010a0000047ab9 */ /* 0x000fe20000000a00 */
[----:B------:R-:W-:Y:S01]  /*b9d0*/  SHF.R.S32.HI R3, RZ, 0x1f, R2 ;  /* 0x0000001fff037819 */ /* 0x000fe20000011402 */
[----:B---3--:R-:W-:-:S04]  /*b9e0*/  IMAD R4, R9, UR4, RZ ;  /* 0x0000000409047c24 */ /* 0x008fc8000f8e02ff */
[C---:B----4-:R-:W-:Y:S02]  /*b9f0*/  IMAD R4, R5.reuse, UR5, R4 ;  /* 0x0000000505047c24 */ /* 0x050fe4000f8e0204 */
[----:B------:R-:W-:Y:S01]  /*ba00*/  IMAD.WIDE.U32 R2, R5, UR4, R2 ;  /* 0x0000000405027c25 */ /* 0x000fe2000f8e0002 */
[----:B------:R-:W-:-:S03]  /*ba10*/  ULDC.64 UR4, c[0x0][0x418] ;  /* 0x0001060000047ab9 */ /* 0x000fc60000000a00 */
[----:B------:R-:W-:Y:S01]  /*ba20*/  IMAD.IADD R3, R4, 0x1, R3 ;  /* 0x0000000104037824 */ /* 0x000fe200078e0203 */
[----:B------:R-:W-:-:S04]  /*ba30*/  LEA R4, P0, R2, UR4, 0x2 ;  /* 0x0000000402047c11 */ /* 0x000fc8000f8010ff */
[----:B------:R-:W-:-:S05]  /*ba40*/  LEA.HI.X R5, R2, UR5, R3, 0x2, P0 ;  /* 0x0000000502057c11 */ /* 0x000fca00080f1403 */
[----:B------:R-:W2:Y:S01]  /*ba50*/  LDG.E R4, desc[UR36][R4.64] ;  /* 0x0000002404047981 */ /* 0x000ea2000c1e1900 */
[----:B-----5:R-:W-:Y:S01]  /*ba60*/  ISETP.NE.AND P2, PT, R8, 0x3, PT ;  /* 0x000000030800780c */ /* 0x020fe20003f45270 */
[----:B------:R-:W-:-:S05]  /*ba70*/  VIADD R25, R6, 0x1 ;  /* 0x0000000106197836 */ /* 0x000fca0000000000 */
[----:B------:R-:W-:-:S04]  /*ba80*/  ISETP.NE.AND P0, PT, R25, 0x2, PT ;  /* 0x000000021900780c */ /* 0x000fc80003f05270 */
[----:B------:R-:W-:Y:S01]  /*ba90*/  SEL R27, RZ, 0x1, P0 ;  /* 0x00000001ff1b7807 */ /* 0x000fe20000000000 */
[----:B------:R-:W-:Y:S01]  /*baa0*/  IMAD.MOV.U32 R26, RZ, RZ, R7 ;  /* 0x000000ffff1a7224 */ /* 0x000fe200078e0007 */
[----:B------:R-:W-:Y:S02]  /*bab0*/  SEL R25, R25, RZ, P0 ;  /* 0x000000ff19197207 */ /* 0x000fe40000000000 */
[----:B------:R-:W-:Y:S02]  /*bac0*/  LOP3.LUT R27, R17, R27, RZ, 0x3c, !PT ;  /* 0x0000001b111b7212 */ /* 0x000fe400078e3cff */
[----:B--2---:R-:W-:Y:S01]  /*bad0*/  SHF.R.S32.HI R21, RZ, 0x1f, R4 ;  /* 0x0000001fff157819 */ /* 0x004fe20000011404 */
[----:B------:R-:W-:Y:S06]  /*bae0*/  @!P2 BRA `(.L_x_280) ;  /* 0x000000000004a947 */ /* 0x000fec0003800000 */
[----:B------:R-:W-:Y:S01]  /*baf0*/  BPT.TRAP 0x1 ;  /* 0x000000040000795c */ /* 0x000fe20000300000 */
.L_x_280:
[----:B------:R-:W-:Y:S01]  /*bb00*/  IMAD R5, R25, 0x8, R22 ;  /* 0x0000000819057824 */ /* 0x000fe200078e0216 */
[----:B------:R-:W-:Y:S01]  /*bb10*/  SHF.L.U32 R2, R27, 0x1f, RZ ;  /* 0x0000001f1b027819 */ /* 0x000fe200000006ff */
[----:B------:R-:W-:Y:S03]  /*bb20*/  BSSY B1, `(.L_x_281) ;  /* 0x0000003000017945 */ /* 0x000fe60003800000 */
[----:B------:R-:W0:Y:S02]  /*bb30*/  SYNCS.PHASECHK.TRANS64.TRYWAIT P0, [R5+URZ+0x16840], R2 ;  /* 0x01684002050075a7 */ /* 0x000e24000800017f */
[----:B0-----:R-:W-:Y:S05]  /*bb40*/  @!P0 BRA `(.L_x_282) ;  /* 0x00000040005c8947 */ /* 0x001fea0003800000 */
.L_x_375:
[----:B------:R-:W-:Y:S05]  /*bb50*/  BSYNC B1 ;  /* 0x0000000000017941 */ /* 0x000fea0003800000 */
.L_x_281:
[----:B------:R-:W2:Y:S01]  /*bb60*/  LDL R3, [R1+0x4] ;  /* 0x0000040001037983 */ /* 0x000ea20000100800 */
[----:B------:R-:W-:Y:S01]  /*bb70*/  SHF.R.S32.HI R20, RZ, 0x1f, R0 ;  /* 0x0000001fff147819 */ /* 0x000fe20000011400 */
[----:B------:R-:W-:Y:S01]  /*bb80*/  ULDC.64 UR4, c[0x0][0x300] ;  /* 0x0000c00000047ab9 */ /* 0x000fe20000000a00 */
[----:B------:R-:W-:Y:S01]  /*bb90*/  ULDC.64 UR6, c[0x0][0x2e8] ;  /* 0x0000ba0000067ab9 */ /* 0x000fe20000000a00 */
[----:B------:R-:W1:Y:S02]  /*bba0*/  S2R R8, SR_TID.X ;  /* 0x0000000000087919 */ /* 0x000e640000002100 */
[----:B------:R-:W-:-:S04]  /*bbb0*/  IMAD R7, R20, UR4, RZ ;  /* 0x0000000414077c24 */ /* 0x000fc8000f8e02ff */
[----:B------:R-:W-:Y:S02]  /*bbc0*/  IMAD R7, R0, UR5, R7 ;  /* 0x0000000500077c24 */ /* 0x000fe4000f8e0207 */
[C---:B-1----:R-:W-:Y:S02]  /*bbd0*/  IMAD.SHL.U32 R9, R8.reuse, 0x8, RZ ;  /* 0x0000000808097824 */ /* 0x042fe400078e00ff */
[----:B------:R-:W-:-:S03]  /*bbe0*/  IMAD.SHL.U32 R11, R8, 0x8, RZ ;  /* 0x00000008080b7824 */ /* 0x000fc600078e00ff */
[----:B------:R-:W-:-:S04]  /*bbf0*/  LOP3.LUT R9, R9, 0x1f8, RZ, 0xc0, !PT ;  /* 0x000001f809097812 */ /* 0x000fc800078ec0ff */
[----:B------:R-:W-:-:S04]  /*bc00*/  LOP3.LUT R9, R9, 0x38, R8, 0x78, !PT ;  /* 0x0000003809097812 */ /* 0x000fc800078e7808 */
[----:B------:R-:W-:-:S05]  /*bc10*/  LOP3.LUT R9, R9, 0x200, R11, 0xf8, !PT ;  /* 0x0000020009097812 */ /* 0x000fca00078ef80b */
[----:B------:R-:W-:Y:S01]  /*bc20*/  IMAD R9, R25, 0x2000, R9 ;  /* 0x0000200019097824 */ /* 0x000fe200078e0209 */
[----:B--2---:R-:W-:Y:S01]  /*bc30*/  LOP3.LUT P2, RZ, R3, 0x1, RZ, 0xc0, !PT ;  /* 0x0000000103ff7812 */ /* 0x004fe2000784c0ff */
[----:B0-----:R-:W-:Y:S01]  /*bc40*/  IMAD.WIDE.U32 R2, R0, UR4, RZ ;  /* 0x0000000400027c25 */ /* 0x001fe2000f8e00ff */
[----:B------:R-:W-:-:S04]  /*bc50*/  ULDC.64 UR4, c[0x0][0x310] ;  /* 0x0000c40000047ab9 */ /* 0x000fc80000000a00 */
[----:B------:R-:W-:Y:S01]  /*bc60*/  IADD3 R3, R3, R7, RZ ;  /* 0x0000000703037210 */ /* 0x000fe20007ffe0ff */
[----:B------:R-:W-:-:S04]  /*bc70*/  IMAD R7, R21, UR4, RZ ;  /* 0x0000000415077c24 */ /* 0x000fc8000f8e02ff */
[C---:B------:R-:W-:Y:S02]  /*bc80*/  IMAD R7, R4.reuse, UR5, R7 ;  /* 0x0000000504077c24 */ /* 0x040fe4000f8e0207 */
[----:B------:R-:W-:Y:S01]  /*bc90*/  IMAD.WIDE.U32 R2, R4, UR4, R2 ;  /* 0x0000000404027c25 */ /* 0x000fe2000f8e0002 */
[----:B------:R-:W-:-:S03]  /*bca0*/  ULDC.64 UR4, c[0x0][0x308] ;  /* 0x0000c20000047ab9 */ /* 0x000fc60000000a00 */
[----:B------:R-:W-:Y:S02]  /*bcb0*/  IMAD.IADD R3, R3, 0x1, R7 ;  /* 0x0000000103037824 */ /* 0x000fe400078e0207 */
[----:B------:R-:W-:Y:S01]  /*bcc0*/  IMAD.WIDE.U32 R2, R24, UR4, R2 ;  /* 0x0000000418027c25 */ /* 0x000fe2000f8e0002 */
[----:B------:R-:W-:-:S03]  /*bcd0*/  UMOV UR4, 0xffffffff ;  /* 0xffffffff00047882 */ /* 0x000fc60000000000 */
[----:B------:R-:W-:Y:S01]  /*bce0*/  IMAD R10, R24, UR5, R3 ;  /* 0x00000005180a7c24 */ /* 0x000fe2000f8e0203 */
[----:B------:R-:W-:-:S04]  /*bcf0*/  LEA R8, P0, R2, UR6, 0x1 ;  /* 0x0000000602087c11 */ /* 0x000fc8000f8008ff */
[----:B------:R-:W-:Y:S01]  /*bd00*/  LEA.HI.X R10, R2, UR7, R10, 0x1, P0 ;  /* 0x00000007020a7c11 */ /* 0x000fe200080f0c0a */
[----:B------:R-:W-:Y:S08]  /*bd10*/  BRA.DIV UR4, `(.L_x_283) ;  /* 0x0000003e04fc7947 */ /* 0x000ff0000b800000 */
[----:B------:R-:W0:Y:S01]  /*bd20*/  SHFL.IDX PT, R2, R8, RZ, 0x181f ;  /* 0x00181fff08027589 */ /* 0x000e2200000e0000 */
[----:B------:R-:W-:Y:S02]  /*bd30*/  IMAD.SHL.U32 R7, R28, 0x2, RZ ;  /* 0x000000021c077824 */ /* 0x000fe400078e00ff */
[----:B------:R-:W-:Y:S01]  /*bd40*/  IMAD R9, R9, 0x2, R22 ;  /* 0x0000000209097824 */ /* 0x000fe200078e0216 */
[----:B------:R-:W1:Y:S02]  /*bd50*/  SHFL.IDX PT, R3, R10, RZ, 0x181f ;  /* 0x00181fff0a037589 */ /* 0x000e6400000e0000 */
[----:B0-----:R-:W-:-:S05]  /*bd60*/  IADD3 R2, P0, R2, R7, RZ ;  /* 0x0000000702027210 */ /* 0x001fca0007f1e0ff */
[----:B-1----:R-:W-:-:S05]  /*bd70*/  IMAD.X R3, RZ, RZ, R3, P0 ;  /* 0x000000ffff037224 */ /* 0x002fca00000e0603 */
[----:B------:R-:W-:Y:S01]  /*bd80*/  @!PT LDS RZ, [RZ] ;  /* 0x00000000fffff984 */ /* 0x000fe20000000800 */
        /* <DEDUP_REMOVED lines=31> */
[----:B------:R0:W-:Y:S04]  /*bf80*/  LDGSTS.E.BYPASS.LTC128B.128 [R9+0x11400], desc[UR36][R2.64], !P2 ;  /* 0x1140000002097fae */ /* 0x0001e8000d101d64 */
[----:B0-2---:R0:W1:Y:S02]  /*bf90*/  SHFL.IDX PT, R2, R8, 0x7, 0x181f ;  /* 0x00f81f0008027f89 */ /* 0x00506400000e0000 */
.L_x_393:
[----:B-1----:R-:W-:-:S05]  /*bfa0*/  IADD3 R2, P0, R2, R7, RZ ;  /* 0x0000000702027210 */ /* 0x002fca0007f1e0ff */
[----:B------:R-:W-:Y:S01]  /*bfb0*/  IMAD.X R3, RZ, RZ, R10, P0 ;  /* 0x000000ffff037224 */ /* 0x000fe200000e060a */
[----:B------:R-:W-:-:S04]  /*bfc0*/  PLOP3.LUT P0, PT, PT, PT, PT, 0x80, 0x0 ;  /* 0x000000000000781c */ /* 0x000fc80003f0f070 */
[----:B------:R-:W-:Y:S01]  /*bfd0*/  @!PT LDS RZ, [RZ] ;  /* 0x00000000fffff984 */ /* 0x000fe20000000800 */
[----:B------:R-:W-:Y:S01]  /*bfe0*/  @!PT LDS RZ, [RZ] ;  /* 0x00000000fffff984 */ /* 0x000fe20000000800 */
[----:B------:R-:W-:Y:S01]  /*bff0*/  @!PT LDS RZ, [RZ] ;  /* 0x00000000fffff984 */ /* 0x000fe20000000800 */
[----:B------:R1:W-:Y:S01]  /*c000*/  LDGSTS.E.BYPASS.LTC128B.128 [R9+0x11c00], desc[UR36][R2.64], !P2 ;  /* 0x11c0000002097fae */ /* 0x0003e2000d101d64 */
[----:B------:R-:W-:-:S08]  /*c010*/  NOP ;  /* 0x0000000000007918 */ /* 0x000fd00000000000 */
.L_x_284:
[----:B------:R-:W-:Y:S02]  /*c020*/  PLOP3.LUT P2, PT, P2, P0, PT, 0xa2, 0x0 ;  /* 0x000000000000781c */ /* 0x000fe40001741472 */
[----:B------:R-:W-:-:S08]  /*c030*/  @P0 R2UR P2, UR4, R5 ;  /* 0x00000000050402ca */ /* 0x000fd00000040000 */
[----:B------:R-:W-:-:S05]  /*c040*/  @P0 PLOP3.LUT P0, PT, P2, PT, PT, 0x80, 0x0 ;  /* 0x000000000000081c */ /* 0x000fca000170f070 */
[----:B------:R-:W-:Y:S01]  /*c050*/  @!P2 SYNCS.ARRIVE.TRANS64.RED.A0T1 RZ, [UR4+0x16830], RZ ;  /* 0x016830ffffffa9a7 */ /* 0x000fe20008200404 */
[----:B------:R-:W-:Y:S07]  /*c060*/  @!P2 ARRIVES.LDGSTSBAR.64.TRANSCNT [UR4+0x16830] ;  /* 0x01683000ff00a9b0 */ /* 0x000fee0008000a84 */
[----:B------:R-:W-:Y:S05]  /*c070*/  @P0 BRA.U.ANY `(.L_x_284) ;  /* 0xfffffffd00e80947 */ /* 0x000fea000393ffff */
[----:B------:R-:W-:Y:S01]  /*c080*/  NOP ;  /* 0x0000000000007918 */ /* 0x000fe20000000000 */
[----:B-1----:R-:W2:Y:S02]  /*c090*/  LDL R2, [R1+0x48] ;  /* 0x0000480001027983 */ /* 0x002ea40000100800 */
[----:B--2---:R-:W-:-:S13]  /*c0a0*/  ISETP.NE.AND P3, PT, R2, 0x3, PT ;  /* 0x000000030200780c */ /* 0x004fda0003f65270 */
[----:B------:R-:W-:Y:S05]  /*c0b0*/  @!P3 BRA `(.L_x_285) ;  /* 0x000000000004b947 */ /* 0x000fea0003800000 */
[----:B------:R-:W-:Y:S01]  /*c0c0*/  BPT.TRAP 0x1 ;  /* 0x000000040000795c */ /* 0x000fe20000300000 */
.L_x_285:
[----:B------:R1:W-:Y:S01]  /*c0d0*/  SYNCS.ARRIVE.TRANS64.A1T0 RZ, [R5+URZ+0x16830], RZ ;  /* 0x016830ff05ff79a7 */ /* 0x0003e2000810003f */
[----:B------:R-:W-:Y:S05]  /*c0e0*/  @!P3 BRA `(.L_x_286) ;  /* 0x000000000004b947 */ /* 0x000fea0003800000 */
[----:B------:R-:W-:Y:S01]  /*c0f0*/  BPT.TRAP 0x1 ;  /* 0x000000040000795c */ /* 0x000fe20000300000 */
.L_x_286:
[----:B------:R-:W-:Y:S01]  /*c100*/  SHF.L.U32 R2, R17, 0x1f, RZ ;  /* 0x0000001f11027819 */ /* 0x000fe200000006ff */
[----:B-1----:R-:W-:Y:S01]  /*c110*/  IMAD R5, R6, 0x8, R22 ;  /* 0x0000000806057824 */ /* 0x002fe200078e0216 */
[----:B------:R-:W-:Y:S03]  /*c120*/  BSSY B1, `(.L_x_287) ;  /* 0x0000003000017945 */ /* 0x000fe60003800000 */
[----:B------:R-:W1:Y:S02]  /*c130*/  SYNCS.PHASECHK.TRANS64.TRYWAIT P0, [R5+URZ+0x16860], R2 ;  /* 0x01686002050075a7 */ /* 0x000e64000800017f */
[----:B-1----:R-:W-:Y:S05]  /*c140*/  @!P0 BRA `(.L_x_288) ;  /* 0x0000004400208947 */ /* 0x002fea0003800000 */
.L_x_394:
[----:B------:R-:W-:Y:S05]  /*c150*/  BSYNC B1 ;  /* 0x0000000000017941 */ /* 0x000fea0003800000 */
.L_x_287:
[----:B0-----:R-:W2:Y:S01]  /*c160*/  LDL R8, [R1+0xc] ;  /* 0x00000c0001087983 */ /* 0x001ea20000100800 */
[----:B------:R-:W0:Y:S01]  /*c170*/  S2R R11, SR_TID.X ;  /* 0x00000000000b7919 */ /* 0x000e220000002100 */
[----:B------:R-:W-:Y:S01]  /*c180*/  UMOV UR4, 0xffffffff ;  /* 0xffffffff00047882 */ /* 0x000fe20000000000 */
[C---:B0-----:R-:W-:Y:S01]  /*c190*/  IMAD.SHL.U32 R9, R11.reuse, 0x8, RZ ;  /* 0x000000080b097824 */ /* 0x041fe200078e00ff */
[C---:B------:R-:W-:Y:S01]  /*c1a0*/  LOP3.LUT R3, R11.reuse, 0x7f, RZ, 0xc0, !PT ;  /* 0x0000007f0b037812 */ /* 0x040fe200078ec0ff */
[----:B------:R-:W-:-:S03]  /*c1b0*/  IMAD.SHL.U32 R10, R11, 0x8, RZ ;  /* 0x000000080b0a7824 */ /* 0x000fc600078e00ff */
[----:B------:R-:W-:-:S04]  /*c1c0*/  LOP3.LUT R9, R9, 0x1f8, RZ, 0xc0, !PT ;  /* 0x000001f809097812 */ /* 0x000fc800078ec0ff */
[----:B------:R-:W-:Y:S02]  /*c1d0*/  LOP3.LUT R9, R9, 0x38, R11, 0x78, !PT ;  /* 0x0000003809097812 */ /* 0x000fe400078e780b */
[----:B------:R-:W-:Y:S02]  /*c1e0*/  SHF.R.U32.HI R3, RZ, 0x3, R3 ;  /* 0x00000003ff037819 */ /* 0x000fe40000011603 */
[----:B------:R-:W-:-:S05]  /*c1f0*/  LOP3.LUT R9, R9, 0x200, R10, 0xf8, !PT ;  /* 0x0000020009097812 */ /* 0x000fca00078ef80a */
[----:B------:R-:W-:Y:S02]  /*c200*/  IMAD R6, R6, 0x2000, R9 ;  /* 0x0000200006067824 */ /* 0x000fe400078e0209 */
[----:B--2---:R-:W-:-:S04]  /*c210*/  IMAD R8, R29, -0x80, R8 ;  /* 0xffffff801d087824 */ /* 0x004fc800078e0208 */
[----:B------:R-:W-:Y:S01]  /*c220*/  IMAD.IADD R8, R8, 0x1, -R3 ;  /* 0x0000000108087824 */ /* 0x000fe200078e0a03 */
[----:B------:R-:W-:Y:S06]  /*c230*/  BRA.DIV UR4, `(.L_x_289) ;  /* 0x0000004204f87947 */ /* 0x000fec000b800000 */
[----:B-1----:R-:W0:Y:S01]  /*c240*/  SHFL.IDX PT, R2, R18, RZ, 0x181f ;  /* 0x00181fff12027589 */ /* 0x002e2200000e0000 */
[----:B------:R-:W-:Y:S01]  /*c250*/  ISETP.LT.OR P0, PT, R8, 0x1, P1 ;  /* 0x000000010800780c */ /* 0x000fe20000f01670 */
[----:B------:R-:W-:Y:S02]  /*c260*/  IMAD R6, R6, 0x2, R22 ;  /* 0x0000000206067824 */ /* 0x000fe400078e0216 */
[----:B------:R-:W1:Y:S01]  /*c270*/  SHFL.IDX PT, R3, R23, RZ, 0x181f ;  /* 0x00181fff17037589 */ /* 0x000e6200000e0000 */
[----:B0-----:R-:W-:-:S05]  /*c280*/  IADD3 R2, P2, R2, R7, RZ ;  /* 0x0000000702027210 */ /* 0x001fca0007f5e0ff */
[----:B-1----:R-:W-:-:S05]  /*c290*/  IMAD.X R3, RZ, RZ, R3, P2 ;  /* 0x000000ffff037224 */ /* 0x002fca00010e0603 */
[----:B------:R-:W-:Y:S01]  /*c2a0*/  @!PT LDS RZ, [RZ] ;  /* 0x00000000fffff984 */ /* 0x000fe20000000800 */
[----:B------:R0:W-:Y:S01]  /*c2b0*/  LDGSTS.E.BYPASS.LTC128B.128 [R6+0x400], desc[UR36][R2.64], !P0 ;  /* 0x0040000002067fae */ /* 0x0001e2000c101d64 */
[----:B------:R-:W-:-:S03]  /*c2c0*/  ISETP.LT.OR P0, PT, R8, 0x11, P1 ;  /* 0x000000110800780c */ /* 0x000fc60000f01670 */
[----:B0-----:R-:W0:Y:S04]  /*c2d0*/  SHFL.IDX PT, R2, R18, 0x1, 0x181f ;  /* 0x00381f0012027f89 */ /* 0x001e2800000e0000 */
[----:B------:R-:W1:Y:S01]  /*c2e0*/  SHFL.IDX PT, R3, R23, 0x1, 0x181f ;  /* 0x00381f0017037f89 */ /* 0x000e6200000e0000 */
[----:B0-----:R-:W-:-:S04]  /*c2f0*/  IADD3 R2, P2, R2, R7, RZ ;  /* 0x0000000702027210 */ /* 0x001fc80007f5e0ff */
[----:B-1----:R-:W-:-:S05]  /*c300*/  IADD3.X R3, RZ, R3, RZ, P2, !PT ;  /* 0x00000003ff037210 */ /* 0x002fca00017fe4ff */
[----:B------:R0:W-:Y:S01]  /*c310*/  LDGSTS.E.BYPASS.LTC128B.128 [R6+0xc00], desc[UR36][R2.64], !P0 ;  /* 0x00c0000002067fae */ /* 0x0001e2000c101d64 */
[----:B------:R-:W-:-:S03]  /*c320*/  ISETP.LT.OR P0, PT, R8, 0x21, P1 ;  /* 0x000000210800780c */ /* 0x000fc60000f01670 */
[----:B0-----:R-:W0:Y:S04]  /*c330*/  SHFL.IDX PT, R2, R18, 0x2, 0x181f ;  /* 0x00581f0012027f89 */ /* 0x001e2800000e0000 */
[----:B------:R-:W1:Y:S01]  /*c340*/  SHFL.IDX PT, R3, R23, 0x2, 0x181f ;  /* 0x00581f0017037f89 */ /* 0x000e6200000e0000 */
[----:B0-----:R-:W-:-:S05]  /*c350*/  IADD3 R2, P2, R2, R7, RZ ;  /* 0x0000000702027210 */ /* 0x001fca0007f5e0ff */
[----:B-1----:R-:W-:-:S05]  /*c360*/  IMAD.X R3, RZ, RZ, R3, P2 ;  /* 0x000000ffff037224 */ /* 0x002fca00010e0603 */
        /* <DEDUP_REMOVED lines=21> */
[----:B------:R-:W1:Y:S04]  /*c4c0*/  SHFL.IDX PT, R3, R23, 0x6, 0x181f ;  /* 0x00d81f0017037f89 */ /* 0x000e6800000e0000 */
[----:B------:R-:W2:Y:S01]  /*c4d0*/  SHFL.IDX PT, R23, R23, 0x7, 0x181f ;  /* 0x00f81f0017177f89 */ /* 0x000ea200000e0000 */
[----:B0-----:R-:W-:-:S05]  /*c4e0*/  IADD3 R2, P2, R2, R7, RZ ;  /* 0x0000000702027210 */ /* 0x001fca0007f5e0ff */
[----:B-1----:R-:W-:-:S05]  /*c4f0*/  IMAD.X R3, RZ, RZ, R3, P2 ;  /* 0x000000ffff037224 */ /* 0x002fca00010e0603 */
[----:B------:R0:W-:Y:S04]  /*c500*/  LDGSTS.E.BYPASS.LTC128B.128 [R6+0x3400], desc[UR36][R2.64], !P0 ;  /* 0x0340000002067fae */ /* 0x0001e8000c101d64 */
[----:B0-2---:R0:W1:Y:S02]  /*c510*/  SHFL.IDX PT, R2, R18, 0x7, 0x181f ;  /* 0x00f81f0012027f89 */ /* 0x00506400000e0000 */
.L_x_412:
[----:B------:R-:W-:Y:S01]  /*c520*/  ISETP.LT.OR P0, PT, R8, 0x71, P1 ;  /* 0x000000710800780c */ /* 0x000fe20000f01670 */
[----:B------:R-:W-:Y:S01]  /*c530*/  ULDC.64 UR4, c[0x0][0x328] ;  /* 0x0000ca0000047ab9 */ /* 0x000fe20000000a00 */
[----:B-1----:R-:W-:Y:S01]  /*c540*/  IADD3 R2, P2, R2, R7, RZ ;  /* 0x0000000702027210 */ /* 0x002fe20007f5e0ff */
[----:B------:R-:W-:-:S04]  /*c550*/  ULDC.64 UR6, c[0x0][0x318] ;  /* 0x0000c60000067ab9 */ /* 0x000fc80000000a00 */
[----:B------:R-:W-:-:S06]  /*c560*/  IMAD.X R3, RZ, RZ, R23, P2 ;  /* 0x000000ffff037224 */ /* 0x000fcc00010e0617 */
[----:B------:R-:W-:Y:S01]  /*c570*/  @!PT LDS RZ, [RZ] ;  /* 0x00000000fffff984 */ /* 0x000fe20000000800 */
[----:B------:R-:W-:Y:S01]  /*c580*/  @!PT LDS RZ, [RZ] ;  /* 0x00000000fffff984 */ /* 0x000fe20000000800 */
[----:B------:R-:W-:Y:S01]  /*c590*/  @!PT LDS RZ, [RZ] ;  /* 0x00000000fffff984 */ /* 0x000fe20000000800 */
[----:B------:R1:W-:Y:S01]  /*c5a0*/  LDGSTS.E.BYPASS.LTC128B.128 [R6+0x3c00], desc[UR36][R2.64], !P0 ;  /* 0x03c0000002067fae */ /* 0x0003e2000c101d64 */
[----:B------:R-:W-:Y:S01]  /*c5b0*/  PLOP3.LUT P0, PT, PT, PT, PT, 0x80, 0x0 ;  /* 0x000000000000781c */ /* 0x000fe20003f0f070 */
[----:B-1----:R-:W-:Y:S02]  /*c5c0*/  IMAD R6, R20, UR4, RZ ;  /* 0x0000000414067c24 */ /* 0x002fe4000f8e02ff */
[----:B------:R-:W-:-:S04]  /*c5d0*/  IMAD.WIDE.U32 R2, R0, UR4, RZ ;  /* 0x0000000400027c25 */ /* 0x000fc8000f8e00ff */
[----:B------:R-:W-:Y:S01]  /*c5e0*/  IMAD R6, R0, UR5, R6 ;  /* 0x0000000500067c24 */ /* 0x000fe2000f8e0206 */
[----:B------:R-:W-:Y:S01]  /*c5f0*/  ULDC.64 UR4, c[0x0][0x338] ;  /* 0x0000ce0000047ab9 */ /* 0x000fe20000000a00 */
[----:B------:R-:W-:Y:S02]  /*c600*/  NOP ;  /* 0x0000000000007918 */ /* 0x000fe40000000000 */
[----:B------:R-:W-:Y:S02]  /*c610*/  IMAD.IADD R3, R3, 0x1, R6 ;  /* 0x0000000103037824 */ /* 0x000fe400078e0206 */
[----:B------:R-:W-:-:S04]  /*c620*/  IMAD.WIDE.U32 R2, R4, UR4, R2 ;  /* 0x0000000404027c25 */ /* 0x000fc8000f8e0002 */
[----:B------:R-:W-:-:S04]  /*c630*/  IMAD R0, R21, UR4, RZ ;  /* 0x0000000415007c24 */ /* 0x000fc8000f8e02ff */
[----:B------:R-:W-:Y:S01]  /*c640*/  IMAD R0, R4, UR5, R0 ;  /* 0x0000000504007c24 */ /* 0x000fe2000f8e0200 */
[----:B------:R-:W-:-:S03]  /*c650*/  ULDC.64 UR4, c[0x0][0x330] ;  /* 0x0000cc0000047ab9 */ /* 0x000fc60000000a00 */
[----:B------:R-:W-:Y:S02]  /*c660*/  IMAD.IADD R3, R3, 0x1, R0 ;  /* 0x0000000103037824 */ /* 0x000fe400078e0200 */
[----:B------:R-:W-:-:S04]  /*c670*/  IMAD.WIDE.U32 R2, R24, UR4, R2 ;  /* 0x0000000418027c25 */ /* 0x000fc8000f8e0002 */
[----:B------:R-:W-:Y:S01]  /*c680*/  IMAD R0, R24, UR5, R3 ;  /* 0x0000000518007c24 */ /* 0x000fe2000f8e0203 */
[----:B0-----:R-:W-:-:S04]  /*c690*/  LEA R18, P2, R2, UR6, 0x1 ;  /* 0x0000000602127c11 */ /* 0x001fc8000f8408ff */
[----:B------:R-:W-:-:S09]  /*c6a0*/  LEA.HI.X R0, R2, UR7, R0, 0x1, P2 ;  /* 0x0000000702007c11 */ /* 0x000fd200090f0c00 */
.L_x_290:
[----:B------:R-:W-:Y:S02]  /*c6b0*/  PLOP3.LUT P2, PT, P2, P0, PT, 0xa2, 0x0 ;  /* 0x000000000000781c */ /* 0x000fe40001741472 */
[----:B------:R-:W-:-:S08]  /*c6c0*/  @P0 R2UR P2, UR4, R5 ;  /* 0x00000000050402ca */ /* 0x000fd00000040000 */
[----:B------:R-:W-:-:S05]  /*c6d0*/  @P0 PLOP3.LUT P0, PT, P2, PT, PT, 0x80, 0x0 ;  /* 0x000000000000081c */ /* 0x000fca000170f070 */
[----:B------:R-:W-:Y:S01]  /*c6e0*/  @!P2 SYNCS.ARRIVE.TRANS64.RED.A0T1 RZ, [UR4+0x16850], RZ ;  /* 0x016850ffffffa9a7 */ /* 0x000fe20008200404 */
[----:B------:R-:W-:Y:S07]  /*c6f0*/  @!P2 ARRIVES.LDGSTSBAR.64.TRANSCNT [UR4+0x16850] ;  /* 0x01685000ff00a9b0 */ /* 0x000fee0008000a84 */
[----:B------:R-:W-:Y:S05]  /*c700*/  @P0 BRA.U.ANY `(.L_x_290) ;  /* 0xfffffffd00e80947 */ /* 0x000fea000393ffff */
[----:B------:R-:W-:Y:S01]  /*c710*/  NOP ;  /* 0x0000000000007918 */ /* 0x000fe20000000000 */
[----:B------:R-:W2:Y:S01]  /*c720*/  LDL R2, [R1+0x48] ;  /* 0x0000480001027983 */ /* 0x000ea20000100800 */
[----:B------:R-:W-:Y:S01]  /*c730*/  IMAD.MOV.U32 R23, RZ, RZ, R0 ;  /* 0x000000ffff177224 */ /* 0x000fe200078e0000 */
[----:B--2---:R-:W-:-:S13]  /*c740*/  ISETP.NE.AND P3, PT, R2, 0x3, PT ;  /* 0x000000030200780c */ /* 0x004fda0003f65270 */
[----:B------:R-:W-:Y:S05]  /*c750*/  @!P3 BRA `(.L_x_291) ;  /* 0x000000000004b947 */ /* 0x000fea0003800000 */
[----:B------:R-:W-:Y:S01]  /*c760*/  BPT.TRAP 0x1 ;  /* 0x000000040000795c */ /* 0x000fe20000300000 */
.L_x_291:
[----:B------:R-:W2:Y:S01]  /*c770*/  LDL R0, [R1+0x10] ;  /* 0x0000100001007983 */ /* 0x000ea20000100800 */
[----:B------:R1:W-:Y:S01]  /*c780*/  SYNCS.ARRIVE.TRANS64.A1T0 RZ, [R5+URZ+0x16850], RZ ;  /* 0x016850ff05ff79a7 */ /* 0x0003e2000810003f */
[C---:B------:R-:W-:Y:S01]  /*c790*/  VIADD R7, R26.reuse, 0xffffffff ;  /* 0xffffffff1a077836 */ /* 0x040fe20000000000 */
[----:B------:R-:W-:Y:S01]  /*c7a0*/  MOV R17, R27 ;  /* 0x0000001b00117202 */ /* 0x000fe20000000f00 */
[----:B------:R-:W-:Y:S02]  /*c7b0*/  IMAD.MOV.U32 R6, RZ, RZ, R25 ;  /* 0x000000ffff067224 */ /* 0x000fe400078e0019 */
[----:B------:R-:W-:Y:S01]  /*c7c0*/  IMAD.MOV.U32 R29, RZ, RZ, R26 ;  /* 0x000000ffff1d7224 */ /* 0x000fe200078e001a */
[----:B--2---:R-:W-:-:S13]  /*c7d0*/  ISETP.GT.AND P0, PT, R26, R0, PT ;  /* 0x000000001a00720c */ /* 0x004fda0003f04270 */
[----:B-1----:R-:W-:Y:S05]  /*c7e0*/  @P0 BRA `(.L_x_292) ;  /* 0xfffffff0001c0947 */ /* 0x002fea000383ffff */
.L_x_279:
[----:B------:R-:W-:Y:S05]  /*c7f0*/  BSYNC B0 ;  /* 0x0000000000007941 */ /* 0x000fea0003800000 */
.L_x_278:
[----:B0-----:R-:W0:Y:S01]  /*c800*/  S2R R0, SR_TID.X ;  /* 0x0000000000007919 */ /* 0x001e220000002100 */
[----:B------:R-:W-:Y:S01]  /*c810*/  BSSY B0, `(.L_x_293) ;  /* 0x0000010000007945 */ /* 0x000fe20003800000 */
        /* <DEDUP_REMOVED lines=14> */
[----:B0-----:R-:W-:-:S07]  /*c900*/  IADD3 R16, R0, UR38, R7 ;  /* 0x0000002600107c10 */ /* 0x001fce000fffe007 */
.L_x_294:
[----:B------:R-:W-:Y:S05]  /*c910*/  BSYNC B0 ;  /* 0x0000000000007941 */ /* 0x000fea0003800000 */
.L_x_293:
[----:B------:R-:W2:Y:S02]  /*c920*/  LDL R0, [R1+0x48] ;  /* 0x0000480001007983 */ /* 0x000ea40000100800 */
[----:B--2---:R-:W-:-:S13]  /*c930*/  ISETP.NE.AND P0, PT, R0, 0x3, PT ;  /* 0x000000030000780c */ /* 0x004fda0003f05270 */
[----:B------:R-:W-:Y:S05]  /*c940*/  @!P0 BRA `(.L_x_295) ;  /* 0x0000000000048947 */ /* 0x000fea0003800000 */
[----:B------:R-:W-:Y:S01]  /*c950*/  BPT.TRAP 0x1 ;  /* 0x000000040000795c */ /* 0x000fe20000300000 */
.L_x_295:
[----:B------:R-:W2:Y:S01]  /*c960*/  LDL.LU R2, [R1+0xc] ;  /* 0x00000c0001027983 */ /* 0x000ea20000300800 */
[----:B------:R-:W-:Y:S01]  /*c970*/  IMAD R0, R25, 0x8, R22 ;  /* 0x0000000819007824 */ /* 0x000fe200078e0216 */
[----:B------:R-:W-:Y:S01]  /*c980*/  SHF.L.U32 R3, R27, 0x1f, RZ ;  /* 0x0000001f1b037819 */ /* 0x000fe200000006ff */
[----:B------:R-:W-:Y:S03]  /*c990*/  BSSY B0, `(.L_x_296) ;  /* 0x0000004000007945 */ /* 0x000fe60003800000 */
[----:B------:R-:W0:Y:S01]  /*c9a0*/  SYNCS.PHASECHK.TRANS64.TRYWAIT P0, [R0+URZ+0x16860], R3 ;  /* 0x01686003000075a7 */ /* 0x000e22000800017f */
[----:B--2---:R-:W-:Y:S01]  /*c9b0*/  IMAD R6, R26, -0x80, R2 ;  /* 0xffffff801a067824 */ /* 0x004fe200078e0202 */
[----:B0-----:R-:W-:Y:S06]  /*c9c0*/  @!P0 BRA `(.L_x_297) ;  /* 0x00000044005c8947 */ /* 0x001fec0003800000 */
.L_x_413:
[----:B------:R-:W-:Y:S05]  /*c9d0*/  BSYNC B0 ;  /* 0x0000000000007941 */ /* 0x000fea0003800000 */
.L_x_296:
[----:B------:R-:W1:Y:S01]  /*c9e0*/  S2R R7, SR_TID.X ;  /* 0x0000000000077919 */ /* 0x000e620000002100 */
[----:B------:R-:W-:Y:S02]  /*c9f0*/  ULDC UR4, c[0x0][0x2f4] ;  /* 0x0000bd0000047ab9 */ /* 0x000fe40000000800 */
[----:B------:R-:W-:Y:S01]  /*ca00*/  ISETP.GE.AND P0, PT, R28, UR4, PT ;  /* 0x000000041c007c0c */ /* 0x000fe2000bf06270 */
[----:B------:R-:W-:Y:S01]  /*ca10*/  UMOV UR4, 0xffffffff ;  /* 0xffffffff00047882 */ /* 0x000fe20000000000 */
[C---:B-1----:R-:W-:Y:S01]  /*ca20*/  IMAD.SHL.U32 R2, R7.reuse, 0x8, RZ ;  /* 0x0000000807027824 */ /* 0x042fe200078e00ff */
[C---:B------:R-:W-:Y:S01]  /*ca30*/  LOP3.LUT R5, R7.reuse, 0x7f, RZ, 0xc0, !PT ;  /* 0x0000007f07057812 */ /* 0x040fe200078ec0ff */
[----:B------:R-:W-:-:S03]  /*ca40*/  IMAD.SHL.U32 R4, R7, 0x8, RZ ;  /* 0x0000000807047824 */ /* 0x000fc600078e00ff */
[----:B------:R-:W-:Y:S02]  /*ca50*/  LOP3.LUT R2, R2, 0x1f8, RZ, 0xc0, !PT ;  /* 0x000001f802027812 */ /* 0x000fe400078ec0ff */
[----:B------:R-:W-:Y:S02]  /*ca60*/  SHF.R.U32.HI R5, RZ, 0x3, R5 ;  /* 0x00000003ff057819 */ /* 0x000fe40000011605 */
[----:B------:R-:W-:-:S03]  /*ca70*/  LOP3.LUT R2, R2, 0x38, R7, 0x78, !PT ;  /* 0x0000003802027812 */ /* 0x000fc600078e7807 */
[----:B------:R-:W-:Y:S01]  /*ca80*/  IMAD.IADD R6, R6, 0x1, -R5 ;  /* 0x0000000106067824 */ /* 0x000fe200078e0a05 */
[----:B------:R-:W-:-:S05]  /*ca90*/  LOP3.LUT R2, R2, 0x200, R4, 0xf8, !PT ;  /* 0x0000020002027812 */ /* 0x000fca00078ef804 */
[----:B------:R-:W-:Y:S01]  /*caa0*/  IMAD R4, R25, 0x2000, R2 ;  /* 0x0000200019047824 */ /* 0x000fe200078e0202 */
[----:B------:R-:W-:Y:S06]  /*cab0*/  BRA.DIV UR4, `(.L_x_298) ;  /* 0x0000004604347947 */ /* 0x000fec000b800000 */
[----:B------:R-:W1:Y:S01]  /*cac0*/  SHFL.IDX PT, R14, R18, RZ, 0x181f ;  /* 0x00181fff120e7589 */ /* 0x000e6200000e0000 */
[----:B------:R-:W-:Y:S01]  /*cad0*/  IMAD.SHL.U32 R5, R28, 0x2, RZ ;  /* 0x000000021c057824 */ /* 0x000fe200078e00ff */
[----:B------:R-:W-:Y:S01]  /*cae0*/  ISETP.LT.OR P1, PT, R6, 0x1, P0 ;  /* 0x000000010600780c */ /* 0x000fe20000721670 */
[----:B------:R-:W-:Y:S01]  /*caf0*/  IMAD R4, R4, 0x2, R22 ;  /* 0x0000000204047824 */ /* 0x000fe200078e0216 */
[----:B0-----:R-:W0:Y:S02]  /*cb00*/  SHFL.IDX PT, R3, R23, RZ, 0x181f ;  /* 0x00181fff17037589 */ /* 0x001e2400000e0000 */
[----:B-1----:R-:W-:Y:S02]  /*cb10*/  IADD3 R2, P2, R14, R5, RZ ;  /* 0x000000050e027210 */ /* 0x002fe40007f5e0ff */
[----:B------:R-:W1:Y:S03]  /*cb20*/  SHFL.IDX PT, R14, R18, 0x1, 0x181f ;  /* 0x00381f00120e7f89 */ /* 0x000e6600000e0000 */
[----:B0-----:R-:W-:-:S05]  /*cb30*/  IMAD.X R3, RZ, RZ, R3, P2 ;  /* 0x000000ffff037224 */ /* 0x001fca00010e0603 */
[----:B------:R0:W-:Y:S01]  /*cb40*/  LDGSTS.E.BYPASS.LTC128B.128 [R4+0x400], desc[UR36][R2.64], !P1 ;  /* 0x0040000002047fae */ /* 0x0001e2000c901d64 */
[----:B------:R-:W-:-:S03]  /*cb50*/  ISETP.LT.OR P1, PT, R6, 0x11, P0 ;  /* 0x000000110600780c */ /* 0x000fc60000721670 */
[----:B0-----:R-:W0:Y:S01]  /*cb60*/  SHFL.IDX PT, R3, R23, 0x1, 0x181f ;  /* 0x00381f0017037f89 */ /* 0x001e2200000e0000 */
[----:B-1----:R-:W-:-:S03]  /*cb70*/  IADD3 R2, P2, R14, R5, RZ ;  /* 0x000000050e027210 */ /* 0x002fc60007f5e0ff */
[----:B------:R-:W1:Y:S01]  /*cb80*/  SHFL.IDX PT, R14, R18, 0x2, 0x181f ;  /* 0x00581f00120e7f89 */ /* 0x000e6200000e0000 */
[----:B0-----:R-:W-:-:S05]  /*cb90*/  IADD3.X R3, RZ, R3, RZ, P2, !PT ;  /* 0x00000003ff037210 */ /* 0x001fca00017fe4ff */
[----:B------:R0:W-:Y:S01]  /*cba0*/  LDGSTS.E.BYPASS.LTC128B.128 [R4+0xc00], desc[UR36][R2.64], !P1 ;  /* 0x00c0000002047fae */ /* 0x0001e2000c901d64 */
[----:B------:R-:W-:-:S03]  /*cbb0*/  ISETP.LT.OR P1, PT, R6, 0x21, P0 ;  /* 0x000000210600780c */ /* 0x000fc60000721670 */
[----:B0-----:R-:W0:Y:S01]  /*cbc0*/  SHFL.IDX PT, R3, R23, 0x2, 0x181f ;  /* 0x00581f0017037f89 */ /* 0x001e2200000e0000 */
[----:B-1----:R-:W-:-:S03]  /*cbd0*/  IADD3 R2, P2, R14, R5, RZ ;  /* 0x000000050e027210 */ /* 0x002fc60007f5e0ff */
[----:B------:R-:W1:Y:S02]  /*cbe0*/  SHFL.IDX PT, R14, R18, 0x3, 0x181f ;  /* 0x00781f00120e7f89 */ /* 0x000e6400000e0000 */
[----:B0-----:R-:W-:-:S05]  /*cbf0*/  IMAD.X R3, RZ, RZ, R3, P2 ;  /* 0x000000ffff037224 */ /* 0x001fca00010e0603 */
        /* <DEDUP_REMOVED lines=22> */
[----:B------:R-:W1:Y:S04]  /*cd60*/  SHFL.IDX PT, R23, R23, 0x7, 0x181f ;  /* 0x00f81f0017177f89 */ /* 0x000e6800000e0000 */
[----:B------:R2:W3:Y:S01]  /*cd70*/  SHFL.IDX PT, R14, R18, 0x7, 0x181f ;  /* 0x00f81f00120e7f89 */ /* 0x0004e200000e0000 */
[----:B0-----:R-:W-:-:S05]  /*cd80*/  IMAD.X R3, RZ, RZ, R3, P2 ;  /* 0x000000ffff037224 */ /* 0x001fca00010e0603 */
[----:B-1----:R2:W-:Y:S02]  /*cd90*/  LDGSTS.E.BYPASS.LTC128B.128 [R4+0x3400], desc[UR36][R2.64], !P1 ;  /* 0x0340000002047fae */ /* 0x0025e4000c901d64 */
.L_x_431:
[----:B------:R-:W-:Y:S02]  /*cda0*/  ISETP.LT.OR P0, PT, R6, 0x71, P0 ;  /* 0x000000710600780c */ /* 0x000fe40000701670 */
[----:B--23--:R-:W-:-:S05]  /*cdb0*/  IADD3 R2, P1, R14, R5, RZ ;  /* 0x000000050e027210 */ /* 0x00cfca0007f3e0ff */
[----:B------:R-:W-:-:S06]  /*cdc0*/  IMAD.X R3, RZ, RZ, R23, P1 ;  /* 0x000000ffff037224 */ /* 0x000fcc00008e0617 */
[----:B------:R-:W-:Y:S01]  /*cdd0*/  @!PT LDS RZ, [RZ] ;  /* 0x00000000fffff984 */ /* 0x000fe20000000800 */
[----:B------:R-:W-:Y:S01]  /*cde0*/  @!PT LDS RZ, [RZ] ;  /* 0x00000000fffff984 */ /* 0x000fe20000000800 */
[----:B------:R-:W-:Y:S01]  /*cdf0*/  @!PT LDS RZ, [RZ] ;  /* 0x00000000fffff984 */ /* 0x000fe20000000800 */
[----:B------:R0:W-:Y:S01]  /*ce00*/  LDGSTS.E.BYPASS.LTC128B.128 [R4+0x3c00], desc[UR36][R2.64], !P0 ;  /* 0x03c0000002047fae */ /* 0x0001e2000c101d64 */
[----:B------:R-:W-:Y:S01]  /*ce10*/  PLOP3.LUT P0, PT, PT, PT, PT, 0x80, 0x0 ;  /* 0x000000000000781c */ /* 0x000fe20003f0f070 */
[----:B------:R-:W-:-:S12]  /*ce20*/  NOP ;  /* 0x0000000000007918 */ /* 0x000fd80000000000 */
.L_x_299:
[----:B------:R-:W-:Y:S02]  /*ce30*/  PLOP3.LUT P1, PT, P1, P0, PT, 0xa2, 0x0 ;  /* 0x000000000000781c */ /* 0x000fe40000f21472 */
[----:B------:R-:W-:-:S08]  /*ce40*/  @P0 R2UR P1, UR4, R0 ;  /* 0x00000000000402ca */ /* 0x000fd00000020000 */
[----:B------:R-:W-:-:S05]  /*ce50*/  @P0 PLOP3.LUT P0, PT, P1, PT, PT, 0x80, 0x0 ;  /* 0x000000000000081c */ /* 0x000fca0000f0f070 */
[----:B------:R-:W-:Y:S01]  /*ce60*/  @!P1 SYNCS.ARRIVE.TRANS64.RED.A0T1 RZ, [UR4+0x16850], RZ ;  /* 0x016850ffffff99a7 */ /* 0x000fe20008200404 */
[----:B------:R-:W-:Y:S07]  /*ce70*/  @!P1 ARRIVES.LDGSTSBAR.64.TRANSCNT [UR4+0x16850] ;  /* 0x01685000ff0099b0 */ /* 0x000fee0008000a84 */
[----:B------:R-:W-:Y:S05]  /*ce80*/  @P0 BRA.U.ANY `(.L_x_299) ;  /* 0xfffffffd00e80947 */ /* 0x000fea000393ffff */
[----:B------:R-:W-:Y:S01]  /*ce90*/  NOP ;  /* 0x0000000000007918 */ /* 0x000fe20000000000 */
[----:B0-----:R-:W2:Y:S02]  /*cea0*/  LDL R2, [R1+0x48] ;  /* 0x0000480001027983 */ /* 0x001ea40000100800 */
[----:B--2---:R-:W-:-:S13]  /*ceb0*/  ISETP.NE.AND P2, PT, R2, 0x3, PT ;  /* 0x000000030200780c */ /* 0x004fda0003f45270 */
[----:B------:R-:W-:Y:S05]  /*cec0*/  @!P2 BRA `(.L_x_300) ;  /* 0x000000000004a947 */ /* 0x000fea0003800000 */
[----:B------:R-:W-:Y:S01]  /*ced0*/  BPT.TRAP 0x1 ;  /* 0x000000040000795c */ /* 0x000fe20000300000 */
.L_x_300:
[----:B------:R-:W-:Y:S01]  /*cee0*/  VIADD R25, R25, 0x1 ;  /* 0x0000000119197836 */ /* 0x000fe20000000000 */
[----:B------:R0:W-:Y:S04]  /*cef0*/  SYNCS.ARRIVE.TRANS64.A1T0 RZ, [R0+URZ+0x16850], RZ ;  /* 0x016850ff00ff79a7 */ /* 0x0001e8000810003f */
[----:B------:R-:W-:-:S04]  /*cf00*/  ISETP.NE.AND P0, PT, R25, 0x2, PT ;  /* 0x000000021900780c */ /* 0x000fc80003f05270 */
[----:B0-----:R-:W-:Y:S02]  /*cf10*/  SEL R0, RZ, 0x1, P0 ;  /* 0x00000001ff007807 */ /* 0x001fe40000000000 */
[----:B------:R-:W-:Y:S02]  /*cf20*/  SEL R25, R25, RZ, P0 ;  /* 0x000000ff19197207 */ /* 0x000fe40000000000 */
[----:B------:R-:W-:-:S07]  /*cf30*/  LOP3.LUT R27, R27, R0, RZ, 0x3c, !PT ;  /* 0x000000001b1b7212 */ /* 0x000fce00078e3cff */
.L_x_259:
[----:B------:R-:W-:Y:S05]  /*cf40*/  BSYNC B7 ;  /* 0x0000000000077941 */ /* 0x000fea0003800000 */
.L_x_257:
[----:B------:R-:W2:Y:S02]  /*cf50*/  LDL R0, [R1+0x4] ;  /* 0x0000040001007983 */ /* 0x000ea40000100800 */
[----:B--2---:R-:W-:-:S13]  /*cf60*/  LOP3.LUT P0, RZ, R0, 0x10, RZ, 0xc0, !PT ;  /* 0x0000001000ff7812 */ /* 0x004fda000780c0ff */
[----:B------:R-:W-:Y:S05]  /*cf70*/  @!P0 BRA `(.L_x_301) ;  /* 0x0000000000248947 */ /* 0x000fea0003800000 */
[----:B------:R-:W-:Y:S05]  /*cf80*/  WARPSYNC.ALL ;  /* 0x0000000000007948 */ /* 0x000fea0003800000 */
[----:B------:R-:W0:Y:S08]  /*cf90*/  S2UR UR5, SR_CgaCtaId ;  /* 0x00000000000579c3 */ /* 0x000e300000008800 */
[----:B------:R-:W-:Y:S06]  /*cfa0*/  BAR.SYNC.DEFER_BLOCKING 0x5, 0x200 ;  /* 0x0148000000007b1d */ /* 0x000fec0000010000 */
[----:B------:R-:W-:-:S02]  /*cfb0*/  UMOV UR4, 0x400 ;  /* 0x0000040000047882 */ /* 0x000fc40000000000 */
[----:B0-----:R-:W-:-:S06]  /*cfc0*/  ULEA UR4, UR5, UR4, 0x18 ;  /* 0x0000000405047291 */ /* 0x001fcc000f8ec03f */
[----:B------:R-:W-:-:S05]  /*cfd0*/  IMAD.U32 R22, RZ, RZ, UR4 ;  /* 0x00000004ff167e24 */ /* 0x000fca000f8e00ff */
[----:B------:R0:W1:Y:S01]  /*cfe0*/  LDS.128 R16, [R22+0x168d0] ;  /* 0x0168d00016107984 */ /* 0x0000620000000c00 */
[----:B------:R-:W-:Y:S06]  /*cff0*/  BAR.ARV 0x4, 0x200 ;  /* 0x0108000000007b1d */ /* 0x000fec0000002000 */
[----:B------:R-:W-:Y:S05]  /*d000*/  BRA `(.L_x_302) ;  /* 0x0000000800d07947 */ /* 0x000fea0003800000 */
.L_x_301:
[----:B------:R-:W0:Y:S01]  /*d010*/  S2R R0, SR_TID.X ;  /* 0x0000000000007919 */ /* 0x000e220000002100 */
[----:B------:R-:W-:Y:S01]  /*d020*/  UMOV UR4, 0xffffffff ;  /* 0xffffffff00047882 */ /* 0x000fe20000000000 */
[----:B0-----:R-:W-:-:S04]  /*d030*/  LOP3.LUT R9, R0, 0x1f, RZ, 0xc0, !PT ;  /* 0x0000001f00097812 */ /* 0x001fc800078ec0ff */
[----:B------:R-:W-:Y:S01]  /*d040*/  ISETP.NE.AND P0, PT, R9, 0x1f, PT ;  /* 0x0000001f0900780c */ /* 0x000fe20003f05270 */
[----:B------:R-:W-:-:S12]  /*d050*/  BRA.DIV UR4, `(.L_x_303) ;  /* 0x0000004604f87947 */ /* 0x000fd8000b800000 */
[----:B------:R-:W-:Y:S01]  /*d060*/  IMAD.IADD R7, R19, 0x1, R9 ;  /* 0x0000000113077824 */ /* 0x000fe200078e0209 */
[----:B------:R-:W-:-:S04]  /*d070*/  ULDC UR4, c[0x0][0xc3c] ;  /* 0x00030f0000047ab9 */ /* 0x000fc80000000800 */
[----:B------:R-:W-:-:S13]  /*d080*/  ISETP.GE.OR P1, PT, R7, UR4, !P0 ;  /* 0x0000000407007c0c */ /* 0x000fda000c726670 */
[----:B------:R-:W0:Y:S08]  /*d090*/  @!P1 LDC.64 R2, c[0x0][0xc80] ;  /* 0x00032000ff029b82 */ /* 0x000e300000000a00 */
[----:B------:R-:W1:Y:S01]  /*d0a0*/  @!P1 LDC.64 R4, c[0x0][0xc78] ;  /* 0x00031e00ff049b82 */ /* 0x000e620000000a00 */
[----:B0-----:R-:W-:-:S05]  /*d0b0*/  @!P1 IMAD.WIDE R2, R7, 0x4, R2 ;  /* 0x0000000407029825 */ /* 0x001fca00078e0202 */
[----:B------:R1:W2:Y:S02]  /*d0c0*/  @!P1 LDG.E R8, desc[UR36][R2.64] ;  /* 0x0000002402089981 */ /* 0x0002a4000c1e1900 */
[----:B-1----:R-:W-:-:S05]  /*d0d0*/  @!P1 IMAD.WIDE R2, R7, 0x4, R4 ;  /* 0x0000000407029825 */ /* 0x002fca00078e0204 */
[----:B------:R-:W3:Y:S01]  /*d0e0*/  @!P1 LDG.E R5, desc[UR36][R2.64] ;  /* 0x0000002402059981 */ /* 0x000ee2000c1e1900 */
[----:B------:R-:W-:Y:S01]  /*d0f0*/  IMAD.MOV.U32 R7, RZ, RZ, RZ ;  /* 0x000000ffff077224 */ /* 0x000fe200078e00ff */
[C---:B------:R-:W-:Y:S01]  /*d100*/  ISETP.GE.U32.AND P2, PT, R9.reuse, 0x2, PT ;  /* 0x000000020900780c */ /* 0x040fe20003f46070 */
[----:B------:R-:W-:Y:S01]  /*d110*/  IMAD.MOV.U32 R4, RZ, RZ, RZ ;  /* 0x000000ffff047224 */ /* 0x000fe200078e00ff */
[C---:B------:R-:W-:Y:S01]  /*d120*/  ISETP.GE.U32.AND P3, PT, R9.reuse, 0x4, PT ;  /* 0x000000040900780c */ /* 0x040fe20003f66070 */
[----:B------:R-:W-:Y:S01]  /*d130*/  SHFL.IDX PT, R0, R16, RZ, 0x1f ;  /* 0x00001fff10007589 */ /* 0x000fe200000e0000 */
[C---:B------:R-:W-:Y:S02]  /*d140*/  ISETP.GE.U32.AND P4, PT, R9.reuse, 0x8, PT ;  /* 0x000000080900780c */ /* 0x040fe40003f86070 */
[C---:B------:R-:W-:Y:S01]  /*d150*/  ISETP.GE.U32.AND P5, PT, R9.reuse, 0x10, PT ;  /* 0x000000100900780c */ /* 0x040fe20003fa6070 */
[----:B------:R0:W-:Y:S02]  /*d160*/  SHFL.IDX PT, R6, R16, 0x1, 0x1f ;  /* 0x00201f0010067f89 */ /* 0x0001e400000e0000 */
[----:B0-----:R-:W-:Y:S01]  /*d170*/  IMAD.MOV.U32 R16, RZ, RZ, RZ ;  /* 0x000000ffff107224 */ /* 0x001fe200078e00ff */
[----:B--2---:R-:W-:Y:S01]  /*d180*/  @!P1 MOV R7, R8 ;  /* 0x0000000800079202 */ /* 0x004fe20000000f00 */
[----:B---3--:R-:W-:Y:S01]  /*d190*/  @!P1 IMAD.MOV.U32 R4, RZ, RZ, R5 ;  /* 0x000000ffff049224 */ /* 0x008fe200078e0005 */
[----:B------:R-:W-:-:S03]  /*d1a0*/  ISETP.NE.AND P1, PT, R9, RZ, PT ;  /* 0x000000ff0900720c */ /* 0x000fc60003f25270 */
[----:B------:R-:W-:-:S05]  /*d1b0*/  IMAD R13, R4, R7, RZ ;  /* 0x00000007040d7224 */ /* 0x000fca00078e02ff */
        /* <DEDUP_REMOVED lines=15> */
[----:B------:R0:W1:Y:S02]  /*d2b0*/  SHFL.IDX PT, R14, R3, 0x1f, 0x1f ;  /* 0x03e01f00030e7f89 */ /* 0x00006400000e0000 */
.L_x_441:
[----:B------:R-:W-:Y:S02]  /*d2c0*/  ULDC UR4, c[0x0][0xc38] ;  /* 0x00030e0000047ab9 */ /* 0x000fe40000000800 */
[----:B------:R-:W-:-:S04]  /*d2d0*/  IMAD.U32 R2, RZ, RZ, UR4 ;  /* 0x00000004ff027e24 */ /* 0x000fc8000f8e00ff */
[----:B-1----:R-:W-:-:S04]  /*d2e0*/  IMAD R5, R14, R2, RZ ;  /* 0x000000020e057224 */ /* 0x002fc800078e02ff */
[----:B------:R-:W-:-:S05]  /*d2f0*/  IMAD.IADD R6, R6, 0x1, R5 ;  /* 0x0000000106067824 */ /* 0x000fca00078e0205 */
[----:B------:R-:W-:-:S13]  /*d300*/  ISETP.GT.AND P6, PT, R6, R0, PT ;  /* 0x000000000600720c */ /* 0x000fda0003fc4270 */
[----:B------:R-:W-:Y:S05]  /*d310*/  @P6 BRA `(.L_x_304) ;  /* 0x0000000000a46947 */ /* 0x000fea0003800000 */
.L_x_307:
[----:B------:R-:W1:Y:S01]  /*d320*/  LDC R2, c[0x0][0xc3c] ;  /* 0x00030f00ff027b82 */ /* 0x000e620000000800 */
[----:B------:R-:W-:-:S04]  /*d330*/  IADD3 R19, R19, 0x1f, RZ ;  /* 0x0000001f13137810 */ /* 0x000fc80007ffe0ff */
[----:B-1----:R-:W-:-:S13]  /*d340*/  ISETP.GE.AND P6, PT, R19, R2, PT ;  /* 0x000000021300720c */ /* 0x002fda0003fc6270 */
[----:B------:R-:W-:Y:S05]  /*d350*/  @P6 BRA `(.L_x_305) ;  /* 0x0000000400b86947 */ /* 0x000fea0003800000 */
[----:B0-----:R-:W0:Y:S01]  /*d360*/  S2R R3, SR_TID.X ;  /* 0x0000000000037919 */ /* 0x001e220000002100 */
[----:B------:R-:W-:Y:S01]  /*d370*/  IMAD.MOV.U32 R7, RZ, RZ, RZ ;  /* 0x000000ffff077224 */ /* 0x000fe200078e00ff */
[----:B0-----:R-:W-:-:S05]  /*d380*/  LOP3.LUT R3, R3, 0x1f, RZ, 0xc0, !PT ;  /* 0x0000001f03037812 */ /* 0x001fca00078ec0ff */
[----:B------:R-:W-:-:S05]  /*d390*/  IMAD.IADD R9, R19, 0x1, R3 ;  /* 0x0000000113097824 */ /* 0x000fca00078e0203 */
[----:B------:R-:W-:-:S13]  /*d3a0*/  ISETP.GE.OR P6, PT, R9, R2, !P0 ;  /* 0x000000020900720c */ /* 0x000fda00047c6670 */
[----:B------:R-:W0:Y:S08]  /*d3b0*/  @!P6 LDC.64 R2, c[0x0][0xc80] ;  /* 0x00032000ff02eb82 */ /* 0x000e300000000a00 */
[----:B------:R-:W1:Y:S01]  /*d3c0*/  @!P6 LDC.64 R4, c[0x0][0xc78] ;  /* 0x00031e00ff04eb82 */ /* 0x000e620000000a00 */
[----:B0-----:R-:W-:-:S05]  /*d3d0*/  @!P6 IMAD.WIDE R2, R9, 0x4, R2 ;  /* 0x000000040902e825 */ /* 0x001fca00078e0202 */
[----:B------:R1:W2:Y:S02]  /*d3e0*/  @!P6 LDG.E R7, desc[UR36][R2.64] ;  /* 0x000000240207e981 */ /* 0x0002a4000c1e1900 */
[----:B-1----:R-:W-:-:S04]  /*d3f0*/  @!P6 IMAD.WIDE R2, R9, 0x4, R4 ;  /* 0x000000040902e825 */ /* 0x002fc800078e0204 */
[----:B------:R-:W-:-:S06]  /*d400*/  IMAD.MOV.U32 R4, RZ, RZ, RZ ;  /* 0x000000ffff047224 */ /* 0x000fcc00078e00ff */
[----:B------:R-:W2:Y:S01]  /*d410*/  @!P6 LDG.E R4, desc[UR36][R2.64] ;  /* 0x000000240204e981 */ /* 0x000ea2000c1e1900 */
[----:B------:R-:W-:Y:S01]  /*d420*/  UMOV UR4, 0xffffffff ;  /* 0xffffffff00047882 */ /* 0x000fe20000000000 */
[----:B--2---:R-:W-:Y:S02]  /*d430*/  IMAD R13, R4, R7, RZ ;  /* 0x00000007040d7224 */ /* 0x004fe400078e02ff */
[----:B------:R-:W-:Y:S05]  /*d440*/  BRA.DIV UR4, `(.L_x_306) ;  /* 0x0000004a04387947 */ /* 0x000fea000b800000 */
        /* <DEDUP_REMOVED lines=16> */
.L_x_449:
[----:B------:R-:W-:Y:S02]  /*d550*/  ULDC UR4, c[0x0][0xc38] ;  /* 0x00030e0000047ab9 */ /* 0x000fe40000000800 */
[----:B------:R-:W-:-:S04]  /*d560*/  IMAD.U32 R2, RZ, RZ, UR4 ;  /* 0x00000004ff027e24 */ /* 0x000fc8000f8e00ff */
[----:B-1----:R-:W-:-:S04]  /*d570*/  IMAD R5, R14, R2, RZ ;  /* 0x000000020e057224 */ /* 0x002fc800078e02ff */
[----:B------:R-:W-:-:S05]  /*d580*/  IMAD.IADD R6, R5, 0x1, R6 ;  /* 0x0000000105067824 */ /* 0x000fca00078e0206 */
[----:B------:R-:W-:-:S13]  /*d590*/  ISETP.GT.AND P6, PT, R6, R0, PT ;  /* 0x000000000600720c */ /* 0x000fda0003fc4270 */
[----:B------:R-:W-:Y:S05]  /*d5a0*/  @!P6 BRA `(.L_x_307) ;  /* 0xfffffffc005ce947 */ /* 0x000fea000383ffff */
.L_x_304:
[----:B------:R-:W-:Y:S01]  /*d5b0*/  IADD3 R6, -R5, R6, RZ ;  /* 0x0000000605067210 */ /* 0x000fe20007ffe1ff */
[----:B------:R-:W-:-:S04]  /*d5c0*/  UMOV UR4, 0xffffffff ;  /* 0xffffffff00047882 */ /* 0x000fc80000000000 */
[----:B------:R-:W-:-:S05]  /*d5d0*/  IMAD R5, R3, R2, R6 ;  /* 0x0000000203057224 */ /* 0x000fca00078e0206 */
[----:B------:R-:W-:Y:S01]  /*d5e0*/  ISETP.GT.AND P6, PT, R5, R0, PT ;  /* 0x000000000500720c */ /* 0x000fe20003fc4270 */
[----:B------:R-:W-:-:S12]  /*d5f0*/  BRA.DIV UR4, `(.L_x_308) ;  /* 0x0000004a04847947 */ /* 0x000fd8000b800000 */
[----:B------:R-:W-:-:S04]  /*d600*/  VOTE.ANY R8, PT, !P6 ;  /* 0x0000000000087806 */ /* 0x000fc800070e0100 */
[----:B------:R-:W1:Y:S02]  /*d610*/  POPC R5, R8 ;  /* 0x0000000800057309 */ /* 0x000e640000000000 */
[----:B-1----:R1:W2:Y:S04]  /*d620*/  SHFL.IDX PT, R7, R7, R5, 0x1f ;  /* 0x00001f0507077589 */ /* 0x0022a800000e0000 */
[----:B------:R1:W3:Y:S02]  /*d630*/  SHFL.IDX PT, R4, R4, R5, 0x1f ;  /* 0x00001f0504047589 */ /* 0x0002e400000e0000 */
.L_x_454:
[----:B------:R-:W-:-:S13]  /*d640*/  ISETP.NE.AND P0, PT, R8, RZ, PT ;  /* 0x000000ff0800720c */ /* 0x000fda0003f05270 */
[----:B------:R-:W-:Y:S05]  /*d650*/  @!P0 BRA `(.L_x_309) ;  /* 0x0000000000108947 */ /* 0x000fea0003800000 */
[----:B------:R-:W-:Y:S01]  /*d660*/  UMOV UR4, 0xffffffff ;  /* 0xffffffff00047882 */ /* 0x000fe20000000000 */
[----:B------:R-:W-:Y:S02]  /*d670*/  VIADD R12, R5, 0xffffffff ;  /* 0xffffffff050c7836 */ /* 0x000fe40000000000 */
[----:B------:R-:W-:Y:S05]  /*d680*/  BRA.DIV UR4, `(.L_x_310) ;  /* 0x0000004a04bc7947 */ /* 0x000fea000b800000 */
[----:B------:R4:W0:Y:S02]  /*d690*/  SHFL.IDX PT, R16, R3, R12, 0x1f ;  /* 0x00001f0c03107589 */ /* 0x00082400000e0000 */
.L_x_309:
[-C--:B--2---:R-:W-:Y:S01]  /*d6a0*/  IABS R8, R7.reuse ;  /* 0x0000000700087213 */ /* 0x084fe20000000000 */
[----:B0-----:R-:W-:Y:S01]  /*d6b0*/  IMAD R16, R16, R2, R6 ;  /* 0x0000000210107224 */ /* 0x001fe200078e0206 */
[----:B------:R-:W-:Y:S01]  /*d6c0*/  IABS R6, R7 ;  /* 0x0000000700067213 */ /* 0x000fe20000000000 */
[----:B------:R-:W-:Y:S01]  /*d6d0*/  IMAD.MOV.U32 R2, RZ, RZ, RZ ;  /* 0x000000ffff027224 */ /* 0x000fe200078e00ff */
[----:B------:R-:W0:Y:S01]  /*d6e0*/  I2F.RP R9, R8 ;  /* 0x0000000800097306 */ /* 0x000e220000209400 */
[----:B------:R-:W-:Y:S02]  /*d6f0*/  IMAD.IADD R0, R0, 0x1, -R16 ;  /* 0x0000000100007824 */ /* 0x000fe400078e0a10 */
[----:B------:R-:W-:Y:S01]  /*d700*/  IMAD.MOV R10, RZ, RZ, -R6 ;  /* 0x000000ffff0a7224 */ /* 0x000fe200078e0a06 */
[----:B---3--:R-:W-:Y:S01]  /*d710*/  IABS R6, R4 ;  /* 0x0000000400067213 */ /* 0x008fe20000000000 */
[----:B------:R-:W-:-:S03]  /*d720*/  IMAD.IADD R19, R5, 0x1, R19 ;  /* 0x0000000105137824 */ /* 0x000fc600078e0213 */
[----:B0-----:R-:W4:Y:S02]  /*d730*/  MUFU.RCP R9, R9 ;  /* 0x0000000900097308 */ /* 0x001f240000001000 */
[----:B----4-:R-:W-:-:S06]  /*d740*/  VIADD R3, R9, 0xffffffe ;  /* 0x0ffffffe09037836 */ /* 0x010fcc0000000000 */
[----:B------:R-:W0:Y:S02]  /*d750*/  F2I.FTZ.U32.TRUNC.NTZ R3, R3 ;  /* 0x0000000300037305 */ /* 0x000e24000021f000 */
[----:B0-----:R-:W-:-:S04]  /*d760*/  IMAD.MOV R11, RZ, RZ, -R3 ;  /* 0x000000ffff0b7224 */ /* 0x001fc800078e0a03 */
[----:B------:R-:W-:-:S04]  /*d770*/  IMAD R11, R11, R8, RZ ;  /* 0x000000080b0b7224 */ /* 0x000fc800078e02ff */
[----:B------:R-:W-:Y:S01]  /*d780*/  IMAD.HI.U32 R2, R3, R11, R2 ;  /* 0x0000000b03027227 */ /* 0x000fe200078e0002 */
[----:B------:R-:W-:-:S05]  /*d790*/  IABS R11, R0 ;  /* 0x00000000000b7213 */ /* 0x000fca0000000000 */
[----:B------:R-:W-:-:S04]  /*d7a0*/  IMAD.HI.U32 R9, R2, R11, RZ ;  /* 0x0000000b02097227 */ /* 0x000fc800078e00ff */
[----:B------:R-:W-:Y:S02]  /*d7b0*/  IMAD R11, R9, R10, R11 ;  /* 0x0000000a090b7224 */ /* 0x000fe400078e020b */
[----:B------:R-:W0:Y:S01]  /*d7c0*/  I2F.RP R10, R6 ;  /* 0x00000006000a7306 */ /* 0x000e220000209400 */
[----:B------:R-:W-:Y:S02]  /*d7d0*/  IMAD.MOV.U32 R2, RZ, RZ, RZ ;  /* 0x000000ffff027224 */ /* 0x000fe400078e00ff */
[----:B------:R-:W-:-:S05]  /*d7e0*/  ISETP.GT.U32.AND P1, PT, R8, R11, PT ;  /* 0x0000000b0800720c */ /* 0x000fca0003f24070 */
[----:B0-----:R-:W0:Y:S08]  /*d7f0*/  MUFU.RCP R10, R10 ;  /* 0x0000000a000a7308 */ /* 0x001e300000001000 */
[----:B------:R-:W-:Y:S01]  /*d800*/  @!P1 IMAD.IADD R11, R11, 0x1, -R8 ;  /* 0x000000010b0b9824 */ /* 0x000fe200078e0a08 */
[----:B------:R-:W-:Y:S02]  /*d810*/  @!P1 IADD3 R9, R9, 0x1, RZ ;  /* 0x0000000109099810 */ /* 0x000fe40007ffe0ff */
[----:B------:R-:W-:-:S02]  /*d820*/  ISETP.NE.AND P1, PT, R7, RZ, PT ;  /* 0x000000ff0700720c */ /* 0x000fc40003f25270 */
[----:B------:R-:W-:Y:S02]  /*d830*/  ISETP.GE.U32.AND P0, PT, R11, R8, PT ;  /* 0x000000080b00720c */ /* 0x000fe40003f06070 */
[----:B------:R-:W-:-:S05]  /*d840*/  IABS R8, R4 ;  /* 0x0000000400087213 */ /* 0x000fca0000000000 */
[----:B------:R-:W-:Y:S02]  /*d850*/  IMAD.MOV R8, RZ, RZ, -R8 ;  /* 0x000000ffff087224 */ /* 0x000fe400078e0a08 */
[----:B0-----:R-:W-:-:S04]  /*d860*/  VIADD R12, R10, 0xffffffe ;  /* 0x0ffffffe0a0c7836 */ /* 0x001fc80000000000 */
[----:B------:R-:W-:Y:S01]  /*d870*/  @P0 VIADD R9, R9, 0x1 ;  /* 0x0000000109090836 */ /* 0x000fe20000000000 */
[----:B------:R-:W0:Y:S02]  /*d880*/  F2I.FTZ.U32.TRUNC.NTZ R3, R12 ;  /* 0x0000000c00037305 */ /* 0x000e24000021f000 */
[----:B0-----:R-:W-:-:S04]  /*d890*/  IMAD.MOV R11, RZ, RZ, -R3 ;  /* 0x000000ffff0b7224 */ /* 0x001fc800078e0a03 */
[----:B------:R-:W-:-:S04]  /*d8a0*/  IMAD R11, R11, R6, RZ ;  /* 0x000000060b0b7224 */ /* 0x000fc800078e02ff */
[----:B------:R-:W-:Y:S01]  /*d8b0*/  IMAD.HI.U32 R2, R3, R11, R2 ;  /* 0x0000000b03027227 */ /* 0x000fe200078e0002 */
[----:B------:R-:W-:-:S04]  /*d8c0*/  LOP3.LUT R3, R0, R7, RZ, 0x3c, !PT ;  /* 0x0000000700037212 */ /* 0x000fc800078e3cff */
[----:B------:R-:W-:-:S13]  /*d8d0*/  ISETP.GE.AND P2, PT, R3, RZ, PT ;  /* 0x000000ff0300720c */ /* 0x000fda0003f46270 */
[----:B------:R-:W-:Y:S01]  /*d8e0*/  @!P2 IMAD.MOV R9, RZ, RZ, -R9 ;  /* 0x000000ffff09a224 */ /* 0x000fe200078e0a09 */
[----:B------:R-:W-:-:S04]  /*d8f0*/  @!P1 LOP3.LUT R9, RZ, R7, RZ, 0x33, !PT ;  /* 0x00000007ff099212 */ /* 0x000fc800078e33ff */
[-C--:B------:R-:W-:Y:S01]  /*d900*/  IABS R3, R9.reuse ;  /* 0x0000000900037213 */ /* 0x080fe20000000000 */
[----:B------:R-:W-:-:S04]  /*d910*/  IMAD R7, R7, R9, RZ ;  /* 0x0000000907077224 */ /* 0x000fc800078e02ff */
[----:B------:R-:W-:Y:S01]  /*d920*/  IMAD.HI.U32 R2, R2, R3, RZ ;  /* 0x0000000302027227 */ /* 0x000fe200078e00ff */
[----:B------:R-:W-:-:S03]  /*d930*/  IADD3 R17, R0, -R7, RZ ;  /* 0x8000000700117210 */ /* 0x000fc60007ffe0ff */
[----:B------:R-:W-:-:S05]  /*d940*/  IMAD R3, R2, R8, R3 ;  /* 0x0000000802037224 */ /* 0x000fca00078e0203 */
[----:B------:R-:W-:-:S13]  /*d950*/  ISETP.GT.U32.AND P1, PT, R6, R3, PT ;  /* 0x000000030600720c */ /* 0x000fda0003f24070 */
[----:B------:R-:W-:Y:S02]  /*d960*/  @!P1 IMAD.IADD R3, R3, 0x1, -R6 ;  /* 0x0000000103039824 */ /* 0x000fe400078e0a06 */
[----:B------:R-:W-:Y:S01]  /*d970*/  @!P1 VIADD R2, R2, 0x1 ;  /* 0x0000000102029836 */ /* 0x000fe20000000000 */
[----:B------:R-:W-:Y:S02]  /*d980*/  ISETP.NE.AND P1, PT, R4, RZ, PT ;  /* 0x000000ff0400720c */ /* 0x000fe40003f25270 */
[----:B------:R-:W-:Y:S02]  /*d990*/  ISETP.GE.U32.AND P0, PT, R3, R6, PT ;  /* 0x000000060300720c */ /* 0x000fe40003f06070 */
[----:B------:R-:W-:-:S04]  /*d9a0*/  LOP3.LUT R3, R9, R4, RZ, 0x3c, !PT ;  /* 0x0000000409037212 */ /* 0x000fc800078e3cff */
[----:B------:R-:W-:-:S07]  /*d9b0*/  ISETP.GE.AND P2, PT, R3, RZ, PT ;  /* 0x000000ff0300720c */ /* 0x000fce0003f46270 */
[----:B------:R-:W-:-:S06]  /*d9c0*/  @P0 VIADD R2, R2, 0x1 ;  /* 0x0000000102020836 */ /* 0x000fcc0000000000 */
[----:B------:R-:W-:Y:S01]  /*d9d0*/  @!P2 IMAD.MOV R2, RZ, RZ, -R2 ;  /* 0x000000ffff02a224 */ /* 0x000fe200078e0a02 */
[----:B------:R-:W-:-:S05]  /*d9e0*/  @!P1 LOP3.LUT R2, RZ, R4, RZ, 0x33, !PT ;  /* 0x00000004ff029212 */ /* 0x000fca00078e33ff */
[--C-:B------:R-:W-:Y:S02]  /*d9f0*/  IMAD.MOV R3, RZ, RZ, -R2.reuse ;  /* 0x000000ffff037224 */ /* 0x100fe400078e0a02 */
[C---:B------:R-:W-:Y:S02]  /*da00*/  IMAD R2, R4.reuse, 0x1000000, R2 ;  /* 0x0100000004027824 */ /* 0x040fe400078e0202 */
[----:B------:R-:W-:-:S04]  /*da10*/  IMAD R9, R4, R3, R9 ;  /* 0x0000000304097224 */ /* 0x000fc800078e0209 */
[----:B------:R-:W-:Y:S01]  /*da20*/  IMAD R18, R9, 0x10000, R2 ;  /* 0x0001000009127824 */ /* 0x000fe200078e0202 */
[----:B------:R-:W-:Y:S06]  /*da30*/  BRA `(.L_x_311) ;  /* 0x00000000001c7947 */ /* 0x000fec0003800000 */
.L_x_305:
[----:B------:R-:W-:Y:S01]  /*da40*/  UMOV UR4, URZ ;  /* 0x0000003f00047c82 */ /* 0x000fe20008000000 */
[----:B------:R-:W-:Y:S01]  /*da50*/  UMOV UR5, URZ ;  /* 0x0000003f00057c82 */ /* 0x000fe20008000000 */
[----:B------:R-:W-:Y:S01]  /*da60*/  ULDC UR6, c[0x0][0xc3c] ;  /* 0x00030f0000067ab9 */ /* 0x000fe20000000800 */
[----:B------:R-:W-:Y:S02]  /*da70*/  IMAD.MOV.U32 R16, RZ, RZ, R0 ;  /* 0x000000ffff107224 */ /* 0x000fe400078e0000 */
[----:B------:R-:W-:Y:S02]  /*da80*/  IMAD.U32 R17, RZ, RZ, UR4 ;  /* 0x00000004ff117e24 */ /* 0x000fe4000f8e00ff */
[----:B------:R-:W-:Y:S02]  /*da90*/  IMAD.U32 R18, RZ, RZ, UR5 ;  /* 0x00000005ff127e24 */ /* 0x000fe4000f8e00ff */
[----:B------:R-:W-:-:S07]  /*daa0*/  IMAD.U32 R19, RZ, RZ, UR6 ;  /* 0x00000006ff137e24 */ /* 0x000fce000f8e00ff */
.L_x_311:
[----:B------:R-:W2:Y:S01]  /*dab0*/  S2R R0, SR_TID.X ;  /* 0x0000000000007919 */ /* 0x000ea20000002100 */
[----:B------:R-:W-:Y:S05]  /*dac0*/  WARPSYNC.ALL ;  /* 0x0000000000007948 */ /* 0x000fea0003800000 */
[----:B------:R-:W-:Y:S01]  /*dad0*/  BAR.SYNC.DEFER_BLOCKING 0x4, 0x200 ;  /* 0x0108000000007b1d */ /* 0x000fe20000010000 */
[----:B--2---:R-:W-:-:S04]  /*dae0*/  LOP3.LUT R0, R0, 0x1f, RZ, 0xc0, !PT ;  /* 0x0000001f00007812 */ /* 0x004fc800078ec0ff */
[----:B------:R-:W-:-:S13]  /*daf0*/  ISETP.NE.AND P0, PT, R0, RZ, PT ;  /* 0x000000ff0000720c */ /* 0x000fda0003f05270 */
[----:B0-----:R-:W0:Y:S01]  /*db00*/  @!P0 S2R R3, SR_CgaCtaId ;  /* 0x0000000000038919 */ /* 0x001e220000008800 */
[----:B------:R-:W-:-:S04]  /*db10*/  @!P0 MOV R0, 0x400 ;  /* 0x0000040000008802 */ /* 0x000fc80000000f00 */
[----:B0-----:R-:W-:-:S05]  /*db20*/  @!P0 LEA R22, R3, R0, 0x18 ;  /* 0x0000000003168211 */ /* 0x001fca00078ec0ff */
[----:B------:R2:W-:Y:S01]  /*db30*/  @!P0 STS.128 [R22+0x168d0], R16 ;  /* 0x0168d01016008388 */ /* 0x0005e20000000c00 */
[----:B------:R-:W-:Y:S06]  /*db40*/  BAR.ARV 0x5, 0x200 ;  /* 0x0148000000007b1d */ /* 0x000fec0000002000 */
.L_x_302:
[----:B------:R-:W-:Y:S02]  /*db50*/  ULDC UR4, c[0x0][0xc3c] ;  /* 0x00030f0000047ab9 */ /* 0x000fe40000000800 */
[----:B-1----:R-:W-:-:S13]  /*db60*/  ISETP.GE.AND P0, PT, R19, UR4, PT ;  /* 0x0000000413007c0c */ /* 0x002fda000bf06270 */
[----:B------:R-:W-:Y:S05]  /*db70*/  @!P0 BRA `(.L_x_312) ;  /* 0xffffffb000cc8947 */ /* 0x000fea000383ffff */
[----:B------:R-:W-:Y:S05]  /*db80*/  BSYNC B8 ;  /* 0x0000000000087941 */ /* 0x000fea0003800000 */
.L_x_251:
[----:B0-----:R-:W3:Y:S01]  /*db90*/  LDL.LU R0, [R1+0x3c] ;  /* 0x00003c0001007983 */ /* 0x001ee20000300800 */
[----:B------:R-:W-:Y:S01]  /*dba0*/  BSSY B0, `(.L_x_313) ;  /* 0x000000b000007945 */ /* 0x000fe20003800000 */
[----:B------:R-:W0:Y:S01]  /*dbb0*/  S2R R5, SR_CgaCtaId ;  /* 0x0000000000057919 */ /* 0x000e220000008800 */
[----:B---3--:R-:W-:-:S05]  /*dbc0*/  VIADD R0, R0, 0x1 ;  /* 0x0000000100007836 */ /* 0x008fca0000000000 */
[----:B------:R-:W-:-:S04]  /*dbd0*/  LEA.HI R2, R0, R0, RZ, 0x1 ;  /* 0x0000000000027211 */ /* 0x000fc800078f08ff */
[----:B------:R-:W-:Y:S02]  /*dbe0*/  LOP3.LUT R3, R2, 0xfffffffe, RZ, 0xc0, !PT ;  /* 0xfffffffe02037812 */ /* 0x000fe400078ec0ff */
[----:B------:R-:W-:-:S03]  /*dbf0*/  MOV R2, 0x400 ;  /* 0x0000040000027802 */ /* 0x000fc60000000f00 */
[----:B------:R-:W-:Y:S01]  /*dc00*/  IMAD.IADD R0, R0, 0x1, -R3 ;  /* 0x0000000100007824 */ /* 0x000fe200078e0a03 */
[----:B0-----:R-:W-:-:S04]  /*dc10*/  LEA R5, R5, R2, 0x18 ;  /* 0x0000000205057211 */ /* 0x001fc800078ec0ff */
[----:B------:R-:W-:-:S04]  /*dc20*/  SHF.L.U32 R0, R0, 0x1f, RZ ;  /* 0x0000001f00007819 */ /* 0x000fc800000006ff */
[----:B------:R-:W0:Y:S02]  /*dc30*/  SYNCS.PHASECHK.TRANS64.TRYWAIT P0, [R5+URZ+0x16820], R0 ;  /* 0x01682000050075a7 */ /* 0x000e24000800017f */
[----:B0-----:R-:W-:Y:S05]  /*dc40*/  @!P0 BRA `(.L_x_314) ;  /* 0x0000004400748947 */ /* 0x001fea0003800000 */
.L_x_457:
[----:B------:R-:W-:Y:S05]  /*dc50*/  BSYNC B0 ;  /* 0x0000000000007941 */ /* 0x000fea0003800000 */
.L_x_313:
[----:B------:R-:W-:-:S03]  /*dc60*/  UMOV UR4, 0xffffffff ;  /* 0xffffffff00047882 */ /* 0x000fc60000000000 */
[----:B------:R-:W-:Y:S05]  /*dc70*/  BRA.DIV UR4, `(.L_x_315) ;  /* 0x00000046047c7947 */ /* 0x000fea000b800000 */
[----:B0-----:R-:W0:Y:S02]  /*dc80*/  S2R R0, SR_TID.X ;  /* 0x0000000000007919 */ /* 0x001e240000002100 */
[----:B0-----:R-:W-:-:S04]  /*dc90*/  SHF.R.U32.HI R0, RZ, 0x5, R0 ;  /* 0x00000005ff007819 */ /* 0x001fc80000011600 */
[----:B------:R-:W-:-:S05]  /*dca0*/  LOP3.LUT R0, R0, 0x3, RZ, 0xc0, !PT ;  /* 0x0000000300007812 */ /* 0x000fca00078ec0ff */
[----:B------:R0:W1:Y:S02]  /*dcb0*/  SHFL.IDX PT, R14, R0, RZ, 0x1f ;  /* 0x00001fff000e7589 */ /* 0x00006400000e0000 */
.L_x_460:
[----:B-1----:R-:W-:Y:S01]  /*dcc0*/  ISETP.NE.AND P0, PT, R14, RZ, PT ;  /* 0x000000ff0e00720c */ /* 0x002fe20003f05270 */
[----:B------:R-:W-:-:S12]  /*dcd0*/  BSSY B0, `(.L_x_316) ;  /* 0x0000024000007945 */ /* 0x000fd80003800000 */
[----:B------:R-:W-:Y:S05]  /*dce0*/  @P0 BRA `(.L_x_317) ;  /* 0x0000000000880947 */ /* 0x000fea0003800000 */
[----:B------:R-:W-:-:S03]  /*dcf0*/  UMOV UR4, 0xffffffff ;  /* 0xffffffff00047882 */ /* 0x000fc60000000000 */
[----:B------:R-:W-:Y:S05]  /*dd00*/  BRA.DIV UR4, `(.L_x_318) ;  /* 0x00000046048c7947 */ /* 0x000fea000b800000 */
[----:B------:R-:W-:-:S13]  /*dd10*/  ELECT P6, URZ, PT ;  /* 0x00000000003f782f */ /* 0x000fda00038c0000 */
.L_x_463:
[----:B------:R-:W-:Y:S05]  /*dd20*/  @!P6 BRA `(.L_x_317) ;  /* 0x000000000078e947 */ /* 0x000fea0003800000 */
[----:B0-----:R-:W3:Y:S02]  /*dd30*/  LDL.LU R0, [R1+0x28] ;  /* 0x0000280001007983 */ /* 0x001ee40000300800 */
[----:B---3--:R-:W-:-:S04]  /*dd40*/  LOP3.LUT R0, R0, 0x2, RZ, 0xfc, !PT ;  /* 0x0000000200007812 */ /* 0x008fc800078efcff */
[----:B------:R-:W-:-:S13]  /*dd50*/  ISETP.NE.AND P0, PT, R0, 0x3, PT ;  /* 0x000000030000780c */ /* 0x000fda0003f05270 */
[----:B------:R-:W-:Y:S05]  /*dd60*/  @!P0 BRA `(.L_x_319) ;  /* 0x0000000000048947 */ /* 0x000fea0003800000 */
[----:B------:R-:W-:Y:S01]  /*dd70*/  BPT.TRAP 0x1 ;  /* 0x000000040000795c */ /* 0x000fe20000300000 */
.L_x_319:
[----:B------:R-:W-:Y:S01]  /*dd80*/  IMAD R3, R25, 0x8, R5 ;  /* 0x0000000819037824 */ /* 0x000fe200078e0205 */
[----:B------:R-:W-:Y:S01]  /*dd90*/  SHF.L.U32 R2, R27, 0x1f, RZ ;  /* 0x0000001f1b027819 */ /* 0x000fe200000006ff */
[----:B------:R-:W-:-:S03]  /*dda0*/  VIADD R25, R25, 0x1 ;  /* 0x0000000119197836 */ /* 0x000fc60000000000 */
[----:B------:R-:W0:Y:S02]  /*ddb0*/  SYNCS.PHASECHK.TRANS64.TRYWAIT P1, [R3+URZ+0x16840], R2 ;  /* 0x01684002030075a7 */ /* 0x000e24000802017f */
[----:B------:R-:W-:-:S04]  /*ddc0*/  ISETP.NE.AND P2, PT, R25, 0x2, PT ;  /* 0x000000021900780c */ /* 0x000fc80003f45270 */
[----:B------:R-:W-:Y:S01]  /*ddd0*/  SEL R0, RZ, 0x1, P2 ;  /* 0x00000001ff007807 */ /* 0x000fe20001000000 */
[----:B0-----:R-:W-:Y:S08]  /*dde0*/  @!P1 BRA `(.L_x_320) ;  /* 0x0000004400749947 */ /* 0x001ff00003800000 */
.L_x_464:
[----:B------:R-:W-:Y:S02]  /*ddf0*/  SEL R25, R25, RZ, P2 ;  /* 0x000000ff19197207 */ /* 0x000fe40001000000 */
[----:B------:R-:W-:Y:S01]  /*de00*/  LOP3.LUT R0, R27, R0, RZ, 0x3c, !PT ;  /* 0x000000001b007212 */ /* 0x000fe200078e3cff */
[----:B------:R-:W-:Y:S06]  /*de10*/  @!P0 BRA `(.L_x_321) ;  /* 0x0000000000048947 */ /* 0x000fec0003800000 */
[----:B------:R-:W-:Y:S01]  /*de20*/  BPT.TRAP 0x1 ;  /* 0x000000040000795c */ /* 0x000fe20000300000 */
.L_x_321:
[----:B------:R-:W-:Y:S02]  /*de30*/  LEA R25, R25, R5, 0x3 ;  /* 0x0000000519197211 */ /* 0x000fe400078e18ff */
[----:B------:R-:W-:-:S04]  /*de40*/  SHF.L.U32 R0, R0, 0x1f, RZ ;  /* 0x0000001f00007819 */ /* 0x000fc800000006ff */
[----:B------:R-:W1:Y:S02]  /*de50*/  SYNCS.PHASECHK.TRANS64.TRYWAIT P1, [R25+URZ+0x16840], R0 ;  /* 0x01684000190075a7 */ /* 0x000e64000802017f */
[----:B-1----:R-:W-:Y:S05]  /*de60*/  @!P1 BRA `(.L_x_322) ;  /* 0x0000004400689947 */ /* 0x002fea0003800000 */
.L_x_465:
[----:B------:R-:W-:Y:S05]  /*de70*/  @!P0 BRA `(.L_x_323) ;  /* 0x0000000000048947 */ /* 0x000fea0003800000 */
[----:B------:R-:W-:Y:S01]  /*de80*/  BPT.TRAP 0x1 ;  /* 0x000000040000795c */ /* 0x000fe20000300000 */
.L_x_323:
[----:B------:R-:W3:Y:S02]  /*de90*/  SYNCS.PHASECHK.TRANS64.TRYWAIT P1, [R3+URZ+0x16860], R2 ;  /* 0x01686002030075a7 */ /* 0x000ee4000802017f */
[----:B---3--:R-:W-:Y:S05]  /*dea0*/  @!P1 BRA `(.L_x_324) ;  /* 0x00000044006c9947 */ /* 0x008fea0003800000 */
.L_x_466:
[----:B------:R-:W-:Y:S05]  /*deb0*/  @!P0 BRA `(.L_x_325) ;  /* 0x0000000000048947 */ /* 0x000fea0003800000 */
[----:B------:R-:W-:Y:S01]  /*dec0*/  BPT.TRAP 0x1 ;  /* 0x000000040000795c */ /* 0x000fe20000300000 */
.L_x_325:
[----:B----4-:R4:W0:Y:S02]  /*ded0*/  SYNCS.PHASECHK.TRANS64.TRYWAIT P0, [R25+URZ+0x16860], R0 ;  /* 0x01686000190075a7 */ /* 0x010824000800017f */
[----:B0-----:R-:W-:Y:S05]  /*dee0*/  @!P0 NANOSLEEP.SYNCS 0x989680 ;  /* 0x009896800000895d */ /* 0x001fea0003900000 */
[----:B------:R-:W0:Y:S02]  /*def0*/  @!P0 SYNCS.PHASECHK.TRANS64 P0, [R25+URZ+0x16860], R0 ;  /* 0x01686000190085a7 */ /* 0x000e24000800007f */
[----:B0-----:R-:W-:Y:S05]  /*df00*/  @!P0 BRA `(.L_x_325) ;  /* 0xfffffffc00f08947 */ /* 0x001fea000383ffff */
.L_x_317:
[----:B------:R-:W-:Y:S05]  /*df10*/  BSYNC B0 ;  /* 0x0000000000007941 */ /* 0x000fea0003800000 */
.L_x_316:
[----:B------:R-:W-:Y:S05]  /*df20*/  EXIT ;  /* 0x000000000000794d */ /* 0x000fea0003800000 */
.L_x_210:
[----:B-1----:R-:W-:-:S04]  /*df30*/  IMAD.U32 R3, RZ, RZ, UR43 ;  /* 0x0000002bff037e24 */ /* 0x002fc8000f8e00ff */
[----:B------:R1:W2:Y:S03]  /*df40*/  SYNCS.PHASECHK.TRANS64.TRYWAIT P1, [R3+URZ+0x16800], R0 ;  /* 0x01680000030075a7 */ /* 0x0002a6000802017f */
[----:B--2---:R-:W-:Y:S05]  /*df50*/  @!P1 NANOSLEEP.SYNCS 0x989680 ;  /* 0x009896800000995d */ /* 0x004fea0003900000 */
[----:B------:R-:W2:Y:S02]  /*df60*/  @!P1 SYNCS.PHASECHK.TRANS64 P1, [R3+URZ+0x16800], R0 ;  /* 0x01680000030095a7 */ /* 0x000ea4000802007f */
[----:B--2---:R-:W-:Y:S05]  /*df70*/  @!P1 BRA `(.L_x_210) ;  /* 0xfffffffc00ec9947 */ /* 0x004fea000383ffff */
[----:B------:R-:W-:Y:S05]  /*df80*/  BRA `(.L_x_326) ;  /* 0xffffff38000c7947 */ /* 0x000fea000383ffff */
.L_x_214:
[----:B--2---:R2:W3:Y:S02]  /*df90*/  SYNCS.PHASECHK.TRANS64.TRYWAIT P1, [R4+URZ+0x16830], R3 ;  /* 0x01683003040075a7 */ /* 0x0044e4000802017f */
[----:B---3--:R-:W-:Y:S05]  /*dfa0*/  @!P1 NANOSLEEP.SYNCS 0x989680 ;  /* 0x009896800000995d */ /* 0x008fea0003900000 */
[----:B------:R-:W3:Y:S02]  /*dfb0*/  @!P1 SYNCS.PHASECHK.TRANS64 P1, [R4+URZ+0x16830], R3 ;  /* 0x01683003040095a7 */ /* 0x000ee4000802007f */
[----:B---3--:R-:W-:Y:S05]  /*dfc0*/  @!P1 BRA `(.L_x_214) ;  /* 0xfffffffc00f09947 */ /* 0x008fea000383ffff */
[----:B------:R-:W-:Y:S05]  /*dfd0*/  BRA `(.L_x_213) ;  /* 0xffffff38002c7947 */ /* 0x000fea000383ffff */
.L_x_220:
[----:B-1----:R-:W-:-:S04]  /*dfe0*/  IMAD.U32 R3, RZ, RZ, UR10 ;  /* 0x0000000aff037e24 */ /* 0x002fc8000f8e00ff */
[----:B------:R1:W2:Y:S03]  /*dff0*/  SYNCS.PHASECHK.TRANS64.TRYWAIT P1, [R3+URZ+0x16830], R0 ;  /* 0x01683000030075a7 */ /* 0x0002a6000802017f */
[----:B--2---:R-:W-:Y:S05]  /*e000*/  @!P1 NANOSLEEP.SYNCS 0x989680 ;  /* 0x009896800000995d */ /* 0x004fea0003900000 */
[----:B------:R-:W2:Y:S02]  /*e010*/  @!P1 SYNCS.PHASECHK.TRANS64 P1, [R3+URZ+0x16830], R0 ;  /* 0x01683000030095a7 */ /* 0x000ea4000802007f */
[----:B--2---:R-:W-:Y:S05]  /*e020*/  @!P1 BRA `(.L_x_220) ;  /* 0xfffffffc00ec9947 */ /* 0x004fea000383ffff */
[----:B------:R-:W-:Y:S05]  /*e030*/  BRA `(.L_x_217) ;  /* 0xffffff5800507947 */ /* 0x000fea000383ffff */
.L_x_224:
[----:B-1----:R-:W-:-:S04]  /*e040*/  IMAD.U32 R3, RZ, RZ, UR10 ;  /* 0x0000000aff037e24 */ /* 0x002fc8000f8e00ff */
[----:B------:R1:W2:Y:S03]  /*e050*/  SYNCS.PHASECHK.TRANS64.TRYWAIT P1, [R3+URZ+0x16850], R0 ;  /* 0x01685000030075a7 */ /* 0x0002a6000802017f */
[----:B--2---:R-:W-:Y:S05]  /*e060*/  @!P1 NANOSLEEP.SYNCS 0x989680 ;  /* 0x009896800000995d */ /* 0x004fea0003900000 */
[----:B------:R-:W2:Y:S02]  /*e070*/  @!P1 SYNCS.PHASECHK.TRANS64 P1, [R3+URZ+0x16850], R0 ;  /* 0x01685000030095a7 */ /* 0x000ea4000802007f */
[----:B--2---:R-:W-:Y:S05]  /*e080*/  @!P1 BRA `(.L_x_224) ;  /* 0xfffffffc00ec9947 */ /* 0x004fea000383ffff */
[----:B------:R-:W-:Y:S05]  /*e090*/  BRA `(.L_x_221) ;  /* 0xffffff5800e87947 */ /* 0x000fea000383ffff */
.L_x_231:
[----:B-1----:R-:W-:-:S04]  /*e0a0*/  IMAD.U32 R9, RZ, RZ, UR5 ;  /* 0x00000005ff097e24 */ /* 0x002fc8000f8e00ff */
[----:B------:R1:W2:Y:S03]  /*e0b0*/  SYNCS.PHASECHK.TRANS64.TRYWAIT P1, [R9+URZ+0x16850], R4 ;  /* 0x01685004090075a7 */ /* 0x0002a6000802017f */
[----:B--2---:R-:W-:Y:S05]  /*e0c0*/  @!P1 NANOSLEEP.SYNCS 0x989680 ;  /* 0x009896800000995d */ /* 0x004fea0003900000 */
[----:B------:R-:W2:Y:S02]  /*e0d0*/  @!P1 SYNCS.PHASECHK.TRANS64 P1, [R9+URZ+0x16850], R4 ;  /* 0x01685004090095a7 */ /* 0x000ea4000802007f */
[----:B--2---:R-:W-:Y:S05]  /*e0e0*/  @!P1 BRA `(.L_x_231) ;  /* 0xfffffffc00ec9947 */ /* 0x004fea000383ffff */
[----:B------:R-:W-:Y:S05]  /*e0f0*/  BRA `(.L_x_230) ;  /* 0xffffff74008c7947 */ /* 0x000fea000383ffff */
.L_x_265:
[----:B0-----:R-:W0:Y:S01]  /*e100*/  S2R R20, SR_TID.X ;  /* 0x0000000000147919 */ /* 0x001e220000002100 */
[----:B------:R-:W-:Y:S01]  /*e110*/  BSSY B0, `(.L_x_327) ;  /* 0x000000a000007945 */ /* 0x000fe20003800000 */
[----:B------:R-:W-:Y:S02]  /*e120*/  IMAD.MOV.U32 R12, RZ, RZ, RZ ;  /* 0x000000ffff0c7224 */ /* 0x000fe400078e00ff */
[----:B------:R-:W-:Y:S02]  /*e130*/  IMAD.MOV.U32 R11, RZ, RZ, 0x1f ;  /* 0x0000001fff0b7424 */ /* 0x000fe400078e00ff */
[----:B------:R-:W-:Y:S01]  /*e140*/  IMAD.MOV.U32 R15, RZ, RZ, -0x1 ;  /* 0xffffffffff0f7424 */ /* 0x000fe200078e00ff */
[----:B0-----:R-:W-:-:S04]  /*e150*/  SHF.R.U32.HI R9, RZ, 0x5, R20 ;  /* 0x00000005ff097819 */ /* 0x001fc80000011614 */
[----:B------:R-:W-:-:S05]  /*e160*/  LOP3.LUT R9, R9, 0x3, RZ, 0xc0, !PT ;  /* 0x0000000309097812 */ /* 0x000fca00078ec0ff */
[----:B------:R-:W-:-:S07]  /*e170*/  IMAD.MOV.U32 R13, RZ, RZ, R9 ;  /* 0x000000ffff0d7224 */ /* 0x000fce00078e0009 */
[----:B-----5:R-:W-:Y:S05]  /*e180*/  WARPSYNC.COLLECTIVE R15, `(.L_x_328) ;  /* 0x000000000f087348 */ /* 0x020fea0003c00000 */
[----:B------:R0:W1:Y:S02]  /*e190*/  SHFL.IDX P6, R14, R13, R12, R11 ;  /* 0x0000000c0d0e7389 */ /* 0x00006400000c000b */
[----:B01---5:R-:W-:Y:S01]  /*e1a0*/  ENDCOLLECTIVE ;  /* 0x000000000000791b */ /* 0x023fe20003800000 */
.L_x_328:
[----:B------:R-:W-:Y:S05]  /*e1b0*/  BSYNC B0 ;  /* 0x0000000000007941 */ /* 0x000fea0003800000 */
.L_x_327:
[----:B------:R-:W-:Y:S05]  /*e1c0*/  BRA `(.L_x_329) ;  /* 0xffffffbc00247947 */ /* 0x000fea000383ffff */
.L_x_268:
[----:B0-----:R0:W1:Y:S02]  /*e1d0*/  SYNCS.PHASECHK.TRANS64.TRYWAIT P0, [R3+URZ+0x16840], R4 ;  /* 0x01684004030075a7 */ /* 0x001064000800017f */
[----:B-1----:R-:W-:Y:S05]  /*e1e0*/  @!P0 NANOSLEEP.SYNCS 0x989680 ;  /* 0x009896800000895d */ /* 0x002fea0003900000 */
[----:B------:R-:W1:Y:S02]  /*e1f0*/  @!P0 SYNCS.PHASECHK.TRANS64 P0, [R3+URZ+0x16840], R4 ;  /* 0x01684004030085a7 */ /* 0x000e64000800007f */
[----:B-1----:R-:W-:Y:S05]  /*e200*/  @!P0 BRA `(.L_x_268) ;  /* 0xfffffffc00f08947 */ /* 0x002fea000383ffff */
[----:B------:R-:W-:Y:S05]  /*e210*/  BRA `(.L_x_330) ;  /* 0xffffffbc00787947 */ /* 0x000fea000383ffff */
.L_x_269:
[----:B------:R-:W-:Y:S01]  /*e220*/  BSSY B0, `(.L_x_331) ;  /* 0x0000008000007945 */ /* 0x000fe20003800000 */
[----:B------:R-:W-:Y:S01]  /*e230*/  IMAD.MOV.U32 R13, RZ, RZ, R2 ;  /* 0x000000ffff0d7224 */ /* 0x000fe200078e0002 */
[----:B------:R-:W-:Y:S01]  /*e240*/  MOV R12, RZ ;  /* 0x000000ff000c7202 */ /* 0x000fe20000000f00 */
[----:B------:R-:W-:Y:S02]  /*e250*/  IMAD.MOV.U32 R11, RZ, RZ, 0x181f ;  /* 0x0000181fff0b7424 */ /* 0x000fe400078e00ff */
[----:B------:R-:W-:-:S07]  /*e260*/  IMAD.MOV.U32 R15, RZ, RZ, -0x1 ;  /* 0xffffffffff0f7424 */ /* 0x000fce00078e00ff */
[----:B0-----:R-:W-:Y:S05]  /*e270*/  WARPSYNC.COLLECTIVE R15, `(.L_x_332) ;  /* 0x000000000f087348 */ /* 0x001fea0003c00000 */
[----:B------:R1:W2:Y:S02]  /*e280*/  SHFL.IDX P6, R14, R13, R12, R11 ;  /* 0x0000000c0d0e7389 */ /* 0x0002a400000c000b */
[----:B012---:R-:W-:Y:S01]  /*e290*/  ENDCOLLECTIVE ;  /* 0x000000000000791b */ /* 0x007fe20003800000 */
.L_x_332:
[----:B------:R-:W-:Y:S05]  /*e2a0*/  BSYNC B0 ;  /* 0x0000000000007941 */ /* 0x000fea0003800000 */
.L_x_331:
[----:B------:R-:W-:Y:S01]  /*e2b0*/  IMAD.MOV.U32 R13, RZ, RZ, R0 ;  /* 0x000000ffff0d7224 */ /* 0x000fe200078e0000 */
[----:B------:R-:W-:Y:S01]  /*e2c0*/  @P0 LEA R8, R5, R22, 0x1 ;  /* 0x0000001605080211 */ /* 0x000fe200078e08ff */
[----:B------:R-:W-:Y:S02]  /*e2d0*/  IMAD.MOV.U32 R12, RZ, RZ, RZ ;  /* 0x000000ffff0c7224 */ /* 0x000fe400078e00ff */
[----:B------:R-:W-:Y:S02]  /*e2e0*/  IMAD.MOV.U32 R11, RZ, RZ, 0x181f ;  /* 0x0000181fff0b7424 */ /* 0x000fe400078e00ff */
[----:B------:R-:W-:Y:S02]  /*e2f0*/  IMAD.MOV.U32 R15, RZ, RZ, -0x1 ;  /* 0xffffffffff0f7424 */ /* 0x000fe400078e00ff */
[----:B------:R-:W-:-:S07]  /*e300*/  IMAD.MOV.U32 R6, RZ, RZ, R14 ;  /* 0x000000ffff067224 */ /* 0x000fce00078e000e */
[----:B------:R-:W-:Y:S05]  /*e310*/  WARPSYNC.COLLECTIVE R15, `(.L_x_333) ;  /* 0x000000000f087348 */ /* 0x000fea0003c00000 */
[----:B------:R0:W1:Y:S02]  /*e320*/  SHFL.IDX P6, R14, R13, R12, R11 ;  /* 0x0000000c0d0e7389 */ /* 0x00006400000c000b */
[----:B01----:R-:W-:Y:S01]  /*e330*/  ENDCOLLECTIVE ;  /* 0x000000000000791b */ /* 0x003fe20003800000 */
.L_x_333:
[----:B------:R-:W-:Y:S02]  /*e340*/  IMAD.MOV.U32 R13, RZ, RZ, R2 ;  /* 0x000000ffff0d7224 */ /* 0x000fe400078e0002 */
[----:B------:R-:W-:Y:S02]  /*e350*/  IMAD.MOV.U32 R12, RZ, RZ, 0x1 ;  /* 0x00000001ff0c7424 */ /* 0x000fe400078e00ff */
[----:B------:R-:W-:-:S07]  /*e360*/  IMAD.MOV.U32 R7, RZ, RZ, R14 ;  /* 0x000000ffff077224 */ /* 0x000fce00078e000e */
[----:B------:R-:W-:Y:S05]  /*e370*/  WARPSYNC.COLLECTIVE R15, `(.L_x_334) ;  /* 0x000000000f087348 */ /* 0x000fea0003c00000 */
[----:B------:R0:W1:Y:S02]  /*e380*/  SHFL.IDX P6, R14, R13, R12, R11 ;  /* 0x0000000c0d0e7389 */ /* 0x00006400000c000b */
[----:B01----:R-:W-:Y:S01]  /*e390*/  ENDCOLLECTIVE ;  /* 0x000000000000791b */ /* 0x003fe20003800000 */
.L_x_334:
[----:B------:R-:W-:-:S05]  /*e3a0*/  @P0 LEA R7, P1, R28, R7, 0x1 ;  /* 0x000000071c070211 */ /* 0x000fca00078208ff */
[----:B------:R-:W-:Y:S01]  /*e3b0*/  @P0 IMAD.X R6, RZ, RZ, R6, P1 ;  /* 0x000000ffff060224 */ /* 0x000fe200008e0606 */
[----:B------:R-:W-:-:S04]  /*e3c0*/  ISETP.GE.AND P1, PT, R4, 0x11, PT ;  /* 0x000000110400780c */ /* 0x000fc80003f26270 */
[----:B------:R-:W-:Y:S01]  /*e3d0*/  @P0 LOP3.LUT R7, R7, R6, RZ, 0x3c, !PT ;  /* 0x0000000607070212 */ /* 0x000fe200078e3cff */
[----:B------:R-:W-:-:S03]  /*e3e0*/  IMAD.MOV.U32 R13, RZ, RZ, R0 ;  /* 0x000000ffff0d7224 */ /* 0x000fc600078e0000 */
[----:B------:R-:W-:-:S04]  /*e3f0*/  @P0 LOP3.LUT R6, R7, R6, RZ, 0x3c, !PT ;  /* 0x0000000607060212 */ /* 0x000fc800078e3cff */
[----:B------:R-:W-:-:S05]  /*e400*/  @P0 LOP3.LUT R7, R7, R6, RZ, 0x3c, !PT ;  /* 0x0000000607070212 */ /* 0x000fca00078e3cff */
[----:B------:R-:W-:Y:S01]  /*e410*/  @!PT LDS RZ, [RZ] ;  /* 0x00000000fffff984 */ /* 0x000fe20000000800 */
[----:B------:R-:W-:Y:S01]  /*e420*/  @!PT LDS RZ, [RZ] ;  /* 0x00000000fffff984 */ /* 0x000fe20000000800 */
[----:B------:R-:W-:Y:S01]  /*e430*/  @!PT LDS RZ, [RZ] ;  /* 0x00000000fffff984 */ /* 0x000fe20000000800 */
[----:B------:R0:W-:Y:S02]  /*e440*/  @P0 LDGSTS.E.BYPASS.LTC128B.128 [R8+0xe400], desc[UR36][R6.64], !P2 ;  /* 0x0e40000006080fae */ /* 0x0001e4000d101d64 */
[----:B0-----:R-:W-:-:S07]  /*e450*/  IMAD.MOV.U32 R6, RZ, RZ, R14 ;  /* 0x000000ffff067224 */ /* 0x001fce00078e000e */
[----:B------:R-:W-:Y:S05]  /*e460*/  WARPSYNC.COLLECTIVE R15, `(.L_x_335) ;  /* 0x000000000f087348 */ /* 0x000fea0003c00000 */
[----:B------:R0:W1:Y:S02]  /*e470*/  SHFL.IDX P6, R14, R13, R12, R11 ;  /* 0x0000000c0d0e7389 */ /* 0x00006400000c000b */
[----:B01----:R-:W-:Y:S01]  /*e480*/  ENDCOLLECTIVE ;  /* 0x000000000000791b */ /* 0x003fe20003800000 */
.L_x_335:
[----:B------:R-:W-:Y:S02]  /*e490*/  @P1 IMAD R8, R5, 0x2, R22 ;  /* 0x0000000205081824 */ /* 0x000fe400078e0216 */
[----:B------:R-:W-:Y:S02]  /*e4a0*/  IMAD.MOV.U32 R13, RZ, RZ, R2 ;  /* 0x000000ffff0d7224 */ /* 0x000fe400078e0002 */
[----:B------:R-:W-:Y:S02]  /*e4b0*/  IMAD.MOV.U32 R12, RZ, RZ, 0x2 ;  /* 0x00000002ff0c7424 */ /* 0x000fe400078e00ff */
[----:B------:R-:W-:-:S07]  /*e4c0*/  IMAD.MOV.U32 R7, RZ, RZ, R14 ;  /* 0x000000ffff077224 */ /* 0x000fce00078e000e */
[----:B------:R-:W-:Y:S05]  /*e4d0*/  WARPSYNC.COLLECTIVE R15, `(.L_x_336) ;  /* 0x000000000f087348 */ /* 0x000fea0003c00000 */
[----:B------:R0:W1:Y:S02]  /*e4e0*/  SHFL.IDX P6, R14, R13, R12, R11 ;  /* 0x0000000c0d0e7389 */ /* 0x00006400000c000b */
[----:B01----:R-:W-:Y:S01]  /*e4f0*/  ENDCOLLECTIVE ;  /* 0x000000000000791b */ /* 0x003fe20003800000 */
.L_x_336:
[----:B------:R-:W-:-:S05]  /*e500*/  @P1 LEA R7, P0, R28, R7, 0x1 ;  /* 0x000000071c071211 */ /* 0x000fca00078008ff */
[----:B------:R-:W-:-:S05]  /*e510*/  @P1 IMAD.X R6, RZ, RZ, R6, P0 ;  /* 0x000000ffff061224 */ /* 0x000fca00000e0606 */
[----:B------:R-:W-:Y:S01]  /*e520*/  @P1 LOP3.LUT R7, R7, R6, RZ, 0x3c, !PT ;  /* 0x0000000607071212 */ /* 0x000fe200078e3cff */
[----:B------:R-:W-:-:S03]  /*e530*/  IMAD.MOV.U32 R13, RZ, RZ, R0 ;  /* 0x000000ffff0d7224 */ /* 0x000fc600078e0000 */
[----:B------:R-:W-:-:S04]  /*e540*/  @P1 LOP3.LUT R6, R7, R6, RZ, 0x3c, !PT ;  /* 0x0000000607061212 */ /* 0x000fc800078e3cff */
[----:B------:R-:W-:-:S05]  /*e550*/  @P1 LOP3.LUT R7, R7, R6, RZ, 0x3c, !PT ;  /* 0x0000000607071212 */ /* 0x000fca00078e3cff */
[----:B------:R-:W-:Y:S01]  /*e560*/  @!PT LDS RZ, [RZ] ;  /* 0x00000000fffff984 */ /* 0x000fe20000000800 */
[----:B------:R-:W-:Y:S01]  /*e570*/  @!PT LDS RZ, [RZ] ;  /* 0x00000000fffff984 */ /* 0x000fe20000000800 */
[----:B------:R-:W-:Y:S01]  /*e580*/  @!PT LDS RZ, [RZ] ;  /* 0x00000000fffff984 */ /* 0x000fe20000000800 */
[----:B------:R0:W-:Y:S01]  /*e590*/  @P1 LDGSTS.E.BYPASS.LTC128B.128 [R8+0xec00], desc[UR36][R6.64], !P2 ;  /* 0x0ec0000006081fae */ /* 0x0001e2000d101d64 */
[----:B------:R-:W-:Y:S02]  /*e5a0*/  ISETP.GE.AND P1, PT, R4, 0x21, PT ;  /* 0x000000210400780c */ /* 0x000fe40003f26270 */
[----:B0-----:R-:W-:-:S11]  /*e5b0*/  MOV R6, R14 ;  /* 0x0000000e00067202 */ /* 0x001fd60000000f00 */
[----:B------:R-:W-:Y:S05]  /*e5c0*/  WARPSYNC.COLLECTIVE R15, `(.L_x_337) ;  /* 0x000000000f087348 */ /* 0x000fea0003c00000 */
[----:B------:R0:W1:Y:S02]  /*e5d0*/  SHFL.IDX P6, R14, R13, R12, R11 ;  /* 0x0000000c0d0e7389 */ /* 0x00006400000c000b */
[----:B01----:R-:W-:Y:S01]  /*e5e0*/  ENDCOLLECTIVE ;  /* 0x000000000000791b */ /* 0x003fe20003800000 */
.L_x_337:
[----:B------:R-:W-:Y:S02]  /*e5f0*/  @P1 IMAD R8, R5, 0x2, R22 ;  /* 0x0000000205081824 */ /* 0x000fe400078e0216 */
[----:B------:R-:W-:Y:S02]  /*e600*/  IMAD.MOV.U32 R13, RZ, RZ, R2 ;  /* 0x000000ffff0d7224 */ /* 0x000fe400078e0002 */
[----:B------:R-:W-:Y:S02]  /*e610*/  IMAD.MOV.U32 R12, RZ, RZ, 0x3 ;  /* 0x00000003ff0c7424 */ /* 0x000fe400078e00ff */
[----:B------:R-:W-:-:S07]  /*e620*/  IMAD.MOV.U32 R7, RZ, RZ, R14 ;  /* 0x000000ffff077224 */ /* 0x000fce00078e000e */
[----:B------:R-:W-:Y:S05]  /*e630*/  WARPSYNC.COLLECTIVE R15, `(.L_x_338) ;  /* 0x000000000f087348 */ /* 0x000fea0003c00000 */
[----:B------:R0:W1:Y:S02]  /*e640*/  SHFL.IDX P6, R14, R13, R12, R11 ;  /* 0x0000000c0d0e7389 */ /* 0x00006400000c000b */
[----:B01----:R-:W-:Y:S01]  /*e650*/  ENDCOLLECTIVE ;  /* 0x000000000000791b */ /* 0x003fe20003800000 */
.L_x_338:
        /* <DEDUP_REMOVED lines=10> */
[----:B------:R-:W-:Y:S01]  /*e700*/  ISETP.GE.AND P1, PT, R4, 0x31, PT ;  /* 0x000000310400780c */ /* 0x000fe20003f26270 */
[----:B0-----:R-:W-:-:S12]  /*e710*/  IMAD.MOV.U32 R6, RZ, RZ, R14 ;  /* 0x000000ffff067224 */ /* 0x001fd800078e000e */
[----:B------:R-:W-:Y:S05]  /*e720*/  WARPSYNC.COLLECTIVE R15, `(.L_x_339) ;  /* 0x000000000f087348 */ /* 0x000fea0003c00000 */
[----:B------:R0:W1:Y:S02]  /*e730*/  SHFL.IDX P6, R14, R13, R12, R11 ;  /* 0x0000000c0d0e7389 */ /* 0x00006400000c000b */
[----:B01----:R-:W-:Y:S01]  /*e740*/  ENDCOLLECTIVE ;  /* 0x000000000000791b */ /* 0x003fe20003800000 */
.L_x_339:
[----:B------:R-:W-:Y:S02]  /*e750*/  @P1 IMAD R8, R5, 0x2, R22 ;  /* 0x0000000205081824 */ /* 0x000fe400078e0216 */
[----:B------:R-:W-:Y:S02]  /*e760*/  IMAD.MOV.U32 R13, RZ, RZ, R2 ;  /* 0x000000ffff0d7224 */ /* 0x000fe400078e0002 */
[----:B------:R-:W-:Y:S02]  /*e770*/  IMAD.MOV.U32 R12, RZ, RZ, 0x4 ;  /* 0x00000004ff0c7424 */ /* 0x000fe400078e00ff */
[----:B------:R-:W-:-:S07]  /*e780*/  IMAD.MOV.U32 R7, RZ, RZ, R14 ;  /* 0x000000ffff077224 */ /* 0x000fce00078e000e */
[----:B------:R-:W-:Y:S05]  /*e790*/  WARPSYNC.COLLECTIVE R15, `(.L_x_340) ;  /* 0x000000000f087348 */ /* 0x000fea0003c00000 */
[----:B------:R0:W1:Y:S02]  /*e7a0*/  SHFL.IDX P6, R14, R13, R12, R11 ;  /* 0x0000000c0d0e7389 */ /* 0x00006400000c000b */
[----:B01----:R-:W-:Y:S01]  /*e7b0*/  ENDCOLLECTIVE ;  /* 0x000000000000791b */ /* 0x003fe20003800000 */
.L_x_340:
[----:B------:R-:W-:-:S04]  /*e7c0*/  @P1 LEA R7, P0, R28, R7, 0x1 ;  /* 0x000000071c071211 */ /* 0x000fc800078008ff */
[----:B------:R-:W-:-:S04]  /*e7d0*/  @P1 IADD3.X R6, RZ, R6, RZ, P0, !PT ;  /* 0x00000006ff061210 */ /* 0x000fc800007fe4ff */
        /* <DEDUP_REMOVED lines=13> */
.L_x_341:
[----:B------:R-:W-:Y:S02]  /*e8b0*/  @P1 IMAD R8, R5, 0x2, R22 ;  /* 0x0000000205081824 */ /* 0x000fe400078e0216 */
[----:B------:R-:W-:Y:S01]  /*e8c0*/  IMAD.MOV.U32 R13, RZ, RZ, R2 ;  /* 0x000000ffff0d7224 */ /* 0x000fe200078e0002 */
[----:B------:R-:W-:Y:S01]  /*e8d0*/  MOV R12, 0x5 ;  /* 0x00000005000c7802 */ /* 0x000fe20000000f00 */
[----:B------:R-:W-:-:S07]  /*e8e0*/  IMAD.MOV.U32 R7, RZ, RZ, R14 ;  /* 0x000000ffff077224 */ /* 0x000fce00078e000e */
[----:B------:R-:W-:Y:S05]  /*e8f0*/  WARPSYNC.COLLECTIVE R15, `(.L_x_342) ;  /* 0x000000000f087348 */ /* 0x000fea0003c00000 */
[----:B------:R0:W1:Y:S02]  /*e900*/  SHFL.IDX P6, R14, R13, R12, R11 ;  /* 0x0000000c0d0e7389 */ /* 0x00006400000c000b */
[----:B01----:R-:W-:Y:S01]  /*e910*/  ENDCOLLECTIVE ;  /* 0x000000000000791b */ /* 0x003fe20003800000 */
.L_x_342:
        /* <DEDUP_REMOVED lines=15> */
.L_x_343:
[----:B------:R-:W-:Y:S02]  /*ea10*/  @P1 IMAD R8, R5, 0x2, R22 ;  /* 0x0000000205081824 */ /* 0x000fe400078e0216 */
[----:B------:R-:W-:Y:S02]  /*ea20*/  IMAD.MOV.U32 R13, RZ, RZ, R2 ;  /* 0x000000ffff0d7224 */ /* 0x000fe400078e0002 */
[----:B------:R-:W-:Y:S02]  /*ea30*/  IMAD.MOV.U32 R12, RZ, RZ, 0x6 ;  /* 0x00000006ff0c7424 */ /* 0x000fe400078e00ff */
[----:B------:R-:W-:-:S07]  /*ea40*/  IMAD.MOV.U32 R7, RZ, RZ, R14 ;  /* 0x000000ffff077224 */ /* 0x000fce00078e000e */
[----:B------:R-:W-:Y:S05]  /*ea50*/  WARPSYNC.COLLECTIVE R15, `(.L_x_344) ;  /* 0x000000000f087348 */ /* 0x000fea0003c00000 */
[----:B------:R0:W1:Y:S02]  /*ea60*/  SHFL.IDX P6, R14, R13, R12, R11 ;  /* 0x0000000c0d0e7389 */ /* 0x00006400000c000b */
[----:B01----:R-:W-:Y:S01]  /*ea70*/  ENDCOLLECTIVE ;  /* 0x000000000000791b */ /* 0x003fe20003800000 */
.L_x_344:
        /* <DEDUP_REMOVED lines=15> */
.L_x_345:
[----:B------:R-:W-:Y:S02]  /*eb70*/  @P1 IMAD R8, R5, 0x2, R22 ;  /* 0x0000000205081824 */ /* 0x000fe400078e0216 */
[----:B------:R-:W-:Y:S02]  /*eb80*/  IMAD.MOV.U32 R13, RZ, RZ, R2 ;  /* 0x000000ffff0d7224 */ /* 0x000fe400078e0002 */
[----:B------:R-:W-:Y:S01]  /*eb90*/  IMAD.MOV.U32 R12, RZ, RZ, 0x7 ;  /* 0x00000007ff0c7424 */ /* 0x000fe200078e00ff */
[----:B------:R-:W-:-:S07]  /*eba0*/  MOV R7, R14 ;  /* 0x0000000e00077202 */ /* 0x000fce0000000f00 */
[----:B------:R-:W-:Y:S05]  /*ebb0*/  WARPSYNC.COLLECTIVE R15, `(.L_x_346) ;  /* 0x000000000f087348 */ /* 0x000fea0003c00000 */
[----:B------:R0:W1:Y:S02]  /*ebc0*/  SHFL.IDX P6, R14, R13, R12, R11 ;  /* 0x0000000c0d0e7389 */ /* 0x00006400000c000b */
[----:B01----:R-:W-:Y:S01]  /*ebd0*/  ENDCOLLECTIVE ;  /* 0x000000000000791b */ /* 0x003fe20003800000 */
.L_x_346:
[----:B------:R-:W-:-:S05]  /*ebe0*/  @P1 LEA R7, P0, R28, R7, 0x1 ;  /* 0x000000071c071211 */ /* 0x000fca00078008ff */
[----:B------:R-:W-:-:S05]  /*ebf0*/  @P1 IMAD.X R6, RZ, RZ, R6, P0 ;  /* 0x000000ffff061224 */ /* 0x000fca00000e0606 */
[----:B------:R-:W-:Y:S01]  /*ec00*/  @P1 LOP3.LUT R7, R7, R6, RZ, 0x3c, !PT ;  /* 0x0000000607071212 */ /* 0x000fe200078e3cff */
[----:B------:R-:W-:-:S03]  /*ec10*/  IMAD.MOV.U32 R13, RZ, RZ, R0 ;  /* 0x000000ffff0d7224 */ /* 0x000fc600078e0000 */
[----:B------:R-:W-:-:S04]  /*ec20*/  @P1 LOP3.LUT R6, R7, R6, RZ, 0x3c, !PT ;  /* 0x0000000607061212 */ /* 0x000fc800078e3cff */
[----:B------:R-:W-:Y:S01]  /*ec30*/  @P1 LOP3.LUT R7, R7, R6, RZ, 0x3c, !PT ;  /* 0x0000000607071212 */ /* 0x000fe200078e3cff */
[----:B------:R-:W-:-:S04]  /*ec40*/  IMAD.MOV.U32 R2, RZ, RZ, R14 ;  /* 0x000000ffff027224 */ /* 0x000fc800078e000e */
[----:B------:R-:W-:Y:S01]  /*ec50*/  @!PT LDS RZ, [RZ] ;  /* 0x00000000fffff984 */ /* 0x000fe20000000800 */
[----:B------:R-:W-:Y:S01]  /*ec60*/  @!PT LDS RZ, [RZ] ;  /* 0x00000000fffff984 */ /* 0x000fe20000000800 */
[----:B------:R-:W-:Y:S01]  /*ec70*/  @!PT LDS RZ, [RZ] ;  /* 0x00000000fffff984 */ /* 0x000fe20000000800 */
[----:B------:R0:W-:Y:S03]  /*ec80*/  @P1 LDGSTS.E.BYPASS.LTC128B.128 [R8+0x11400], desc[UR36][R6.64], !P2 ;  /* 0x1140000006081fae */ /* 0x0001e6000d101d64 */
[----:B0-----:R-:W-:Y:S05]  /*ec90*/  WARPSYNC.COLLECTIVE R15, `(.L_x_347) ;  /* 0x000000000f087348 */ /* 0x001fea0003c00000 */
[----:B------:R1:W2:Y:S02]  /*eca0*/  SHFL.IDX P6, R14, R13, R12, R11 ;  /* 0x0000000c0d0e7389 */ /* 0x0002a400000c000b */
[----:B012---:R-:W-:Y:S01]  /*ecb0*/  ENDCOLLECTIVE ;  /* 0x000000000000791b */ /* 0x007fe20003800000 */
.L_x_347:
[----:B------:R-:W-:Y:S01]  /*ecc0*/  IMAD.MOV.U32 R0, RZ, RZ, R14 ;  /* 0x000000ffff007224 */ /* 0x000fe200078e000e */
[----:B------:R-:W-:Y:S06]  /*ecd0*/  BRA `(.L_x_348) ;  /* 0xffffffb800807947 */ /* 0x000fec000383ffff */
.L_x_274:
[----:B------:R-:W-:Y:S01]  /*ece0*/  IMAD.MOV.U32 R13, RZ, RZ, R4 ;  /* 0x000000ffff0d7224 */ /* 0x000fe200078e0004 */
[----:B------:R-:W-:Y:S01]  /*ecf0*/  MOV R11, 0x181f ;  /* 0x0000181f000b7802 */ /* 0x000fe20000000f00 */
[----:B------:R-:W-:Y:S02]  /*ed00*/  IMAD.MOV.U32 R12, RZ, RZ, RZ ;  /* 0x000000ffff0c7224 */ /* 0x000fe400078e00ff */
[----:B------:R-:W-:Y:S02]  /*ed10*/  IMAD.MOV.U32 R15, RZ, RZ, -0x1 ;  /* 0xffffffffff0f7424 */ /* 0x000fe400078e00ff */
[----:B-----5:R-:W-:Y:S02]  /*ed20*/  IMAD R3, R21, R9, RZ ;  /* 0x0000000915037224 */ /* 0x020fe400078e02ff */
[----:B------:R-:W-:-:S07]  /*ed30*/  IMAD R17, R17, 0xc0, R20 ;  /* 0x000000c011117824 */ /* 0x000fce00078e0214 */
[----:B------:R-:W-:Y:S05]  /*ed40*/  WARPSYNC.COLLECTIVE R15, `(.L_x_349) ;  /* 0x000000000f087348 */ /* 0x000fea0003c00000 */
[----:B------:R0:W1:Y:S02]  /*ed50*/  SHFL.IDX P6, R14, R13, R12, R11 ;  /* 0x0000000c0d0e7389 */ /* 0x00006400000c000b */
[----:B01----:R-:W-:Y:S01]  /*ed60*/  ENDCOLLECTIVE ;  /* 0x000000000000791b */ /* 0x003fe20003800000 */
.L_x_349:
[C---:B------:R-:W-:Y:S01]  /*ed70*/  VIADD R8, R17.reuse, 0x10 ;  /* 0x0000001011087836 */ /* 0x040fe20000000000 */
[----:B------:R-:W-:Y:S01]  /*ed80*/  ISETP.GE.AND P2, PT, R17, R3, PT ;  /* 0x000000031100720c */ /* 0x000fe20003f46270 */
[----:B------:R-:W-:Y:S02]  /*ed90*/  IMAD.MOV.U32 R13, RZ, RZ, R0 ;  /* 0x000000ffff0d7224 */ /* 0x000fe400078e0000 */
[----:B------:R-:W-:-:S10]  /*eda0*/  IMAD.MOV.U32 R6, RZ, RZ, R14 ;  /* 0x000000ffff067224 */ /* 0x000fd400078e000e */
[----:B------:R-:W-:Y:S05]  /*edb0*/  WARPSYNC.COLLECTIVE R15, `(.L_x_350) ;  /* 0x000000000f087348 */ /* 0x000fea0003c00000 */
[----:B------:R0:W1:Y:S02]  /*edc0*/  SHFL.IDX P6, R14, R13, R12, R11 ;  /* 0x0000000c0d0e7389 */ /* 0x00006400000c000b */
[----:B01----:R-:W-:Y:S01]  /*edd0*/  ENDCOLLECTIVE ;  /* 0x000000000000791b */ /* 0x003fe20003800000 */
.L_x_350:
[----:B------:R-:W-:Y:S02]  /*ede0*/  IMAD.MOV.U32 R13, RZ, RZ, R4 ;  /* 0x000000ffff0d7224 */ /* 0x000fe400078e0004 */
[----:B------:R-:W-:Y:S02]  /*edf0*/  IMAD.MOV.U32 R12, RZ, RZ, 0x1 ;  /* 0x00000001ff0c7424 */ /* 0x000fe400078e00ff */
[----:B------:R-:W-:-:S07]  /*ee00*/  IMAD.MOV.U32 R7, RZ, RZ, R14 ;  /* 0x000000ffff077224 */ /* 0x000fce00078e000e */
[----:B------:R-:W-:Y:S05]  /*ee10*/  WARPSYNC.COLLECTIVE R15, `(.L_x_351) ;  /* 0x000000000f087348 */ /* 0x000fea0003c00000 */
[----:B------:R0:W1:Y:S02]  /*ee20*/  SHFL.IDX P6, R14, R13, R12, R11 ;  /* 0x0000000c0d0e7389 */ /* 0x00006400000c000b */
[----:B01----:R-:W-:Y:S01]  /*ee30*/  ENDCOLLECTIVE ;  /* 0x000000000000791b */ /* 0x003fe20003800000 */
.L_x_351:
[----:B------:R-:W-:-:S05]  /*ee40*/  @!P2 LEA R7, P1, R28, R7, 0x1 ;  /* 0x000000071c07a211 */ /* 0x000fca00078208ff */
[----:B------:R-:W-:Y:S01]  /*ee50*/  @!P2 IMAD.X R6, RZ, RZ, R6, P1 ;  /* 0x000000ffff06a224 */ /* 0x000fe200008e0606 */
[----:B------:R-:W-:-:S04]  /*ee60*/  ISETP.GE.AND P1, PT, R8, R3, PT ;  /* 0x000000030800720c */ /* 0x000fc80003f26270 */
[----:B------:R-:W-:Y:S02]  /*ee70*/  @!P2 LOP3.LUT R7, R7, R6, RZ, 0x3c, !PT ;  /* 0x000000060707a212 */ /* 0x000fe400078e3cff */
[----:B------:R-:W-:Y:S02]  /*ee80*/  MOV R13, R0 ;  /* 0x00000000000d7202 */ /* 0x000fe40000000f00 */
[----:B------:R-:W-:-:S04]  /*ee90*/  @!P2 LOP3.LUT R6, R7, R6, RZ, 0x3c, !PT ;  /* 0x000000060706a212 */ /* 0x000fc800078e3cff */
[----:B------:R-:W-:-:S05]  /*eea0*/  @!P2 LOP3.LUT R7, R7, R6, RZ, 0x3c, !PT ;  /* 0x000000060707a212 */ /* 0x000fca00078e3cff */
[----:B------:R-:W-:Y:S01]  /*eeb0*/  @!PT LDS RZ, [RZ] ;  /* 0x00000000fffff984 */ /* 0x000fe20000000800 */
[----:B------:R-:W-:Y:S01]  /*eec0*/  @!PT LDS RZ, [RZ] ;  /* 0x00000000fffff984 */ /* 0x000fe20000000800 */
[----:B------:R-:W-:Y:S01]  /*eed0*/  @!PT LDS RZ, [RZ] ;  /* 0x00000000fffff984 */ /* 0x000fe20000000800 */
[----:B------:R0:W-:Y:S02]  /*eee0*/  @!P2 LDGSTS.E.BYPASS.LTC128B.128 [R10+0x8400], desc[UR36][R6.64], !P0 ;  /* 0x08400000060aafae */ /* 0x0001e4000c101d64 */
[----:B0-----:R-:W-:-:S07]  /*eef0*/  IMAD.MOV.U32 R6, RZ, RZ, R14 ;  /* 0x000000ffff067224 */ /* 0x001fce00078e000e */
[----:B------:R-:W-:Y:S05]  /*ef00*/  WARPSYNC.COLLECTIVE R15, `(.L_x_352) ;  /* 0x000000000f087348 */ /* 0x000fea0003c00000 */
[----:B------:R0:W1:Y:S02]  /*ef10*/  SHFL.IDX P6, R14, R13, R12, R11 ;  /* 0x0000000c0d0e7389 */ /* 0x00006400000c000b */
[----:B01----:R-:W-:Y:S01]  /*ef20*/  ENDCOLLECTIVE ;  /* 0x000000000000791b */ /* 0x003fe20003800000 */
.L_x_352:
[----:B------:R-:W-:Y:S02]  /*ef30*/  IMAD.MOV.U32 R13, RZ, RZ, R4 ;  /* 0x000000ffff0d7224 */ /* 0x000fe400078e0004 */
[----:B------:R-:W-:Y:S02]  /*ef40*/  IMAD.MOV.U32 R12, RZ, RZ, 0x2 ;  /* 0x00000002ff0c7424 */ /* 0x000fe400078e00ff */
[----:B------:R-:W-:-:S07]  /*ef50*/  IMAD.MOV.U32 R7, RZ, RZ, R14 ;  /* 0x000000ffff077224 */ /* 0x000fce00078e000e */
[----:B------:R-:W-:Y:S05]  /*ef60*/  WARPSYNC.COLLECTIVE R15, `(.L_x_353) ;  /* 0x000000000f087348 */ /* 0x000fea0003c00000 */
[----:B------:R0:W1:Y:S02]  /*ef70*/  SHFL.IDX P6, R14, R13, R12, R11 ;  /* 0x0000000c0d0e7389 */ /* 0x00006400000c000b */
[----:B01----:R-:W-:Y:S01]  /*ef80*/  ENDCOLLECTIVE ;  /* 0x000000000000791b */ /* 0x003fe20003800000 */
.L_x_353:
[----:B------:R-:W-:-:S05]  /*ef90*/  @!P1 LEA R7, P2, R28, R7, 0x1 ;  /* 0x000000071c079211 */ /* 0x000fca00078408ff */
[----:B------:R-:W-:-:S05]  /*efa0*/  @!P1 IMAD.X R6, RZ, RZ, R6, P2 ;  /* 0x000000ffff069224 */ /* 0x000fca00010e0606 */
[----:B------:R-:W-:Y:S01]  /*efb0*/  @!P1 LOP3.LUT R7, R7, R6, RZ, 0x3c, !PT ;  /* 0x0000000607079212 */ /* 0x000fe200078e3cff */
[----:B------:R-:W-:-:S03]  /*efc0*/  IMAD.MOV.U32 R13, RZ, RZ, R0 ;  /* 0x000000ffff0d7224 */ /* 0x000fc600078e0000 */
[----:B------:R-:W-:-:S04]  /*efd0*/  @!P1 LOP3.LUT R6, R7, R6, RZ, 0x3c, !PT ;  /* 0x0000000607069212 */ /* 0x000fc800078e3cff */
[----:B------:R-:W-:-:S05]  /*efe0*/  @!P1 LOP3.LUT R7, R7, R6, RZ, 0x3c, !PT ;  /* 0x0000000607079212 */ /* 0x000fca00078e3cff */
[----:B------:R-:W-:Y:S01]  /*eff0*/  @!PT LDS RZ, [RZ] ;  /* 0x00000000fffff984 */ /* 0x000fe20000000800 */
[----:B------:R-:W-:Y:S01]  /*f000*/  @!PT LDS RZ, [RZ] ;  /* 0x00000000fffff984 */ /* 0x000fe20000000800 */
[----:B------:R-:W-:Y:S01]  /*f010*/  @!PT LDS RZ, [RZ] ;  /* 0x00000000fffff984 */ /* 0x000fe20000000800 */
[----:B------:R0:W-:Y:S02]  /*f020*/  @!P1 LDGSTS.E.BYPASS.LTC128B.128 [R10+0x8c00], desc[UR36][R6.64], !P0 ;  /* 0x08c00000060a9fae */ /* 0x0001e4000c101d64 */
[----:B0-----:R-:W-:-:S05]  /*f030*/  VIADD R6, R17, 0x20 ;  /* 0x0000002011067836 */ /* 0x001fca0000000000 */
[----:B------:R-:W-:Y:S01]  /*f040*/  ISETP.GE.AND P1, PT, R6, R3, PT ;  /* 0x000000030600720c */ /* 0x000fe20003f26270 */
[----:B------:R-:W-:-:S12]  /*f050*/  IMAD.MOV.U32 R6, RZ, RZ, R14 ;  /* 0x000000ffff067224 */ /* 0x000fd800078e000e */
[----:B------:R-:W-:Y:S05]  /*f060*/  WARPSYNC.COLLECTIVE R15, `(.L_x_354) ;  /* 0x000000000f087348 */ /* 0x000fea0003c00000 */
[----:B------:R0:W1:Y:S02]  /*f070*/  SHFL.IDX P6, R14, R13, R12, R11 ;  /* 0x0000000c0d0e7389 */ /* 0x00006400000c000b */
[----:B01----:R-:W-:Y:S01]  /*f080*/  ENDCOLLECTIVE ;  /* 0x000000000000791b */ /* 0x003fe20003800000 */
.L_x_354:
[----:B------:R-:W-:Y:S02]  /*f090*/  IMAD.MOV.U32 R13, RZ, RZ, R4 ;  /* 0x000000ffff0d7224 */ /* 0x000fe400078e0004 */
[----:B------:R-:W-:Y:S02]  /*f0a0*/  IMAD.MOV.U32 R12, RZ, RZ, 0x3 ;  /* 0x00000003ff0c7424 */ /* 0x000fe400078e00ff */
[----:B------:R-:W-:-:S07]  /*f0b0*/  IMAD.MOV.U32 R7, RZ, RZ, R14 ;  /* 0x000000ffff077224 */ /* 0x000fce00078e000e */
[----:B------:R-:W-:Y:S05]  /*f0c0*/  WARPSYNC.COLLECTIVE R15, `(.L_x_355) ;  /* 0x000000000f087348 */ /* 0x000fea0003c00000 */
[----:B------:R0:W1:Y:S02]  /*f0d0*/  SHFL.IDX P6, R14, R13, R12, R11 ;  /* 0x0000000c0d0e7389 */ /* 0x00006400000c000b */
[----:B01----:R-:W-:Y:S01]  /*f0e0*/  ENDCOLLECTIVE ;  /* 0x000000000000791b */ /* 0x003fe20003800000 */
.L_x_355:
        /* <DEDUP_REMOVED lines=10> */
[----:B0-----:R-:W-:-:S04]  /*f190*/  IADD3 R6, R17, 0x30, RZ ;  /* 0x0000003011067810 */ /* 0x001fc80007ffe0ff */
[----:B------:R-:W-:Y:S01]  /*f1a0*/  ISETP.GE.AND P1, PT, R6, R3, PT ;  /* 0x000000030600720c */ /* 0x000fe20003f26270 */
[----:B------:R-:W-:-:S12]  /*f1b0*/  IMAD.MOV.U32 R6, RZ, RZ, R14 ;  /* 0x000000ffff067224 */ /* 0x000fd800078e000e */
[----:B------:R-:W-:Y:S05]  /*f1c0*/  WARPSYNC.COLLECTIVE R15, `(.L_x_356) ;  /* 0x000000000f087348 */ /* 0x000fea0003c00000 */
[----:B------:R0:W1:Y:S02]  /*f1d0*/  SHFL.IDX P6, R14, R13, R12, R11 ;  /* 0x0000000c0d0e7389 */ /* 0x00006400000c000b */
[----:B01----:R-:W-:Y:S01]  /*f1e0*/  ENDCOLLECTIVE ;  /* 0x000000000000791b */ /* 0x003fe20003800000 */
.L_x_356:
[----:B------:R-:W-:Y:S02]  /*f1f0*/  IMAD.MOV.U32 R13, RZ, RZ, R4 ;  /* 0x000000ffff0d7224 */ /* 0x000fe400078e0004 */
[----:B------:R-:W-:Y:S02]  /*f200*/  IMAD.MOV.U32 R12, RZ, RZ, 0x4 ;  /* 0x00000004ff0c7424 */ /* 0x000fe400078e00ff */
[----:B------:R-:W-:-:S07]  /*f210*/  IMAD.MOV.U32 R7, RZ, RZ, R14 ;  /* 0x000000ffff077224 */ /* 0x000fce00078e000e */
[----:B------:R-:W-:Y:S05]  /*f220*/  WARPSYNC.COLLECTIVE R15, `(.L_x_357) ;  /* 0x000000000f087348 */ /* 0x000fea0003c00000 */
[----:B------:R0:W1:Y:S02]  /*f230*/  SHFL.IDX P6, R14, R13, R12, R11 ;  /* 0x0000000c0d0e7389 */ /* 0x00006400000c000b */
[----:B01----:R-:W-:Y:S01]  /*f240*/  ENDCOLLECTIVE ;  /* 0x000000000000791b */ /* 0x003fe20003800000 */
.L_x_357:
        /* <DEDUP_REMOVED lines=11> */
[----:B------:R-:W-:Y:S02]  /*f300*/  ISETP.GE.AND P1, PT, R6, R3, PT ;  /* 0x000000030600720c */ /* 0x000fe40003f26270 */
[----:B------:R-:W-:-:S11]  /*f310*/  MOV R6, R14 ;  /* 0x0000000e00067202 */ /* 0x000fd60000000f00 */
[----:B------:R-:W-:Y:S05]  /*f320*/  WARPSYNC.COLLECTIVE R15, `(.L_x_358) ;  /* 0x000000000f087348 */ /* 0x000fea0003c00000 */
[----:B------:R0:W1:Y:S02]  /*f330*/  SHFL.IDX P6, R14, R13, R12, R11 ;  /* 0x0000000c0d0e7389 */ /* 0x00006400000c000b */
[----:B01----:R-:W-:Y:S01]  /*f340*/  ENDCOLLECTIVE ;  /* 0x000000000000791b */ /* 0x003fe20003800000 */
.L_x_358:
[----:B------:R-:W-:Y:S02]  /*f350*/  IMAD.MOV.U32 R13, RZ, RZ, R4 ;  /* 0x000000ffff0d7224 */ /* 0x000fe400078e0004 */
[----:B------:R-:W-:Y:S02]  /*f360*/  IMAD.MOV.U32 R12, RZ, RZ, 0x5 ;  /* 0x00000005ff0c7424 */ /* 0x000fe400078e00ff */
[----:B------:R-:W-:-:S07]  /*f370*/  IMAD.MOV.U32 R7, RZ, RZ, R14 ;  /* 0x000000ffff077224 */ /* 0x000fce00078e000e */
[----:B------:R-:W-:Y:S05]  /*f380*/  WARPSYNC.COLLECTIVE R15, `(.L_x_359) ;  /* 0x000000000f087348 */ /* 0x000fea0003c00000 */
[----:B------:R0:W1:Y:S02]  /*f390*/  SHFL.IDX P6, R14, R13, R12, R11 ;  /* 0x0000000c0d0e7389 */ /* 0x00006400000c000b */
[----:B01----:R-:W-:Y:S01]  /*f3a0*/  ENDCOLLECTIVE ;  /* 0x000000000000791b */ /* 0x003fe20003800000 */
.L_x_359:
        /* <DEDUP_REMOVED lines=16> */
.L_x_360:
[----:B------:R-:W-:Y:S02]  /*f4b0*/  IMAD.MOV.U32 R13, RZ, RZ, R4 ;  /* 0x000000ffff0d7224 */ /* 0x000fe400078e0004 */
[----:B------:R-:W-:Y:S02]  /*f4c0*/  IMAD.MOV.U32 R12, RZ, RZ, 0x6 ;  /* 0x00000006ff0c7424 */ /* 0x000fe400078e00ff */
[----:B------:R-:W-:-:S07]  /*f4d0*/  IMAD.MOV.U32 R7, RZ, RZ, R14 ;  /* 0x000000ffff077224 */ /* 0x000fce00078e000e */
[----:B------:R-:W-:Y:S05]  /*f4e0*/  WARPSYNC.COLLECTIVE R15, `(.L_x_361) ;  /* 0x000000000f087348 */ /* 0x000fea0003c00000 */
[----:B------:R0:W1:Y:S02]  /*f4f0*/  SHFL.IDX P6, R14, R13, R12, R11 ;  /* 0x0000000c0d0e7389 */ /* 0x00006400000c000b */
[----:B01----:R-:W-:Y:S01]  /*f500*/  ENDCOLLECTIVE ;  /* 0x000000000000791b */ /* 0x003fe20003800000 */
.L_x_361:
[----:B------:R-:W-:-:S04]  /*f510*/  @!P1 LEA R7, P2, R28, R7, 0x1 ;  /* 0x000000071c079211 */ /* 0x000fc800078408ff */
[----:B------:R-:W-:-:S04]  /*f520*/  @!P1 IADD3.X R6, RZ, R6, RZ, P2, !PT ;  /* 0x00000006ff069210 */ /* 0x000fc800017fe4ff */
        /* <DEDUP_REMOVED lines=14> */
.L_x_362:
[----:B------:R-:W-:Y:S02]  /*f610*/  IMAD.MOV.U32 R13, RZ, RZ, R4 ;  /* 0x000000ffff0d7224 */ /* 0x000fe400078e0004 */
[----:B------:R-:W-:Y:S02]  /*f620*/  IMAD.MOV.U32 R12, RZ, RZ, 0x7 ;  /* 0x00000007ff0c7424 */ /* 0x000fe400078e00ff */
[----:B------:R-:W-:-:S07]  /*f630*/  IMAD.MOV.U32 R7, RZ, RZ, R14 ;  /* 0x000000ffff077224 */ /* 0x000fce00078e000e */
[----:B------:R-:W-:Y:S05]  /*f640*/  WARPSYNC.COLLECTIVE R15, `(.L_x_363) ;  /* 0x000000000f087348 */ /* 0x000fea0003c00000 */
[----:B------:R0:W1:Y:S02]  /*f650*/  SHFL.IDX P6, R14, R13, R12, R11 ;  /* 0x0000000c0d0e7389 */ /* 0x00006400000c000b */
[----:B01----:R-:W-:Y:S01]  /*f660*/  ENDCOLLECTIVE ;  /* 0x000000000000791b */ /* 0x003fe20003800000 */
.L_x_363:
[----:B------:R-:W-:-:S05]  /*f670*/  @!P1 LEA R7, P2, R28, R7, 0x1 ;  /* 0x000000071c079211 */ /* 0x000fca00078408ff */
[----:B------:R-:W-:-:S05]  /*f680*/  @!P1 IMAD.X R6, RZ, RZ, R6, P2 ;  /* 0x000000ffff069224 */ /* 0x000fca00010e0606 */
[-C--:B------:R-:W-:Y:S01]  /*f690*/  @!P1 LOP3.LUT R7, R7, R6.reuse, RZ, 0x3c, !PT ;  /* 0x0000000607079212 */ /* 0x080fe200078e3cff */
[----:B------:R-:W-:Y:S02]  /*f6a0*/  IMAD.MOV.U32 R13, RZ, RZ, R0 ;  /* 0x000000ffff0d7224 */ /* 0x000fe400078e0000 */
[----:B------:R-:W-:Y:S01]  /*f6b0*/  VIADD R0, R17, 0x70 ;  /* 0x0000007011007836 */ /* 0x000fe20000000000 */
[----:B------:R-:W-:-:S04]  /*f6c0*/  @!P1 LOP3.LUT R6, R7, R6, RZ, 0x3c, !PT ;  /* 0x0000000607069212 */ /* 0x000fc800078e3cff */
[----:B------:R-:W-:Y:S02]  /*f6d0*/  @!P1 LOP3.LUT R7, R7, R6, RZ, 0x3c, !PT ;  /* 0x0000000607079212 */ /* 0x000fe400078e3cff */
[----:B------:R-:W-:-:S07]  /*f6e0*/  MOV R4, R14 ;  /* 0x0000000e00047202 */ /* 0x000fce0000000f00 */
[----:B------:R-:W-:Y:S05]  /*f6f0*/  WARPSYNC.COLLECTIVE R15, `(.L_x_364) ;  /* 0x000000000f087348 */ /* 0x000fea0003c00000 */
[----:B------:R0:W1:Y:S02]  /*f700*/  SHFL.IDX P6, R14, R13, R12, R11 ;  /* 0x0000000c0d0e7389 */ /* 0x00006400000c000b */
[----:B01----:R-:W-:Y:S01]  /*f710*/  ENDCOLLECTIVE ;  /* 0x000000000000791b */ /* 0x003fe20003800000 */
.L_x_364:
[----:B------:R-:W-:Y:S01]  /*f720*/  @!PT LDS RZ, [RZ] ;  /* 0x00000000fffff984 */ /* 0x000fe20000000800 */
[----:B------:R-:W-:Y:S01]  /*f730*/  @!PT LDS RZ, [RZ] ;  /* 0x00000000fffff984 */ /* 0x000fe20000000800 */
[----:B------:R-:W-:Y:S01]  /*f740*/  @!PT LDS RZ, [RZ] ;  /* 0x00000000fffff984 */ /* 0x000fe20000000800 */
[----:B------:R0:W-:Y:S01]  /*f750*/  @!P1 LDGSTS.E.BYPASS.LTC128B.128 [R10+0xb400], desc[UR36][R6.64], !P0 ;  /* 0x0b400000060a9fae */ /* 0x0001e2000c101d64 */
[----:B------:R-:W-:Y:S01]  /*f760*/  ISETP.GE.AND P1, PT, R0, R3, PT ;  /* 0x000000030000720c */ /* 0x000fe20003f26270 */
[----:B------:R-:W-:Y:S02]  /*f770*/  VIADD R0, R17, 0x80 ;  /* 0x0000008011007836 */ /* 0x000fe40000000000 */
[----:B------:R-:W-:Y:S02]  /*f780*/  IMAD.MOV.U32 R13, RZ, RZ, R2 ;  /* 0x000000ffff0d7224 */ /* 0x000fe400078e0002 */
[----:B------:R-:W-:Y:S02]  /*f790*/  IMAD.MOV.U32 R12, RZ, RZ, RZ ;  /* 0x000000ffff0c7224 */ /* 0x000fe400078e00ff */
[----:B0-----:R-:W-:-:S07]  /*f7a0*/  IMAD.MOV.U32 R6, RZ, RZ, R14 ;  /* 0x000000ffff067224 */ /* 0x001fce00078e000e */
[----:B------:R-:W-:Y:S05]  /*f7b0*/  WARPSYNC.COLLECTIVE R15, `(.L_x_365) ;  /* 0x000000000f087348 */ /* 0x000fea0003c00000 */
[----:B------:R0:W1:Y:S02]  /*f7c0*/  SHFL.IDX P6, R14, R13, R12, R11 ;  /* 0x0000000c0d0e7389 */ /* 0x00006400000c000b */
[----:B01----:R-:W-:Y:S01]  /*f7d0*/  ENDCOLLECTIVE ;  /* 0x000000000000791b */ /* 0x003fe20003800000 */
.L_x_365:
        /* <DEDUP_REMOVED lines=12> */
.L_x_366:
[----:B------:R-:W-:Y:S02]  /*f8a0*/  IMAD.MOV.U32 R13, RZ, RZ, R2 ;  /* 0x000000ffff0d7224 */ /* 0x000fe400078e0002 */
[----:B------:R-:W-:Y:S01]  /*f8b0*/  IMAD.MOV.U32 R12, RZ, RZ, 0x1 ;  /* 0x00000001ff0c7424 */ /* 0x000fe200078e00ff */
[----:B------:R-:W-:-:S07]  /*f8c0*/  MOV R4, R14 ;  /* 0x0000000e00047202 */ /* 0x000fce0000000f00 */
[----:B------:R-:W-:Y:S05]  /*f8d0*/  WARPSYNC.COLLECTIVE R15, `(.L_x_367) ;  /* 0x000000000f087348 */ /* 0x000fea0003c00000 */
[----:B------:R0:W1:Y:S02]  /*f8e0*/  SHFL.IDX P6, R14, R13, R12, R11 ;  /* 0x0000000c0d0e7389 */ /* 0x00006400000c000b */
[----:B01----:R-:W-:Y:S01]  /*f8f0*/  ENDCOLLECTIVE ;  /* 0x000000000000791b */ /* 0x003fe20003800000 */
.L_x_367:
[----:B------:R-:W-:-:S05]  /*f900*/  @!P1 LEA R4, P3, R28, R4, 0x1 ;  /* 0x000000041c049211 */ /* 0x000fca00078608ff */
[----:B------:R-:W-:Y:S02]  /*f910*/  @!P1 IMAD.X R0, RZ, RZ, R0, P3 ;  /* 0x000000ffff009224 */ /* 0x000fe400018e0600 */
[----:B------:R-:W-:Y:S02]  /*f920*/  @!P1 IMAD.MOV.U32 R6, RZ, RZ, R4 ;  /* 0x000000ffff069224 */ /* 0x000fe400078e0004 */
[----:B------:R-:W-:Y:S02]  /*f930*/  @!P1 IMAD.MOV.U32 R7, RZ, RZ, R0 ;  /* 0x000000ffff079224 */ /* 0x000fe400078e0000 */
[C---:B------:R-:W-:Y:S02]  /*f940*/  VIADD R0, R17.reuse, 0x90 ;  /* 0x0000009011007836 */ /* 0x040fe40000000000 */
[----:B------:R-:W-:Y:S01]  /*f950*/  IMAD.MOV.U32 R13, RZ, RZ, R5 ;  /* 0x000000ffff0d7224 */ /* 0x000fe200078e0005 */
[----:B------:R-:W-:Y:S01]  /*f960*/  @!PT LDS RZ, [RZ] ;  /* 0x00000000fffff984 */ /* 0x000fe20000000800 */
[----:B------:R-:W-:Y:S01]  /*f970*/  @!PT LDS RZ, [RZ] ;  /* 0x00000000fffff984 */ /* 0x000fe20000000800 */
[----:B------:R-:W-:Y:S01]  /*f980*/  @!PT LDS RZ, [RZ] ;  /* 0x00000000fffff984 */ /* 0x000fe20000000800 */
[----:B------:R0:W-:Y:S01]  /*f990*/  @!P1 LDGSTS.E.BYPASS.LTC128B.128 [R10+0xc400], desc[UR36][R6.64], !P0 ;  /* 0x0c400000060a9fae */ /* 0x0001e2000c101d64 */
[----:B------:R-:W-:Y:S01]  /*f9a0*/  VIADD R4, R17, 0xa0 ;  /* 0x000000a011047836 */ /* 0x000fe20000000000 */
[----:B------:R-:W-:Y:S01]  /*f9b0*/  ISETP.GE.AND P1, PT, R0, R3, PT ;  /* 0x000000030000720c */ /* 0x000fe20003f26270 */
[----:B------:R-:W-:-:S12]  /*f9c0*/  IMAD.MOV.U32 R0, RZ, RZ, R14 ;  /* 0x000000ffff007224 */ /* 0x000fd800078e000e */
[----:B0-----:R-:W-:Y:S05]  /*f9d0*/  WARPSYNC.COLLECTIVE R15, `(.L_x_368) ;  /* 0x000000000f087348 */ /* 0x001fea0003c00000 */
[----:B------:R1:W2:Y:S02]  /*f9e0*/  SHFL.IDX P6, R14, R13, R12, R11 ;  /* 0x0000000c0d0e7389 */ /* 0x0002a400000c000b */
[----:B012---:R-:W-:Y:S01]  /*f9f0*/  ENDCOLLECTIVE ;  /* 0x000000000000791b */ /* 0x007fe20003800000 */
.L_x_368:
[----:B------:R-:W-:Y:S02]  /*fa00*/  IMAD.MOV.U32 R13, RZ, RZ, R2 ;  /* 0x000000ffff0d7224 */ /* 0x000fe400078e0002 */
[----:B------:R-:W-:Y:S02]  /*fa10*/  IMAD.MOV.U32 R12, RZ, RZ, 0x2 ;  /* 0x00000002ff0c7424 */ /* 0x000fe400078e00ff */
[----:B------:R-:W-:-:S07]  /*fa20*/  IMAD.MOV.U32 R6, RZ, RZ, R14 ;  /* 0x000000ffff067224 */ /* 0x000fce00078e000e */
[----:B------:R-:W-:Y:S05]  /*fa30*/  WARPSYNC.COLLECTIVE R15, `(.L_x_369) ;  /* 0x000000000f087348 */ /* 0x000fea0003c00000 */
[----:B------:R0:W1:Y:S02]  /*fa40*/  SHFL.IDX P6, R14, R13, R12, R11 ;  /* 0x0000000c0d0e7389 */ /* 0x00006400000c000b */
[----:B01----:R-:W-:Y:S01]  /*fa50*/  ENDCOLLECTIVE ;  /* 0x000000000000791b */ /* 0x003fe20003800000 */
.L_x_369:
[----:B------:R-:W-:-:S04]  /*fa60*/  @!P1 LEA R6, P2, R28, R6, 0x1 ;  /* 0x000000061c069211 */ /* 0x000fc800078408ff */
[----:B------:R-:W-:Y:S02]  /*fa70*/  @!P1 IADD3.X R0, RZ, R0, RZ, P2, !PT ;  /* 0x00000000ff009210 */ /* 0x000fe400017fe4ff */
[----:B------:R-:W-:-:S03]  /*fa80*/  ISETP.GE.AND P2, PT, R4, R3, PT ;  /* 0x000000030400720c */ /* 0x000fc60003f46270 */
[----:B------:R-:W-:Y:S02]  /*fa90*/  @!P1 IMAD.MOV.U32 R7, RZ, RZ, R0 ;  /* 0x000000ffff079224 */ /* 0x000fe400078e0000 */
[----:B------:R-:W-:-:S03]  /*faa0*/  IMAD.MOV.U32 R13, RZ, RZ, R5 ;  /* 0x000000ffff0d7224 */ /* 0x000fc600078e0005 */
[----:B------:R-:W-:Y:S01]  /*fab0*/  @!PT LDS RZ, [RZ] ;  /* 0x00000000fffff984 */ /* 0x000fe20000000800 */
[----:B------:R-:W-:Y:S01]  /*fac0*/  @!PT LDS RZ, [RZ] ;  /* 0x00000000fffff984 */ /* 0x000fe20000000800 */
[----:B------:R-:W-:Y:S01]  /*fad0*/  @!PT LDS RZ, [RZ] ;  /* 0x00000000fffff984 */ /* 0x000fe20000000800 */
[----:B------:R0:W-:Y:S01]  /*fae0*/  @!P1 LDGSTS.E.BYPASS.LTC128B.128 [R10+0xcc00], desc[UR36][R6.64], !P0 ;  /* 0x0cc00000060a9fae */ /* 0x0001e2000c101d64 */
[----:B------:R-:W-:-:S07]  /*faf0*/  IMAD.MOV.U32 R0, RZ, RZ, R14 ;  /* 0x000000ffff007224 */ /* 0x000fce00078e000e */
[----:B0-----:R-:W-:Y:S05]  /*fb00*/  WARPSYNC.COLLECTIVE R15, `(.L_x_370) ;  /* 0x000000000f087348 */ /* 0x001fea0003c00000 */
[----:B------:R1:W2:Y:S02]  /*fb10*/  SHFL.IDX P6, R14, R13, R12, R11 ;  /* 0x0000000c0d0e7389 */ /* 0x0002a400000c000b */
[----:B012---:R-:W-:Y:S01]  /*fb20*/  ENDCOLLECTIVE ;  /* 0x000000000000791b */ /* 0x007fe20003800000 */
.L_x_370:
[----:B------:R-:W-:Y:S01]  /*fb30*/  MOV R13, R2 ;  /* 0x00000002000d7202 */ /* 0x000fe20000000f00 */
[----:B------:R-:W-:Y:S02]  /*fb40*/  IMAD.MOV.U32 R12, RZ, RZ, 0x3 ;  /* 0x00000003ff0c7424 */ /* 0x000fe400078e00ff */
[----:B------:R-:W-:-:S07]  /*fb50*/  IMAD.MOV.U32 R6, RZ, RZ, R14 ;  /* 0x000000ffff067224 */ /* 0x000fce00078e000e */
[----:B------:R-:W-:Y:S05]  /*fb60*/  WARPSYNC.COLLECTIVE R15, `(.L_x_371) ;  /* 0x000000000f087348 */ /* 0x000fea0003c00000 */
[----:B------:R0:W1:Y:S02]  /*fb70*/  SHFL.IDX P6, R14, R13, R12, R11 ;  /* 0x0000000c0d0e7389 */ /* 0x00006400000c000b */
[----:B01----:R-:W-:Y:S01]  /*fb80*/  ENDCOLLECTIVE ;  /* 0x000000000000791b */ /* 0x003fe20003800000 */
.L_x_371:
[----:B------:R-:W-:-:S05]  /*fb90*/  @!P2 LEA R6, P1, R28, R6, 0x1 ;  /* 0x000000061c06a211 */ /* 0x000fca00078208ff */
[----:B------:R-:W-:-:S04]  /*fba0*/  @!P2 IMAD.X R0, RZ, RZ, R0, P1 ;  /* 0x000000ffff00a224 */ /* 0x000fc800008e0600 */
        /* <DEDUP_REMOVED lines=10> */
.L_x_372:
[----:B------:R-:W-:Y:S01]  /*fc50*/  IMAD.MOV.U32 R2, RZ, RZ, R14 ;  /* 0x000000ffff027224 */ /* 0x000fe200078e000e */
[----:B------:R-:W-:Y:S06]  /*fc60*/  BRA `(.L_x_373) ;  /* 0xffffffb8005c7947 */ /* 0x000fec000383ffff */
.L_x_277:
[----:B0-----:R0:W1:Y:S02]  /*fc70*/  SYNCS.PHASECHK.TRANS64.TRYWAIT P0, [R22+URZ+0x16820], R0 ;  /* 0x01682000160075a7 */ /* 0x001064000800017f */
[----:B-1----:R-:W-:Y:S05]  /*fc80*/  @!P0 NANOSLEEP.SYNCS 0x989680 ;  /* 0x009896800000895d */ /* 0x002fea0003900000 */
[----:B------:R-:W1:Y:S02]  /*fc90*/  @!P0 SYNCS.PHASECHK.TRANS64 P0, [R22+URZ+0x16820], R0 ;  /* 0x01682000160085a7 */ /* 0x000e64000800007f */
[----:B-1----:R-:W-:Y:S05]  /*fca0*/  @!P0 BRA `(.L_x_277) ;  /* 0xfffffffc00f08947 */ /* 0x002fea000383ffff */
[----:B------:R-:W-:Y:S05]  /*fcb0*/  BRA `(.L_x_374) ;  /* 0xffffffb800b87947 */ /* 0x000fea000383ffff */
.L_x_282:
[----:B0-----:R0:W1:Y:S02]  /*fcc0*/  SYNCS.PHASECHK.TRANS64.TRYWAIT P0, [R5+URZ+0x16840], R2 ;  /* 0x01684002050075a7 */ /* 0x001064000800017f */
[----:B-1----:R-:W-:Y:S05]  /*fcd0*/  @!P0 NANOSLEEP.SYNCS 0x989680 ;  /* 0x009896800000895d */ /* 0x002fea0003900000 */
[----:B------:R-:W1:Y:S02]  /*fce0*/  @!P0 SYNCS.PHASECHK.TRANS64 P0, [R5+URZ+0x16840], R2 ;  /* 0x01684002050085a7 */ /* 0x000e64000800007f */
[----:B-1----:R-:W-:Y:S05]  /*fcf0*/  @!P0 BRA `(.L_x_282) ;  /* 0xfffffffc00f08947 */ /* 0x002fea000383ffff */
[----:B------:R-:W-:Y:S05]  /*fd00*/  BRA `(.L_x_375) ;  /* 0xffffffbc00907947 */ /* 0x000fea000383ffff */
.L_x_283:
[----:B------:R-:W-:Y:S01]  /*fd10*/  BSSY B1, `(.L_x_376) ;  /* 0x0000008000017945 */ /* 0x000fe20003800000 */
[----:B------:R-:W-:Y:S02]  /*fd20*/  IMAD.MOV.U32 R13, RZ, RZ, R10 ;  /* 0x000000ffff0d7224 */ /* 0x000fe400078e000a */
[----:B------:R-:W-:Y:S02]  /*fd30*/  IMAD.MOV.U32 R12, RZ, RZ, RZ ;  /* 0x000000ffff0c7224 */ /* 0x000fe400078e00ff */
[----:B------:R-:W-:Y:S02]  /*fd40*/  IMAD.MOV.U32 R11, RZ, RZ, 0x181f ;  /* 0x0000181fff0b7424 */ /* 0x000fe400078e00ff */
[----:B------:R-:W-:-:S07]  /*fd50*/  IMAD.MOV.U32 R15, RZ, RZ, -0x1 ;  /* 0xffffffffff0f7424 */ /* 0x000fce00078e00ff */
[----:B------:R-:W-:Y:S05]  /*fd60*/  WARPSYNC.COLLECTIVE R15, `(.L_x_377) ;  /* 0x000000000f087348 */ /* 0x000fea0003c00000 */
[----:B------:R0:W1:Y:S02]  /*fd70*/  SHFL.IDX P6, R14, R13, R12, R11 ;  /* 0x0000000c0d0e7389 */ /* 0x00006400000c000b */
[----:B01----:R-:W-:Y:S01]  /*fd80*/  ENDCOLLECTIVE ;  /* 0x000000000000791b */ /* 0x003fe20003800000 */
.L_x_377:
[----:B------:R-:W-:Y:S05]  /*fd90*/  BSYNC B1 ;  /* 0x0000000000017941 */ /* 0x000fea0003800000 */
.L_x_376:
[----:B------:R-:W-:Y:S01]  /*fda0*/  MOV R13, R8 ;  /* 0x00000008000d7202 */ /* 0x000fe20000000f00 */
[----:B------:R-:W-:Y:S02]  /*fdb0*/  IMAD.MOV.U32 R12, RZ, RZ, RZ ;  /* 0x000000ffff0c7224 */ /* 0x000fe400078e00ff */
[----:B------:R-:W-:Y:S02]  /*fdc0*/  IMAD.MOV.U32 R11, RZ, RZ, 0x181f ;  /* 0x0000181fff0b7424 */ /* 0x000fe400078e00ff */
[----:B------:R-:W-:Y:S02]  /*fdd0*/  IMAD.MOV.U32 R15, RZ, RZ, -0x1 ;  /* 0xffffffffff0f7424 */ /* 0x000fe400078e00ff */
[----:B------:R-:W-:Y:S02]  /*fde0*/  IMAD.MOV.U32 R3, RZ, RZ, R14 ;  /* 0x000000ffff037224 */ /* 0x000fe400078e000e */
[----:B------:R-:W-:-:S07]  /*fdf0*/  IMAD.SHL.U32 R7, R28, 0x2, RZ ;  /* 0x000000021c077824 */ /* 0x000fce00078e00ff */
[----:B------:R-:W-:Y:S05]  /*fe00*/  WARPSYNC.COLLECTIVE R15, `(.L_x_378) ;  /* 0x000000000f087348 */ /* 0x000fea0003c00000 */
[----:B------:R0:W1:Y:S02]  /*fe10*/  SHFL.IDX P6, R14, R13, R12, R11 ;  /* 0x0000000c0d0e7389 */ /* 0x00006400000c000b */
[----:B01----:R-:W-:Y:S01]  /*fe20*/  ENDCOLLECTIVE ;  /* 0x000000000000791b */ /* 0x003fe20003800000 */
.L_x_378:
[----:B------:R-:W-:Y:S02]  /*fe30*/  IMAD R9, R9, 0x2, R22 ;  /* 0x0000000209097824 */ /* 0x000fe400078e0216 */
[----:B------:R-:W-:Y:S02]  /*fe40*/  IMAD.MOV.U32 R13, RZ, RZ, R10 ;  /* 0x000000ffff0d7224 */ /* 0x000fe400078e000a */
[----:B------:R-:W-:Y:S02]  /*fe50*/  IMAD.MOV.U32 R12, RZ, RZ, 0x1 ;  /* 0x00000001ff0c7424 */ /* 0x000fe400078e00ff */
[----:B------:R-:W-:-:S07]  /*fe60*/  IMAD.MOV.U32 R2, RZ, RZ, R14 ;  /* 0x000000ffff027224 */ /* 0x000fce00078e000e */
[----:B------:R-:W-:Y:S05]  /*fe70*/  WARPSYNC.COLLECTIVE R15, `(.L_x_379) ;  /* 0x000000000f087348 */ /* 0x000fea0003c00000 */
[----:B------:R0:W1:Y:S02]  /*fe80*/  SHFL.IDX P6, R14, R13, R12, R11 ;  /* 0x0000000c0d0e7389 */ /* 0x00006400000c000b */
[----:B01----:R-:W-:Y:S01]  /*fe90*/  ENDCOLLECTIVE ;  /* 0x000000000000791b */ /* 0x003fe20003800000 */
.L_x_379:
[----:B------:R-:W-:-:S05]  /*fea0*/  IADD3 R2, P0, R2, R7, RZ ;  /* 0x0000000702027210 */ /* 0x000fca0007f1e0ff */
[----:B------:R-:W-:-:S05]  /*feb0*/  IMAD.X R3, RZ, RZ, R3, P0 ;  /* 0x000000ffff037224 */ /* 0x000fca00000e0603 */
        /* <DEDUP_REMOVED lines=9> */
.L_x_380:
[----:B------:R-:W-:Y:S02]  /*ff50*/  IMAD.MOV.U32 R13, RZ, RZ, R10 ;  /* 0x000000ffff0d7224 */ /* 0x000fe400078e000a */
[----:B------:R-:W-:Y:S02]  /*ff60*/  IMAD.MOV.U32 R12, RZ, RZ, 0x2 ;  /* 0x00000002ff0c7424 */ /* 0x000fe400078e00ff */
[----:B------:R-:W-:-:S07]  /*ff70*/  IMAD.MOV.U32 R2, RZ, RZ, R14 ;  /* 0x000000ffff027224 */ /* 0x000fce00078e000e */
[----:B------:R-:W-:Y:S05]  /*ff80*/  WARPSYNC.COLLECTIVE R15, `(.L_x_381) ;  /* 0x000000000f087348 */ /* 0x000fea0003c00000 */
[----:B------:R0:W1:Y:S02]  /*ff90*/  SHFL.IDX P6, R14, R13, R12, R11 ;  /* 0x0000000c0d0e7389 */ /* 0x00006400000c000b */
[----:B01----:R-:W-:Y:S01]  /*ffa0*/  ENDCOLLECTIVE ;  /* 0x000000000000791b */ /* 0x003fe20003800000 */
.L_x_381:
[----:B------:R-:W-:-:S05]  /*ffb0*/  IADD3 R2, P0, R2, R7, RZ ;  /* 0x0000000702027210 */ /* 0x000fca0007f1e0ff */
[----:B------:R-:W-:-:S05]  /*ffc0*/  IMAD.X R3, RZ, RZ, R3, P0 ;  /* 0x000000ffff037224 */ /* 0x000fca00000e0603 */
        /* <DEDUP_REMOVED lines=9> */
.L_x_382:
[----:B------:R-:W-:Y:S01]  /*10060*/  MOV R13, R10 ;  /* 0x0000000a000d7202 */ /* 0x000fe20000000f00 */
[----:B------:R-:W-:Y:S02]  /*10070*/  IMAD.MOV.U32 R12, RZ, RZ, 0x3 ;  /* 0x00000003ff0c7424 */ /* 0x000fe400078e00ff */
[----:B------:R-:W-:-:S07]  /*10080*/  IMAD.MOV.U32 R2, RZ, RZ, R14 ;  /* 0x000000ffff027224 */ /* 0x000fce00078e000e */
[----:B------:R-:W-:Y:S05]  /*10090*/  WARPSYNC.COLLECTIVE R15, `(.L_x_383) ;  /* 0x000000000f087348 */ /* 0x000fea0003c00000 */
[----:B------:R0:W1:Y:S02]  /*100a0*/  SHFL.IDX P6, R14, R13, R12, R11 ;  /* 0x0000000c0d0e7389 */ /* 0x00006400000c000b */
[----:B01----:R-:W-:Y:S01]  /*100b0*/  ENDCOLLECTIVE ;  /* 0x000000000000791b */ /* 0x003fe20003800000 */
.L_x_383:
        /* <DEDUP_REMOVED lines=11> */
.L_x_384:
[----:B------:R-:W-:Y:S02]  /*10170*/  IMAD.MOV.U32 R13, RZ, RZ, R10 ;  /* 0x000000ffff0d7224 */ /* 0x000fe400078e000a */
[----:B------:R-:W-:Y:S02]  /*10180*/  IMAD.MOV.U32 R12, RZ, RZ, 0x4 ;  /* 0x00000004ff0c7424 */ /* 0x000fe400078e00ff */
[----:B------:R-:W-:-:S07]  /*10190*/  IMAD.MOV.U32 R2, RZ, RZ, R14 ;  /* 0x000000ffff027224 */ /* 0x000fce00078e000e */
[----:B------:R-:W-:Y:S05]  /*101a0*/  WARPSYNC.COLLECTIVE R15, `(.L_x_385) ;  /* 0x000000000f087348 */ /* 0x000fea0003c00000 */
[----:B------:R0:W1:Y:S02]  /*101b0*/  SHFL.IDX P6, R14, R13, R12, R11 ;  /* 0x0000000c0d0e7389 */ /* 0x00006400000c000b */
[----:B01----:R-:W-:Y:S01]  /*101c0*/  ENDCOLLECTIVE ;  /* 0x000000000000791b */ /* 0x003fe20003800000 */
.L_x_385:
        /* <DEDUP_REMOVED lines=11> */
.L_x_386:
[----:B------:R-:W-:Y:S02]  /*10280*/  IMAD.MOV.U32 R13, RZ, RZ, R10 ;  /* 0x000000ffff0d7224 */ /* 0x000fe400078e000a */
[----:B------:R-:W-:Y:S01]  /*10290*/  IMAD.MOV.U32 R12, RZ, RZ, 0x5 ;  /* 0x00000005ff0c7424 */ /* 0x000fe200078e00ff */
[----:B------:R-:W-:-:S07]  /*102a0*/  MOV R2, R14 ;  /* 0x0000000e00027202 */ /* 0x000fce0000000f00 */
[----:B------:R-:W-:Y:S05]  /*102b0*/  WARPSYNC.COLLECTIVE R15, `(.L_x_387) ;  /* 0x000000000f087348 */ /* 0x000fea0003c00000 */
[----:B------:R0:W1:Y:S02]  /*102c0*/  SHFL.IDX P6, R14, R13, R12, R11 ;  /* 0x0000000c0d0e7389 */ /* 0x00006400000c000b */
[----:B01----:R-:W-:Y:S01]  /*102d0*/  ENDCOLLECTIVE ;  /* 0x000000000000791b */ /* 0x003fe20003800000 */
.L_x_387:
        /* <DEDUP_REMOVED lines=11> */
.L_x_388:
[----:B------:R-:W-:Y:S02]  /*10390*/  IMAD.MOV.U32 R13, RZ, RZ, R10 ;  /* 0x000000ffff0d7224 */ /* 0x000fe400078e000a */
[----:B------:R-:W-:Y:S02]  /*103a0*/  IMAD.MOV.U32 R12, RZ, RZ, 0x6 ;  /* 0x00000006ff0c7424 */ /* 0x000fe400078e00ff */
[----:B------:R-:W-:-:S07]  /*103b0*/  IMAD.MOV.U32 R2, RZ, RZ, R14 ;  /* 0x000000ffff027224 */ /* 0x000fce00078e000e */
[----:B------:R-:W-:Y:S05]  /*103c0*/  WARPSYNC.COLLECTIVE R15, `(.L_x_389) ;  /* 0x000000000f087348 */ /* 0x000fea0003c00000 */
[----:B------:R0:W1:Y:S02]  /*103d0*/  SHFL.IDX P6, R14, R13, R12, R11 ;  /* 0x0000000c0d0e7389 */ /* 0x00006400000c000b */
[----:B01----:R-:W-:Y:S01]  /*103e0*/  ENDCOLLECTIVE ;  /* 0x000000000000791b */ /* 0x003fe20003800000 */
.L_x_389:
        /* <DEDUP_REMOVED lines=11> */
.L_x_390:
[----:B------:R-:W-:Y:S02]  /*104a0*/  IMAD.MOV.U32 R13, RZ, RZ, R10 ;  /* 0x000000ffff0d7224 */ /* 0x000fe400078e000a */
[----:B------:R-:W-:Y:S02]  /*104b0*/  IMAD.MOV.U32 R12, RZ, RZ, 0x7 ;  /* 0x00000007ff0c7424 */ /* 0x000fe400078e00ff */
[----:B------:R-:W-:-:S07]  /*104c0*/  IMAD.MOV.U32 R2, RZ, RZ, R14 ;  /* 0x000000ffff027224 */ /* 0x000fce00078e000e */
[----:B------:R-:W-:Y:S05]  /*104d0*/  WARPSYNC.COLLECTIVE R15, `(.L_x_391) ;  /* 0x000000000f087348 */ /* 0x000fea0003c00000 */
[----:B------:R0:W1:Y:S02]  /*104e0*/  SHFL.IDX P6, R14, R13, R12, R11 ;  /* 0x0000000c0d0e7389 */ /* 0x00006400000c000b */
[----:B01----:R-:W-:Y:S01]  /*104f0*/  ENDCOLLECTIVE ;  /* 0x000000000000791b */ /* 0x003fe20003800000 */
.L_x_391:
        /* <DEDUP_REMOVED lines=11> */
.L_x_392:
[----:B------:R-:W-:Y:S01]  /*105b0*/  IMAD.MOV.U32 R2, RZ, RZ, R14 ;  /* 0x000000ffff027224 */ /* 0x000fe200078e000e */
[----:B------:R-:W-:Y:S06]  /*105c0*/  BRA `(.L_x_393) ;  /* 0xffffffb800747947 */ /* 0x000fec000383ffff */
.L_x_288:
[----:B-1----:R1:W2:Y:S02]  /*105d0*/  SYNCS.PHASECHK.TRANS64.TRYWAIT P0, [R5+URZ+0x16860], R2 ;  /* 0x01686002050075a7 */ /* 0x0022a4000800017f */
[----:B--2---:R-:W-:Y:S05]  /*105e0*/  @!P0 NANOSLEEP.SYNCS 0x989680 ;  /* 0x009896800000895d */ /* 0x004fea0003900000 */
[----:B------:R-:W2:Y:S02]  /*105f0*/  @!P0 SYNCS.PHASECHK.TRANS64 P0, [R5+URZ+0x16860], R2 ;  /* 0x01686002050085a7 */ /* 0x000ea4000800007f */
[----:B--2---:R-:W-:Y:S05]  /*10600*/  @!P0 BRA `(.L_x_288) ;  /* 0xfffffffc00f08947 */ /* 0x004fea000383ffff */
[----:B------:R-:W-:Y:S05]  /*10610*/  BRA `(.L_x_394) ;  /* 0xffffffb800cc7947 */ /* 0x000fea000383ffff */
.L_x_289:
[----:B------:R-:W-:Y:S01]  /*10620*/  BSSY B1, `(.L_x_395) ;  /* 0x0000008000017945 */ /* 0x000fe20003800000 */
[----:B------:R-:W-:Y:S01]  /*10630*/  IMAD.MOV.U32 R13, RZ, RZ, R23 ;  /* 0x000000ffff0d7224 */ /* 0x000fe200078e0017 */
[----:B------:R-:W-:Y:S01]  /*10640*/  MOV R12, RZ ;  /* 0x000000ff000c7202 */ /* 0x000fe20000000f00 */
[----:B------:R-:W-:Y:S02]  /*10650*/  IMAD.MOV.U32 R11, RZ, RZ, 0x181f ;  /* 0x0000181fff0b7424 */ /* 0x000fe400078e00ff */
[----:B------:R-:W-:-:S07]  /*10660*/  IMAD.MOV.U32 R15, RZ, RZ, -0x1 ;  /* 0xffffffffff0f7424 */ /* 0x000fce00078e00ff */
[----:B-1----:R-:W-:Y:S05]  /*10670*/  WARPSYNC.COLLECTIVE R15, `(.L_x_396) ;  /* 0x000000000f087348 */ /* 0x002fea0003c00000 */
[----:B------:R0:W2:Y:S02]  /*10680*/  SHFL.IDX P6, R14, R13, R12, R11 ;  /* 0x0000000c0d0e7389 */ /* 0x0000a400000c000b */
[----:B012---:R-:W-:Y:S01]  /*10690*/  ENDCOLLECTIVE ;  /* 0x000000000000791b */ /* 0x007fe20003800000 */
.L_x_396:
[----:B------:R-:W-:Y:S05]  /*106a0*/  BSYNC B1 ;  /* 0x0000000000017941 */ /* 0x000fea0003800000 */
.L_x_395:
[----:B------:R-:W-:Y:S01]  /*106b0*/  IMAD.MOV.U32 R13, RZ, RZ, R18 ;  /* 0x000000ffff0d7224 */ /* 0x000fe200078e0012 */
[----:B------:R-:W-:Y:S01]  /*106c0*/  ISETP.LT.OR P2, PT, R8, 0x1, P1 ;  /* 0x000000010800780c */ /* 0x000fe20000f41670 */
[----:B------:R-:W-:Y:S01]  /*106d0*/  IMAD.MOV.U32 R12, RZ, RZ, RZ ;  /* 0x000000ffff0c7224 */ /* 0x000fe200078e00ff */
[----:B------:R-:W-:Y:S01]  /*106e0*/  LEA R6, R6, R22, 0x1 ;  /* 0x0000001606067211 */ /* 0x000fe200078e08ff */
[----:B------:R-:W-:Y:S02]  /*106f0*/  IMAD.MOV.U32 R11, RZ, RZ, 0x181f ;  /* 0x0000181fff0b7424 */ /* 0x000fe400078e00ff */
[----:B------:R-:W-:Y:S02]  /*10700*/  IMAD.MOV.U32 R15, RZ, RZ, -0x1 ;  /* 0xffffffffff0f7424 */ /* 0x000fe400078e00ff */
[----:B------:R-:W-:-:S07]  /*10710*/  IMAD.MOV.U32 R3, RZ, RZ, R14 ;  /* 0x000000ffff037224 */ /* 0x000fce00078e000e */
[----:B------:R-:W-:Y:S05]  /*10720*/  WARPSYNC.COLLECTIVE R15, `(.L_x_397) ;  /* 0x000000000f087348 */ /* 0x000fea0003c00000 */
[----:B------:R0:W1:Y:S02]  /*10730*/  SHFL.IDX P6, R14, R13, R12, R11 ;  /* 0x0000000c0d0e7389 */ /* 0x00006400000c000b */
[----:B01----:R-:W-:Y:S01]  /*10740*/  ENDCOLLECTIVE ;  /* 0x000000000000791b */ /* 0x003fe20003800000 */
.L_x_397:
[----:B------:R-:W-:Y:S02]  /*10750*/  IMAD.MOV.U32 R13, RZ, RZ, R23 ;  /* 0x000000ffff0d7224 */ /* 0x000fe400078e0017 */
[----:B------:R-:W-:Y:S02]  /*10760*/  IMAD.MOV.U32 R12, RZ, RZ, 0x1 ;  /* 0x00000001ff0c7424 */ /* 0x000fe400078e00ff */
[----:B------:R-:W-:-:S07]  /*10770*/  IMAD.MOV.U32 R2, RZ, RZ, R14 ;  /* 0x000000ffff027224 */ /* 0x000fce00078e000e */
[----:B------:R-:W-:Y:S05]  /*10780*/  WARPSYNC.COLLECTIVE R15, `(.L_x_398) ;  /* 0x000000000f087348 */ /* 0x000fea0003c00000 */
[----:B------:R0:W1:Y:S02]  /*10790*/  SHFL.IDX P6, R14, R13, R12, R11 ;  /* 0x0000000c0d0e7389 */ /* 0x00006400000c000b */
[----:B01----:R-:W-:Y:S01]  /*107a0*/  ENDCOLLECTIVE ;  /* 0x000000000000791b */ /* 0x003fe20003800000 */
.L_x_398:
        /* <DEDUP_REMOVED lines=8> */
[----:B0-----:R-:W-:-:S12]  /*10830*/  IMAD.MOV.U32 R3, RZ, RZ, R14 ;  /* 0x000000ffff037224 */ /* 0x001fd800078e000e */
[----:B------:R-:W-:Y:S05]  /*10840*/  WARPSYNC.COLLECTIVE R15, `(.L_x_399) ;  /* 0x000000000f087348 */ /* 0x000fea0003c00000 */
[----:B------:R0:W1:Y:S02]  /*10850*/  SHFL.IDX P6, R14, R13, R12, R11 ;  /* 0x0000000c0d0e7389 */ /* 0x00006400000c000b */
[----:B01----:R-:W-:Y:S01]  /*10860*/  ENDCOLLECTIVE ;  /* 0x000000000000791b */ /* 0x003fe20003800000 */
.L_x_399:
[----:B------:R-:W-:Y:S02]  /*10870*/  IMAD.MOV.U32 R13, RZ, RZ, R23 ;  /* 0x000000ffff0d7224 */ /* 0x000fe400078e0017 */
[----:B------:R-:W-:Y:S02]  /*10880*/  IMAD.MOV.U32 R12, RZ, RZ, 0x2 ;  /* 0x00000002ff0c7424 */ /* 0x000fe400078e00ff */
[----:B------:R-:W-:-:S07]  /*10890*/  IMAD.MOV.U32 R2, RZ, RZ, R14 ;  /* 0x000000ffff027224 */ /* 0x000fce00078e000e */
[----:B------:R-:W-:Y:S05]  /*108a0*/  WARPSYNC.COLLECTIVE R15, `(.L_x_400) ;  /* 0x000000000f087348 */ /* 0x000fea0003c00000 */
[----:B------:R0:W1:Y:S02]  /*108b0*/  SHFL.IDX P6, R14, R13, R12, R11 ;  /* 0x0000000c0d0e7389 */ /* 0x00006400000c000b */
[----:B01----:R-:W-:Y:S01]  /*108c0*/  ENDCOLLECTIVE ;  /* 0x000000000000791b */ /* 0x003fe20003800000 */
.L_x_400:
[----:B------:R-:W-:-:S05]  /*108d0*/  IADD3 R2, P0, R2, R7, RZ ;  /* 0x0000000702027210 */ /* 0x000fca0007f1e0ff */
[----:B------:R-:W-:-:S05]  /*108e0*/  IMAD.X R3, RZ, RZ, R3, P0 ;  /* 0x000000ffff037224 */ /* 0x000fca00000e0603 */
[----:B------:R-:W-:Y:S01]  /*108f0*/  @!PT LDS RZ, [RZ] ;  /* 0x00000000fffff984 */ /* 0x000fe20000000800 */
[----:B------:R-:W-:Y:S01]  /*10900*/  @!PT LDS RZ, [RZ] ;  /* 0x00000000fffff984 */ /* 0x000fe20000000800 */
[----:B------:R-:W-:Y:S01]  /*10910*/  @!PT LDS RZ, [RZ] ;  /* 0x00000000fffff984 */ /* 0x000fe20000000800 */
[----:B------:R0:W-:Y:S01]  /*10920*/  LDGSTS.E.BYPASS.LTC128B.128 [R6+0xc00], desc[UR36][R2.64], !P2 ;  /* 0x00c0000002067fae */ /* 0x0001e2000d101d64 */
[----:B------:R-:W-:Y:S02]  /*10930*/  MOV R13, R18 ;  /* 0x00000012000d7202 */ /* 0x000fe40000000f00 */
[----:B------:R-:W-:Y:S01]  /*10940*/  ISETP.LT.OR P2, PT, R8, 0x21, P1 ;  /* 0x000000210800780c */ /* 0x000fe20000f41670 */
[----:B0-----:R-:W-:-:S12]  /*10950*/  IMAD.MOV.U32 R3, RZ, RZ, R14 ;  /* 0x000000ffff037224 */ /* 0x001fd800078e000e */
[----:B------:R-:W-:Y:S05]  /*10960*/  WARPSYNC.COLLECTIVE R15, `(.L_x_401) ;  /* 0x000000000f087348 */ /* 0x000fea0003c00000 */
[----:B------:R0:W1:Y:S02]  /*10970*/  SHFL.IDX P6, R14, R13, R12, R11 ;  /* 0x0000000c0d0e7389 */ /* 0x00006400000c000b */
[----:B01----:R-:W-:Y:S01]  /*10980*/  ENDCOLLECTIVE ;  /* 0x000000000000791b */ /* 0x003fe20003800000 */
.L_x_401:
[----:B------:R-:W-:Y:S02]  /*10990*/  IMAD.MOV.U32 R13, RZ, RZ, R23 ;  /* 0x000000ffff0d7224 */ /* 0x000fe400078e0017 */
[----:B------:R-:W-:Y:S02]  /*109a0*/  IMAD.MOV.U32 R12, RZ, RZ, 0x3 ;  /* 0x00000003ff0c7424 */ /* 0x000fe400078e00ff */
[----:B------:R-:W-:-:S07]  /*109b0*/  IMAD.MOV.U32 R2, RZ, RZ, R14 ;  /* 0x000000ffff027224 */ /* 0x000fce00078e000e */
[----:B------:R-:W-:Y:S05]  /*109c0*/  WARPSYNC.COLLECTIVE R15, `(.L_x_402) ;  /* 0x000000000f087348 */ /* 0x000fea0003c00000 */
[----:B------:R0:W1:Y:S02]  /*109d0*/  SHFL.IDX P6, R14, R13, R12, R11 ;  /* 0x0000000c0d0e7389 */ /* 0x00006400000c000b */
[----:B01----:R-:W-:Y:S01]  /*109e0*/  ENDCOLLECTIVE ;  /* 0x000000000000791b */ /* 0x003fe20003800000 */
.L_x_402:
        /* <DEDUP_REMOVED lines=12> */
.L_x_403:
[----:B------:R-:W-:Y:S01]  /*10ab0*/  IMAD.MOV.U32 R13, RZ, RZ, R23 ;  /* 0x000000ffff0d7224 */ /* 0x000fe200078e0017 */
[----:B------:R-:W-:Y:S01]  /*10ac0*/  MOV R12, 0x4 ;  /* 0x00000004000c7802 */ /* 0x000fe20000000f00 */
[----:B------:R-:W-:-:S07]  /*10ad0*/  IMAD.MOV.U32 R2, RZ, RZ, R14 ;  /* 0x000000ffff027224 */ /* 0x000fce00078e000e */
[----:B------:R-:W-:Y:S05]  /*10ae0*/  WARPSYNC.COLLECTIVE R15, `(.L_x_404) ;  /* 0x000000000f087348 */ /* 0x000fea0003c00000 */
[----:B------:R0:W1:Y:S02]  /*10af0*/  SHFL.IDX P6, R14, R13, R12, R11 ;  /* 0x0000000c0d0e7389 */ /* 0x00006400000c000b */
[----:B01----:R-:W-:Y:S01]  /*10b00*/  ENDCOLLECTIVE ;  /* 0x000000000000791b */ /* 0x003fe20003800000 */
.L_x_404:
        /* <DEDUP_REMOVED lines=12> */
.L_x_405:
[----:B------:R-:W-:Y:S02]  /*10bd0*/  IMAD.MOV.U32 R13, RZ, RZ, R23 ;  /* 0x000000ffff0d7224 */ /* 0x000fe400078e0017 */
[----:B------:R-:W-:Y:S02]  /*10be0*/  IMAD.MOV.U32 R12, RZ, RZ, 0x5 ;  /* 0x00000005ff0c7424 */ /* 0x000fe400078e00ff */
[----:B------:R-:W-:-:S07]  /*10bf0*/  IMAD.MOV.U32 R2, RZ, RZ, R14 ;  /* 0x000000ffff027224 */ /* 0x000fce00078e000e */
[----:B------:R-:W-:Y:S05]  /*10c00*/  WARPSYNC.COLLECTIVE R15, `(.L_x_406) ;  /* 0x000000000f087348 */ /* 0x000fea0003c00000 */
[----:B------:R0:W1:Y:S02]  /*10c10*/  SHFL.IDX P6, R14, R13, R12, R11 ;  /* 0x0000000c0d0e7389 */ /* 0x00006400000c000b */
[----:B01----:R-:W-:Y:S01]  /*10c20*/  ENDCOLLECTIVE ;  /* 0x000000000000791b */ /* 0x003fe20003800000 */
.L_x_406:
        /* <DEDUP_REMOVED lines=12> */
.L_x_407:
[----:B------:R-:W-:Y:S02]  /*10cf0*/  IMAD.MOV.U32 R13, RZ, RZ, R23 ;  /* 0x000000ffff0d7224 */ /* 0x000fe400078e0017 */
[----:B------:R-:W-:Y:S02]  /*10d00*/  IMAD.MOV.U32 R12, RZ, RZ, 0x6 ;  /* 0x00000006ff0c7424 */ /* 0x000fe400078e00ff */
[----:B------:R-:W-:-:S07]  /*10d10*/  IMAD.MOV.U32 R2, RZ, RZ, R14 ;  /* 0x000000ffff027224 */ /* 0x000fce00078e000e */
[----:B------:R-:W-:Y:S05]  /*10d20*/  WARPSYNC.COLLECTIVE R15, `(.L_x_408) ;  /* 0x000000000f087348 */ /* 0x000fea0003c00000 */
[----:B------:R0:W1:Y:S02]  /*10d30*/  SHFL.IDX P6, R14, R13, R12, R11 ;  /* 0x0000000c0d0e7389 */ /* 0x00006400000c000b */
[----:B01----:R-:W-:Y:S01]  /*10d40*/  ENDCOLLECTIVE ;  /* 0x000000000000791b */ /* 0x003fe20003800000 */
.L_x_408:
        /* <DEDUP_REMOVED lines=8> */
[----:B0-----:R-:W-:-:S10]  /*10dd0*/  IMAD.MOV.U32 R3, RZ, RZ, R14 ;  /* 0x000000ffff037224 */ /* 0x001fd400078e000e */
[----:B------:R-:W-:Y:S05]  /*10de0*/  WARPSYNC.COLLECTIVE R15, `(.L_x_409) ;  /* 0x000000000f087348 */ /* 0x000fea0003c00000 */
[----:B------:R0:W1:Y:S02]  /*10df0*/  SHFL.IDX P6, R14, R13, R12, R11 ;  /* 0x0000000c0d0e7389 */ /* 0x00006400000c000b */
[----:B01----:R-:W-:Y:S01]  /*10e00*/  ENDCOLLECTIVE ;  /* 0x000000000000791b */ /* 0x003fe20003800000 */
.L_x_409:
[----:B------:R-:W-:Y:S02]  /*10e10*/  IMAD.MOV.U32 R13, RZ, RZ, R23 ;  /* 0x000000ffff0d7224 */ /* 0x000fe400078e0017 */
[----:B------:R-:W-:Y:S02]  /*10e20*/  IMAD.MOV.U32 R12, RZ, RZ, 0x7 ;  /* 0x00000007ff0c7424 */ /* 0x000fe400078e00ff */
[----:B------:R-:W-:-:S07]  /*10e30*/  IMAD.MOV.U32 R2, RZ, RZ, R14 ;  /* 0x000000ffff027224 */ /* 0x000fce00078e000e */
[----:B------:R-:W-:Y:S05]  /*10e40*/  WARPSYNC.COLLECTIVE R15, `(.L_x_410) ;  /* 0x000000000f087348 */ /* 0x000fea0003c00000 */
[----:B------:R0:W1:Y:S02]  /*10e50*/  SHFL.IDX P6, R14, R13, R12, R11 ;  /* 0x0000000c0d0e7389 */ /* 0x00006400000c000b */
[----:B01----:R-:W-:Y:S01]  /*10e60*/  ENDCOLLECTIVE ;  /* 0x000000000000791b */ /* 0x003fe20003800000 */
.L_x_410:
[----:B------:R-:W-:-:S05]  /*10e70*/  IADD3 R2, P0, R2, R7, RZ ;  /* 0x0000000702027210 */ /* 0x000fca0007f1e0ff */
[----:B------:R-:W-:-:S05]  /*10e80*/  IMAD.X R3, RZ, RZ, R3, P0 ;  /* 0x000000ffff037224 */ /* 0x000fca00000e0603 */
[----:B------:R-:W-:Y:S01]  /*10e90*/  @!PT LDS RZ, [RZ] ;  /* 0x00000000fffff984 */ /* 0x000fe20000000800 */
[----:B------:R-:W-:Y:S01]  /*10ea0*/  @!PT LDS RZ, [RZ] ;  /* 0x00000000fffff984 */ /* 0x000fe20000000800 */
[----:B------:R-:W-:Y:S01]  /*10eb0*/  @!PT LDS RZ, [RZ] ;  /* 0x00000000fffff984 */ /* 0x000fe20000000800 */
[----:B------:R0:W-:Y:S01]  /*10ec0*/  LDGSTS.E.BYPASS.LTC128B.128 [R6+0x3400], desc[UR36][R2.64], !P2 ;  /* 0x0340000002067fae */ /* 0x0001e2000d101d64 */
[----:B------:R-:W-:Y:S01]  /*10ed0*/  MOV R13, R18 ;  /* 0x00000012000d7202 */ /* 0x000fe20000000f00 */
[----:B------:R-:W-:-:S07]  /*10ee0*/  IMAD.MOV.U32 R23, RZ, RZ, R14 ;  /* 0x000000ffff177224 */ /* 0x000fce00078e000e */
[----:B0-----:R-:W-:Y:S05]  /*10ef0*/  WARPSYNC.COLLECTIVE R15, `(.L_x_411) ;  /* 0x000000000f087348 */ /* 0x001fea0003c00000 */
[----:B------:R1:W2:Y:S02]  /*10f00*/  SHFL.IDX P6, R14, R13, R12, R11 ;  /* 0x0000000c0d0e7389 */ /* 0x0002a400000c000b */
[----:B012---:R-:W-:Y:S01]  /*10f10*/  ENDCOLLECTIVE ;  /* 0x000000000000791b */ /* 0x007fe20003800000 */
.L_x_411:
[----:B------:R-:W-:Y:S01]  /*10f20*/  IMAD.MOV.U32 R2, RZ, RZ, R14 ;  /* 0x000000ffff027224 */ /* 0x000fe200078e000e */
[----:B------:R-:W-:Y:S06]  /*10f30*/  BRA `(.L_x_412) ;  /* 0xffffffb400787947 */ /* 0x000fec000383ffff */
.L_x_297:
[----:B0-----:R0:W1:Y:S02]  /*10f40*/  SYNCS.PHASECHK.TRANS64.TRYWAIT P0, [R0+URZ+0x16860], R3 ;  /* 0x01686003000075a7 */ /* 0x001064000800017f */
[----:B-1----:R-:W-:Y:S05]  /*10f50*/  @!P0 NANOSLEEP.SYNCS 0x989680 ;  /* 0x009896800000895d */ /* 0x002fea0003900000 */
[----:B------:R-:W1:Y:S02]  /*10f60*/  @!P0 SYNCS.PHASECHK.TRANS64 P0, [R0+URZ+0x16860], R3 ;  /* 0x01686003000085a7 */ /* 0x000e64000800007f */
[----:B-1----:R-:W-:Y:S05]  /*10f70*/  @!P0 BRA `(.L_x_297) ;  /* 0xfffffffc00f08947 */ /* 0x002fea000383ffff */
[----:B------:R-:W-:Y:S05]  /*10f80*/  BRA `(.L_x_413) ;  /* 0xffffffb800907947 */ /* 0x000fea000383ffff */
.L_x_298:
[----:B------:R-:W-:Y:S01]  /*10f90*/  BSSY B0, `(.L_x_414) ;  /* 0x0000008000007945 */ /* 0x000fe20003800000 */
[----:B------:R-:W-:Y:S02]  /*10fa0*/  IMAD.MOV.U32 R13, RZ, RZ, R23 ;  /* 0x000000ffff0d7224 */ /* 0x000fe400078e0017 */
[----:B------:R-:W-:Y:S02]  /*10fb0*/  IMAD.MOV.U32 R12, RZ, RZ, RZ ;  /* 0x000000ffff0c7224 */ /* 0x000fe400078e00ff */
[----:B------:R-:W-:Y:S02]  /*10fc0*/  IMAD.MOV.U32 R11, RZ, RZ, 0x181f ;  /* 0x0000181fff0b7424 */ /* 0x000fe400078e00ff */
[----:B------:R-:W-:-:S07]  /*10fd0*/  IMAD.MOV.U32 R15, RZ, RZ, -0x1 ;  /* 0xffffffffff0f7424 */ /* 0x000fce00078e00ff */
[----:B0-----:R-:W-:Y:S05]  /*10fe0*/  WARPSYNC.COLLECTIVE R15, `(.L_x_415) ;  /* 0x000000000f087348 */ /* 0x001fea0003c00000 */
[----:B------:R1:W2:Y:S02]  /*10ff0*/  SHFL.IDX P6, R14, R13, R12, R11 ;  /* 0x0000000c0d0e7389 */ /* 0x0002a400000c000b */
[----:B012---:R-:W-:Y:S01]  /*11000*/  ENDCOLLECTIVE ;  /* 0x000000000000791b */ /* 0x007fe20003800000 */
.L_x_415:
[----:B------:R-:W-:Y:S05]  /*11010*/  BSYNC B0 ;  /* 0x0000000000007941 */ /* 0x000fea0003800000 */
.L_x_414:
[----:B------:R-:W-:Y:S01]  /*11020*/  IMAD.MOV.U32 R13, RZ, RZ, R18 ;  /* 0x000000ffff0d7224 */ /* 0x000fe200078e0012 */
[----:B------:R-:W-:Y:S01]  /*11030*/  MOV R15, 0xffffffff ;  /* 0xffffffff000f7802 */ /* 0x000fe20000000f00 */
[----:B------:R-:W-:Y:S01]  /*11040*/  IMAD.MOV.U32 R12, RZ, RZ, RZ ;  /* 0x000000ffff0c7224 */ /* 0x000fe200078e00ff */
[----:B------:R-:W-:Y:S01]  /*11050*/  ISETP.LT.OR P2, PT, R6, 0x1, P0 ;  /* 0x000000010600780c */ /* 0x000fe20000741670 */
[----:B------:R-:W-:Y:S02]  /*11060*/  IMAD.MOV.U32 R11, RZ, RZ, 0x181f ;  /* 0x0000181fff0b7424 */ /* 0x000fe400078e00ff */
[----:B------:R-:W-:Y:S02]  /*11070*/  IMAD.MOV.U32 R3, RZ, RZ, R14 ;  /* 0x000000ffff037224 */ /* 0x000fe400078e000e */
[----:B------:R-:W-:-:S08]  /*11080*/  IMAD.SHL.U32 R5, R28, 0x2, RZ ;  /* 0x000000021c057824 */ /* 0x000fd000078e00ff */
[----:B------:R-:W-:Y:S05]  /*11090*/  WARPSYNC.COLLECTIVE R15, `(.L_x_416) ;  /* 0x000000000f087348 */ /* 0x000fea0003c00000 */
[----:B------:R0:W1:Y:S02]  /*110a0*/  SHFL.IDX P6, R14, R13, R12, R11 ;  /* 0x0000000c0d0e7389 */ /* 0x00006400000c000b */
[----:B01----:R-:W-:Y:S01]  /*110b0*/  ENDCOLLECTIVE ;  /* 0x000000000000791b */ /* 0x003fe20003800000 */
.L_x_416:
[----:B------:R-:W-:Y:S02]  /*110c0*/  IMAD R4, R4, 0x2, R22 ;  /* 0x0000000204047824 */ /* 0x000fe400078e0216 */
[----:B------:R-:W-:Y:S02]  /*110d0*/  IMAD.MOV.U32 R13, RZ, RZ, R23 ;  /* 0x000000ffff0d7224 */ /* 0x000fe400078e0017 */
[----:B------:R-:W-:Y:S01]  /*110e0*/  IMAD.MOV.U32 R12, RZ, RZ, 0x1 ;  /* 0x00000001ff0c7424 */ /* 0x000fe200078e00ff */
[----:B------:R-:W-:-:S13]  /*110f0*/  IADD3 R2, P1, R14, R5, RZ ;  /* 0x000000050e027210 */ /* 0x000fda0007f3e0ff */
[----:B------:R-:W-:Y:S05]  /*11100*/  WARPSYNC.COLLECTIVE R15, `(.L_x_417) ;  /* 0x000000000f087348 */ /* 0x000fea0003c00000 */
[----:B------:R0:W1:Y:S02]  /*11110*/  SHFL.IDX P6, R14, R13, R12, R11 ;  /* 0x0000000c0d0e7389 */ /* 0x00006400000c000b */
[----:B01----:R-:W-:Y:S01]  /*11120*/  ENDCOLLECTIVE ;  /* 0x000000000000791b */ /* 0x003fe20003800000 */
.L_x_417:
[----:B------:R-:W-:-:S05]  /*11130*/  IMAD.X R3, RZ, RZ, R3, P1 ;  /* 0x000000ffff037224 */ /* 0x000fca00008e0603 */
        /* <DEDUP_REMOVED lines=10> */
.L_x_418:
[----:B------:R-:W-:Y:S01]  /*111e0*/  IMAD.MOV.U32 R13, RZ, RZ, R23 ;  /* 0x000000ffff0d7224 */ /* 0x000fe200078e0017 */
[----:B------:R-:W-:Y:S02]  /*111f0*/  MOV R12, 0x2 ;  /* 0x00000002000c7802 */ /* 0x000fe40000000f00 */
[----:B------:R-:W-:-:S13]  /*11200*/  IADD3 R2, P1, R14, R5, RZ ;  /* 0x000000050e027210 */ /* 0x000fda0007f3e0ff */
[----:B------:R-:W-:Y:S05]  /*11210*/  WARPSYNC.COLLECTIVE R15, `(.L_x_419) ;  /* 0x000000000f087348 */ /* 0x000fea0003c00000 */
[----:B------:R0:W1:Y:S02]  /*11220*/  SHFL.IDX P6, R14, R13, R12, R11 ;  /* 0x0000000c0d0e7389 */ /* 0x00006400000c000b */
[----:B01----:R-:W-:Y:S01]  /*11230*/  ENDCOLLECTIVE ;  /* 0x000000000000791b */ /* 0x003fe20003800000 */
.L_x_419:
        /* <DEDUP_REMOVED lines=11> */
.L_x_420:
[----:B------:R-:W-:Y:S02]  /*112f0*/  IMAD.MOV.U32 R13, RZ, RZ, R23 ;  /* 0x000000ffff0d7224 */ /* 0x000fe400078e0017 */
[----:B------:R-:W-:Y:S01]  /*11300*/  IMAD.MOV.U32 R12, RZ, RZ, 0x3 ;  /* 0x00000003ff0c7424 */ /* 0x000fe200078e00ff */
[----:B------:R-:W-:-:S13]  /*11310*/  IADD3 R2, P1, R14, R5, RZ ;  /* 0x000000050e027210 */ /* 0x000fda0007f3e0ff */
[----:B------:R-:W-:Y:S05]  /*11320*/  WARPSYNC.COLLECTIVE R15, `(.L_x_421) ;  /* 0x000000000f087348 */ /* 0x000fea0003c00000 */
[----:B------:R0:W1:Y:S02]  /*11330*/  SHFL.IDX P6, R14, R13, R12, R11 ;  /* 0x0000000c0d0e7389 */ /* 0x00006400000c000b */
[----:B01----:R-:W-:Y:S01]  /*11340*/  ENDCOLLECTIVE ;  /* 0x000000000000791b */ /* 0x003fe20003800000 */
.L_x_421:
        /* <DEDUP_REMOVED lines=11> */
.L_x_422:
[----:B------:R-:W-:Y:S01]  /*11400*/  IMAD.MOV.U32 R13, RZ, RZ, R23 ;  /* 0x000000ffff0d7224 */ /* 0x000fe200078e0017 */
[----:B------:R-:W-:Y:S02]  /*11410*/  MOV R12, 0x4 ;  /* 0x00000004000c7802 */ /* 0x000fe40000000f00 */
[----:B------:R-:W-:-:S13]  /*11420*/  IADD3 R2, P1, R14, R5, RZ ;  /* 0x000000050e027210 */ /* 0x000fda0007f3e0ff */
[----:B------:R-:W-:Y:S05]  /*11430*/  WARPSYNC.COLLECTIVE R15, `(.L_x_423) ;  /* 0x000000000f087348 */ /* 0x000fea0003c00000 */
[----:B------:R0:W1:Y:S02]  /*11440*/  SHFL.IDX P6, R14, R13, R12, R11 ;  /* 0x0000000c0d0e7389 */ /* 0x00006400000c000b */
[----:B01----:R-:W-:Y:S01]  /*11450*/  ENDCOLLECTIVE ;  /* 0x000000000000791b */ /* 0x003fe20003800000 */
.L_x_423:
        /* <DEDUP_REMOVED lines=11> */
.L_x_424:
[----:B------:R-:W-:Y:S02]  /*11510*/  IMAD.MOV.U32 R13, RZ, RZ, R23 ;  /* 0x000000ffff0d7224 */ /* 0x000fe400078e0017 */
[----:B------:R-:W-:Y:S01]  /*11520*/  IMAD.MOV.U32 R12, RZ, RZ, 0x5 ;  /* 0x00000005ff0c7424 */ /* 0x000fe200078e00ff */
[----:B------:R-:W-:-:S13]  /*11530*/  IADD3 R2, P1, R14, R5, RZ ;  /* 0x000000050e027210 */ /* 0x000fda0007f3e0ff */
[----:B------:R-:W-:Y:S05]  /*11540*/  WARPSYNC.COLLECTIVE R15, `(.L_x_425) ;  /* 0x000000000f087348 */ /* 0x000fea0003c00000 */
[----:B------:R0:W1:Y:S02]  /*11550*/  SHFL.IDX P6, R14, R13, R12, R11 ;  /* 0x0000000c0d0e7389 */ /* 0x00006400000c000b */
[----:B01----:R-:W-:Y:S01]  /*11560*/  ENDCOLLECTIVE ;  /* 0x000000000000791b */ /* 0x003fe20003800000 */
.L_x_425:
        /* <DEDUP_REMOVED lines=11> */
.L_x_426:
[----:B------:R-:W-:Y:S01]  /*11620*/  IMAD.MOV.U32 R13, RZ, RZ, R23 ;  /* 0x000000ffff0d7224 */ /* 0x000fe200078e0017 */
[----:B------:R-:W-:Y:S02]  /*11630*/  MOV R12, 0x6 ;  /* 0x00000006000c7802 */ /* 0x000fe40000000f00 */
[----:B------:R-:W-:-:S13]  /*11640*/  IADD3 R2, P1, R14, R5, RZ ;  /* 0x000000050e027210 */ /* 0x000fda0007f3e0ff */
[----:B------:R-:W-:Y:S05]  /*11650*/  WARPSYNC.COLLECTIVE R15, `(.L_x_427) ;  /* 0x000000000f087348 */ /* 0x000fea0003c00000 */
[----:B------:R0:W1:Y:S02]  /*11660*/  SHFL.IDX P6, R14, R13, R12, R11 ;  /* 0x0000000c0d0e7389 */ /* 0x00006400000c000b */
[----:B01----:R-:W-:Y:S01]  /*11670*/  ENDCOLLECTIVE ;  /* 0x000000000000791b */ /* 0x003fe20003800000 */
.L_x_427:
        /* <DEDUP_REMOVED lines=11> */
.L_x_428:
[----:B------:R-:W-:Y:S02]  /*11730*/  IMAD.MOV.U32 R13, RZ, RZ, R23 ;  /* 0x000000ffff0d7224 */ /* 0x000fe400078e0017 */
[----:B------:R-:W-:Y:S01]  /*11740*/  IMAD.MOV.U32 R12, RZ, RZ, 0x7 ;  /* 0x00000007ff0c7424 */ /* 0x000fe200078e00ff */
[----:B------:R-:W-:-:S13]  /*11750*/  IADD3 R2, P1, R14, R5, RZ ;  /* 0x000000050e027210 */ /* 0x000fda0007f3e0ff */
[----:B------:R-:W-:Y:S05]  /*11760*/  WARPSYNC.COLLECTIVE R15, `(.L_x_429) ;  /* 0x000000000f087348 */ /* 0x000fea0003c00000 */
[----:B------:R0:W1:Y:S02]  /*11770*/  SHFL.IDX P6, R14, R13, R12, R11 ;  /* 0x0000000c0d0e7389 */ /* 0x00006400000c000b */
[----:B01----:R-:W-:Y:S01]  /*11780*/  ENDCOLLECTIVE ;  /* 0x000000000000791b */ /* 0x003fe20003800000 */
.L_x_429:
        /* <DEDUP_REMOVED lines=10> */
.L_x_430:
[----:B------:R-:W-:Y:S05]  /*11830*/  BRA `(.L_x_431) ;  /* 0xffffffb400587947 */ /* 0x000fea000383ffff */
.L_x_303:
[----:B------:R-:W-:Y:S01]  /*11840*/  BSSY B0, `(.L_x_432) ;  /* 0x0000008000007945 */ /* 0x000fe20003800000 */
[----:B------:R-:W-:Y:S01]  /*11850*/  IMAD.MOV.U32 R13, RZ, RZ, R16 ;  /* 0x000000ffff0d7224 */ /* 0x000fe200078e0010 */
[----:B------:R-:W-:Y:S01]  /*11860*/  MOV R11, 0x1f ;  /* 0x0000001f000b7802 */ /* 0x000fe20000000f00 */
[----:B------:R-:W-:Y:S02]  /*11870*/  IMAD.MOV.U32 R12, RZ, RZ, RZ ;  /* 0x000000ffff0c7224 */ /* 0x000fe400078e00ff */
[----:B------:R-:W-:-:S07]  /*11880*/  IMAD.MOV.U32 R15, RZ, RZ, -0x1 ;  /* 0xffffffffff0f7424 */ /* 0x000fce00078e00ff */
[----:B------:R-:W-:Y:S05]  /*11890*/  WARPSYNC.COLLECTIVE R15, `(.L_x_433) ;  /* 0x000000000f087348 */ /* 0x000fea0003c00000 */
[----:B------:R0:W1:Y:S02]  /*118a0*/  SHFL.IDX P6, R14, R13, R12, R11 ;  /* 0x0000000c0d0e7389 */ /* 0x00006400000c000b */
[----:B01----:R-:W-:Y:S01]  /*118b0*/  ENDCOLLECTIVE ;  /* 0x000000000000791b */ /* 0x003fe20003800000 */
.L_x_433:
[----:B------:R-:W-:Y:S05]  /*118c0*/  BSYNC B0 ;  /* 0x0000000000007941 */ /* 0x000fea0003800000 */
.L_x_432:
[----:B------:R-:W-:Y:S02]  /*118d0*/  IMAD.MOV.U32 R13, RZ, RZ, R16 ;  /* 0x000000ffff0d7224 */ /* 0x000fe400078e0010 */
[----:B------:R-:W-:Y:S02]  /*118e0*/  IMAD.MOV.U32 R12, RZ, RZ, 0x1 ;  /* 0x00000001ff0c7424 */ /* 0x000fe400078e00ff */
[----:B------:R-:W-:Y:S02]  /*118f0*/  IMAD.MOV.U32 R11, RZ, RZ, 0x1f ;  /* 0x0000001fff0b7424 */ /* 0x000fe400078e00ff */
[----:B------:R-:W-:Y:S02]  /*11900*/  IMAD.MOV.U32 R15, RZ, RZ, -0x1 ;  /* 0xffffffffff0f7424 */ /* 0x000fe400078e00ff */
[----:B------:R-:W-:Y:S02]  /*11910*/  IMAD.IADD R7, R19, 0x1, R9 ;  /* 0x0000000113077824 */ /* 0x000fe400078e0209 */
[----:B------:R-:W-:-:S07]  /*11920*/  IMAD.MOV.U32 R0, RZ, RZ, R14 ;  /* 0x000000ffff007224 */ /* 0x000fce00078e000e */
[----:B------:R-:W-:Y:S05]  /*11930*/  WARPSYNC.COLLECTIVE R15, `(.L_x_434) ;  /* 0x000000000f087348 */ /* 0x000fea0003c00000 */
[----:B------:R0:W1:Y:S02]  /*11940*/  SHFL.IDX P6, R14, R13, R12, R11 ;  /* 0x0000000c0d0e7389 */ /* 0x00006400000c000b */
[----:B01----:R-:W-:Y:S01]  /*11950*/  ENDCOLLECTIVE ;  /* 0x000000000000791b */ /* 0x003fe20003800000 */
.L_x_434:
[----:B------:R-:W-:Y:S02]  /*11960*/  ULDC UR4, c[0x0][0xc3c] ;  /* 0x00030f0000047ab9 */ /* 0x000fe40000000800 */
[----:B------:R-:W-:-:S13]  /*11970*/  ISETP.GE.OR P1, PT, R7, UR4, !P0 ;  /* 0x0000000407007c0c */ /* 0x000fda000c726670 */
[----:B------:R-:W0:Y:S08]  /*11980*/  @!P1 LDC.64 R2, c[0x0][0xc80] ;  /* 0x00032000ff029b82 */ /* 0x000e300000000a00 */
[----:B------:R-:W1:Y:S01]  /*11990*/  @!P1 LDC.64 R4, c[0x0][0xc78] ;  /* 0x00031e00ff049b82 */ /* 0x000e620000000a00 */
[----:B------:R-:W-:Y:S02]  /*119a0*/  IMAD.MOV.U32 R11, RZ, RZ, RZ ;  /* 0x000000ffff0b7224 */ /* 0x000fe400078e00ff */
[----:B------:R-:W-:-:S02]  /*119b0*/  IMAD.MOV.U32 R6, RZ, RZ, R14 ;  /* 0x000000ffff067224 */ /* 0x000fc400078e000e */
[----:B0-----:R-:W-:-:S05]  /*119c0*/  @!P1 IMAD.WIDE R2, R7, 0x4, R2 ;  /* 0x0000000407029825 */ /* 0x001fca00078e0202 */
[----:B------:R1:W2:Y:S02]  /*119d0*/  @!P1 LDG.E R8, desc[UR36][R2.64] ;  /* 0x0000002402089981 */ /* 0x0002a4000c1e1900 */
[----:B-1----:R-:W-:-:S05]  /*119e0*/  @!P1 IMAD.WIDE R2, R7, 0x4, R4 ;  /* 0x0000000407029825 */ /* 0x002fca00078e0204 */
[----:B------:R-:W3:Y:S01]  /*119f0*/  @!P1 LDG.E R5, desc[UR36][R2.64] ;  /* 0x0000002402059981 */ /* 0x000ee2000c1e1900 */
[----:B------:R-:W-:Y:S01]  /*11a00*/  IMAD.MOV.U32 R7, RZ, RZ, RZ ;  /* 0x000000ffff077224 */ /* 0x000fe200078e00ff */
[C---:B------:R-:W-:Y:S01]  /*11a10*/  ISETP.GE.U32.AND P2, PT, R9.reuse, 0x2, PT ;  /* 0x000000020900780c */ /* 0x040fe20003f46070 */
[----:B------:R-:W-:Y:S01]  /*11a20*/  IMAD.MOV.U32 R4, RZ, RZ, RZ ;  /* 0x000000ffff047224 */ /* 0x000fe200078e00ff */
[C---:B------:R-:W-:Y:S02]  /*11a30*/  ISETP.GE.U32.AND P3, PT, R9.reuse, 0x4, PT ;  /* 0x000000040900780c */ /* 0x040fe40003f66070 */
[C---:B------:R-:W-:Y:S02]  /*11a40*/  ISETP.GE.U32.AND P4, PT, R9.reuse, 0x8, PT ;  /* 0x000000080900780c */ /* 0x040fe40003f86070 */
[----:B------:R-:W-:Y:S02]  /*11a50*/  ISETP.GE.U32.AND P5, PT, R9, 0x10, PT ;  /* 0x000000100900780c */ /* 0x000fe40003fa6070 */
[----:B------:R-:W-:-:S02]  /*11a60*/  MOV R16, RZ ;  /* 0x000000ff00107202 */ /* 0x000fc40000000f00 */
[----:B--2---:R-:W-:Y:S01]  /*11a70*/  @!P1 MOV R7, R8 ;  /* 0x0000000800079202 */ /* 0x004fe20000000f00 */
[----:B---3--:R-:W-:Y:S01]  /*11a80*/  @!P1 IMAD.MOV.U32 R4, RZ, RZ, R5 ;  /* 0x000000ffff049224 */ /* 0x008fe200078e0005 */
[----:B------:R-:W-:-:S03]  /*11a90*/  ISETP.NE.AND P1, PT, R9, RZ, PT ;  /* 0x000000ff0900720c */ /* 0x000fc60003f25270 */
[----:B------:R-:W-:-:S10]  /*11aa0*/  IMAD R13, R4, R7, RZ ;  /* 0x00000007040d7224 */ /* 0x000fd400078e02ff */
[----:B------:R-:W-:Y:S05]  /*11ab0*/  WARPSYNC.COLLECTIVE R15, `(.L_x_435) ;  /* 0x000000000f087348 */ /* 0x000fea0003c00000 */
[----:B------:R0:W1:Y:S02]  /*11ac0*/  SHFL.UP P6, R14, R13, R12, R11 ;  /* 0x0400000c0d0e7389 */ /* 0x00006400000c000b */
[----:B01----:R-:W-:Y:S01]  /*11ad0*/  ENDCOLLECTIVE ;  /* 0x000000000000791b */ /* 0x003fe20003800000 */
.L_x_435:
[----:B------:R-:W-:Y:S01]  /*11ae0*/  IMAD.MOV.U32 R12, RZ, RZ, 0x2 ;  /* 0x00000002ff0c7424 */ /* 0x000fe200078e00ff */
[----:B------:R-:W-:-:S05]  /*11af0*/  SEL R14, R14, RZ, P1 ;  /* 0x000000ff0e0e7207 */ /* 0x000fca0000800000 */
[----:B------:R-:W-:-:S04]  /*11b00*/  IMAD.IADD R5, R13, 0x1, R14 ;  /* 0x000000010d057824 */ /* 0x000fc800078e020e */
[----:B------:R-:W-:-:S07]  /*11b10*/  IMAD.MOV.U32 R13, RZ, RZ, R5 ;  /* 0x000000ffff0d7224 */ /* 0x000fce00078e0005 */
[----:B------:R-:W-:Y:S05]  /*11b20*/  WARPSYNC.COLLECTIVE R15, `(.L_x_436) ;  /* 0x000000000f087348 */ /* 0x000fea0003c00000 */
[----:B------:R0:W1:Y:S02]  /*11b30*/  SHFL.UP P6, R14, R13, R12, R11 ;  /* 0x0400000c0d0e7389 */ /* 0x00006400000c000b */
[----:B01----:R-:W-:Y:S01]  /*11b40*/  ENDCOLLECTIVE ;  /* 0x000000000000791b */ /* 0x003fe20003800000 */
.L_x_436:
[----:B------:R-:W-:Y:S01]  /*11b50*/  IMAD.MOV.U32 R12, RZ, RZ, 0x4 ;  /* 0x00000004ff0c7424 */ /* 0x000fe200078e00ff */
[----:B------:R-:W-:-:S05]  /*11b60*/  SEL R2, R14, RZ, P2 ;  /* 0x000000ff0e027207 */ /* 0x000fca0001000000 */
[----:B------:R-:W-:-:S04]  /*11b70*/  IMAD.IADD R2, R5, 0x1, R2 ;  /* 0x0000000105027824 */ /* 0x000fc800078e0202 */
[----:B------:R-:W-:-:S07]  /*11b80*/  IMAD.MOV.U32 R13, RZ, RZ, R2 ;  /* 0x000000ffff0d7224 */ /* 0x000fce00078e0002 */
[----:B------:R-:W-:Y:S05]  /*11b90*/  WARPSYNC.COLLECTIVE R15, `(.L_x_437) ;  /* 0x000000000f087348 */ /* 0x000fea0003c00000 */
[----:B------:R0:W1:Y:S02]  /*11ba0*/  SHFL.UP P6, R14, R13, R12, R11 ;  /* 0x0400000c0d0e7389 */ /* 0x00006400000c000b */
[----:B01----:R-:W-:Y:S01]  /*11bb0*/  ENDCOLLECTIVE ;  /* 0x000000000000791b */ /* 0x003fe20003800000 */
.L_x_437:
[----:B------:R-:W-:Y:S01]  /*11bc0*/  IMAD.MOV.U32 R12, RZ, RZ, 0x8 ;  /* 0x00000008ff0c7424 */ /* 0x000fe200078e00ff */
[----:B------:R-:W-:-:S04]  /*11bd0*/  SEL R3, R14, RZ, P3 ;  /* 0x000000ff0e037207 */ /* 0x000fc80001800000 */
[----:B------:R-:W-:-:S05]  /*11be0*/  IADD3 R8, R2, R3, RZ ;  /* 0x0000000302087210 */ /* 0x000fca0007ffe0ff */
[----:B------:R-:W-:-:S07]  /*11bf0*/  IMAD.MOV.U32 R13, RZ, RZ, R8 ;  /* 0x000000ffff0d7224 */ /* 0x000fce00078e0008 */
[----:B------:R-:W-:Y:S05]  /*11c00*/  WARPSYNC.COLLECTIVE R15, `(.L_x_438) ;  /* 0x000000000f087348 */ /* 0x000fea0003c00000 */
[----:B------:R0:W1:Y:S02]  /*11c10*/  SHFL.UP P6, R14, R13, R12, R11 ;  /* 0x0400000c0d0e7389 */ /* 0x00006400000c000b */
[----:B01----:R-:W-:Y:S01]  /*11c20*/  ENDCOLLECTIVE ;  /* 0x000000000000791b */ /* 0x003fe20003800000 */
.L_x_438:
[----:B------:R-:W-:Y:S01]  /*11c30*/  IMAD.MOV.U32 R12, RZ, RZ, 0x10 ;  /* 0x00000010ff0c7424 */ /* 0x000fe200078e00ff */
[----:B------:R-:W-:-:S05]  /*11c40*/  SEL R5, R14, RZ, P4 ;  /* 0x000000ff0e057207 */ /* 0x000fca0002000000 */
[----:B------:R-:W-:-:S04]  /*11c50*/  IMAD.IADD R5, R8, 0x1, R5 ;  /* 0x0000000108057824 */ /* 0x000fc800078e0205 */
[----:B------:R-:W-:-:S07]  /*11c60*/  IMAD.MOV.U32 R13, RZ, RZ, R5 ;  /* 0x000000ffff0d7224 */ /* 0x000fce00078e0005 */
[----:B------:R-:W-:Y:S05]  /*11c70*/  WARPSYNC.COLLECTIVE R15, `(.L_x_439) ;  /* 0x000000000f087348 */ /* 0x000fea0003c00000 */
[----:B------:R0:W1:Y:S02]  /*11c80*/  SHFL.UP P6, R14, R13, R12, R11 ;  /* 0x0400000c0d0e7389 */ /* 0x00006400000c000b */
[----:B01----:R-:W-:Y:S01]  /*11c90*/  ENDCOLLECTIVE ;  /* 0x000000000000791b */ /* 0x003fe20003800000 */
.L_x_439:
[----:B------:R-:W-:Y:S02]  /*11ca0*/  IMAD.MOV.U32 R12, RZ, RZ, 0x1f ;  /* 0x0000001fff0c7424 */ /* 0x000fe400078e00ff */
[----:B------:R-:W-:Y:S01]  /*11cb0*/  IMAD.MOV.U32 R11, RZ, RZ, 0x1f ;  /* 0x0000001fff0b7424 */ /* 0x000fe200078e00ff */
[----:B------:R-:W-:-:S05]  /*11cc0*/  SEL R14, R14, RZ, P5 ;  /* 0x000000ff0e0e7207 */ /* 0x000fca0002800000 */
[----:B------:R-:W-:-:S04]  /*11cd0*/  IMAD.IADD R3, R5, 0x1, R14 ;  /* 0x0000000105037824 */ /* 0x000fc800078e020e */
[----:B------:R-:W-:-:S07]  /*11ce0*/  IMAD.MOV.U32 R13, RZ, RZ, R3 ;  /* 0x000000ffff0d7224 */ /* 0x000fce00078e0003 */
[----:B------:R-:W-:Y:S05]  /*11cf0*/  WARPSYNC.COLLECTIVE R15, `(.L_x_440) ;  /* 0x000000000f087348 */ /* 0x000fea0003c00000 */
[----:B------:R0:W1:Y:S02]  /*11d00*/  SHFL.IDX P6, R14, R13, R12, R11 ;  /* 0x0000000c0d0e7389 */ /* 0x00006400000c000b */
[----:B01----:R-:W-:Y:S01]  /*11d10*/  ENDCOLLECTIVE ;  /* 0x000000000000791b */ /* 0x003fe20003800000 */
.L_x_440:
[----:B------:R-:W-:Y:S05]  /*11d20*/  BRA `(.L_x_441) ;  /* 0xffffffb400647947 */ /* 0x000fea000383ffff */
.L_x_306:
[----:B------:R-:W-:Y:S01]  /*11d30*/  BSSY B0, `(.L_x_442) ;  /* 0x0000007000007945 */ /* 0x000fe20003800000 */
[----:B------:R-:W-:Y:S02]  /*11d40*/  IMAD.MOV.U32 R12, RZ, RZ, 0x1 ;  /* 0x00000001ff0c7424 */ /* 0x000fe400078e00ff */
[----:B------:R-:W-:Y:S02]  /*11d50*/  IMAD.MOV.U32 R11, RZ, RZ, RZ ;  /* 0x000000ffff0b7224 */ /* 0x000fe400078e00ff */
[----:B------:R-:W-:-:S07]  /*11d60*/  IMAD.MOV.U32 R15, RZ, RZ, -0x1 ;  /* 0xffffffffff0f7424 */ /* 0x000fce00078e00ff */
[----:B------:R-:W-:Y:S05]  /*11d70*/  WARPSYNC.COLLECTIVE R15, `(.L_x_443) ;  /* 0x000000000f087348 */ /* 0x000fea0003c00000 */
[----:B------:R0:W1:Y:S02]  /*11d80*/  SHFL.UP P6, R14, R13, R12, R11 ;  /* 0x0400000c0d0e7389 */ /* 0x00006400000c000b */
[----:B01----:R-:W-:Y:S01]  /*11d90*/  ENDCOLLECTIVE ;  /* 0x000000000000791b */ /* 0x003fe20003800000 */
.L_x_443:
[----:B------:R-:W-:Y:S05]  /*11da0*/  BSYNC B0 ;  /* 0x0000000000007941 */ /* 0x000fea0003800000 */
.L_x_442:
[----:B------:R-:W-:Y:S01]  /*11db0*/  SEL R14, R14, RZ, P1 ;  /* 0x000000ff0e0e7207 */ /* 0x000fe20000800000 */
[----:B------:R-:W-:Y:S02]  /*11dc0*/  IMAD.MOV.U32 R12, RZ, RZ, 0x2 ;  /* 0x00000002ff0c7424 */ /* 0x000fe400078e00ff */
[----:B------:R-:W-:Y:S02]  /*11dd0*/  IMAD.MOV.U32 R11, RZ, RZ, RZ ;  /* 0x000000ffff0b7224 */ /* 0x000fe400078e00ff */
[----:B------:R-:W-:Y:S02]  /*11de0*/  IMAD.IADD R13, R13, 0x1, R14 ;  /* 0x000000010d0d7824 */ /* 0x000fe400078e020e */
[----:B------:R-:W-:-:S07]  /*11df0*/  IMAD.MOV.U32 R15, RZ, RZ, -0x1 ;  /* 0xffffffffff0f7424 */ /* 0x000fce00078e00ff */
[----:B------:R-:W-:Y:S05]  /*11e00*/  WARPSYNC.COLLECTIVE R15, `(.L_x_444) ;  /* 0x000000000f087348 */ /* 0x000fea0003c00000 */
[----:B------:R0:W1:Y:S02]  /*11e10*/  SHFL.UP P6, R14, R13, R12, R11 ;  /* 0x0400000c0d0e7389 */ /* 0x00006400000c000b */
[----:B01----:R-:W-:Y:S01]  /*11e20*/  ENDCOLLECTIVE ;  /* 0x000000000000791b */ /* 0x003fe20003800000 */
.L_x_444:
[----:B------:R-:W-:Y:S02]  /*11e30*/  MOV R12, 0x4 ;  /* 0x00000004000c7802 */ /* 0x000fe40000000f00 */
[----:B------:R-:W-:-:S05]  /*11e40*/  SEL R2, R14, RZ, P2 ;  /* 0x000000ff0e027207 */ /* 0x000fca0001000000 */
[----:B------:R-:W-:-:S04]  /*11e50*/  IMAD.IADD R2, R13, 0x1, R2 ;  /* 0x000000010d027824 */ /* 0x000fc800078e0202 */
[----:B------:R-:W-:-:S07]  /*11e60*/  IMAD.MOV.U32 R13, RZ, RZ, R2 ;  /* 0x000000ffff0d7224 */ /* 0x000fce00078e0002 */
[----:B------:R-:W-:Y:S05]  /*11e70*/  WARPSYNC.COLLECTIVE R15, `(.L_x_445) ;  /* 0x000000000f087348 */ /* 0x000fea0003c00000 */
[----:B------:R0:W1:Y:S02]  /*11e80*/  SHFL.UP P6, R14, R13, R12, R11 ;  /* 0x0400000c0d0e7389 */ /* 0x00006400000c000b */
[----:B01----:R-:W-:Y:S01]  /*11e90*/  ENDCOLLECTIVE ;  /* 0x000000000000791b */ /* 0x003fe20003800000 */
.L_x_445:
[----:B------:R-:W-:Y:S01]  /*11ea0*/  IMAD.MOV.U32 R12, RZ, RZ, 0x8 ;  /* 0x00000008ff0c7424 */ /* 0x000fe200078e00ff */
[----:B------:R-:W-:-:S05]  /*11eb0*/  SEL R3, R14, RZ, P3 ;  /* 0x000000ff0e037207 */ /* 0x000fca0001800000 */
[----:B------:R-:W-:-:S04]  /*11ec0*/  IMAD.IADD R3, R2, 0x1, R3 ;  /* 0x0000000102037824 */ /* 0x000fc800078e0203 */
[----:B------:R-:W-:-:S07]  /*11ed0*/  IMAD.MOV.U32 R13, RZ, RZ, R3 ;  /* 0x000000ffff0d7224 */ /* 0x000fce00078e0003 */
[----:B------:R-:W-:Y:S05]  /*11ee0*/  WARPSYNC.COLLECTIVE R15, `(.L_x_446) ;  /* 0x000000000f087348 */ /* 0x000fea0003c00000 */
[----:B------:R0:W1:Y:S02]  /*11ef0*/  SHFL.UP P6, R14, R13, R12, R11 ;  /* 0x0400000c0d0e7389 */ /* 0x00006400000c000b */
[----:B01----:R-:W-:Y:S01]  /*11f00*/  ENDCOLLECTIVE ;  /* 0x000000000000791b */ /* 0x003fe20003800000 */
.L_x_446:
[----:B------:R-:W-:Y:S01]  /*11f10*/  IMAD.MOV.U32 R12, RZ, RZ, 0x10 ;  /* 0x00000010ff0c7424 */ /* 0x000fe200078e00ff */
[----:B------:R-:W-:-:S05]  /*11f20*/  SEL R14, R14, RZ, P4 ;  /* 0x000000ff0e0e7207 */ /* 0x000fca0002000000 */
[----:B------:R-:W-:-:S04]  /*11f30*/  IMAD.IADD R5, R3, 0x1, R14 ;  /* 0x0000000103057824 */ /* 0x000fc800078e020e */
[----:B------:R-:W-:-:S07]  /*11f40*/  IMAD.MOV.U32 R13, RZ, RZ, R5 ;  /* 0x000000ffff0d7224 */ /* 0x000fce00078e0005 */
[----:B------:R-:W-:Y:S05]  /*11f50*/  WARPSYNC.COLLECTIVE R15, `(.L_x_447) ;  /* 0x000000000f087348 */ /* 0x000fea0003c00000 */
[----:B------:R0:W1:Y:S02]  /*11f60*/  SHFL.UP P6, R14, R13, R12, R11 ;  /* 0x0400000c0d0e7389 */ /* 0x00006400000c000b */
[----:B01----:R-:W-:Y:S01]  /*11f70*/  ENDCOLLECTIVE ;  /* 0x000000000000791b */ /* 0x003fe20003800000 */
.L_x_447:
[----:B------:R-:W-:Y:S01]  /*11f80*/  IMAD.MOV.U32 R12, RZ, RZ, 0x1f ;  /* 0x0000001fff0c7424 */ /* 0x000fe200078e00ff */
[----:B------:R-:W-:Y:S02]  /*11f90*/  MOV R11, 0x1f ;  /* 0x0000001f000b7802 */ /* 0x000fe40000000f00 */
[----:B------:R-:W-:-:S05]  /*11fa0*/  SEL R14, R14, RZ, P5 ;  /* 0x000000ff0e0e7207 */ /* 0x000fca0002800000 */
[----:B------:R-:W-:-:S04]  /*11fb0*/  IMAD.IADD R3, R5, 0x1, R14 ;  /* 0x0000000105037824 */ /* 0x000fc800078e020e */
[----:B------:R-:W-:-:S07]  /*11fc0*/  IMAD.MOV.U32 R13, RZ, RZ, R3 ;  /* 0x000000ffff0d7224 */ /* 0x000fce00078e0003 */
[----:B------:R-:W-:Y:S05]  /*11fd0*/  WARPSYNC.COLLECTIVE R15, `(.L_x_448) ;  /* 0x000000000f087348 */ /* 0x000fea0003c00000 */
[----:B------:R0:W1:Y:S02]  /*11fe0*/  SHFL.IDX P6, R14, R13, R12, R11 ;  /* 0x0000000c0d0e7389 */ /* 0x00006400000c000b */
[----:B01----:R-:W-:Y:S01]  /*11ff0*/  ENDCOLLECTIVE ;  /* 0x000000000000791b */ /* 0x003fe20003800000 */
.L_x_448:
[----:B------:R-:W-:Y:S05]  /*12000*/  BRA `(.L_x_449) ;  /* 0xffffffb400507947 */ /* 0x000fea000383ffff */
.L_x_308:
[----:B------:R-:W-:Y:S01]  /*12010*/  BSSY B0, `(.L_x_450) ;  /* 0x0000006000007945 */ /* 0x000fe20003800000 */
[----:B------:R-:W-:Y:S01]  /*12020*/  PLOP3.LUT P6, PT, P6, PT, PT, 0x8, 0x0 ;  /* 0x000000000000781c */ /* 0x000fe200037ce170 */
[----:B------:R-:W-:-:S12]  /*12030*/  IMAD.MOV.U32 R15, RZ, RZ, -0x1 ;  /* 0xffffffffff0f7424 */ /* 0x000fd800078e00ff */
[----:B0-----:R-:W-:Y:S05]  /*12040*/  WARPSYNC.COLLECTIVE R15, `(.L_x_451) ;  /* 0x000000000f087348 */ /* 0x001fea0003c00000 */
[----:B------:R-:W-:Y:S01]  /*12050*/  VOTE.ANY R14, PT, P6 ;  /* 0x00000000000e7806 */ /* 0x000fe200030e0100 */
[----:B0-----:R-:W-:Y:S06]  /*12060*/  ENDCOLLECTIVE ;  /* 0x000000000000791b */ /* 0x001fec0003800000 */
.L_x_451:
[----:B------:R-:W-:Y:S05]  /*12070*/  BSYNC B0 ;  /* 0x0000000000007941 */ /* 0x000fea0003800000 */
.L_x_450:
[----:B------:R-:W-:Y:S02]  /*12080*/  IMAD.MOV.U32 R8, RZ, RZ, R14 ;  /* 0x000000ffff087224 */ /* 0x000fe400078e000e */
[----:B------:R-:W-:Y:S02]  /*12090*/  IMAD.MOV.U32 R13, RZ, RZ, R7 ;  /* 0x000000ffff0d7224 */ /* 0x000fe400078e0007 */
[----:B------:R-:W0:Y:S01]  /*120a0*/  POPC R5, R8 ;  /* 0x0000000800057309 */ /* 0x000e220000000000 */
[----:B------:R-:W-:Y:S02]  /*120b0*/  IMAD.MOV.U32 R11, RZ, RZ, 0x1f ;  /* 0x0000001fff0b7424 */ /* 0x000fe400078e00ff */
[----:B------:R-:W-:Y:S02]  /*120c0*/  IMAD.MOV.U32 R15, RZ, RZ, -0x1 ;  /* 0xffffffffff0f7424 */ /* 0x000fe400078e00ff */
[----:B0-----:R-:W-:-:S07]  /*120d0*/  IMAD.MOV.U32 R12, RZ, RZ, R5 ;  /* 0x000000ffff0c7224 */ /* 0x001fce00078e0005 */
[----:B------:R-:W-:Y:S05]  /*120e0*/  WARPSYNC.COLLECTIVE R15, `(.L_x_452) ;  /* 0x000000000f087348 */ /* 0x000fea0003c00000 */
[----:B------:R0:W1:Y:S02]  /*120f0*/  SHFL.IDX P6, R14, R13, R12, R11 ;  /* 0x0000000c0d0e7389 */ /* 0x00006400000c000b */
[----:B01----:R-:W-:Y:S01]  /*12100*/  ENDCOLLECTIVE ;  /* 0x000000000000791b */ /* 0x003fe20003800000 */
.L_x_452:
[----:B------:R-:W-:Y:S02]  /*12110*/  IMAD.MOV.U32 R13, RZ, RZ, R4 ;  /* 0x000000ffff0d7224 */ /* 0x000fe400078e0004 */
[----:B------:R-:W-:-:S07]  /*12120*/  IMAD.MOV.U32 R7, RZ, RZ, R14 ;  /* 0x000000ffff077224 */ /* 0x000fce00078e000e */
[----:B------:R-:W-:Y:S05]  /*12130*/  WARPSYNC.COLLECTIVE R15, `(.L_x_453) ;  /* 0x000000000f087348 */ /* 0x000fea0003c00000 */
[----:B------:R0:W1:Y:S02]  /*12140*/  SHFL.IDX P6, R14, R13, R12, R11 ;  /* 0x0000000c0d0e7389 */ /* 0x00006400000c000b */
[----:B01----:R-:W-:Y:S01]  /*12150*/  ENDCOLLECTIVE ;  /* 0x000000000000791b */ /* 0x003fe20003800000 */
.L_x_453:
[----:B------:R-:W-:Y:S01]  /*12160*/  IMAD.MOV.U32 R4, RZ, RZ, R14 ;  /* 0x000000ffff047224 */ /* 0x000fe200078e000e */
[----:B------:R-:W-:Y:S06]  /*12170*/  BRA `(.L_x_454) ;  /* 0xffffffb400307947 */ /* 0x000fec000383ffff */
.L_x_310:
[----:B------:R-:W-:Y:S01]  /*12180*/  BSSY B0, `(.L_x_455) ;  /* 0x0000007000007945 */ /* 0x000fe20003800000 */
[----:B------:R-:W-:Y:S01]  /*12190*/  MOV R13, R3 ;  /* 0x00000003000d7202 */ /* 0x000fe20000000f00 */
[----:B------:R-:W-:Y:S02]  /*121a0*/  IMAD.MOV.U32 R11, RZ, RZ, 0x1f ;  /* 0x0000001fff0b7424 */ /* 0x000fe400078e00ff */
[----:B------:R-:W-:-:S07]  /*121b0*/  IMAD.MOV.U32 R15, RZ, RZ, -0x1 ;  /* 0xffffffffff0f7424 */ /* 0x000fce00078e00ff */
[----:B0123--:R-:W-:Y:S05]  /*121c0*/  WARPSYNC.COLLECTIVE R15, `(.L_x_456) ;  /* 0x000000000f087348 */ /* 0x00ffea0003c00000 */
[----:B------:R4:W0:Y:S02]  /*121d0*/  SHFL.IDX P6, R14, R13, R12, R11 ;  /* 0x0000000c0d0e7389 */ /* 0x00082400000c000b */
[----:B01234-:R-:W-:Y:S01]  /*121e0*/  ENDCOLLECTIVE ;  /* 0x000000000000791b */ /* 0x01ffe20003800000 */
.L_x_456:
[----:B------:R-:W-:Y:S05]  /*121f0*/  BSYNC B0 ;  /* 0x0000000000007941 */ /* 0x000fea0003800000 */
.L_x_455:
[----:B------:R-:W-:Y:S01]  /*12200*/  IMAD.MOV.U32 R16, RZ, RZ, R14 ;  /* 0x000000ffff107224 */ /* 0x000fe200078e000e */
[----:B------:R-:W-:Y:S06]  /*12210*/  BRA `(.L_x_309) ;  /* 0xffffffb400207947 */ /* 0x000fec000383ffff */
.L_x_314:
[----:B0-----:R0:W1:Y:S02]  /*12220*/  SYNCS.PHASECHK.TRANS64.TRYWAIT P0, [R5+URZ+0x16820], R0 ;  /* 0x01682000050075a7 */ /* 0x001064000800017f */
[----:B-1----:R-:W-:Y:S05]  /*12230*/  @!P0 NANOSLEEP.SYNCS 0x989680 ;  /* 0x009896800000895d */ /* 0x002fea0003900000 */
[----:B------:R-:W1:Y:S02]  /*12240*/  @!P0 SYNCS.PHASECHK.TRANS64 P0, [R5+URZ+0x16820], R0 ;  /* 0x01682000050085a7 */ /* 0x000e64000800007f */
[----:B-1----:R-:W-:Y:S05]  /*12250*/  @!P0 BRA `(.L_x_314) ;  /* 0xfffffffc00f08947 */ /* 0x002fea000383ffff */
[----:B------:R-:W-:Y:S05]  /*12260*/  BRA `(.L_x_457) ;  /* 0xffffffb800787947 */ /* 0x000fea000383ffff */
.L_x_315:
[----:B------:R-:W1:Y:S01]  /*12270*/  S2R R2, SR_TID.X ;  /* 0x0000000000027919 */ /* 0x000e620000002100 */
[----:B------:R-:W-:Y:S01]  /*12280*/  BSSY B0, `(.L_x_458) ;  /* 0x000000a000007945 */ /* 0x000fe20003800000 */
[----:B------:R-:W-:Y:S02]  /*12290*/  IMAD.MOV.U32 R12, RZ, RZ, RZ ;  /* 0x000000ffff0c7224 */ /* 0x000fe400078e00ff */
[----:B------:R-:W-:Y:S02]  /*122a0*/  IMAD.MOV.U32 R11, RZ, RZ, 0x1f ;  /* 0x0000001fff0b7424 */ /* 0x000fe400078e00ff */
[----:B------:R-:W-:Y:S01]  /*122b0*/  IMAD.MOV.U32 R15, RZ, RZ, -0x1 ;  /* 0xffffffffff0f7424 */ /* 0x000fe200078e00ff */
[----:B-1----:R-:W-:-:S04]  /*122c0*/  SHF.R.U32.HI R2, RZ, 0x5, R2 ;  /* 0x00000005ff027819 */ /* 0x002fc80000011602 */
[----:B------:R-:W-:-:S05]  /*122d0*/  LOP3.LUT R2, R2, 0x3, RZ, 0xc0, !PT ;  /* 0x0000000302027812 */ /* 0x000fca00078ec0ff */
[----:B------:R-:W-:-:S07]  /*122e0*/  IMAD.MOV.U32 R13, RZ, RZ, R2 ;  /* 0x000000ffff0d7224 */ /* 0x000fce00078e0002 */
[----:B0-2---:R-:W-:Y:S05]  /*122f0*/  WARPSYNC.COLLECTIVE R15, `(.L_x_459) ;  /* 0x000000000f087348 */ /* 0x005fea0003c00000 */
[----:B------:R1:W3:Y:S02]  /*12300*/  SHFL.IDX P6, R14, R13, R12, R11 ;  /* 0x0000000c0d0e7389 */ /* 0x0002e400000c000b */
[----:B0123--:R-:W-:Y:S01]  /*12310*/  ENDCOLLECTIVE ;  /* 0x000000000000791b */ /* 0x00ffe20003800000 */
.L_x_459:
[----:B------:R-:W-:Y:S05]  /*12320*/  BSYNC B0 ;  /* 0x0000000000007941 */ /* 0x000fea0003800000 */
.L_x_458:
[----:B------:R-:W-:Y:S05]  /*12330*/  BRA `(.L_x_460) ;  /* 0xffffffb800607947 */ /* 0x000fea000383ffff */
.L_x_318:
[----:B------:R-:W-:Y:S01]  /*12340*/  BSSY B1, `(.L_x_461) ;  /* 0x0000006000017945 */ /* 0x000fe20003800000 */
[----:B------:R-:W-:-:S07]  /*12350*/  IMAD.MOV.U32 R15, RZ, RZ, -0x1 ;  /* 0xffffffffff0f7424 */ /* 0x000fce00078e00ff */
[----:B0-2---:R-:W-:Y:S05]  /*12360*/  WARPSYNC.COLLECTIVE R15, `(.L_x_462) ;  /* 0x000000000f0c7348 */ /* 0x005fea0003c00000 */
[----:B------:R-:W-:Y:S02]  /*12370*/  ELECT P6, UR62, PT ;  /* 0x00000000003e782f */ /* 0x000fe400038c0000 */
[----:B------:R-:W-:Y:S01]  /*12380*/  MOV R14, UR62 ;  /* 0x0000003e000e7c02 */ /* 0x000fe20008000f00 */
[----:B0-2---:R-:W-:Y:S10]  /*12390*/  ENDCOLLECTIVE ;  /* 0x000000000000791b */ /* 0x005ff40003800000 */
.L_x_462:
[----:B------:R-:W-:Y:S05]  /*123a0*/  BSYNC B1 ;  /* 0x0000000000017941 */ /* 0x000fea0003800000 */
.L_x_461:
[----:B------:R-:W-:Y:S05]  /*123b0*/  BRA `(.L_x_463) ;  /* 0xffffffb800587947 */ /* 0x000fea000383ffff */
.L_x_320:
[----:B0-----:R0:W1:Y:S02]  /*123c0*/  SYNCS.PHASECHK.TRANS64.TRYWAIT P1, [R3+URZ+0x16840], R2 ;  /* 0x01684002030075a7 */ /* 0x001064000802017f */
[----:B-1----:R-:W-:Y:S05]  /*123d0*/  @!P1 NANOSLEEP.SYNCS 0x989680 ;  /* 0x009896800000995d */ /* 0x002fea0003900000 */
[----:B------:R-:W1:Y:S02]  /*123e0*/  @!P1 SYNCS.PHASECHK.TRANS64 P1, [R3+URZ+0x16840], R2 ;  /* 0x01684002030095a7 */ /* 0x000e64000802007f */
[----:B-1----:R-:W-:Y:S05]  /*123f0*/  @!P1 BRA `(.L_x_320) ;  /* 0xfffffffc00f09947 */ /* 0x002fea000383ffff */
[----:B------:R-:W-:Y:S05]  /*12400*/  BRA `(.L_x_464) ;  /* 0xffffffb800787947 */ /* 0x000fea000383ffff */
.L_x_322:
[----:B-1----:R1:W3:Y:S02]  /*12410*/  SYNCS.PHASECHK.TRANS64.TRYWAIT P1, [R25+URZ+0x16840], R0 ;  /* 0x01684000190075a7 */ /* 0x0022e4000802017f */
[----:B---3--:R-:W-:Y:S05]  /*12420*/  @!P1 NANOSLEEP.SYNCS 0x989680 ;  /* 0x009896800000995d */ /* 0x008fea0003900000 */
[----:B------:R-:W3:Y:S02]  /*12430*/  @!P1 SYNCS.PHASECHK.TRANS64 P1, [R25+URZ+0x16840], R0 ;  /* 0x01684000190095a7 */ /* 0x000ee4000802007f */
[----:B---3--:R-:W-:Y:S05]  /*12440*/  @!P1 BRA `(.L_x_322) ;  /* 0xfffffffc00f09947 */ /* 0x008fea000383ffff */
[----:B------:R-:W-:Y:S05]  /*12450*/  BRA `(.L_x_465) ;  /* 0xffffffb800847947 */ /* 0x000fea000383ffff */
.L_x_324:
[----:B---3--:R3:W4:Y:S02]  /*12460*/  SYNCS.PHASECHK.TRANS64.TRYWAIT P1, [R3+URZ+0x16860], R2 ;  /* 0x01686002030075a7 */ /* 0x008724000802017f */
[----:B----4-:R-:W-:Y:S05]  /*12470*/  @!P1 NANOSLEEP.SYNCS 0x989680 ;  /* 0x009896800000995d */ /* 0x010fea0003900000 */
[----:B------:R-:W4:Y:S02]  /*12480*/  @!P1 SYNCS.PHASECHK.TRANS64 P1, [R3+URZ+0x16860], R2 ;  /* 0x01686002030095a7 */ /* 0x000f24000802007f */
[----:B----4-:R-:W-:Y:S05]  /*12490*/  @!P1 BRA `(.L_x_324) ;  /* 0xfffffffc00f09947 */ /* 0x010fea000383ffff */
[----:B------:R-:W-:Y:S05]  /*124a0*/  BRA `(.L_x_466) ;  /* 0xffffffb800807947 */ /* 0x000fea000383ffff */
.L_x_467:
        /* <DEDUP_REMOVED lines=13> */
.L_x_3167:


//--------------------- .text._ZN7cutlass13device_kernelIN5flash11enable_sm90INS1_16FlashAttnFwdSm90INS1_25CollectiveMainloopFwdSm90ILi2EN4cute5tupleIJNS5_1CILi1EEES8_S8_EEENS6_IJNS7_ILi192EEENS7_ILi128EEENS7_ILi64EEEEEELi64ENS_6half_tEfNS_4arch4Sm90ELb0ELb0ELb0ELb1ELb1ELb1ELb0ELb1ELb1ELb1ELb1ELb0EEENS1_21CollectiveEpilogueFwdINS6_IJSA_SC_SB_EEES9_SE_SG_Li384ELb1ELb1ELb1ELb0EEENS1_36VarlenDynamicPersistentTileSchedulerILi192ELi128ELi384ELi128ELb1ELb1ELb1ELb0ELb1ELb1EEEEEEEEEvNT_6ParamsE --------------------------
	.section	.text._ZN7cutlass13device_kernelIN5flash11enable_sm90INS1_16FlashAttnFwdSm90INS1_25CollectiveMainloopFwdSm90ILi2EN4cute5tupleIJNS5_1CILi1EEES8_S8_EEENS6_IJNS7_ILi192EEENS7_ILi128EEENS7_ILi64EEEEEELi64ENS_6half_tEfNS_4arch4Sm90ELb0ELb0ELb0ELb1ELb1ELb1ELb0ELb1ELb1ELb1ELb1ELb0EEENS1_21CollectiveEpilogueFwdINS6_IJSA_SC_SB_EEES9_SE_SG_Li384ELb1ELb1ELb1ELb0EEENS1_36VarlenDynamicPersistentTileSchedulerILi192ELi128ELi384ELi128ELb1ELb1ELb1ELb0ELb1ELb1EEEEEEEEEvNT_6ParamsE,"ax",@progbits
	.align	128
.text._ZN7cutlass13device_kernelIN5flash11enable_sm90INS1_16FlashAttnFwdSm90INS1_25CollectiveMainloopFwdSm90ILi2EN4cute5tupleIJNS5_1CILi1EEES8_S8_EEENS6_IJNS7_ILi192EEENS7_ILi128EEENS7_ILi64EEEEEELi64ENS_6half_tEfNS_4arch4Sm90ELb0ELb0ELb0ELb1ELb1ELb1ELb0ELb1ELb1ELb1ELb1ELb0EEENS1_21CollectiveEpilogueFwdINS6_IJSA_SC_SB_EEES9_SE_SG_Li384ELb1ELb1ELb1ELb0EEENS1_36VarlenDynamicPersistentTileSchedulerILi192ELi128ELi384ELi128ELb1ELb1ELb1ELb0ELb1ELb1EEEEEEEEEvNT_6ParamsE:
        .type           _ZN7cutlass13device_kernelIN5flash11enable_sm90INS1_16FlashAttnFwdSm90INS1_25CollectiveMainloopFwdSm90ILi2EN4cute5tupleIJNS5_1CILi1EEES8_S8_EEENS6_IJNS7_ILi192EEENS7_ILi128EEENS7_ILi64EEEEEELi64ENS_6half_tEfNS_4arch4Sm90ELb0ELb0ELb0ELb1ELb1ELb1ELb0ELb1ELb1ELb1ELb1ELb0EEENS1_21CollectiveEpilogueFwdINS6_IJSA_SC_SB_EEES9_SE_SG_Li384ELb1ELb1ELb1ELb0EEENS1_36VarlenDynamicPersistentTileSchedulerILi192ELi128ELi384ELi128ELb1ELb1ELb1ELb0ELb1ELb1EEEEEEEEEvNT_6ParamsE,@function
        .size           _ZN7cutlass13device_kernelIN5flash11enable_sm90INS1_16FlashAttnFwdSm90INS1_25CollectiveMainloopFwdSm90ILi2EN4cute5tupleIJNS5_1CILi1EEES8_S8_EEENS6_IJNS7_ILi192EEENS7_ILi128EEENS7_ILi64EEEEEELi64ENS_6half_tEfNS_4arch4Sm90ELb0ELb0ELb0ELb1ELb1ELb1ELb0ELb1ELb1ELb1ELb1ELb0EEENS1_21CollectiveEpilogueFwdINS6_IJSA_SC_SB_EEES9_SE_SG_Li384ELb1ELb1ELb1ELb0EEENS1_36VarlenDynamicPersistentTileSchedulerILi192ELi128ELi384ELi128ELb1ELb1ELb1ELb0ELb1ELb1EEEEEEEEEvNT_6ParamsE,(.L_x_3168 - _ZN7cutlass13device_kernelIN5flash11enable_sm90INS1_16FlashAttnFwdSm90INS1_25CollectiveMainloopFwdSm90ILi2EN4cute5tupleIJNS5_1CILi1EEES8_S8_EEENS6_IJNS7_ILi192EEENS7_ILi128EEENS7_ILi64EEEEEELi64ENS_6half_tEfNS_4arch4Sm90ELb0ELb0ELb0ELb1ELb1ELb1ELb0ELb1ELb1ELb1ELb1ELb0EEENS1_21CollectiveEpilogueFwdINS6_IJSA_SC_SB_EEES9_SE_SG_Li384ELb1ELb1ELb1ELb0EEENS1_36VarlenDynamicPersistentTileSchedulerILi192ELi128ELi384ELi128ELb1ELb1ELb1ELb0ELb1ELb1EEEEEEEEEvNT_6ParamsE)
        .other          _ZN7cutlass13device_kernelIN5flash11enable_sm90INS1_16FlashAttnFwdSm90INS1_25CollectiveMainloopFwdSm90ILi2EN4cute5tupleIJNS5_1CILi1EEES8_S8_EEENS6_IJNS7_ILi192EEENS7_ILi128EEENS7_ILi64EEEEEELi64ENS_6half_tEfNS_4arch4Sm90ELb0ELb0ELb0ELb1ELb1ELb1ELb0ELb1ELb1ELb1ELb1ELb0EEENS1_21CollectiveEpilogueFwdINS6_IJSA_SC_SB_EEES9_SE_SG_Li384ELb1ELb1ELb1ELb0EEENS1_36VarlenDynamicPersistentTileSchedulerILi192ELi128ELi384ELi128ELb1ELb1ELb1ELb0ELb1ELb1EEEEEEEEEvNT_6ParamsE,@"STO_CUDA_ENTRY STV_DEFAULT"
_ZN7cutlass13device_kernelIN5flash11enable_sm90INS1_16FlashAttnFwdSm90INS1_25CollectiveMainloopFwdSm90ILi2EN4cute5tupleIJNS5_1CILi1EEES8_S8_EEENS6_IJNS7_ILi192EEENS7_ILi128EEENS7_ILi64EEEEEELi64ENS_6half_tEfNS_4arch4Sm90ELb0ELb0ELb0ELb1ELb1ELb1ELb0ELb1ELb1ELb1ELb1ELb0EEENS1_21CollectiveEpilogueFwdINS6_IJSA_SC_SB_EEES9_SE_SG_Li384ELb1ELb1ELb1ELb0EEENS1_36VarlenDynamicPersistentTileSchedulerILi192ELi128ELi384ELi128ELb1ELb1ELb1ELb0ELb1ELb1EEEEEEEEEvNT_6ParamsE:
[----:B------:R-:W0:Y:S02]  /*0000*/  LDC R1, c[0x0][0x28] ;  /* 0x00000a00ff017b82 */ /* 0x000e240000000800 */
[----:B0-----:R-:W-:Y:S01]  /*0010*/  VIADD R1, R1, 0xffffff88 ;  /* 0xffffff8801017836 */ /* 0x001fe20000000000 */
[----:B------:R-:W0:Y:S01]  /*0020*/  S2R R3, SR_TID.X ;  /* 0x0000000000037919 */ /* 0x000e220000002100 */
[----:B------:R-:W-:Y:S01]  /*0030*/  ELECT P0, URZ, PT ;  /* 0x00000000003f782f */ /* 0x000fe20003800000 */
[----:B------:R-:W-:Y:S01]  /*0040*/  BSSY B0, `(.L_x_468) ;  /* 0x000000e000007945 */ /* 0x000fe20003800000 */
[--C-:B0-----:R-:W-:Y:S02]  /*0050*/  SHF.R.U32.HI R0, RZ, 0x5, R3.reuse ;  /* 0x00000005ff007819 */ /* 0x101fe40000011603 */
[----:B------:R-:W-:-:S03]  /*0060*/  SHF.R.U32.HI R3, RZ, 0x7, R3 ;  /* 0x00000007ff037819 */ /* 0x000fc60000011603 */
[----:B------:R-:W0:Y:S02]  /*0070*/  SHFL.IDX PT, R2, R0, RZ, 0x1f ;  /* 0x00001fff00027589 */ /* 0x000e2400000e0000 */
[----:B0-----:R-:W-:-:S13]  /*0080*/  ISETP.EQ.AND P0, PT, R2, RZ, P0 ;  /* 0x000000ff0200720c */ /* 0x001fda0000702270 */
[----:B------:R-:W-:Y:S05]  /*0090*/  @!P0 BRA `(.L_x_469) ;  /* 0x0000000000208947 */ /* 0x000fea0003800000 */
[----:B------:R-:W-:Y:S02]  /*00a0*/  ULDC.64 UR4, c[0x0][0x198] ;  /* 0x0000660000047ab9 */ /* 0x000fe40000000a00 */
[----:B------:R-:W-:Y:S02]  /*00b0*/  UIADD3 UR6, UP0, UR4, 0x570, URZ ;  /* 0x0000057004067890 */ /* 0x000fe4000ff1e03f */
[----:B------:R-:W-:Y:S02]  /*00c0*/  UIADD3 UR4, UP1, UR4, 0x670, URZ ;  /* 0x0000067004047890 */ /* 0x000fe4000ff3e03f */
[----:B------:R-:W-:Y:S02]  /*00d0*/  UIADD3.X UR7, URZ, UR5, URZ, UP0, !UPT ;  /* 0x000000053f077290 */ /* 0x000fe400087fe43f */
[----:B------:R-:W-:-:S07]  /*00e0*/  UIADD3.X UR5, URZ, UR5, URZ, UP1, !UPT ;  /* 0x000000053f057290 */ /* 0x000fce0008ffe43f */
[----:B------:R0:W-:Y:S02]  /*00f0*/  UTMACCTL.PF [UR6] ;  /* 0x00000000060079b9 */ /* 0x0001e40008040000 */
[----:B------:R0:W-:Y:S02]  /*0100*/  UTMACCTL.PF [UR4] ;  /* 0x00000000040079b9 */ /* 0x0001e40008040000 */
[----:B0-----:R-:W-:Y:S01]  /*0110*/  NOP ;  /* 0x0000000000007918 */ /* 0x001fe20000000000 */
.L_x_469:
[----:B------:R-:W-:Y:S05]  /*0120*/  BSYNC B0 ;  /* 0x0000000000007941 */ /* 0x000fea0003800000 */
.L_x_468:
[----:B------:R-:W-:Y:S01]  /*0130*/  VOTEU.ANY UP0, P0 ;  /* 0x00000000003f7886 */ /* 0x000fe20000000100 */
[----:B------:R-:W0:Y:S01]  /*0140*/  SHFL.IDX PT, R3, R3, RZ, 0x1f ;  /* 0x00001fff03037589 */ /* 0x000e2200000e0000 */
[----:B------:R-:W-:Y:S01]  /*0150*/  UMOV UR4, 0x80 ;  /* 0x0000008000047882 */ /* 0x000fe20000000000 */
[----:B------:R-:W-:Y:S01]  /*0160*/  UMOV UR7, 0x180 ;  /* 0x0000018000077882 */ /* 0x000fe20000000000 */
[----:B------:R-:W-:Y:S01]  /*0170*/  VOTEU.ANY UP1, P0 ;  /* 0x00000000003f7886 */ /* 0x000fe20000020100 */
[----:B------:R-:W1:Y:S01]  /*0180*/  @UP0 S2UR UR8, SR_CgaCtaId ;  /* 0x00000000000809c3 */ /* 0x000e620000008800 */
[----:B------:R-:W2:Y:S01]  /*0190*/  SHFL.IDX PT, R2, R0, RZ, 0x1f ;  /* 0x00001fff00027589 */ /* 0x000ea200000e0000 */
[----:B------:R-:W-:Y:S01]  /*01a0*/  @UP0 UMOV UR6, 0x400 ;  /* 0x0000040000060882 */ /* 0x000fe20000000000 */
[----:B------:R-:W-:-:S04]  /*01b0*/  @UP0 UIADD3 UR4, -UR4, 0x100000, URZ ;  /* 0x0010000004040890 */ /* 0x000fc8000fffe13f */
[----:B------:R-:W-:Y:S02]  /*01c0*/  @UP0 USHF.L.U32 UR5, UR4, 0xb, URZ ;  /* 0x0000000b04050899 */ /* 0x000fe4000800063f */
[----:B------:R-:W-:Y:S01]  /*01d0*/  @UP0 USHF.L.U32 UR4, UR4, 0x1, URZ ;  /* 0x0000000104040899 */ /* 0x000fe2000800063f */
[----:B------:R-:W-:Y:S01]  /*01e0*/  VOTEU.ANY UP2, P0 ;  /* 0x00000000003f7886 */ /* 0x000fe20000040100 */
[----:B0-----:R-:W-:Y:S01]  /*01f0*/  R2UR UR9, R3 ;  /* 0x00000000030972ca */ /* 0x001fe200000e0000 */
[----:B-1----:R-:W-:Y:S01]  /*0200*/  @UP0 ULEA UR8, UR8, UR6, 0x18 ;  /* 0x0000000608080291 */ /* 0x002fe2000f8ec03f */
[----:B--2---:R-:W-:Y:S01]  /*0210*/  ISETP.NE.AND P1, PT, R2, RZ, PT ;  /* 0x000000ff0200720c */ /* 0x004fe20003f25270 */
[----:B------:R-:W-:-:S04]  /*0220*/  @UP0 UIADD3 UR6, -UR7, 0x100000, URZ ;  /* 0x0010000007060890 */ /* 0x000fc8000fffe13f */
[----:B------:R-:W-:Y:S02]  /*0230*/  @UP0 USHF.L.U32 UR7, UR6, 0xb, URZ ;  /* 0x0000000b06070899 */ /* 0x000fe4000800063f */
[----:B------:R-:W-:-:S04]  /*0240*/  @UP0 USHF.L.U32 UR6, UR6, 0x1, URZ ;  /* 0x0000000106060899 */ /* 0x000fc8000800063f */
[----:B------:R-:W-:Y:S01]  /*0250*/  UISETP.NE.AND UP0, UPT, UR9, URZ, UPT ;  /* 0x0000003f0900728c */ /* 0x000fe2000bf05270 */
[----:B------:R-:W0:Y:S02]  /*0260*/  FENCE.VIEW.ASYNC.S ;  /* 0x00000000000073c6 */ /* 0x000e240000000000 */
[----:B0-----:R0:W1:Y:S05]  /*0270*/  @UP1 SYNCS.EXCH.64 URZ, [UR8+0x16800], UR4 ;  /* 0x01680004083f15b2 */ /* 0x00106a0008000100 */
[----:B------:R0:W2:Y:S01]  /*0280*/  @UP2 SYNCS.EXCH.64 URZ, [UR8+0x16820], UR6 ;  /* 0x01682006083f25b2 */ /* 0x0000a20008000100 */
        /* <DEDUP_REMOVED lines=14> */
[----:B0-----:R3:W4:Y:S08]  /*0370*/  SYNCS.EXCH.64 URZ, [UR8+0x16830], UR4 ;  /* 0x01683004083f75b2 */ /* 0x0017300008000100 */
[----:B------:R3:W0:Y:S01]  /*0380*/  SYNCS.EXCH.64 URZ, [UR8+0x16840], UR6 ;  /* 0x01684006083f75b2 */ /* 0x0006220008000100 */
[----:B------:R3:W0:Y:S01]  /*0390*/  SYNCS.EXCH.64 URZ, [UR8+0x16838], UR4 ;  /* 0x01683804083f75b2 */ /* 0x0006220008000100 */
[----:B------:R3:W0:Y:S02]  /*03a0*/  SYNCS.EXCH.64 URZ, [UR8+0x16848], UR6 ;  /* 0x01684806083f75b2 */ /* 0x0006240008000100 */
[----:B---3--:R-:W-:Y:S01]  /*03b0*/  NOP ;  /* 0x0000000000007918 */ /* 0x008fe20000000000 */
.L_x_470:
[----:B------:R-:W3:Y:S01]  /*03c0*/  SHFL.IDX PT, R2, R0, RZ, 0x1f ;  /* 0x00001fff00027589 */ /* 0x000ee200000e0000 */
[----:B------:R-:W-:Y:S01]  /*03d0*/  NOP ;  /* 0x0000000000007918 */ /* 0x000fe20000000000 */
[----:B---3--:R-:W-:-:S13]  /*03e0*/  ISETP.NE.AND P0, PT, R2, RZ, PT ;  /* 0x000000ff0200720c */ /* 0x008fda0003f05270 */
        /* <DEDUP_REMOVED lines=17> */
[----:B------:R3:W0:Y:S02]  /*0500*/  SYNCS.EXCH.64 URZ, [UR8+0x16868], UR6 ;  /* 0x01686806083f75b2 */ /* 0x0006240008000100 */
[----:B---3--:R-:W-:Y:S01]  /*0510*/  NOP ;  /* 0x0000000000007918 */ /* 0x008fe20000000000 */
.L_x_471:
[----:B------:R-:W3:Y:S01]  /*0520*/  SHFL.IDX PT, R2, R0, RZ, 0x1f ;  /* 0x00001fff00027589 */ /* 0x000ee200000e0000 */
[----:B------:R-:W-:Y:S01]  /*0530*/  NOP ;  /* 0x0000000000007918 */ /* 0x000fe20000000000 */
[----:B---3--:R-:W-:-:S13]  /*0540*/  ISETP.NE.AND P0, PT, R2, RZ, PT ;  /* 0x000000ff0200720c */ /* 0x008fda0003f05270 */
        /* <DEDUP_REMOVED lines=13> */
[----:B------:R3:W0:Y:S02]  /*0620*/  SYNCS.EXCH.64 URZ, [UR6+0x16888], UR4 ;  /* 0x01688804063f75b2 */ /* 0x0006240008000100 */
[----:B---3--:R-:W-:Y:S01]  /*0630*/  NOP ;  /* 0x0000000000007918 */ /* 0x008fe20000000000 */
.L_x_472:
        /* <DEDUP_REMOVED lines=22> */
.L_x_473:
        /* <DEDUP_REMOVED lines=22> */
.L_x_474:
[----:B------:R-:W-:Y:S01]  /*0900*/  PLOP3.LUT P0, PT, PT, PT, UP0, 0x80, 0x0 ;  /* 0x000000000000781c */ /* 0x000fe20003f0f008 */
[----:B------:R-:W-:Y:S01]  /*0910*/  UMOV UR36, 0x1 ;  /* 0x0000000100247882 */ /* 0x000fe20000000000 */
[----:B------:R-:W-:Y:S01]  /*0920*/  NOP ;  /* 0x0000000000007918 */ /* 0x000fe20000000000 */
[----:B------:R-:W-:Y:S01]  /*0930*/  USEL UR36, UR36, 0x2, !UP0 ;  /* 0x0000000224247887 */ /* 0x000fe2000c000000 */
[----:B------:R-:W-:Y:S01]  /*0940*/  BSSY B9, `(.L_x_475) ;  /* 0x00015a5000097945 */ /* 0x000fe20003800000 */
[----:B------:R-:W-:Y:S01]  /*0950*/  ULDC.64 UR42, c[0x0][0x208] ;  /* 0x00008200002a7ab9 */ /* 0x000fe20000000a00 */
[----:B012-4-:R-:W-:Y:S07]  /*0960*/  BAR.SYNC.DEFER_BLOCKING 0x0 ;  /* 0x0000000000007b1d */ /* 0x017fee0000010000 */
[----:B------:R-:W-:Y:S05]  /*0970*/  @!P0 BRA `(.L_x_476) ;  /* 0x000000e800b88947 */ /* 0x000fea0003800000 */
.L_x_477:
[----:B------:R-:W-:-:S08]  /*0980*/  NOP ;  /* 0x0000000000007918 */ /* 0x000fd00000000000 */
[----:B------:R-:W0:Y:S02]  /*0990*/  USETMAXREG.TRY_ALLOC.CTAPOOL UP0, 0xa0 ;  /* 0x000000a0000079c8 */ /* 0x000e240008000600 */
[----:B0-----:R-:W-:-:S13]  /*09a0*/  PLOP3.LUT P0, PT, PT, PT, UP0, 0x80, 0x0 ;  /* 0x000000000000781c */ /* 0x001fda0003f0f008 */
[----:B------:R-:W-:Y:S05]  /*09b0*/  @!P0 BRA `(.L_x_477) ;  /* 0xfffffffc00f08947 */ /* 0x000fea000383ffff */
[----:B------:R-:W2:Y:S01]  /*09c0*/  LDL.LU R0, [R1] ;  /* 0x0000000001007983 */ /* 0x000ea20000300800 */
[----:B------:R-:W0:Y:S01]  /*09d0*/  S2R R2, SR_TID.X ;  /* 0x0000000000027919 */ /* 0x000e220000002100 */
[----:B------:R-:W1:Y:S01]  /*09e0*/  S2UR UR38, SR_CgaCtaId ;  /* 0x00000000002679c3 */ /* 0x000e620000008800 */
[----:B------:R-:W-:Y:S01]  /*09f0*/  UMOV UR4, 0x400 ;  /* 0x0000040000047882 */ /* 0x000fe20000000000 */
[----:B0-----:R-:W-:-:S06]  /*0a00*/  SHF.R.U32.HI R2, RZ, 0x7, R2 ;  /* 0x00000007ff027819 */ /* 0x001fcc0000011602 */
[----:B------:R-:W-:Y:S06]  /*0a10*/  BAR.ARV 0x8, 0x200 ;  /* 0x0208000000007b1d */ /* 0x000fec0000002000 */
[----:B------:R-:W-:-:S13]  /*0a20*/  ISETP.NE.AND P0, PT, R2, 0x1, PT ;  /* 0x000000010200780c */ /* 0x000fda0003f05270 */
[----:B------:R-:W-:Y:S08]  /*0a30*/  @!P0 BAR.ARV 0x9, 0x100 ;  /* 0x0244000000008b1d */ /* 0x000ff00000002000 */
[----:B------:R-:W-:Y:S01]  /*0a40*/  BAR.SYNC.DEFER_BLOCKING 0x5, 0x200 ;  /* 0x0148000000007b1d */ /* 0x000fe20000010000 */
[----:B-1----:R-:W-:-:S06]  /*0a50*/  ULEA UR4, UR38, UR4, 0x18 ;  /* 0x0000000426047291 */ /* 0x002fcc000f8ec03f */
[----:B------:R-:W-:Y:S01]  /*0a60*/  IMAD.U32 R18, RZ, RZ, UR4 ;  /* 0x00000004ff127e24 */ /* 0x000fe2000f8e00ff */
[----:B------:R-:W-:-:S04]  /*0a70*/  ULDC UR4, c[0x0][0xc3c] ;  /* 0x00030f0000047ab9 */ /* 0x000fc80000000800 */
[----:B------:R-:W0:Y:S01]  /*0a80*/  LDS.128 R32, [R18+0x168d0] ;  /* 0x0168d00012207984 */ /* 0x000e220000000c00 */
[----:B------:R-:W-:Y:S06]  /*0a90*/  BAR.ARV 0x4, 0x200 ;  /* 0x0108000000007b1d */ /* 0x000fec0000002000 */
[----:B--2---:R-:W-:-:S04]  /*0aa0*/  LOP3.LUT R0, R0, 0xffffffef, RZ, 0xc0, !PT ;  /* 0xffffffef00007812 */ /* 0x004fc800078ec0ff */
[----:B------:R-:W-:-:S05]  /*0ab0*/  @P0 LOP3.LUT R0, R0, 0x10, RZ, 0xfc, !PT ;  /* 0x0000001000000812 */ /* 0x000fca00078efcff */
[----:B------:R1:W-:Y:S01]  /*0ac0*/  STL [R1], R0 ;  /* 0x0000000001007387 */ /* 0x0003e20000100800 */
[----:B0-----:R-:W-:-:S13]  /*0ad0*/  ISETP.GE.AND P0, PT, R35, UR4, PT ;  /* 0x0000000423007c0c */ /* 0x001fda000bf06270 */
[----:B-1----:R-:W-:Y:S05]  /*0ae0*/  @P0 BRA `(.L_x_478) ;  /* 0x0000015800280947 */ /* 0x002fea0003800000 */
[----:B------:R-:W0:Y:S01]  /*0af0*/  S2R R0, SR_TID.X ;  /* 0x0000000000007919 */ /* 0x000e220000002100 */
[----:B------:R-:W-:Y:S01]  /*0b00*/  IMAD.MOV.U32 R19, RZ, RZ, RZ ;  /* 0x000000ffff137224 */ /* 0x000fe200078e00ff */
[----:B------:R-:W-:Y:S01]  /*0b10*/  ULOP3.LUT UR39, UR36, 0x1, URZ, 0xfc, !UPT ;  /* 0x0000000124277892 */ /* 0x000fe2000f8efc3f */
[----:B------:R-:W-:Y:S01]  /*0b20*/  IMAD.MOV.U32 R155, RZ, RZ, RZ ;  /* 0x000000ffff9b7224 */ /* 0x000fe200078e00ff */
[----:B------:R-:W-:Y:S01]  /*0b30*/  UMOV UR37, URZ ;  /* 0x0000003f00257c82 */ /* 0x000fe20008000000 */
[----:B------:R-:W-:Y:S02]  /*0b40*/  IMAD.MOV.U32 R156, RZ, RZ, RZ ;  /* 0x000000ffff9c7224 */ /* 0x000fe400078e00ff */
[----:B0-----:R-:W-:-:S05]  /*0b50*/  VIADD R11, R0, 0xffffff80 ;  /* 0xffffff80000b7836 */ /* 0x001fca0000000000 */
[----:B------:R-:W-:-:S04]  /*0b60*/  SHF.R.S32.HI R0, RZ, 0x1f, R11 ;  /* 0x0000001fff007819 */ /* 0x000fc8000001140b */
[CC--:B------:R-:W-:Y:S02]  /*0b70*/  LEA.HI R2, R0.reuse, R11.reuse, RZ, 0x7 ;  /* 0x0000000b00027211 */ /* 0x0c0fe400078f38ff */
[-C--:B------:R-:W-:Y:S02]  /*0b80*/  LEA.HI R4, R0, R11.reuse, RZ, 0x5 ;  /* 0x0000000b00047211 */ /* 0x080fe400078f28ff */
[----:B------:R-:W-:Y:S02]  /*0b90*/  LOP3.LUT R3, R2, 0xffffff80, RZ, 0xc0, !PT ;  /* 0xffffff8002037812 */ /* 0x000fe400078ec0ff */
[----:B------:R-:W-:Y:S02]  /*0ba0*/  SHF.R.S32.HI R12, RZ, 0x7, R2 ;  /* 0x00000007ff0c7819 */ /* 0x000fe40000011402 */
[----:B------:R-:W-:Y:S01]  /*0bb0*/  SHF.R.S32.HI R13, RZ, 0x5, R4 ;  /* 0x00000005ff0d7819 */ /* 0x000fe20000011404 */
[----:B------:R-:W-:Y:S01]  /*0bc0*/  IMAD.IADD R10, R11, 0x1, -R3 ;  /* 0x000000010b0a7824 */ /* 0x000fe200078e0a03 */
[----:B------:R-:W-:Y:S01]  /*0bd0*/  LEA.HI R3, R0, R11, RZ, 0x4 ;  /* 0x0000000b00037211 */ /* 0x000fe200078f20ff */
[----:B------:R-:W-:-:S03]  /*0be0*/  IMAD.HI R4, R12, 0x55555556, RZ ;  /* 0x555555560c047827 */ /* 0x000fc600078e02ff */
[----:B------:R-:W-:Y:S02]  /*0bf0*/  SHF.R.S32.HI R5, RZ, 0x1f, R10 ;  /* 0x0000001fff057819 */ /* 0x000fe4000001140a */
[----:B------:R-:W-:Y:S02]  /*0c00*/  SHF.R.S32.HI R6, RZ, 0x4, R3 ;  /* 0x00000004ff067819 */ /* 0x000fe40000011403 */
[----:B------:R-:W-:Y:S02]  /*0c10*/  LEA.HI R7, R5, R10, RZ, 0x2 ;  /* 0x0000000a05077211 */ /* 0x000fe400078f10ff */
[C---:B------:R-:W-:Y:S02]  /*0c20*/  LOP3.LUT R2, R3.reuse, 0x3fffff0, RZ, 0xc0, !PT ;  /* 0x03fffff003027812 */ /* 0x040fe400078ec0ff */
[----:B------:R-:W-:Y:S02]  /*0c30*/  LEA.HI R3, R3, R6, RZ, 0x1 ;  /* 0x0000000603037211 */ /* 0x000fe400078f08ff */
[----:B------:R-:W-:-:S02]  /*0c40*/  SHF.R.S32.HI R8, RZ, 0x2, R7 ;  /* 0x00000002ff087819 */ /* 0x000fc40000011407 */
[----:B------:R-:W-:Y:S02]  /*0c50*/  SHF.R.S32.HI R9, RZ, 0x1f, R7 ;  /* 0x0000001fff097819 */ /* 0x000fe40000011407 */
[----:B------:R-:W-:Y:S02]  /*0c60*/  IADD3 R2, R11, -R2, RZ ;  /* 0x800000020b027210 */ /* 0x000fe40007ffe0ff */
[----:B------:R-:W-:Y:S02]  /*0c70*/  LOP3.LUT R3, R3, 0x1ffffffe, RZ, 0xc0, !PT ;  /* 0x1ffffffe03037812 */ /* 0x000fe400078ec0ff */
[----:B------:R-:W-:Y:S01]  /*0c80*/  LEA.HI R9, R9, R8, RZ, 0x3 ;  /* 0x0000000809097211 */ /* 0x000fe200078f18ff */
[----:B------:R-:W-:Y:S01]  /*0c90*/  IMAD R2, R13, 0x10, R2 ;  /* 0x000000100d027824 */ /* 0x000fe200078e0202 */
[----:B------:R-:W-:Y:S01]  /*0ca0*/  LEA.HI R5, R5, R10, RZ, 0x5 ;  /* 0x0000000a05057211 */ /* 0x000fe200078f28ff */
[----:B------:R-:W-:Y:S01]  /*0cb0*/  IMAD.IADD R3, R6, 0x1, -R3 ;  /* 0x0000000106037824 */ /* 0x000fe200078e0a03 */
[----:B------:R-:W-:-:S02]  /*0cc0*/  LOP3.LUT R9, R9, 0xfffffff8, RZ, 0xc0, !PT ;  /* 0xfffffff809097812 */ /* 0x000fc400078ec0ff */
[----:B------:R-:W-:Y:S02]  /*0cd0*/  LEA.HI R4, R4, R4, RZ, 0x1 ;  /* 0x0000000404047211 */ /* 0x000fe400078f08ff */
[----:B------:R-:W-:Y:S01]  /*0ce0*/  SHF.R.S32.HI R5, RZ, 0x5, R5 ;  /* 0x00000005ff057819 */ /* 0x000fe20000011405 */
[----:B------:R-:W-:Y:S01]  /*0cf0*/  IMAD.IADD R8, R8, 0x1, -R9 ;  /* 0x0000000108087824 */ /* 0x000fe200078e0a09 */
[----:B------:R-:W-:Y:S01]  /*0d00*/  LEA R6, R2, R3, 0x3 ;  /* 0x0000000302067211 */ /* 0x000fe200078e18ff */
[----:B------:R-:W-:Y:S01]  /*0d10*/  IMAD R4, R4, -0x3, R12 ;  /* 0xfffffffd04047824 */ /* 0x000fe200078e020c */
[CC--:B------:R-:W-:Y:S01]  /*0d20*/  LEA.HI R2, R0.reuse, R11.reuse, RZ, 0x2 ;  /* 0x0000000b00027211 */ /* 0x0c0fe200078f10ff */
[----:B------:R-:W-:Y:S01]  /*0d30*/  IMAD R5, R5, 0x10, R8 ;  /* 0x0000001005057824 */ /* 0x000fe200078e0208 */
[----:B------:R-:W-:Y:S01]  /*0d40*/  LEA.HI R3, R0, R11, RZ, 0x3 ;  /* 0x0000000b00037211 */ /* 0x000fe200078f18ff */
[----:B------:R-:W-:Y:S01]  /*0d50*/  IMAD.SHL.U32 R6, R6, 0x8, RZ ;  /* 0x0000000806067824 */ /* 0x000fe200078e00ff */
[--C-:B------:R-:W-:Y:S01]  /*0d60*/  SHF.R.S32.HI R153, RZ, 0x2, R2.reuse ;  /* 0x00000002ff997819 */ /* 0x100fe20000011402 */
[----:B------:R-:W-:Y:S01]  /*0d70*/  IMAD R9, R4, 0x40, R5 ;  /* 0x0000004004097824 */ /* 0x000fe200078e0205 */
[----:B------:R-:W-:-:S02]  /*0d80*/  SHF.R.S32.HI R0, RZ, 0x1f, R2 ;  /* 0x0000001fff007819 */ /* 0x000fc40000011402 */
[----:B------:R-:W-:Y:S01]  /*0d90*/  LOP3.LUT R2, R2, 0xfffffffc, RZ, 0xc0, !PT ;  /* 0xfffffffc02027812 */ /* 0x000fe200078ec0ff */
[----:B------:R-:W-:Y:S01]  /*0da0*/  VIADD R8, R153, 0x60 ;  /* 0x0000006099087836 */ /* 0x000fe20000000000 */
[----:B------:R-:W-:Y:S01]  /*0db0*/  SHF.R.S32.HI R4, RZ, 0x3, R3 ;  /* 0x00000003ff047819 */ /* 0x000fe20000011403 */
[----:B------:R-:W-:Y:S01]  /*0dc0*/  STL [R1+0x60], R9 ;  /* 0x0000600901007387 */ /* 0x000fe20000100800 */
[----:B------:R-:W-:Y:S02]  /*0dd0*/  LOP3.LUT R3, R3, 0xfffffff8, RZ, 0xc0, !PT ;  /* 0xfffffff803037812 */ /* 0x000fe400078ec0ff */
[----:B------:R-:W-:Y:S01]  /*0de0*/  LEA.HI R0, R0, R153, RZ, 0x3 ;  /* 0x0000009900007211 */ /* 0x000fe200078f18ff */
[----:B------:R-:W-:Y:S01]  /*0df0*/  STL [R1+0x4], RZ ;  /* 0x000004ff01007387 */ /* 0x000fe20000100800 */
[C---:B------:R-:W-:Y:S01]  /*0e00*/  IADD3 R5, R11.reuse, -R2, RZ ;  /* 0x800000020b057210 */ /* 0x040fe20007ffe0ff */
[----:B------:R-:W-:Y:S01]  /*0e10*/  IMAD.IADD R2, R11, 0x1, -R3 ;  /* 0x000000010b027824 */ /* 0x000fe200078e0a03 */
[----:B------:R-:W-:Y:S01]  /*0e20*/  LOP3.LUT R0, R0, 0xfffffff8, RZ, 0xc0, !PT ;  /* 0xfffffff800007812 */ /* 0x000fe200078ec0ff */
[----:B------:R-:W-:Y:S01]  /*0e30*/  IMAD.SHL.U32 R3, R8, 0x40, RZ ;  /* 0x0000004008037824 */ /* 0x000fe200078e00ff */
[----:B------:R-:W-:Y:S01]  /*0e40*/  SHF.R.S32.HI R4, RZ, 0x1f, R8 ;  /* 0x0000001fff047819 */ /* 0x000fe20000011408 */
[C---:B------:R-:W-:Y:S01]  /*0e50*/  IMAD.SHL.U32 R16, R5.reuse, 0x8, RZ ;  /* 0x0000000805107824 */ /* 0x040fe200078e00ff */
[----:B------:R-:W-:Y:S01]  /*0e60*/  LEA.HI R2, R5, R5, RZ, 0x1 ;  /* 0x0000000505027211 */ /* 0x000fe200078f08ff */
[----:B------:R-:W-:Y:S01]  /*0e70*/  IMAD.IADD R11, R153, 0x1, -R0 ;  /* 0x00000001990b7824 */ /* 0x000fe200078e0a00 */
[----:B------:R-:W-:-:S02]  /*0e80*/  SHF.L.U32 R22, R5, 0x2, RZ ;  /* 0x0000000205167819 */ /* 0x000fc400000006ff */
[----:B------:R-:W-:Y:S02]  /*0e90*/  LEA.HI R4, R4, R8, RZ, 0x3 ;  /* 0x0000000804047211 */ /* 0x000fe400078f18ff */
[----:B------:R-:W-:Y:S01]  /*0ea0*/  LOP3.LUT R0, R2, 0x1ffffffe, RZ, 0xc0, !PT ;  /* 0x1ffffffe02007812 */ /* 0x000fe200078ec0ff */
[----:B------:R-:W-:Y:S01]  /*0eb0*/  VIADD R157, R22, 0x10 ;  /* 0x00000010169d7836 */ /* 0x000fe20000000000 */
[----:B------:R-:W-:Y:S01]  /*0ec0*/  LOP3.LUT R3, R3, 0x1c0, RZ, 0xc0, !PT ;  /* 0x000001c003037812 */ /* 0x000fe200078ec0ff */
[----:B------:R0:W-:Y:S01]  /*0ed0*/  STL [R1+0x20], R11 ;  /* 0x0000200b01007387 */ /* 0x0001e20000100800 */
[----:B------:R-:W-:Y:S01]  /*0ee0*/  SHF.L.U32 R4, R4, 0x6, RZ ;  /* 0x0000000604047819 */ /* 0x000fe200000006ff */
[----:B------:R-:W-:Y:S01]  /*0ef0*/  IMAD.IADD R0, R5, 0x1, -R0 ;  /* 0x0000000105007824 */ /* 0x000fe200078e0a00 */
[----:B------:R-:W-:Y:S01]  /*0f00*/  LOP3.LUT R7, R7, 0x7ffffffc, RZ, 0xc0, !PT ;  /* 0x7ffffffc07077812 */ /* 0x000fe200078ec0ff */
[----:B------:R-:W-:Y:S01]  /*0f10*/  VIADD R2, R16, 0x20 ;  /* 0x0000002010027836 */ /* 0x000fe20000000000 */
[----:B------:R-:W-:Y:S01]  /*0f20*/  SHF.R.U32.HI R5, RZ, 0x3, R3 ;  /* 0x00000003ff057819 */ /* 0x000fe20000011603 */
[----:B------:R-:W-:Y:S01]  /*0f30*/  IMAD R0, R0, 0x8, R9 ;  /* 0x0000000800007824 */ /* 0x000fe200078e0209 */
[----:B------:R-:W-:Y:S01]  /*0f40*/  LOP3.LUT R3, R3, 0x38, R16, 0xf8, !PT ;  /* 0x0000003803037812 */ /* 0x000fe200078ef810 */
[----:B------:R-:W-:Y:S01]  /*0f50*/  IMAD.IADD R7, R10, 0x1, -R7 ;  /* 0x000000010a077824 */ /* 0x000fe200078e0a07 */
[----:B------:R-:W-:Y:S01]  /*0f60*/  LOP3.LUT R4, R4, 0xfffffe00, RZ, 0xc0, !PT ;  /* 0xfffffe0004047812 */ /* 0x000fe200078ec0ff */
[----:B0-----:R-:W-:Y:S01]  /*0f70*/  IMAD.SHL.U32 R11, R157, 0x2, RZ ;  /* 0x000000029d0b7824 */ /* 0x001fe200078e00ff */
[----:B------:R-:W-:-:S02]  /*0f80*/  SHF.R.S32.HI R8, RZ, 0x1f, R157 ;  /* 0x0000001fff087819 */ /* 0x000fc4000001149d */
[----:B------:R-:W-:Y:S01]  /*0f90*/  LOP3.LUT R3, R4, R3, R5, 0xf6, !PT ;  /* 0x0000000304037212 */ /* 0x000fe200078ef605 */
[----:B------:R0:W-:Y:S01]  /*0fa0*/  STL [R1+0x2c], R4 ;  /* 0x00002c0401007387 */ /* 0x0001e20000100800 */
[----:B------:R-:W-:Y:S02]  /*0fb0*/  SHF.L.U64.HI R5, R157, 0x1, R8 ;  /* 0x000000019d057819 */ /* 0x000fe40000010208 */
[----:B------:R-:W-:Y:S01]  /*0fc0*/  LEA R3, R3, R18, 0x1 ;  /* 0x0000001203037211 */ /* 0x000fe200078e08ff */
[----:B------:R1:W-:Y:S01]  /*0fd0*/  STL [R1+0x58], R11 ;  /* 0x0000580b01007387 */ /* 0x0003e20000100800 */
[----:B------:R-:W-:Y:S02]  /*0fe0*/  SHF.R.S32.HI R17, RZ, 0x1f, R16 ;  /* 0x0000001fff117819 */ /* 0x000fe40000011410 */
[----:B------:R-:W-:Y:S01]  /*0ff0*/  SHF.R.S32.HI R154, RZ, 0x1f, R2 ;  /* 0x0000001fff9a7819 */ /* 0x000fe20000011402 */
[----:B------:R1:W-:Y:S01]  /*1000*/  STL [R1+0x68], R6 ;  /* 0x0000680601007387 */ /* 0x0003e20000100800 */
[----:B0-----:R-:W-:-:S03]  /*1010*/  IMAD.SHL.U32 R4, R7, 0x2, RZ ;  /* 0x0000000207047824 */ /* 0x001fc600078e00ff */
[----:B------:R1:W-:Y:S04]  /*1020*/  STL [R1+0x54], R5 ;  /* 0x0000540501007387 */ /* 0x0003e80000100800 */
[----:B------:R1:W-:Y:S04]  /*1030*/  STL [R1+0x30], R4 ;  /* 0x0000300401007387 */ /* 0x0003e80000100800 */
[----:B------:R1:W-:Y:S04]  /*1040*/  STL [R1+0x5c], R3 ;  /* 0x00005c0301007387 */ /* 0x0003e80000100800 */
[----:B------:R1:W-:Y:S02]  /*1050*/  STL [R1+0x64], R0 ;  /* 0x0000640001007387 */ /* 0x0003e40000100800 */
.L_x_617:
[----:B01----:R-:W0:Y:S02]  /*1060*/  LDC.64 R4, c[0x0][0xc88] ;  /* 0x00032200ff047b82 */ /* 0x003e240000000a00 */
[----:B0-----:R-:W-:-:S05]  /*1070*/  IMAD.WIDE R4, R35, 0x4, R4 ;  /* 0x0000000423047825 */ /* 0x001fca00078e0204 */
[----:B--2---:R-:W2:Y:S01]  /*1080*/  LDG.E R36, desc[UR42][R4.64] ;  /* 0x0000002a04247981 */ /* 0x004ea2000c1e1900 */
[----:B------:R-:W-:Y:S05]  /*1090*/  YIELD ;  /* 0x0000000000007946 */ /* 0x000fea0003800000 */
[----:B------:R-:W-:Y:S01]  /*10a0*/  ULDC.64 UR4, c[0x0][0xa28] ;  /* 0x00028a0000047ab9 */ /* 0x000fe20000000a00 */
[----:B------:R-:W-:Y:S01]  /*10b0*/  ULDC.64 UR8, c[0x0][0xa18] ;  /* 0x0002860000087ab9 */ /* 0x000fe20000000a00 */
[----:B------:R-:W-:Y:S01]  /*10c0*/  ISETP.NE.U32.AND P1, PT, RZ, UR4, PT ;  /* 0x00000004ff007c0c */ /* 0x000fe2000bf25070 */
[----:B------:R-:W-:Y:S01]  /*10d0*/  ULDC.64 UR6, c[0x0][0xa08] ;  /* 0x0002820000067ab9 */ /* 0x000fe20000000a00 */
[----:B------:R-:W-:Y:S01]  /*10e0*/  IMAD.MOV.U32 R10, RZ, RZ, RZ ;  /* 0x000000ffff0a7224 */ /* 0x000fe200078e00ff */
[----:B------:R-:W-:Y:S01]  /*10f0*/  ISETP.NE.U32.AND P0, PT, RZ, UR6, PT ;  /* 0x00000006ff007c0c */ /* 0x000fe2000bf05070 */
[----:B------:R-:W-:Y:S01]  /*1100*/  IMAD.MOV.U32 R68, RZ, RZ, RZ ;  /* 0x000000ffff447224 */ /* 0x000fe200078e00ff */
[----:B------:R-:W-:-:S02]  /*1110*/  ISETP.NE.AND.EX P1, PT, RZ, UR5, PT, P1 ;  /* 0x00000005ff007c0c */ /* 0x000fc4000bf25310 */
[----:B------:R-:W-:Y:S02]  /*1120*/  ISETP.NE.AND.EX P0, PT, RZ, UR7, PT, P0 ;  /* 0x00000007ff007c0c */ /* 0x000fe4000bf05300 */
[----:B--2---:R-:W-:Y:S01]  /*1130*/  SHF.R.S32.HI R0, RZ, 0x1f, R36 ;  /* 0x0000001fff007819 */ /* 0x004fe20000011424 */
[----:B------:R-:W-:-:S08]  /*1140*/  IMAD.SHL.U32 R38, R36, 0x4, RZ ;  /* 0x0000000424267824 */ /* 0x000fd000078e00ff */
[C---:B------:R-:W-:Y:S01]  /*1150*/  @P1 LEA R6, P2, R36.reuse, UR4, 0x2 ;  /* 0x0000000424061c11 */ /* 0x040fe2000f8410ff */
[----:B------:R0:W-:Y:S01]  /*1160*/  STL [R1+0x38], R36 ;  /* 0x0000382401007387 */ /* 0x0001e20000100800 */
[C-C-:B------:R-:W-:Y:S02]  /*1170*/  SHF.L.U64.HI R37, R36.reuse, 0x2, R0.reuse ;  /* 0x0000000224257819 */ /* 0x140fe40000010200 */
[----:B------:R-:W-:Y:S01]  /*1180*/  @P1 LEA.HI.X R7, R36, UR5, R0, 0x2, P2 ;  /* 0x0000000524071c11 */ /* 0x000fe200090f1400 */
[----:B------:R-:W-:Y:S01]  /*1190*/  ULDC UR4, c[0x0][0x288] ;  /* 0x0000a20000047ab9 */ /* 0x000fe20000000800 */
[----:B------:R-:W-:Y:S01]  /*11a0*/  ISETP.NE.U32.AND P2, PT, RZ, UR8, PT ;  /* 0x00000008ff007c0c */ /* 0x000fe2000bf45070 */
[----:B------:R0:W-:Y:S01]  /*11b0*/  STL [R1+0x50], R0 ;  /* 0x0000500001007387 */ /* 0x0001e20000100800 */
[C---:B------:R-:W-:Y:S02]  /*11c0*/  IADD3 R8, P3, R38.reuse, UR6, RZ ;  /* 0x0000000626087c10 */ /* 0x040fe4000ff7e0ff */
[----:B------:R-:W-:Y:S01]  /*11d0*/  ISETP.NE.AND.EX P2, PT, RZ, UR9, PT, P2 ;  /* 0x00000009ff007c0c */ /* 0x000fe2000bf45320 */
[----:B------:R0:W5:Y:S01]  /*11e0*/  @P1 LDG.E R10, desc[UR42][R6.64] ;  /* 0x0000002a060a1981 */ /* 0x000162000c1e1900 */
[----:B------:R-:W-:Y:S01]  /*11f0*/  MOV R24, UR4 ;  /* 0x0000000400187c02 */ /* 0x000fe20008000f00 */
[----:B------:R-:W-:Y:S01]  /*1200*/  ULDC.64 UR4, c[0x0][0x418] ;  /* 0x0001060000047ab9 */ /* 0x000fe20000000a00 */
[C---:B------:R-:W-:Y:S01]  /*1210*/  IADD3.X R9, R37.reuse, UR7, RZ, P3, !PT ;  /* 0x0000000725097c10 */ /* 0x040fe20009ffe4ff */
[----:B------:R0:W-:Y:S04]  /*1220*/  STL [R1+0x40], R38 ;  /* 0x0000402601007387 */ /* 0x0001e80000100800 */
[----:B------:R0:W5:Y:S04]  /*1230*/  @P0 LDG.E R68, desc[UR42][R8.64] ;  /* 0x0000002a08440981 */ /* 0x000168000c1e1900 */
[----:B------:R-:W-:Y:S01]  /*1240*/  @P2 IADD3 R4, P1, R38, UR8, RZ ;  /* 0x0000000826042c10 */ /* 0x000fe2000ff3e0ff */
[----:B------:R-:W-:Y:S01]  /*1250*/  UISETP.NE.U32.AND UP0, UPT, UR4, URZ, UPT ;  /* 0x0000003f0400728c */ /* 0x000fe2000bf05070 */
[----:B------:R0:W-:Y:S02]  /*1260*/  STL [R1+0x44], R37 ;  /* 0x0000442501007387 */ /* 0x0001e40000100800 */
[----:B------:R-:W-:Y:S01]  /*1270*/  @P2 IADD3.X R5, R37, UR9, RZ, P1, !PT ;  /* 0x0000000925052c10 */ /* 0x000fe20008ffe4ff */
[----:B------:R-:W-:-:S04]  /*1280*/  ULDC UR4, c[0x0][0x424] ;  /* 0x0001090000047ab9 */ /* 0x000fc80000000800 */
[----:B------:R0:W5:Y:S01]  /*1290*/  @P2 LDG.E R24, desc[UR42][R4.64] ;  /* 0x0000002a04182981 */ /* 0x000162000c1e1900 */
[----:B------:R-:W-:-:S03]  /*12a0*/  UISETP.NE.AND.EX UP0, UPT, UR5, URZ, UPT, UP0 ;  /* 0x0000003f0500728c */ /* 0x000fc6000bf05300 */
[----:B------:R-:W-:Y:S01]  /*12b0*/  ULDC UR5, c[0x0][0x2f0] ;  /* 0x0000bc0000057ab9 */ /* 0x000fe20000000800 */
[----:B------:R-:W-:-:S04]  /*12c0*/  USEL UR4, UR4, 0x1, UP0 ;  /* 0x0000000104047887 */ /* 0x000fc80008000000 */
[----:B------:R-:W-:-:S03]  /*12d0*/  UIMAD UR4, UR4, UR5, URZ ;  /* 0x00000005040472a4 */ /* 0x000fc6000f8e023f */
[----:B------:R-:W-:Y:S02]  /*12e0*/  ULDC UR5, c[0x0][0x348] ;  /* 0x0000d20000057ab9 */ /* 0x000fe40000000800 */
[----:B------:R-:W-:Y:S02]  /*12f0*/  IMAD.U32 R27, RZ, RZ, UR5 ;  /* 0x00000005ff1b7e24 */ /* 0x000fe4000f8e00ff */
[----:B------:R-:W-:Y:S01]  /*1300*/  IMAD.U32 R31, RZ, RZ, UR4 ;  /* 0x00000004ff1f7e24 */ /* 0x000fe2000f8e00ff */
[----:B0---4-:R-:W-:Y:S06]  /*1310*/  @P2 BRA `(.L_x_479) ;  /* 0x0000000000242947 */ /* 0x011fec0003800000 */
[----:B------:R-:W-:Y:S02]  /*1320*/  ULDC.64 UR4, c[0x0][0xa00] ;  /* 0x0002800000047ab9 */ /* 0x000fe40000000a00 */
[----:B------:R-:W-:-:S04]  /*1330*/  ISETP.NE.U32.AND P1, PT, RZ, UR4, PT ;  /* 0x00000004ff007c0c */ /* 0x000fc8000bf25070 */
[----:B------:R-:W-:-:S13]  /*1340*/  ISETP.NE.AND.EX P1, PT, RZ, UR5, PT, P1 ;  /* 0x00000005ff007c0c */ /* 0x000fda000bf25310 */
[----:B------:R-:W-:Y:S05]  /*1350*/  @!P1 BRA `(.L_x_479) ;  /* 0x0000000000149947 */ /* 0x000fea0003800000 */
[----:B------:R-:W0:Y:S02]  /*1360*/  LDC.64 R4, c[0x0][0xa00] ;  /* 0x00028000ff047b82 */ /* 0x000e240000000a00 */
[----:B0-----:R-:W-:-:S05]  /*1370*/  IMAD.WIDE R4, R36, 0x4, R4 ;  /* 0x0000000424047825 */ /* 0x001fca00078e0204 */
[----:B-----5:R-:W2:Y:S04]  /*1380*/  LDG.E R24, desc[UR42][R4.64] ;  /* 0x0000002a04187981 */ /* 0x020ea8000c1e1900 */
[----:B------:R-:W2:Y:S02]  /*1390*/  LDG.E R3, desc[UR42][R4.64+0x4] ;  /* 0x0000042a04037981 */ /* 0x000ea4000c1e1900 */
[----:B--2---:R-:W-:-:S07]  /*13a0*/  IMAD.IADD R24, R3, 0x1, -R24 ;  /* 0x0000000103187824 */ /* 0x004fce00078e0a18 */
.L_x_479:
[----:B------:R-:W-:Y:S01]  /*13b0*/  ULDC.64 UR4, c[0x0][0xa20] ;  /* 0x0002880000047ab9 */ /* 0x000fe20000000a00 */
[----:B------:R0:W-:Y:S01]  /*13c0*/  STL [R1+0x48], R33 ;  /* 0x0000482101007387 */ /* 0x0001e20000100800 */
[----:B------:R-:W-:Y:S02]  /*13d0*/  ISETP.NE.U32.AND P1, PT, RZ, UR4, PT ;  /* 0x00000004ff007c0c */ /* 0x000fe4000bf25070 */
[C---:B------:R-:W-:Y:S02]  /*13e0*/  LOP3.LUT R3, R34.reuse, 0xff000000, RZ, 0xc0, !PT ;  /* 0xff00000022037812 */ /* 0x040fe400078ec0ff */
[----:B------:R-:W-:Y:S02]  /*13f0*/  ISETP.NE.AND.EX P1, PT, RZ, UR5, PT, P1 ;  /* 0x00000005ff007c0c */ /* 0x000fe4000bf25310 */
[----:B------:R-:W-:Y:S02]  /*1400*/  LOP3.LUT R0, R34, 0xff0000, RZ, 0xc0, !PT ;  /* 0x00ff000022007812 */ /* 0x000fe400078ec0ff */
[----:B------:R-:W-:-:S02]  /*1410*/  SHF.R.U32.HI R3, RZ, 0x8, R3 ;  /* 0x00000008ff037819 */ /* 0x000fc40000011603 */
[----:B------:R-:W-:Y:S02]  /*1420*/  LOP3.LUT R152, R34, 0xffff, RZ, 0xc0, !PT ;  /* 0x0000ffff22987812 */ /* 0x000fe400078ec0ff */
[----:B------:R-:W-:-:S05]  /*1430*/  LEA.HI R11, R0, R3, RZ, 0x10 ;  /* 0x00000003000b7211 */ /* 0x000fca00078f80ff */
[----:B0-----:R-:W-:Y:S05]  /*1440*/  @!P1 BRA `(.L_x_480) ;  /* 0x0000000000109947 */ /* 0x001fea0003800000 */
[----:B------:R-:W-:-:S04]  /*1450*/  IADD3 R4, P0, R38, UR4, RZ ;  /* 0x0000000426047c10 */ /* 0x000fc8000ff1e0ff */
[----:B------:R-:W-:-:S05]  /*1460*/  IADD3.X R5, R37, UR5, RZ, P0, !PT ;  /* 0x0000000525057c10 */ /* 0x000fca00087fe4ff */
[----:B------:R0:W5:Y:S01]  /*1470*/  LDG.E R31, desc[UR42][R4.64] ;  /* 0x0000002a041f7981 */ /* 0x000162000c1e1900 */
[----:B------:R-:W-:Y:S05]  /*1480*/  BRA `(.L_x_481) ;  /* 0x0000000000107947 */ /* 0x000fea0003800000 */
.L_x_480:
[----:B------:R-:W-:Y:S05]  /*1490*/  @!P0 BRA `(.L_x_481) ;  /* 0x00000000000c8947 */ /* 0x000fea0003800000 */
[----:B------:R-:W2:Y:S04]  /*14a0*/  LDG.E R0, desc[UR42][R8.64] ;  /* 0x0000002a08007981 */ /* 0x000ea8000c1e1900 */
[----:B------:R-:W2:Y:S02]  /*14b0*/  LDG.E R31, desc[UR42][R8.64+0x4] ;  /* 0x0000042a081f7981 */ /* 0x000ea4000c1e1900 */
[----:B--2---:R-:W-:-:S07]  /*14c0*/  IMAD.IADD R31, R31, 0x1, -R0 ;  /* 0x000000011f1f7824 */ /* 0x004fce00078e0a00 */
.L_x_481:
[----:B------:R-:W-:Y:S01]  /*14d0*/  ULDC.64 UR4, c[0x0][0xa10] ;  /* 0x0002840000047ab9 */ /* 0x000fe20000000a00 */
[----:B------:R-:W2:Y:S01]  /*14e0*/  LDL.LU R32, [R1] ;  /* 0x0000000001207983 */ /* 0x000ea20000300800 */
[----:B------:R-:W-:-:S04]  /*14f0*/  ISETP.NE.U32.AND P0, PT, RZ, UR4, PT ;  /* 0x00000004ff007c0c */ /* 0x000fc8000bf05070 */
[----:B------:R-:W-:Y:S01]  /*1500*/  ISETP.NE.AND.EX P0, PT, RZ, UR5, PT, P0 ;  /* 0x00000005ff007c0c */ /* 0x000fe2000bf05300 */
[----:B------:R-:W-:Y:S02]  /*1510*/  ULDC.64 UR4, c[0x0][0xa30] ;  /* 0x00028c0000047ab9 */ /* 0x000fe40000000a00 */
[----:B------:R-:W-:-:S10]  /*1520*/  ISETP.NE.U32.AND P1, PT, RZ, UR4, PT ;  /* 0x00000004ff007c0c */ /* 0x000fd4000bf25070 */
[----:B0-----:R-:W0:Y:S02]  /*1530*/  @P0 LDC.64 R4, c[0x0][0xa10] ;  /* 0x00028400ff040b82 */ /* 0x001e240000000a00 */
[----:B0-----:R-:W-:-:S05]  /*1540*/  @P0 IMAD.WIDE R4, R36, 0x4, R4 ;  /* 0x0000000424040825 */ /* 0x001fca00078e0204 */
[----:B------:R-:W3:Y:S04]  /*1550*/  @P0 LDG.E R0, desc[UR42][R4.64] ;  /* 0x0000002a04000981 */ /* 0x000ee8000c1e1900 */
[----:B------:R0:W3:Y:S01]  /*1560*/  @P0 LDG.E R3, desc[UR42][R4.64+0x4] ;  /* 0x0000042a04030981 */ /* 0x0000e2000c1e1900 */
[----:B------:R-:W-:Y:S02]  /*1570*/  ISETP.NE.AND.EX P1, PT, RZ, UR5, PT, P1 ;  /* 0x00000005ff007c0c */ /* 0x000fe4000bf25310 */
[----:B-----5:R-:W-:-:S11]  /*1580*/  MOV R25, R31 ;  /* 0x0000001f00197202 */ /* 0x020fd60000000f00 */
[----:B------:R-:W-:-:S04]  /*1590*/  @P1 IADD3 R6, P2, R38, UR4, RZ ;  /* 0x0000000426061c10 */ /* 0x000fc8000ff5e0ff */
[----:B------:R-:W-:-:S05]  /*15a0*/  @P1 IADD3.X R7, R37, UR5, RZ, P2, !PT ;  /* 0x0000000525071c10 */ /* 0x000fca00097fe4ff */
[----:B------:R1:W5:Y:S01]  /*15b0*/  @P1 LDG.E R25, desc[UR42][R6.64] ;  /* 0x0000002a06191981 */ /* 0x000362000c1e1900 */
[----:B------:R-:W-:Y:S01]  /*15c0*/  IMAD.IADD R10, R31, 0x1, -R10 ;  /* 0x000000011f0a7824 */ /* 0x000fe200078e0a0a */
[----:B------:R-:W-:Y:S01]  /*15d0*/  LOP3.LUT R12, R11, 0xff, RZ, 0xc0, !PT ;  /* 0x000000ff0b0c7812 */ /* 0x000fe200078ec0ff */
[----:B------:R-:W-:Y:S01]  /*15e0*/  BSSY B0, `(.L_x_482) ;  /* 0x000002c000007945 */ /* 0x000fe20003800000 */
[----:B------:R-:W-:Y:S02]  /*15f0*/  SHF.R.U32.HI R8, RZ, 0x10, R11 ;  /* 0x00000010ff087819 */ /* 0x000fe4000001160b */
[----:B0-----:R-:W-:Y:S01]  /*1600*/  MOV R5, RZ ;  /* 0x000000ff00057202 */ /* 0x001fe20000000f00 */
[----:B------:R1:W-:Y:S04]  /*1610*/  STL [R1+0x4c], R12 ;  /* 0x00004c0c01007387 */ /* 0x0003e80000100800 */
[----:B------:R1:W-:Y:S01]  /*1620*/  STL [R1+0x34], R8 ;  /* 0x0000340801007387 */ /* 0x0003e20000100800 */
[----:B--2---:R-:W-:Y:S01]  /*1630*/  LOP3.LUT R32, R32, 0xfffffffb, RZ, 0xc0, !PT ;  /* 0xfffffffb20207812 */ /* 0x004fe200078ec0ff */
[----:B---3--:R-:W-:-:S04]  /*1640*/  @P0 IMAD.IADD R27, R3, 0x1, -R0 ;  /* 0x00000001031b0824 */ /* 0x008fc800078e0a00 */
[----:B------:R-:W-:-:S04]  /*1650*/  IMAD.IADD R89, R10, 0x1, R27 ;  /* 0x000000010a597824 */ /* 0x000fc800078e021b */
[C---:B------:R-:W-:Y:S01]  /*1660*/  VIADD R0, R89.reuse, 0x7f ;  /* 0x0000007f59007836 */ /* 0x040fe20000000000 */
[----:B------:R-:W-:-:S04]  /*1670*/  ISETP.GE.AND P3, PT, R89, 0x1, PT ;  /* 0x000000015900780c */ /* 0x000fc80003f66270 */
[----:B------:R-:W-:-:S04]  /*1680*/  SHF.R.S32.HI R3, RZ, 0x1f, R0 ;  /* 0x0000001fff037819 */ /* 0x000fc80000011400 */
[----:B------:R-:W-:-:S04]  /*1690*/  LEA.HI R3, R3, R0, RZ, 0x7 ;  /* 0x0000000003037211 */ /* 0x000fc800078f38ff */
[----:B------:R-:W-:Y:S02]  /*16a0*/  SHF.R.S32.HI R26, RZ, 0x7, R3 ;  /* 0x00000007ff1a7819 */ /* 0x000fe40000011403 */
[----:B------:R-:W-:-:S05]  /*16b0*/  @P3 LOP3.LUT R32, R32, 0x4, RZ, 0xfc, !PT ;  /* 0x0000000420203812 */ /* 0x000fca00078efcff */
[----:B------:R1:W-:Y:S01]  /*16c0*/  STL [R1], R32 ;  /* 0x0000002001007387 */ /* 0x0003e20000100800 */
[----:B------:R-:W-:Y:S05]  /*16d0*/  @!P3 BRA `(.L_x_483) ;  /* 0x000000000070b947 */ /* 0x000fea0003800000 */
[----:B------:R-:W-:Y:S01]  /*16e0*/  ISETP.NE.AND P0, PT, R8, RZ, PT ;  /* 0x000000ff0800720c */ /* 0x000fe20003f05270 */
[----:B------:R-:W-:-:S03]  /*16f0*/  ULDC UR4, c[0x0][0x9f0] ;  /* 0x00027c0000047ab9 */ /* 0x000fc60000000800 */
[----:B------:R-:W-:-:S04]  /*1700*/  SEL R9, R8, UR4, P0 ;  /* 0x0000000408097c07 */ /* 0x000fc80008000000 */
[-C--:B-1----:R-:W-:Y:S02]  /*1710*/  IABS R6, R9.reuse ;  /* 0x0000000900067213 */ /* 0x082fe40000000000 */
[----:B------:R-:W-:Y:S02]  /*1720*/  IADD3 R0, R26, -0x1, R9 ;  /* 0xffffffff1a007810 */ /* 0x000fe40007ffe009 */
[----:B------:R-:W0:Y:S01]  /*1730*/  I2F.RP R3, R6 ;  /* 0x0000000600037306 */ /* 0x000e220000209400 */
[-C--:B------:R-:W-:Y:S02]  /*1740*/  IABS R11, R9.reuse ;  /* 0x00000009000b7213 */ /* 0x080fe40000000000 */
[----:B------:R-:W-:Y:S02]  /*1750*/  IABS R8, R0 ;  /* 0x0000000000087213 */ /* 0x000fe40000000000 */
[----:B------:R-:W-:-:S04]  /*1760*/  LOP3.LUT R0, R0, R9, RZ, 0x3c, !PT ;  /* 0x0000000900007212 */ /* 0x000fc800078e3cff */
[----:B------:R-:W-:Y:S01]  /*1770*/  ISETP.GE.AND P2, PT, R0, RZ, PT ;  /* 0x000000ff0000720c */ /* 0x000fe20003f46270 */
[----:B0-----:R-:W0:Y:S02]  /*1780*/  MUFU.RCP R3, R3 ;  /* 0x0000000300037308 */ /* 0x001e240000001000 */
[----:B0-----:R-:W-:Y:S02]  /*1790*/  VIADD R4, R3, 0xffffffe ;  /* 0x0ffffffe03047836 */ /* 0x001fe40000000000 */
[----:B------:R-:W-:-:S04]  /*17a0*/  IMAD.MOV R3, RZ, RZ, -R11 ;  /* 0x000000ffff037224 */ /* 0x000fc800078e0a0b */
[----:B------:R0:W1:Y:S02]  /*17b0*/  F2I.FTZ.U32.TRUNC.NTZ R5, R4 ;  /* 0x0000000400057305 */ /* 0x000064000021f000 */
[----:B0-----:R-:W-:Y:S02]  /*17c0*/  IMAD.MOV.U32 R4, RZ, RZ, RZ ;  /* 0x000000ffff047224 */ /* 0x001fe400078e00ff */
[----:B-1----:R-:W-:-:S04]  /*17d0*/  IMAD.MOV R7, RZ, RZ, -R5 ;  /* 0x000000ffff077224 */ /* 0x002fc800078e0a05 */
[----:B------:R-:W-:-:S04]  /*17e0*/  IMAD R7, R7, R6, RZ ;  /* 0x0000000607077224 */ /* 0x000fc800078e02ff */
[----:B------:R-:W-:-:S06]  /*17f0*/  IMAD.HI.U32 R5, R5, R7, R4 ;  /* 0x0000000705057227 */ /* 0x000fcc00078e0004 */
[----:B------:R-:W-:-:S04]  /*1800*/  IMAD.HI.U32 R5, R5, R8, RZ ;  /* 0x0000000805057227 */ /* 0x000fc800078e00ff */
[----:B------:R-:W-:-:S05]  /*1810*/  IMAD R3, R5, R3, R8 ;  /* 0x0000000305037224 */ /* 0x000fca00078e0208 */
[----:B------:R-:W-:-:S13]  /*1820*/  ISETP.GT.U32.AND P1, PT, R6, R3, PT ;  /* 0x000000030600720c */ /* 0x000fda0003f24070 */
[-C--:B------:R-:W-:Y:S01]  /*1830*/  @!P1 IADD3 R3, R3, -R6.reuse, RZ ;  /* 0x8000000603039210 */ /* 0x080fe20007ffe0ff */
[----:B------:R-:W-:Y:S01]  /*1840*/  @!P1 VIADD R5, R5, 0x1 ;  /* 0x0000000105059836 */ /* 0x000fe20000000000 */
[----:B------:R-:W-:Y:S02]  /*1850*/  ISETP.NE.AND P1, PT, R9, RZ, PT ;  /* 0x000000ff0900720c */ /* 0x000fe40003f25270 */
[----:B------:R-:W-:-:S13]  /*1860*/  ISETP.GE.U32.AND P0, PT, R3, R6, PT ;  /* 0x000000060300720c */ /* 0x000fda0003f06070 */
[----:B------:R-:W-:-:S04]  /*1870*/  @P0 VIADD R5, R5, 0x1 ;  /* 0x0000000105050836 */ /* 0x000fc80000000000 */
[----:B------:R-:W-:Y:S01]  /*1880*/  @!P2 IMAD.MOV R5, RZ, RZ, -R5 ;  /* 0x000000ffff05a224 */ /* 0x000fe200078e0a05 */
[----:B------:R-:W-:-:S07]  /*1890*/  @!P1 LOP3.LUT R5, RZ, R9, RZ, 0x33, !PT ;  /* 0x00000009ff059212 */ /* 0x000fce00078e33ff */
.L_x_483:
[----:B------:R-:W-:Y:S05]  /*18a0*/  BSYNC B0 ;  /* 0x0000000000007941 */ /* 0x000fea0003800000 */
.L_x_482:
[----:B------:R-:W-:-:S05]  /*18b0*/  IMAD R0, R12, R5, RZ ;  /* 0x000000050c007224 */ /* 0x000fca00078e02ff */
[C---:B------:R-:W-:Y:S01]  /*18c0*/  VIADDMNMX R5, R0.reuse, R5, R26, PT ;  /* 0x0000000500057246 */ /* 0x040fe2000380011a */
[----:B------:R-:W-:-:S03]  /*18d0*/  IMAD R0, R0, 0x80, -R10 ;  /* 0x0000008000007824 */ /* 0x000fc600078e0a0a */
[----:B------:R-:W-:Y:S02]  /*18e0*/  LEA R4, R5, -R10, 0x7 ;  /* 0x8000000a05047211 */ /* 0x000fe400078e38ff */
[----:B------:R-:W-:Y:S02]  /*18f0*/  VIMNMX R0, RZ, R0, !PT ;  /* 0x00000000ff007248 */ /* 0x000fe40007fe0100 */
[----:B------:R-:W-:Y:S02]  /*1900*/  VIMNMX R3, R4, R27, PT ;  /* 0x0000001b04037248 */ /* 0x000fe40003fe0100 */
[----:B------:R-:W-:Y:S02]  /*1910*/  SHF.R.U32.HI R30, RZ, 0x7, R0 ;  /* 0x00000007ff1e7819 */ /* 0x000fe40000011600 */
[----:B------:R-:W-:-:S03]  /*1920*/  ISETP.GT.AND P0, PT, R3, R0, PT ;  /* 0x000000000300720c */ /* 0x000fc60003f04270 */
[----:B------:R-:W-:-:S10]  /*1930*/  IMAD.MOV.U32 R29, RZ, RZ, R30 ;  /* 0x000000ffff1d7224 */ /* 0x000fd400078e001e */
[----:B------:R-:W-:-:S05]  /*1940*/  @P0 VIADD R3, R3, 0x7f ;  /* 0x0000007f03030836 */ /* 0x000fca0000000000 */
[----:B------:R-:W-:-:S04]  /*1950*/  @P0 SHF.R.S32.HI R0, RZ, 0x1f, R3 ;  /* 0x0000001fff000819 */ /* 0x000fc80000011403 */
[----:B------:R-:W-:-:S04]  /*1960*/  @P0 LEA.HI R0, R0, R3, RZ, 0x7 ;  /* 0x0000000300000211 */ /* 0x000fc800078f38ff */
[----:B------:R-:W-:Y:S02]  /*1970*/  @P0 SHF.R.S32.HI R29, RZ, 0x7, R0 ;  /* 0x00000007ff1d0819 */ /* 0x000fe40000011400 */
[----:B------:R-:W-:Y:S02]  /*1980*/  PLOP3.LUT P0, PT, PT, PT, PT, 0x80, 0x0 ;  /* 0x000000000000781c */ /* 0x000fe40003f0f070 */
[----:B------:R-:W-:-:S13]  /*1990*/  ISETP.GT.AND P1, PT, R29, R30, PT ;  /* 0x0000001e1d00720c */ /* 0x000fda0003f24270 */
[----:B------:R-:W-:Y:S05]  /*19a0*/  @!P1 BRA `(.L_x_484) ;  /* 0x0000004000109947 */ /* 0x000fea0003800000 */
[----:B------:R-:W-:Y:S01]  /*19b0*/  VIADD R0, R18, 0xe400 ;  /* 0x0000e40012007836 */ /* 0x000fe20000000000 */
[----:B------:R-:W-:Y:S04]  /*19c0*/  BSSY B6, `(.L_x_485) ;  /* 0x0000013000067945 */ /* 0x000fe80003800000 */
[----:B------:R-:W-:-:S13]  /*19d0*/  LOP3.LUT P0, RZ, R0, 0x3ff, RZ, 0xc0, !PT ;  /* 0x000003ff00ff7812 */ /* 0x000fda000780c0ff */
[----:B------:R-:W-:Y:S05]  /*19e0*/  @!P0 BRA `(.L_x_486) ;  /* 0x0000000000408947 */ /* 0x000fea0003800000 */
[----:B------:R-:W-:Y:S01]  /*19f0*/  MOV R0, 0x0 ;  /* 0x0000000000007802 */ /* 0x000fe20000000f00 */
[----:B------:R-:W-:Y:S01]  /*1a00*/  ULDC.64 UR4, c[0x4][0x88] ;  /* 0x0100220000047ab9 */ /* 0x000fe20000000a00 */
[----:B------:R-:W-:Y:S01]  /*1a10*/  ULDC.64 UR6, c[0x4][0x18] ;  /* 0x0100060000067ab9 */ /* 0x000fe20000000a00 */
[----:B------:R-:W-:Y:S01]  /*1a20*/  IMAD.U32 R4, RZ, RZ, UR4 ;  /* 0x00000004ff047e24 */ /* 0x000fe2000f8e00ff */
[----:B------:R0:W2:Y:S01]  /*1a30*/  LDC.64 R14, c[0x4][R0] ;  /* 0x01000000000e7b82 */ /* 0x0000a20000000a00 */
[----:B------:R-:W-:Y:S01]  /*1a40*/  MOV R5, UR5 ;  /* 0x0000000500057c02 */ /* 0x000fe20008000f00 */
[----:B------:R-:W-:Y:S01]  /*1a50*/  ULDC.64 UR4, c[0x4][0x90] ;  /* 0x0100240000047ab9 */ /* 0x000fe20000000a00 */
[----:B------:R-:W-:Y:S01]  /*1a60*/  IMAD.U32 R10, RZ, RZ, UR6 ;  /* 0x00000006ff0a7e24 */ /* 0x000fe2000f8e00ff */
[----:B-1----:R-:W-:Y:S01]  /*1a70*/  MOV R8, 0x70 ;  /* 0x0000007000087802 */ /* 0x002fe20000000f00 */
[----:B------:R-:W-:Y:S02]  /*1a80*/  IMAD.U32 R6, RZ, RZ, UR4 ;  /* 0x00000004ff067e24 */ /* 0x000fe4000f8e00ff */
[----:B------:R-:W-:-:S02]  /*1a90*/  IMAD.U32 R7, RZ, RZ, UR5 ;  /* 0x00000005ff077e24 */ /* 0x000fc4000f8e00ff */
[----:B------:R-:W-:Y:S02]  /*1aa0*/  IMAD.U32 R11, RZ, RZ, UR7 ;  /* 0x00000007ff0b7e24 */ /* 0x000fe4000f8e00ff */
[----:B------:R-:W-:Y:S02]  /*1ab0*/  IMAD.MOV.U32 R12, RZ, RZ, 0x1 ;  /* 0x00000001ff0c7424 */ /* 0x000fe400078e00ff */
[----:B0-----:R-:W-:-:S07]  /*1ac0*/  IMAD.MOV.U32 R13, RZ, RZ, RZ ;  /* 0x000000ffff0d7224 */ /* 0x001fce00078e00ff */
[----:B------:R-:W-:-:S07]  /*1ad0*/  LEPC R20, `(.L_x_486) ;  /* 0x000000001014794e */ /* 0x000fce0000000000 */
[----:B--2--5:R-:W-:Y:S05]  /*1ae0*/  CALL.ABS.NOINC R14 ;  /* 0x000000000e007343 */ /* 0x024fea0003c00000 */
.L_x_486:
[----:B------:R-:W-:Y:S05]  /*1af0*/  BSYNC B6 ;  /* 0x0000000000067941 */ /* 0x000fea0003800000 */
.L_x_485:
        /* <DEDUP_REMOVED lines=20> */
.L_x_488:
[----:B------:R-:W-:Y:S05]  /*1c40*/  BSYNC B6 ;  /* 0x0000000000067941 */ /* 0x000fea0003800000 */
.L_x_487:
[----:B------:R-:W2:Y:S01]  /*1c50*/  LDL R39, [R1+0x20] ;  /* 0x0000200001277983 */ /* 0x000ea20000100800 */
[----:B------:R-:W-:Y:S01]  /*1c60*/  ULDC.64 UR4, c[0x0][0x9f8] ;  /* 0x00027e0000047ab9 */ /* 0x000fe20000000a00 */
[----:B------:R-:W-:Y:S01]  /*1c70*/  IMAD.MOV.U32 R69, RZ, RZ, R36 ;  /* 0x000000ffff457224 */ /* 0x000fe200078e0024 */
[----:B------:R-:W-:Y:S01]  /*1c80*/  ISETP.NE.U32.AND P0, PT, RZ, UR4, PT ;  /* 0x00000004ff007c0c */ /* 0x000fe2000bf05070 */
[----:B------:R-:W3:Y:S01]  /*1c90*/  LDL R14, [R1+0x2c] ;  /* 0x00002c00010e7983 */ /* 0x000ee20000100800 */
[----:B------:R-:W0:Y:S02]  /*1ca0*/  LDC.64 R4, c[0x0][0x3f8] ;  /* 0x0000fe00ff047b82 */ /* 0x000e240000000a00 */
[----:B------:R-:W-:-:S06]  /*1cb0*/  ISETP.NE.AND.EX P0, PT, RZ, UR5, PT, P0 ;  /* 0x00000005ff007c0c */ /* 0x000fcc000bf05300 */
[----:B------:R-:W4:Y:S07]  /*1cc0*/  LDC.64 R62, c[0x0][0x408] ;  /* 0x00010200ff3e7b82 */ /* 0x000f2e0000000a00 */
[----:B-1----:R-:W-:-:S04]  /*1cd0*/  @P0 IADD3 R6, P1, R38, UR4, RZ ;  /* 0x0000000426060c10 */ /* 0x002fc8000ff3e0ff */
[----:B------:R-:W-:Y:S02]  /*1ce0*/  @P0 IADD3.X R7, R37, UR5, RZ, P1, !PT ;  /* 0x0000000525070c10 */ /* 0x000fe40008ffe4ff */
[----:B------:R-:W1:Y:S03]  /*1cf0*/  LDC R37, c[0x0][0x3f4] ;  /* 0x0000fd00ff257b82 */ /* 0x000e660000000800 */
[----:B------:R4:W3:Y:S01]  /*1d00*/  @P0 LDG.E R69, desc[UR42][R6.64] ;  /* 0x0000002a06450981 */ /* 0x0008e2000c1e1900 */
[----:B------:R-:W4:Y:S01]  /*1d10*/  S2R R36, SR_TID.X ;  /* 0x0000000000247919 */ /* 0x000f220000002100 */
[----:B------:R-:W-:Y:S02]  /*1d20*/  SHF.R.S32.HI R3, RZ, 0x1f, R153 ;  /* 0x0000001fff037819 */ /* 0x000fe40000011499 */
[----:B------:R-:W-:-:S03]  /*1d30*/  SHF.R.S32.HI R23, RZ, 0x1f, R22 ;  /* 0x0000001fff177819 */ /* 0x000fc60000011416 */
[-C--:B0-----:R-:W-:Y:S02]  /*1d40*/  IMAD R0, R3, R4.reuse, RZ ;  /* 0x0000000403007224 */ /* 0x081fe400078e02ff */
[----:B------:R-:W-:-:S04]  /*1d50*/  IMAD.WIDE.U32 R8, R153, R4, R22 ;  /* 0x0000000499087225 */ /* 0x000fc800078e0016 */
[C---:B------:R-:W-:Y:S02]  /*1d60*/  IMAD R13, R153.reuse, R5, R0 ;  /* 0x00000005990d7224 */ /* 0x040fe400078e0200 */
[----:B------:R-:W-:Y:S01]  /*1d70*/  IMAD.WIDE.U32 R10, R153, R4, R16 ;  /* 0x00000004990a7225 */ /* 0x000fe200078e0010 */
[----:B-1----:R-:W-:-:S03]  /*1d80*/  ISETP.GE.AND P0, PT, R16, R37, PT ;  /* 0x000000251000720c */ /* 0x002fc60003f06270 */
[----:B----4-:R-:W-:Y:S01]  /*1d90*/  IMAD R0, R3, R62, RZ ;  /* 0x0000003e03007224 */ /* 0x010fe200078e02ff */
[----:B------:R-:W-:Y:S01]  /*1da0*/  IADD3 R9, R9, R13, RZ ;  /* 0x0000000d09097210 */ /* 0x000fe20007ffe0ff */
[----:B------:R-:W-:Y:S01]  /*1db0*/  IMAD.IADD R11, R13, 0x1, R11 ;  /* 0x000000010d0b7824 */ /* 0x000fe200078e020b */
[----:B------:R-:W-:Y:S02]  /*1dc0*/  SEL R3, R37, RZ, P0 ;  /* 0x000000ff25037207 */ /* 0x000fe40000000000 */
[----:B-----5:R-:W-:-:S03]  /*1dd0*/  SHF.R.S32.HI R13, RZ, 0x1f, R25 ;  /* 0x0000001fff0d7819 */ /* 0x020fc60000011419 */
[----:B------:R-:W-:Y:S02]  /*1de0*/  IMAD.IADD R3, R16, 0x1, R3 ;  /* 0x0000000110037824 */ /* 0x000fe400078e0203 */
[----:B------:R-:W-:Y:S02]  /*1df0*/  IMAD R12, R13, R4, RZ ;  /* 0x000000040d0c7224 */ /* 0x000fe400078e02ff */
[----:B------:R-:W-:Y:S01]  /*1e00*/  IMAD R15, R153, R63, R0 ;  /* 0x0000003f990f7224 */ /* 0x000fe200078e0200 */
[----:B------:R-:W-:Y:S01]  /*1e10*/  SHF.R.U32.HI R38, RZ, 0x7, R36 ;  /* 0x00000007ff267819 */ /* 0x000fe20000011624 */
[----:B------:R-:W-:Y:S01]  /*1e20*/  IMAD R57, R25, R5, R12 ;  /* 0x0000000519397224 */ /* 0x000fe200078e020c */
[----:B------:R-:W-:Y:S01]  /*1e30*/  SHF.R.S32.HI R0, RZ, 0x1f, R3 ;  /* 0x0000001fff007819 */ /* 0x000fe20000011403 */
[----:B------:R-:W-:Y:S01]  /*1e40*/  IMAD R12, R13, R62, RZ ;  /* 0x0000003e0d0c7224 */ /* 0x000fe200078e02ff */
[C---:B------:R-:W-:Y:S01]  /*1e50*/  ISETP.NE.AND P6, PT, R38.reuse, 0x1, PT ;  /* 0x000000012600780c */ /* 0x040fe20003fc5270 */
[----:B------:R-:W-:Y:S01]  /*1e60*/  VIADD R78, R38, 0x8 ;  /* 0x00000008264e7836 */ /* 0x000fe20000000000 */
[----:B------:R-:W-:Y:S01]  /*1e70*/  LEA.HI R0, R0, R3, RZ, 0x3 ;  /* 0x0000000300007211 */ /* 0x000fe200078f18ff */
[----:B------:R-:W-:Y:S01]  /*1e80*/  VIADD R38, R153, 0x60 ;  /* 0x0000006099267836 */ /* 0x000fe20000000000 */
[----:B------:R-:W-:Y:S01]  /*1e90*/  SHF.L.U64.HI R66, R4, 0x7, R5 ;  /* 0x0000000704427819 */ /* 0x000fe20000010205 */
[----:B------:R-:W-:Y:S01]  /*1ea0*/  IMAD.WIDE.U32 R20, R25, R4, R8 ;  /* 0x0000000419147225 */ /* 0x000fe200078e0008 */
[----:B------:R-:W-:-:S02]  /*1eb0*/  SHF.L.U64.HI R64, R62, 0x7, R63 ;  /* 0x000000073e407819 */ /* 0x000fc4000001023f */
[----:B------:R-:W-:Y:S01]  /*1ec0*/  LOP3.LUT R32, R32, 0xfffffffd, RZ, 0xc0, !PT ;  /* 0xfffffffd20207812 */ /* 0x000fe200078ec0ff */
[----:B------:R-:W-:-:S04]  /*1ed0*/  IMAD.WIDE.U32 R34, R25, R4, R10 ;  /* 0x0000000419227225 */ /* 0x000fc800078e000a */
[----:B------:R-:W-:Y:S02]  /*1ee0*/  IMAD.SHL.U32 R65, R4, 0x80, RZ ;  /* 0x0000008004417824 */ /* 0x000fe400078e00ff */
[----:B------:R-:W-:Y:S02]  /*1ef0*/  IMAD R3, R25, R63, R12 ;  /* 0x0000003f19037224 */ /* 0x000fe400078e020c */
[----:B------:R-:W-:Y:S01]  /*1f00*/  IMAD.SHL.U32 R38, R38, 0x40, RZ ;  /* 0x0000004026267824 */ /* 0x000fe200078e00ff */
[----:B------:R-:W-:Y:S01]  /*1f10*/  LOP3.LUT R10, R0, 0xfffffff8, RZ, 0xc0, !PT ;  /* 0xfffffff8000a7812 */ /* 0x000fe200078ec0ff */
[----:B------:R-:W-:-:S03]  /*1f20*/  IMAD.IADD R68, R68, 0x1, R31 ;  /* 0x0000000144447824 */ /* 0x000fc600078e021f */
[----:B------:R-:W-:Y:S02]  /*1f30*/  LOP3.LUT R38, R38, 0x1c0, RZ, 0xc0, !PT ;  /* 0x000001c026267812 */ /* 0x000fe400078ec0ff */
[----:B------:R-:W-:Y:S01]  /*1f40*/  SHF.R.S32.HI R31, RZ, 0x3, R0 ;  /* 0x00000003ff1f7819 */ /* 0x000fe20000011400 */
[----:B------:R-:W-:Y:S05]  /*1f50*/  @!P6 WARPSYNC.ALL ;  /* 0x000000000000e948 */ /* 0x000fea0003800000 */
[----:B------:R-:W-:Y:S01]  /*1f60*/  IMAD.WIDE.U32 R52, R153, R62, R22 ;  /* 0x0000003e99347225 */ /* 0x000fe200078e0016 */
[----:B------:R-:W-:-:S03]  /*1f70*/  ULDC UR4, c[0x0][0x2f4] ;  /* 0x0000bd0000047ab9 */ /* 0x000fc60000000800 */
[----:B------:R-:W-:-:S04]  /*1f80*/  IMAD.WIDE.U32 R6, R153, R62, R16 ;  /* 0x0000003e99067225 */ /* 0x000fc800078e0010 */
[----:B------:R-:W-:Y:S02]  /*1f90*/  IMAD.IADD R53, R53, 0x1, R15 ;  /* 0x0000000135357824 */ /* 0x000fe400078e020f */
[----:B------:R-:W-:Y:S02]  /*1fa0*/  IMAD.IADD R7, R15, 0x1, R7 ;  /* 0x000000010f077824 */ /* 0x000fe400078e0207 */
[----:B------:R-:W-:-:S04]  /*1fb0*/  IMAD.WIDE.U32 R52, R25, R62, R52 ;  /* 0x0000003e19347225 */ /* 0x000fc800078e0034 */
[----:B------:R-:W-:Y:S01]  /*1fc0*/  IMAD.WIDE.U32 R54, R25, R62, R6 ;  /* 0x0000003e19367225 */ /* 0x000fe200078e0006 */
[----:B------:R-:W-:Y:S02]  /*1fd0*/  IADD3 R56, R53, R3, RZ ;  /* 0x0000000335387210 */ /* 0x000fe40007ffe0ff */
[----:B------:R-:W-:Y:S01]  /*1fe0*/  ISETP.GE.AND P2, PT, R2, UR4, PT ;  /* 0x0000000402007c0c */ /* 0x000fe2000bf46270 */
[----:B------:R-:W-:Y:S01]  /*1ff0*/  IMAD.IADD R58, R21, 0x1, R57 ;  /* 0x00000001153a7824 */ /* 0x000fe200078e0239 */
[----:B------:R-:W-:Y:S01]  /*2000*/  SHF.R.S32.HI R8, RZ, 0x1f, R10 ;  /* 0x0000001fff087819 */ /* 0x000fe2000001140a */
[----:B------:R-:W-:Y:S02]  /*2010*/  IMAD.SHL.U32 R62, R62, 0x80, RZ ;  /* 0x000000803e3e7824 */ /* 0x000fe400078e00ff */
[----:B------:R-:W-:Y:S02]  /*2020*/  IMAD.SHL.U32 R60, R37, 0x2, RZ ;  /* 0x00000002253c7824 */ /* 0x000fe400078e00ff */
[----:B------:R-:W-:Y:S01]  /*2030*/  IMAD.IADD R57, R57, 0x1, R35 ;  /* 0x0000000139397824 */ /* 0x000fe200078e0223 */
[C---:B--2---:R-:W-:Y:S01]  /*2040*/  SHF.L.U32 R67, R39.reuse, 0x6, RZ ;  /* 0x0000000627437819 */ /* 0x044fe200000006ff */
[----:B------:R-:W-:Y:S01]  /*2050*/  @!P6 BAR.SYNC.DEFER_BLOCKING 0x9, 0x100 ;  /* 0x024400000000eb1d */ /* 0x000fe20000010000 */
[----:B------:R-:W-:Y:S01]  /*2060*/  LOP3.LUT P1, RZ, R39, 0x4, RZ, 0xc0, !PT ;  /* 0x0000000427ff7812 */ /* 0x000fe2000782c0ff */
[----:B------:R-:W-:Y:S01]  /*2070*/  VIADD R39, R36, 0xffffff80 ;  /* 0xffffff8024277836 */ /* 0x000fe20000000000 */
[----:B------:R-:W-:-:S04]  /*2080*/  LOP3.LUT R67, R67, 0x1c0, RZ, 0xc0, !PT ;  /* 0x000001c043437812 */ /* 0x000fc800078ec0ff */
[----:B------:R-:W-:Y:S02]  /*2090*/  SHF.R.S32.HI R36, RZ, 0x1f, R39 ;  /* 0x0000001fff247819 */ /* 0x000fe40000011427 */
[----:B------:R-:W-:Y:S02]  /*20a0*/  SHF.R.U32.HI R63, RZ, 0x3, R67 ;  /* 0x00000003ff3f7819 */ /* 0x000fe40000011643 */
[----:B------:R-:W-:Y:S02]  /*20b0*/  LOP3.LUT R4, R67, 0x18, R16, 0xf8, !PT ;  /* 0x0000001843047812 */ /* 0x000fe400078ef810 */
[----:B------:R-:W-:Y:S02]  /*20c0*/  LEA.HI R36, R36, R39, RZ, 0x5 ;  /* 0x0000002724247211 */ /* 0x000fe400078f28ff */
[----:B------:R-:W-:Y:S02]  /*20d0*/  LOP3.LUT R4, R4, R63, RZ, 0x3c, !PT ;  /* 0x0000003f04047212 */ /* 0x000fe400078e3cff */
[----:B------:R-:W-:-:S02]  /*20e0*/  @P1 LOP3.LUT R32, R32, 0x2, RZ, 0xfc, !PT ;  /* 0x0000000220201812 */ /* 0x000fc400078efcff */
[----:B------:R-:W-:-:S03]  /*20f0*/  SHF.R.S32.HI R36, RZ, 0x5, R36 ;  /* 0x00000005ff247819 */ /* 0x000fc60000011424 */
[----:B------:R0:W-:Y:S02]  /*2100*/  STL [R1], R32 ;  /* 0x0000002001007387 */ /* 0x0001e40000100800 */
[----:B------:R-:W-:Y:S01]  /*2110*/  IMAD R59, R36, 0x200, R4 ;  /* 0x00000200243b7824 */ /* 0x000fe200078e0204 */
[--C-:B------:R-:W-:Y:S02]  /*2120*/  LOP3.LUT R4, R67, 0x38, R0.reuse, 0xf8, !PT ;  /* 0x0000003843047812 */ /* 0x100fe400078ef800 */
[----:B------:R-:W-:Y:S01]  /*2130*/  LOP3.LUT R0, R38, 0x38, R0, 0xf8, !PT ;  /* 0x0000003826007812 */ /* 0x000fe200078ef800 */
[----:B------:R-:W-:Y:S01]  /*2140*/  VIADD R38, R153, 0x60 ;  /* 0x0000006099267836 */ /* 0x000fe20000000000 */
[----:B0-----:R-:W-:-:S04]  /*2150*/  SHF.R.S32.HI R32, RZ, 0x1f, R39 ;  /* 0x0000001fff207819 */ /* 0x001fc80000011427 */
[----:B------:R-:W-:Y:S02]  /*2160*/  LEA.HI R32, R32, R39, RZ, 0x2 ;  /* 0x0000002720207211 */ /* 0x000fe400078f10ff */
[----:B------:R-:W-:Y:S02]  /*2170*/  SHF.L.U32 R38, R38, 0x6, RZ ;  /* 0x0000000626267819 */ /* 0x000fe400000006ff */
[----:B------:R-:W-:Y:S02]  /*2180*/  LOP3.LUT R32, R32, 0xfffffffc, RZ, 0xc0, !PT ;  /* 0xfffffffc20207812 */ /* 0x000fe400078ec0ff */
[----:B------:R-:W-:Y:S02]  /*2190*/  LOP3.LUT R38, R38, 0x1c0, RZ, 0xc0, !PT ;  /* 0x000001c026267812 */ /* 0x000fe400078ec0ff */
[----:B------:R-:W-:Y:S02]  /*21a0*/  IADD3 R32, R39, -R32, RZ ;  /* 0x8000002027207210 */ /* 0x000fe40007ffe0ff */
[----:B------:R-:W-:-:S03]  /*21b0*/  SHF.R.U32.HI R38, RZ, 0x3, R38 ;  /* 0x00000003ff267819 */ /* 0x000fc60000011626 */
[----:B------:R-:W-:Y:S01]  /*21c0*/  IMAD R61, R32, 0x60, R153 ;  /* 0x00000060203d7824 */ /* 0x000fe200078e0299 */
[----:B------:R-:W-:Y:S01]  /*21d0*/  LOP3.LUT R0, R0, R38, RZ, 0x3c, !PT ;  /* 0x0000002600007212 */ /* 0x000fe200078e3cff */
[----:B------:R-:W-:Y:S01]  /*21e0*/  IMAD.IADD R32, R3, 0x1, R55 ;  /* 0x0000000103207824 */ /* 0x000fe200078e0237 */
[----:B------:R-:W-:Y:S02]  /*21f0*/  LOP3.LUT R3, R4, R63, RZ, 0x3c, !PT ;  /* 0x0000003f04037212 */ /* 0x000fe400078e3cff */
[----:B------:R-:W-:Y:S01]  /*2200*/  ISETP.GE.AND P1, PT, R16, UR4, PT ;  /* 0x0000000410007c0c */ /* 0x000fe2000bf26270 */
[----:B---3--:R-:W-:Y:S01]  /*2210*/  IMAD.IADD R0, R14, 0x1, R0 ;  /* 0x000000010e007824 */ /* 0x008fe200078e0200 */
[----:B------:R-:W-:Y:S01]  /*2220*/  SHF.R.S32.HI R9, RZ, 0x1f, R69 ;  /* 0x0000001fff097819 */ /* 0x000fe20000011445 */
[----:B------:R-:W-:-:S10]  /*2230*/  IMAD R3, R36, 0x200, R3 ;  /* 0x0000020024037824 */ /* 0x000fd400078e0203 */
.L_x_544:
[----:B--2---:R-:W2:Y:S01]  /*2240*/  LDL R37, [R1+0x20] ;  /* 0x0000200001257983 */ /* 0x004ea20000100800 */
[----:B------:R-:W0:Y:S03]  /*2250*/  LDC R74, c[0x0][0x430] ;  /* 0x00010c00ff4a7b82 */ /* 0x000e260000000800 */
[----:B---3--:R-:W3:Y:S01]  /*2260*/  LDL.LU R36, [R1] ;  /* 0x0000000001247983 */ /* 0x008ee20000300800 */
[----:B------:R-:W-:Y:S02]  /*2270*/  VIADD R29, R29, 0xffffffff ;  /* 0xffffffff1d1d7836 */ /* 0x000fe40000000000 */
[----:B------:R-:W-:Y:S02]  /*2280*/  IMAD.MOV.U32 R73, RZ, RZ, RZ ;  /* 0x000000ffff497224 */ /* 0x000fe400078e00ff */
[----:B------:R-:W-:Y:S01]  /*2290*/  IMAD R6, R29, 0x80, R61 ;  /* 0x000000801d067824 */ /* 0x000fe200078e023d */
[----:B------:R-:W1:Y:S04]  /*22a0*/  LDC R80, c[0x0][0x3f4] ;  /* 0x0000fd00ff507b82 */ /* 0x000e680000000800 */
[----:B------:R-:W-:-:S05]  /*22b0*/  IADD3 R15, R68, R6, RZ ;  /* 0x00000006440f7210 */ /* 0x000fca0007ffe0ff */
[----:B------:R-:W-:Y:S01]  /*22c0*/  IMAD.MOV.U32 R12, RZ, RZ, R15 ;  /* 0x000000ffff0c7224 */ /* 0x000fe200078e000f */
[----:B0-----:R-:W-:-:S13]  /*22d0*/  ISETP.NE.AND P3, PT, R74, 0x1, PT ;  /* 0x000000014a00780c */ /* 0x001fda0003f65270 */
[----:B------:R-:W0:Y:S08]  /*22e0*/  @P3 LDC R4, c[0x0][0x434] ;  /* 0x00010d00ff043b82 */ /* 0x000e300000000800 */
[----:B----4-:R-:W4:Y:S01]  /*22f0*/  @P3 LDC R5, c[0x0][0x438] ;  /* 0x00010e00ff053b82 */ /* 0x010f220000000800 */
[----:B0-----:R-:W-:-:S05]  /*2300*/  @P3 IMAD.HI.U32 R4, R15, R4, RZ ;  /* 0x000000040f043227 */ /* 0x001fca00078e00ff */
[----:B----4-:R-:W-:Y:S02]  /*2310*/  @P3 SHF.R.U32.HI R12, RZ, R5, R4 ;  /* 0x00000005ff0c3219 */ /* 0x010fe40000011604 */
[----:B------:R-:W-:-:S04]  /*2320*/  ISETP.GE.AND P3, PT, R6, R27, PT ;  /* 0x0000001b0600720c */ /* 0x000fc80003f66270 */
[----:B------:R-:W-:-:S13]  /*2330*/  ISETP.GT.OR P3, PT, R61, 0x7f, P3 ;  /* 0x0000007f3d00780c */ /* 0x000fda0001f64670 */
[----:B------:R-:W0:Y:S01]  /*2340*/  @!P3 LDC.64 R6, c[0x0][0x428] ;  /* 0x00010a00ff06bb82 */ /* 0x000e220000000a00 */
[----:B------:R-:W-:-:S07]  /*2350*/  @!P3 SHF.R.S32.HI R13, RZ, 0x1f, R12 ;  /* 0x0000001fff0db819 */ /* 0x000fce000001140c */
[----:B------:R-:W4:Y:S01]  /*2360*/  @!P3 LDC.64 R4, c[0x0][0x418] ;  /* 0x00010600ff04bb82 */ /* 0x000f220000000a00 */
[----:B0-----:R-:W-:-:S04]  /*2370*/  @!P3 IMAD R14, R9, R6, RZ ;  /* 0x00000006090eb224 */ /* 0x001fc800078e02ff */
[C---:B------:R-:W-:Y:S02]  /*2380*/  @!P3 IMAD R11, R69.reuse, R7, R14 ;  /* 0x00000007450bb224 */ /* 0x040fe400078e020e */
[----:B------:R-:W-:-:S04]  /*2390*/  @!P3 IMAD.WIDE.U32 R6, R69, R6, R12 ;  /* 0x000000064506b225 */ /* 0x000fc800078e000c */
[----:B------:R-:W-:Y:S01]  /*23a0*/  @!P3 IMAD.IADD R7, R7, 0x1, R11 ;  /* 0x000000010707b824 */ /* 0x000fe200078e020b */
[----:B----4-:R-:W-:-:S04]  /*23b0*/  @!P3 LEA R4, P4, R6, R4, 0x2 ;  /* 0x000000040604b211 */ /* 0x010fc800078810ff */
[----:B------:R-:W-:-:S05]  /*23c0*/  @!P3 LEA.HI.X R5, R6, R5, R7, 0x2, P4 ;  /* 0x000000050605b211 */ /* 0x000fca00020f1407 */
[----:B------:R0:W5:Y:S01]  /*23d0*/  @!P3 LDG.E R73, desc[UR42][R4.64] ;  /* 0x0000002a0449b981 */ /* 0x000162000c1e1900 */
[----:B------:R-:W-:Y:S01]  /*23e0*/  ISETP.GT.AND P3, PT, R29, R30, PT ;  /* 0x0000001e1d00720c */ /* 0x000fe20003f64270 */
[----:B------:R-:W-:Y:S01]  /*23f0*/  IMAD.MOV R11, RZ, RZ, -R12 ;  /* 0x000000ffff0b7224 */ /* 0x000fe200078e0a0c */
[----:B------:R-:W-:Y:S01]  /*2400*/  LEA R7, R19, R59, 0xd ;  /* 0x0000003b13077211 */ /* 0x000fe200078e68ff */
[----:B------:R-:W-:Y:S05]  /*2410*/  YIELD ;  /* 0x0000000000007946 */ /* 0x000fea0003800000 */
[----:B------:R-:W-:Y:S01]  /*2420*/  VIADD R71, R7, 0x20 ;  /* 0x0000002007477836 */ /* 0x000fe20000000000 */
[----:B------:R-:W-:Y:S01]  /*2430*/  BSSY B0, `(.L_x_489) ;  /* 0x00002fd000007945 */ /* 0x000fe20003800000 */
[----:B------:R-:W-:-:S02]  /*2440*/  IMAD R74, R74, R11, R15 ;  /* 0x0000000b4a4a7224 */ /* 0x000fc400078e020f */
[----:B------:R-:W-:Y:S01]  /*2450*/  IMAD R72, R7, 0x2, R28 ;  /* 0x0000000207487824 */ /* 0x000fe200078e021c */
[----:B--2---:R-:W-:Y:S02]  /*2460*/  LOP3.LUT P5, RZ, R37, 0x4, RZ, 0xc0, !PT ;  /* 0x0000000425ff7812 */ /* 0x004fe400078ac0ff */
[----:B---3--:R-:W-:-:S04]  /*2470*/  LOP3.LUT R36, R36, 0xfffffffe, RZ, 0xc0, !PT ;  /* 0xfffffffe24247812 */ /* 0x008fc800078ec0ff */
[----:B------:R-:W-:Y:S02]  /*2480*/  @P3 LOP3.LUT R36, R36, 0x1, RZ, 0xfc, !PT ;  /* 0x0000000124243812 */ /* 0x000fe400078efcff */
[----:B-1----:R-:W-:-:S03]  /*2490*/  ISETP.GE.AND P3, PT, R80, 0x1, PT ;  /* 0x000000015000780c */ /* 0x002fc60003f66270 */
[----:B------:R0:W-:Y:S02]  /*24a0*/  STL [R1], R36 ;  /* 0x0000002401007387 */ /* 0x0001e40000100800 */
[----:B------:R-:W-:-:S04]  /*24b0*/  @P5 VIADD R71, R7, 0xffffffe0 ;  /* 0xffffffe007475836 */ /* 0x000fc80000000000 */
[----:B------:R-:W-:-:S04]  /*24c0*/  IMAD R71, R71, 0x2, R28 ;  /* 0x0000000247477824 */ /* 0x000fc800078e021c */
[----:B0-----:R-:W-:Y:S05]  /*24d0*/  @!P3 BRA `(.L_x_490) ;  /* 0x0000002800bcb947 */ /* 0x001fea0003800000 */
[----:B------:R-:W-:Y:S01]  /*24e0*/  SHF.R.S32.HI R75, RZ, 0x1f, R74 ;  /* 0x0000001fff4b7819 */ /* 0x000fe2000001144a */
[----:B------:R-:W-:Y:S01]  /*24f0*/  ULDC.64 UR4, c[0x0][0x300] ;  /* 0x0000c00000047ab9 */ /* 0x000fe20000000a00 */
[----:B-----5:R-:W-:Y:S01]  /*2500*/  SHF.R.S32.HI R76, RZ, 0x1f, R73 ;  /* 0x0000001fff4c7819 */ /* 0x020fe20000011449 */
[----:B------:R-:W-:Y:S01]  /*2510*/  IMAD.WIDE.U32 R4, R74, UR4, RZ ;  /* 0x000000044a047c25 */ /* 0x000fe2000f8e00ff */
[----:B------:R-:W-:-:S03]  /*2520*/  ULDC.64 UR6, c[0x0][0x2e8] ;  /* 0x0000ba0000067ab9 */ /* 0x000fc60000000a00 */
[----:B------:R-:W-:Y:S02]  /*2530*/  IMAD R7, R75, UR4, RZ ;  /* 0x000000044b077c24 */ /* 0x000fe4000f8e02ff */
[----:B------:R-:W-:Y:S02]  /*2540*/  IMAD R77, R29, -0x80, R27 ;  /* 0xffffff801d4d7824 */ /* 0x000fe400078e021b */
[----:B------:R-:W-:Y:S01]  /*2550*/  IMAD R7, R74, UR5, R7 ;  /* 0x000000054a077c24 */ /* 0x000fe2000f8e0207 */
[----:B------:R-:W-:Y:S01]  /*2560*/  ULDC.64 UR4, c[0x0][0x310] ;  /* 0x0000c40000047ab9 */ /* 0x000fe20000000a00 */
[----:B------:R-:W-:Y:S01]  /*2570*/  IMAD.WIDE.U32 R14, R65, R29, RZ ;  /* 0x0000001d410e7225 */ /* 0x000fe200078e00ff */
[----:B------:R-:W-:Y:S02]  /*2580*/  VIMNMX R77, R77, 0x80, PT ;  /* 0x000000804d4d7848 */ /* 0x000fe40003fe0100 */
[----:B------:R-:W-:Y:S01]  /*2590*/  IADD3 R5, R5, R7, RZ ;  /* 0x0000000705057210 */ /* 0x000fe20007ffe0ff */
[----:B------:R-:W-:-:S02]  /*25a0*/  IMAD R6, R76, UR4, RZ ;  /* 0x000000044c067c24 */ /* 0x000fc4000f8e02ff */
[----:B------:R-:W-:-:S04]  /*25b0*/  IMAD.WIDE.U32 R12, R62, R29, RZ ;  /* 0x0000001d3e0c7225 */ /* 0x000fc800078e00ff */
[C---:B------:R-:W-:Y:S02]  /*25c0*/  IMAD R7, R73.reuse, UR5, R6 ;  /* 0x0000000549077c24 */ /* 0x040fe4000f8e0206 */
[----:B------:R-:W-:Y:S01]  /*25d0*/  IMAD.WIDE.U32 R4, R73, UR4, R4 ;  /* 0x0000000449047c25 */ /* 0x000fe2000f8e0004 */
[----:B------:R-:W-:-:S03]  /*25e0*/  ULDC.64 UR4, c[0x0][0x308] ;  /* 0x0000c20000047ab9 */ /* 0x000fc60000000a00 */
[----:B------:R-:W-:Y:S02]  /*25f0*/  IMAD.IADD R5, R5, 0x1, R7 ;  /* 0x0000000105057824 */ /* 0x000fe400078e0207 */
[----:B------:R-:W-:Y:S02]  /*2600*/  IMAD R7, R64, R29, RZ ;  /* 0x0000001d40077224 */ /* 0x000fe400078e02ff */
[----:B------:R-:W-:Y:S01]  /*2610*/  IMAD.WIDE.U32 R4, R152, UR4, R4 ;  /* 0x0000000498047c25 */ /* 0x000fe2000f8e0004 */
[----:B------:R-:W-:-:S03]  /*2620*/  ULDC.U8 UR4, c[0x0][0x410] ;  /* 0x0001040000047ab9 */ /* 0x000fc60000000000 */
[----:B------:R-:W-:Y:S01]  /*2630*/  IMAD R85, R152, UR5, R5 ;  /* 0x0000000598557c24 */ /* 0x000fe2000f8e0205 */
[----:B------:R-:W-:Y:S01]  /*2640*/  LEA R84, P3, R4, UR6, 0x1 ;  /* 0x0000000604547c11 */ /* 0x000fe2000f8608ff */
[----:B------:R-:W-:-:S03]  /*2650*/  IMAD R5, R66, R29, RZ ;  /* 0x0000001d42057224 */ /* 0x000fc600078e02ff */
[----:B------:R-:W-:Y:S02]  /*2660*/  LEA.HI.X R85, R4, UR7, R85, 0x1, P3 ;  /* 0x0000000704557c11 */ /* 0x000fe400098f0c55 */
[----:B------:R-:W-:Y:S02]  /*2670*/  ISETP.NE.AND P3, PT, RZ, UR4, PT ;  /* 0x00000004ff007c0c */ /* 0x000fe4000bf65270 */
[----:B------:R-:W-:-:S05]  /*2680*/  SHF.R.S32.HI R4, RZ, 0x1f, R29 ;  /* 0x0000001fff047819 */ /* 0x000fca000001141d */
[C---:B------:R-:W-:Y:S02]  /*2690*/  IMAD R5, R4.reuse, R65, R5 ;  /* 0x0000004104057224 */ /* 0x040fe400078e0205 */
[----:B------:R-:W-:Y:S02]  /*26a0*/  IMAD R7, R4, R62, R7 ;  /* 0x0000003e04077224 */ /* 0x000fe400078e0207 */
[----:B------:R-:W-:Y:S02]  /*26b0*/  IMAD.IADD R79, R15, 0x1, R5 ;  /* 0x000000010f4f7824 */ /* 0x000fe400078e0205 */
[----:B------:R-:W-:Y:S01]  /*26c0*/  IMAD.IADD R11, R13, 0x1, R7 ;  /* 0x000000010d0b7824 */ /* 0x000fe200078e0207 */
[----:B------:R-:W-:Y:S06]  /*26d0*/  @!P3 BRA `(.L_x_491) ;  /* 0x0000001000f8b947 */ /* 0x000fec0003800000 */
[----:B------:R-:W-:Y:S01]  /*26e0*/  ISETP.GE.AND P3, PT, R153, R77, PT ;  /* 0x0000004d9900720c */ /* 0x000fe20003f66270 */
[----:B------:R-:W-:Y:S01]  /*26f0*/  BSSY B1, `(.L_x_492) ;  /* 0x000001e000017945 */ /* 0x000fe20003800000 */
[----:B------:R-:W-:Y:S02]  /*2700*/  CS2R R36, SRZ ;  /* 0x0000000000247805 */ /* 0x000fe4000001ff00 */
[----:B------:R-:W-:Y:S02]  /*2710*/  CS2R R44, SRZ ;  /* 0x00000000002c7805 */ /* 0x000fe4000001ff00 */
[----:B------:R-:W-:Y:S02]  /*2720*/  CS2R R48, SRZ ;  /* 0x0000000000307805 */ /* 0x000fe4000001ff00 */
[----:B------:R-:W-:Y:S02]  /*2730*/  CS2R R46, SRZ ;  /* 0x00000000002e7805 */ /* 0x000fe4000001ff00 */
[----:B------:R-:W-:-:S02]  /*2740*/  CS2R R50, SRZ ;  /* 0x0000000000327805 */ /* 0x000fc4000001ff00 */
[----:B------:R-:W-:Y:S02]  /*2750*/  CS2R R40, SRZ ;  /* 0x0000000000287805 */ /* 0x000fe4000001ff00 */
[----:B------:R-:W-:Y:S02]  /*2760*/  CS2R R38, SRZ ;  /* 0x0000000000267805 */ /* 0x000fe4000001ff00 */
[----:B------:R-:W-:Y:S01]  /*2770*/  CS2R R42, SRZ ;  /* 0x00000000002a7805 */ /* 0x000fe2000001ff00 */
[----:B------:R-:W-:Y:S06]  /*2780*/  @P3 BRA `(.L_x_493) ;  /* 0x0000000000503947 */ /* 0x000fec0003800000 */
[----:B------:R-:W-:Y:S01]  /*2790*/  IADD3 R5, P4, R20, R14, RZ ;  /* 0x0000000e14057210 */ /* 0x000fe20007f9e0ff */
[----:B------:R-:W-:Y:S01]  /*27a0*/  ULDC.64 UR4, c[0x0][0x3e8] ;  /* 0x0000fa0000047ab9 */ /* 0x000fe20000000a00 */
[----:B------:R-:W-:Y:S02]  /*27b0*/  CS2R R48, SRZ ;  /* 0x0000000000307805 */ /* 0x000fe4000001ff00 */
[----:B------:R-:W-:Y:S01]  /*27c0*/  CS2R R50, SRZ ;  /* 0x0000000000327805 */ /* 0x000fe2000001ff00 */
[----:B------:R-:W-:Y:S01]  /*27d0*/  IMAD.X R6, R79, 0x1, R58, P4 ;  /* 0x000000014f067824 */ /* 0x000fe200020e063a */
[----:B------:R-:W-:-:S04]  /*27e0*/  IADD3 R7, P4, R52, R12, RZ ;  /* 0x0000000c34077210 */ /* 0x000fc80007f9e0ff */
[----:B------:R-:W-:Y:S02]  /*27f0*/  IADD3.X R44, R11, R56, RZ, P4, !PT ;  /* 0x000000380b2c7210 */ /* 0x000fe400027fe4ff */
[----:B------:R-:W-:-:S04]  /*2800*/  LEA R4, P4, R5, UR4, 0x1 ;  /* 0x0000000405047c11 */ /* 0x000fc8000f8808ff */
[----:B------:R-:W-:Y:S01]  /*2810*/  LEA.HI.X R5, R5, UR5, R6, 0x1, P4 ;  /* 0x0000000505057c11 */ /* 0x000fe2000a0f0c06 */
[----:B------:R-:W-:Y:S02]  /*2820*/  ULDC.64 UR4, c[0x0][0x400] ;  /* 0x0001000000047ab9 */ /* 0x000fe40000000a00 */
[----:B------:R-:W-:-:S04]  /*2830*/  LEA R6, P4, R7, UR4, 0x1 ;  /* 0x0000000407067c11 */ /* 0x000fc8000f8808ff */
[----:B------:R-:W-:Y:S02]  /*2840*/  LEA.HI.X R7, R7, UR5, R44, 0x1, P4 ;  /* 0x0000000507077c11 */ /* 0x000fe4000a0f0c2c */
[----:B------:R-:W-:Y:S02]  /*2850*/  ISETP.GE.AND P4, PT, R22, R80, PT ;  /* 0x000000501600720c */ /* 0x000fe40003f86270 */
[----:B------:R-:W-:Y:S02]  /*2860*/  CS2R R44, SRZ ;  /* 0x00000000002c7805 */ /* 0x000fe4000001ff00 */
[----:B------:R-:W-:-:S09]  /*2870*/  CS2R R46, SRZ ;  /* 0x00000000002e7805 */ /* 0x000fd2000001ff00 */
[----:B------:R0:W5:Y:S04]  /*2880*/  @!P4 LDG.E.64 R48, desc[UR42][R4.64] ;  /* 0x0000002a0430c981 */ /* 0x000168000c1e1b00 */
[----:B------:R0:W5:Y:S01]  /*2890*/  @!P4 LDG.E.64 R50, desc[UR42][R6.64] ;  /* 0x0000002a0632c981 */ /* 0x000162000c1e1b00 */
[----:B------:R-:W-:-:S13]  /*28a0*/  ISETP.GE.AND P4, PT, R157, R80, PT ;  /* 0x000000509d00720c */ /* 0x000fda0003f86270 */
[----:B------:R0:W5:Y:S04]  /*28b0*/  @!P4 LDG.E.64 R44, desc[UR42][R4.64+0x20] ;  /* 0x0000202a042cc981 */ /* 0x000168000c1e1b00 */
[----:B------:R0:W5:Y:S02]  /*28c0*/  @!P4 LDG.E.64 R46, desc[UR42][R6.64+0x20] ;  /* 0x0000202a062ec981 */ /* 0x000164000c1e1b00 */
.L_x_493:
[----:B------:R-:W-:Y:S05]  /*28d0*/  BSYNC B1 ;  /* 0x0000000000017941 */ /* 0x000fea0003800000 */
.L_x_492:
[----:B0-----:R-:W-:Y:S01]  /*28e0*/  VIADD R4, R153, 0x60 ;  /* 0x0000006099047836 */ /* 0x001fe20000000000 */
[----:B------:R-:W-:Y:S01]  /*28f0*/  BSSY B1, `(.L_x_494) ;  /* 0x0000021000017945 */ /* 0x000fe20003800000 */
[----:B-----5:R-:W-:Y:S02]  /*2900*/  IMAD.MOV.U32 R70, RZ, RZ, R44 ;  /* 0x000000ffff467224 */ /* 0x020fe400078e002c */
[----:B------:R-:W-:Y:S01]  /*2910*/  IMAD.MOV.U32 R81, RZ, RZ, R45 ;  /* 0x000000ffff517224 */ /* 0x000fe200078e002d */
[----:B------:R-:W-:-:S13]  /*2920*/  ISETP.GE.AND P4, PT, R4, R77, PT ;  /* 0x0000004d0400720c */ /* 0x000fda0003f86270 */
[----:B------:R-:W-:Y:S05]  /*2930*/  @P4 BRA `(.L_x_495) ;  /* 0x0000000000704947 */ /* 0x000fea0003800000 */
[----:B------:R-:W0:Y:S01]  /*2940*/  LDC.64 R4, c[0x0][0x3f8] ;  /* 0x0000fe00ff047b82 */ /* 0x000e220000000a00 */
[----:B------:R-:W-:Y:S01]  /*2950*/  IMAD.MOV.U32 R15, RZ, RZ, R79 ;  /* 0x000000ffff0f7224 */ /* 0x000fe200078e004f */
[----:B------:R-:W-:Y:S01]  /*2960*/  MOV R13, R11 ;  /* 0x0000000b000d7202 */ /* 0x000fe20000000f00 */
[----:B------:R-:W-:Y:S01]  /*2970*/  ULDC.64 UR4, c[0x0][0x3e8] ;  /* 0x0000fa0000047ab9 */ /* 0x000fe20000000a00 */
[----:B------:R-:W-:Y:S02]  /*2980*/  CS2R R40, SRZ ;  /* 0x0000000000287805 */ /* 0x000fe4000001ff00 */
[----:B------:R-:W-:Y:S01]  /*2990*/  CS2R R42, SRZ ;  /* 0x00000000002a7805 */ /* 0x000fe2000001ff00 */
[----:B0-----:R-:W-:-:S04]  /*29a0*/  IMAD.WIDE.U32 R14, R4, 0x60, R14 ;  /* 0x00000060040e7825 */ /* 0x001fc800078e000e */
[----:B------:R-:W-:Y:S01]  /*29b0*/  IMAD R5, R5, 0x60, RZ ;  /* 0x0000006005057824 */ /* 0x000fe200078e02ff */
[----:B------:R-:W-:-:S04]  /*29c0*/  IADD3 R6, P5, R20, R14, RZ ;  /* 0x0000000e14067210 */ /* 0x000fc80007fbe0ff */
[----:B------:R-:W-:Y:S02]  /*29d0*/  IADD3.X R15, R58, R15, R5, P5, !PT ;  /* 0x0000000f3a0f7210 */ /* 0x000fe40002ffe405 */
[----:B------:R-:W0:Y:S02]  /*29e0*/  LDC.64 R4, c[0x0][0x408] ;  /* 0x00010200ff047b82 */ /* 0x000e240000000a00 */
[----:B0-----:R-:W-:-:S04]  /*29f0*/  IMAD.WIDE.U32 R12, R4, 0x60, R12 ;  /* 0x00000060040c7825 */ /* 0x001fc800078e000c */
[----:B------:R-:W-:Y:S01]  /*2a00*/  IMAD R5, R5, 0x60, RZ ;  /* 0x0000006005057824 */ /* 0x000fe200078e02ff */
[----:B------:R-:W-:-:S04]  /*2a10*/  IADD3 R7, P5, R52, R12, RZ ;  /* 0x0000000c34077210 */ /* 0x000fc80007fbe0ff */
[----:B------:R-:W-:Y:S02]  /*2a20*/  IADD3.X R12, R56, R13, R5, P5, !PT ;  /* 0x0000000d380c7210 */ /* 0x000fe40002ffe405 */
        /* <DEDUP_REMOVED lines=13> */
.L_x_495:
[----:B------:R-:W-:Y:S05]  /*2b00*/  BSYNC B1 ;  /* 0x0000000000017941 */ /* 0x000fea0003800000 */
.L_x_494:
[----:B0-----:R-:W-:Y:S01]  /*2b10*/  IMAD.MOV.U32 R4, RZ, RZ, R48 ;  /* 0x000000ffff047224 */ /* 0x001fe200078e0030 */
[----:B------:R-:W-:Y:S01]  /*2b20*/  UISETP.NE.AND UP0, UPT, UR39, 0x3, UPT ;  /* 0x000000032700788c */ /* 0x000fe2000bf05270 */
[----:B------:R-:W-:Y:S01]  /*2b30*/  IMAD.MOV.U32 R5, RZ, RZ, R49 ;  /* 0x000000ffff057224 */ /* 0x000fe200078e0031 */
[----:B------:R-:W-:Y:S01]  /*2b40*/  PRMT R90, R90, 0x5410, R70 ;  /* 0x000054105a5a7816 */ /* 0x000fe20000000046 */
[----:B------:R-:W-:Y:S01]  /*2b50*/  IMAD.MOV.U32 R7, RZ, RZ, R51 ;  /* 0x000000ffff077224 */ /* 0x000fe200078e0033 */
[----:B------:R-:W-:Y:S02]  /*2b60*/  PRMT R88, R81, 0x7610, R88 ;  /* 0x0000761051587816 */ /* 0x000fe40000000058 */
[----:B------:R-:W-:Y:S01]  /*2b70*/  PRMT R95, R4, 0x5410, R5 ;  /* 0x00005410045f7816 */ /* 0x000fe20000000005 */
[----:B------:R-:W-:Y:S01]  /*2b80*/  IMAD.MOV.U32 R4, RZ, RZ, R46 ;  /* 0x000000ffff047224 */ /* 0x000fe200078e002e */
[----:B------:R-:W-:Y:S01]  /*2b90*/  MOV R6, R50 ;  /* 0x0000003200067202 */ /* 0x000fe20000000f00 */
[----:B------:R-:W-:Y:S01]  /*2ba0*/  IMAD.MOV.U32 R5, RZ, RZ, R47 ;  /* 0x000000ffff057224 */ /* 0x000fe200078e002f */
[----:B------:R-:W-:-:S02]  /*2bb0*/  PLOP3.LUT P5, PT, PT, PT, UP0, 0x80, 0x0 ;  /* 0x000000000000781c */ /* 0x000fc40003faf008 */
[----:B------:R-:W-:Y:S01]  /*2bc0*/  PRMT R90, R4, 0x7610, R90 ;  /* 0x00007610045a7816 */ /* 0x000fe2000000005a */
[----:B-----5:R-:W-:Y:S01]  /*2bd0*/  IMAD.MOV.U32 R4, RZ, RZ, R36 ;  /* 0x000000ffff047224 */ /* 0x020fe200078e0024 */
[----:B------:R-:W-:Y:S01]  /*2be0*/  PRMT R88, R88, 0x5410, R5 ;  /* 0x0000541058587816 */ /* 0x000fe20000000005 */
[----:B------:R-:W-:Y:S01]  /*2bf0*/  IMAD.MOV.U32 R5, RZ, RZ, R37 ;  /* 0x000000ffff057224 */ /* 0x000fe200078e0025 */
[----:B------:R-:W-:Y:S01]  /*2c00*/  PRMT R97, R6, 0x5410, R7 ;  /* 0x0000541006617816 */ /* 0x000fe20000000007 */
[----:B------:R-:W-:Y:S01]  /*2c10*/  IMAD.MOV.U32 R6, RZ, RZ, R40 ;  /* 0x000000ffff067224 */ /* 0x000fe200078e0028 */
[----:B------:R-:W-:Y:S02]  /*2c20*/  MOV R7, R41 ;  /* 0x0000002900077202 */ /* 0x000fe40000000f00 */
[----:B------:R-:W-:Y:S01]  /*2c30*/  PRMT R82, R4, 0x5410, R5 ;  /* 0x0000541004527816 */ /* 0x000fe20000000005 */
[----:B------:R-:W-:Y:S01]  /*2c40*/  IMAD.MOV.U32 R4, RZ, RZ, R38 ;  /* 0x000000ffff047224 */ /* 0x000fe200078e0026 */
[----:B------:R-:W-:Y:S01]  /*2c50*/  PRMT R86, R6, 0x5410, R7 ;  /* 0x0000541006567816 */ /* 0x000fe20000000007 */
[----:B------:R-:W-:-:S02]  /*2c60*/  IMAD.MOV.U32 R5, RZ, RZ, R39 ;  /* 0x000000ffff057224 */ /* 0x000fc400078e0027 */
[----:B------:R-:W-:Y:S02]  /*2c70*/  IMAD.MOV.U32 R6, RZ, RZ, R42 ;  /* 0x000000ffff067224 */ /* 0x000fe400078e002a */
[----:B------:R-:W-:Y:S01]  /*2c80*/  IMAD.MOV.U32 R7, RZ, RZ, R43 ;  /* 0x000000ffff077224 */ /* 0x000fe200078e002b */
[----:B------:R-:W-:-:S04]  /*2c90*/  PRMT R83, R4, 0x5410, R5 ;  /* 0x0000541004537816 */ /* 0x000fc80000000005 */
[----:B------:R-:W-:Y:S01]  /*2ca0*/  PRMT R87, R6, 0x5410, R7 ;  /* 0x0000541006577816 */ /* 0x000fe20000000007 */
[----:B------:R-:W-:Y:S06]  /*2cb0*/  @!P5 BRA `(.L_x_496) ;  /* 0x000000000004d947 */ /* 0x000fec0003800000 */
[----:B------:R-:W-:Y:S01]  /*2cc0*/  BPT.TRAP 0x1 ;  /* 0x000000040000795c */ /* 0x000fe20000300000 */
.L_x_496:
[----:B------:R-:W-:Y:S01]  /*2cd0*/  LEA R70, R19, R18, 0x3 ;  /* 0x0000001213467211 */ /* 0x000fe200078e18ff */
[----:B------:R-:W-:Y:S01]  /*2ce0*/  BSSY B1, `(.L_x_497) ;  /* 0x0000004000017945 */ /* 0x000fe20003800000 */
[----:B------:R-:W-:-:S04]  /*2cf0*/  SHF.L.U32 R79, R155, 0x1f, RZ ;  /* 0x0000001f9b4f7819 */ /* 0x000fc800000006ff */
[----:B------:R-:W0:Y:S02]  /*2d00*/  SYNCS.PHASECHK.TRANS64.TRYWAIT P6, [R70+URZ+0x16890], R79 ;  /* 0x0168904f460075a7 */ /* 0x000e2400080c017f */
[----:B0-----:R-:W-:Y:S05]  /*2d10*/  @!P6 BRA `(.L_x_498) ;  /* 0x0000013400a4e947 */ /* 0x001fea0003800000 */
.L_x_732:
[----:B------:R-:W-:Y:S05]  /*2d20*/  BSYNC B1 ;  /* 0x0000000000017941 */ /* 0x000fea0003800000 */
.L_x_497:
[----:B------:R-:W-:-:S03]  /*2d30*/  UMOV UR4, 0xffffffff ;  /* 0xffffffff00047882 */ /* 0x000fc60000000000 */
[----:B------:R-:W-:Y:S05]  /*2d40*/  BRA.DIV UR4, `(.L_x_499) ;  /* 0x0000013604ac7947 */ /* 0x000fea000b800000 */
[----:B------:R1:W2:Y:S04]  /*2d50*/  SHFL.IDX PT, R81, R85, RZ, 0x1c1f ;  /* 0x001c1fff55517589 */ /* 0x0002a800000e0000 */
[----:B------:R1:W3:Y:S02]  /*2d60*/  SHFL.IDX PT, R14, R84, RZ, 0x1c1f ;  /* 0x001c1fff540e7589 */ /* 0x0002e400000e0000 */
.L_x_736:
[----:B------:R-:W-:Y:S04]  /*2d70*/  BSSY B1, `(.L_x_500) ;  /* 0x0000068000017945 */ /* 0x000fe80003800000 */
[----:B------:R-:W-:Y:S05]  /*2d80*/  @P3 BRA `(.L_x_501) ;  /* 0x0000000400983947 */ /* 0x000fea0003800000 */
[----:B------:R-:W-:Y:S04]  /*2d90*/  BSSY B2, `(.L_x_502) ;  /* 0x0000033000027945 */ /* 0x000fe80003800000 */
[----:B------:R-:W-:Y:S05]  /*2da0*/  @P1 BRA `(.L_x_503) ;  /* 0x0000000000c41947 */ /* 0x000fea0003800000 */
[----:B------:R4:W0:Y:S01]  /*2db0*/  LDS.128 R4, [R72+0xe000] ;  /* 0x00e0000048047984 */ /* 0x0008220000000c00 */
[C---:B---3--:R-:W-:Y:S01]  /*2dc0*/  LEA R12, P3, R16.reuse, R14, 0x1 ;  /* 0x0000000e100c7211 */ /* 0x048fe200078608ff */
[----:B------:R-:W-:Y:S03]  /*2dd0*/  BSSY B3, `(.L_x_504) ;  /* 0x000002d000037945 */ /* 0x000fe60003800000 */
[----:B--2---:R-:W-:Y:S02]  /*2de0*/  LEA.HI.X R13, R16, R81, R17, 0x1, P3 ;  /* 0x00000051100d7211 */ /* 0x004fe400018f0c11 */
[----:B------:R-:W-:-:S13]  /*2df0*/  ISETP.GE.AND P3, PT, R22, R80, PT ;  /* 0x000000501600720c */ /* 0x000fda0003f66270 */
[----:B----4-:R-:W-:Y:S05]  /*2e00*/  @P3 BRA `(.L_x_505) ;  /* 0x0000000000a43947 */ /* 0x010fea0003800000 */
[--C-:B------:R-:W-:Y:S01]  /*2e10*/  SHF.R.U64 R48, R48, 0x10, R49.reuse ;  /* 0x0000001030307819 */ /* 0x100fe20000001231 */
[----:B0-----:R-:W-:Y:S01]  /*2e20*/  IMAD.MOV.U32 R11, RZ, RZ, R6 ;  /* 0x000000ffff0b7224 */ /* 0x001fe200078e0006 */
[----:B------:R-:W-:Y:S01]  /*2e30*/  SHF.R.U32.HI R91, RZ, 0x10, R49 ;  /* 0x00000010ff5b7819 */ /* 0x000fe20000011631 */
[--C-:B------:R-:W-:Y:S01]  /*2e40*/  HADD2.F32 R6, -RZ, R5.reuse.H1_H1 ;  /* 0x30000005ff067230 */ /* 0x100fe20000004100 */
[--C-:B------:R-:W-:Y:S01]  /*2e50*/  SHF.R.U64 R49, R50, 0x10, R51.reuse ;  /* 0x0000001032317819 */ /* 0x100fe20000001233 */
[----:B------:R-:W-:Y:S01]  /*2e60*/  HADD2.F32 R5, -RZ, R5.H0_H0 ;  /* 0x20000005ff057230 */ /* 0x000fe20000004100 */
[----:B------:R-:W-:Y:S01]  /*2e70*/  SHF.R.U32.HI R92, RZ, 0x10, R51 ;  /* 0x00000010ff5c7819 */ /* 0x000fe20000011633 */
[----:B------:R-:W-:Y:S02]  /*2e80*/  HADD2.F32 R48, -RZ, R48.H0_H0 ;  /* 0x20000030ff307230 */ /* 0x000fe40000004100 */
[----:B------:R-:W-:Y:S02]  /*2e90*/  HADD2.F32 R49, -RZ, R49.H0_H0 ;  /* 0x20000031ff317230 */ /* 0x000fe40000004100 */
[----:B------:R-:W-:-:S02]  /*2ea0*/  HADD2.F32 R92, -RZ, R92.H0_H0 ;  /* 0x2000005cff5c7230 */ /* 0x000fc40000004100 */
[--C-:B------:R-:W-:Y:S02]  /*2eb0*/  HADD2.F32 R15, -RZ, R7.reuse.H1_H1 ;  /* 0x30000007ff0f7230 */ /* 0x100fe40000004100 */
[CC--:B------:R-:W-:Y:S01]  /*2ec0*/  FMUL.FTZ R94, R6.reuse, R49.reuse ;  /* 0x00000031065e7220 */ /* 0x0c0fe20000410000 */
[----:B------:R-:W-:Y:S02]  /*2ed0*/  HADD2.F32 R7, -RZ, R7.H0_H0 ;  /* 0x20000007ff077230 */ /* 0x000fe40000004100 */
[----:B------:R-:W-:Y:S01]  /*2ee0*/  FMUL.FTZ R49, R5, R49 ;  /* 0x0000003105317220 */ /* 0x000fe20000410000 */
[----:B------:R-:W-:Y:S02]  /*2ef0*/  HADD2.F32 R50, -RZ, R91.H0_H0 ;  /* 0x2000005bff327230 */ /* 0x000fe40000004100 */
[----:B------:R-:W-:Y:S01]  /*2f00*/  FMUL.FTZ R96, R15, R92 ;  /* 0x0000005c0f607220 */ /* 0x000fe20000410000 */
[-C--:B------:R-:W-:Y:S01]  /*2f10*/  FFMA.FTZ R94, R5, R48.reuse, -R94 ;  /* 0x00000030055e7223 */ /* 0x080fe2000001085e */
[----:B------:R-:W-:Y:S01]  /*2f20*/  FFMA.FTZ R91, R6, R48, R49 ;  /* 0x00000030065b7223 */ /* 0x000fe20000010031 */
[----:B------:R-:W-:Y:S01]  /*2f30*/  FMUL.FTZ R92, R7, R92 ;  /* 0x0000005c075c7220 */ /* 0x000fe20000410000 */
[----:B------:R-:W-:-:S02]  /*2f40*/  HADD2.F32 R48, -RZ, R97.H0_H0 ;  /* 0x20000061ff307230 */ /* 0x000fc40000004100 */
[-C--:B------:R-:W-:Y:S01]  /*2f50*/  FFMA.FTZ R96, R7, R50.reuse, -R96 ;  /* 0x0000003207607223 */ /* 0x080fe20000010860 */
[----:B------:R-:W-:Y:S02]  /*2f60*/  HADD2.F32 R49, -RZ, R97.H1_H1 ;  /* 0x30000061ff317230 */ /* 0x000fe40000004100 */
[----:B------:R-:W-:Y:S01]  /*2f70*/  FFMA.FTZ R93, R15, R50, R92 ;  /* 0x000000320f5d7223 */ /* 0x000fe2000001005c */
[--C-:B------:R-:W-:Y:S02]  /*2f80*/  HADD2.F32 R5, -RZ, R4.reuse.H1_H1 ;  /* 0x30000004ff057230 */ /* 0x100fe40000004100 */
[--C-:B------:R-:W-:Y:S02]  /*2f90*/  HADD2.F32 R6, -RZ, R11.reuse.H1_H1 ;  /* 0x3000000bff067230 */ /* 0x100fe40000004100 */
[----:B------:R-:W-:Y:S02]  /*2fa0*/  HADD2.F32 R4, -RZ, R4.H0_H0 ;  /* 0x20000004ff047230 */ /* 0x000fe40000004100 */
[----:B------:R-:W-:Y:S01]  /*2fb0*/  FMUL.FTZ R51, R5, R48 ;  /* 0x0000003005337220 */ /* 0x000fe20000410000 */
[----:B------:R-:W-:-:S02]  /*2fc0*/  HADD2.F32 R11, -RZ, R11.H0_H0 ;  /* 0x2000000bff0b7230 */ /* 0x000fc40000004100 */
[-C--:B------:R-:W-:Y:S01]  /*2fd0*/  FMUL.FTZ R50, R6, R49.reuse ;  /* 0x0000003106327220 */ /* 0x080fe20000410000 */
[--C-:B------:R-:W-:Y:S02]  /*2fe0*/  HADD2.F32 R7, -RZ, R95.reuse.H0_H0 ;  /* 0x2000005fff077230 */ /* 0x100fe40000004100 */
[C---:B------:R-:W-:Y:S01]  /*2ff0*/  FMUL.FTZ R48, R4.reuse, R48 ;  /* 0x0000003004307220 */ /* 0x040fe20000410000 */
[----:B------:R-:W-:Y:S02]  /*3000*/  HADD2.F32 R15, -RZ, R95.H1_H1 ;  /* 0x3000005fff0f7230 */ /* 0x000fe40000004100 */
[----:B------:R-:W-:Y:S01]  /*3010*/  FMUL.FTZ R49, R11, R49 ;  /* 0x000000310b317220 */ /* 0x000fe20000410000 */
[-C--:B------:R-:W-:Y:S01]  /*3020*/  FFMA.FTZ R51, R4, R7.reuse, -R51 ;  /* 0x0000000704337223 */ /* 0x080fe20000010833 */
[----:B------:R-:W-:Y:S01]  /*3030*/  FFMA.FTZ R48, R5, R7, R48 ;  /* 0x0000000705307223 */ /* 0x000fe20000010030 */
[-C--:B------:R-:W-:Y:S01]  /*3040*/  FFMA.FTZ R50, R11, R15.reuse, -R50 ;  /* 0x0000000f0b327223 */ /* 0x080fe20000010832 */
[----:B------:R-:W-:Y:S01]  /*3050*/  FFMA.FTZ R49, R6, R15, R49 ;  /* 0x0000000f06317223 */ /* 0x000fe20000010031 */
[----:B------:R-:W-:-:S02]  /*3060*/  F2FP.F16.F32.PACK_AB R5, R91, R94 ;  /* 0x0000005e5b05723e */ /* 0x000fc400000000ff */
[----:B------:R-:W-:Y:S02]  /*3070*/  F2FP.F16.F32.PACK_AB R7, R93, R96 ;  /* 0x000000605d07723e */ /* 0x000fe400000000ff */
[----:B------:R-:W-:Y:S02]  /*3080*/  F2FP.F16.F32.PACK_AB R4, R48, R51 ;  /* 0x000000333004723e */ /* 0x000fe400000000ff */
[----:B------:R-:W-:-:S07]  /*3090*/  F2FP.F16.F32.PACK_AB R6, R49, R50 ;  /* 0x000000323106723e */ /* 0x000fce00000000ff */
.L_x_505:
[----:B------:R-:W-:Y:S05]  /*30a0*/  BSYNC B3 ;  /* 0x0000000000037941 */ /* 0x000fea0003800000 */
.L_x_504:
[----:B0-----:R4:W-:Y:S02]  /*30b0*/  ST.E.128 desc[UR42][R12.64], R4 ;  /* 0x000000040c007985 */ /* 0x0019e4000c101d2a */
.L_x_503:
[----:B------:R-:W-:Y:S05]  /*30c0*/  BSYNC B2 ;  /* 0x0000000000027941 */ /* 0x000fea0003800000 */
.L_x_502:
[----:B------:R-:W-:Y:S05]  /*30d0*/  @P2 BRA `(.L_x_501) ;  /* 0x0000000000c42947 */ /* 0x000fea0003800000 */
[----:B----4-:R4:W0:Y:S01]  /*30e0*/  LDS.128 R4, [R71+0xe000] ;  /* 0x00e0000047047984 */ /* 0x0108220000000c00 */
        /* <DEDUP_REMOVED lines=8> */
[----:B------:R-:W-:Y:S01]  /*3170*/  HADD2.F32 R6, -RZ, R5.H1_H1 ;  /* 0x30000005ff067230 */ /* 0x000fe20000004100 */
[--C-:B------:R-:W-:Y:S01]  /*3180*/  SHF.R.U64 R45, R46, 0x10, R47.reuse ;  /* 0x000000102e2d7819 */ /* 0x100fe2000000122f */
[----:B------:R-:W-:Y:S01]  /*3190*/  HADD2.F32 R14, -RZ, R7.H1_H1 ;  /* 0x30000007ff0e7230 */ /* 0x000fe20000004100 */
[----:B------:R-:W-:Y:S01]  /*31a0*/  SHF.R.U32.HI R46, RZ, 0x10, R47 ;  /* 0x00000010ff2e7819 */ /* 0x000fe2000001162f */
[----:B------:R-:W-:Y:S02]  /*31b0*/  HADD2.F32 R5, -RZ, R5.H0_H0 ;  /* 0x20000005ff057230 */ /* 0x000fe40000004100 */
[----:B------:R-:W-:Y:S02]  /*31c0*/  HADD2.F32 R45, -RZ, R45.H0_H0 ;  /* 0x2000002dff2d7230 */ /* 0x000fe40000004100 */
[----:B------:R-:W-:-:S02]  /*31d0*/  HADD2.F32 R46, -RZ, R46.H0_H0 ;  /* 0x2000002eff2e7230 */ /* 0x000fc40000004100 */
[----:B------:R-:W-:Y:S02]  /*31e0*/  HADD2.F32 R7, -RZ, R7.H0_H0 ;  /* 0x20000007ff077230 */ /* 0x000fe40000004100 */
[-C--:B------:R-:W-:Y:S01]  /*31f0*/  FMUL.FTZ R48, R6, R45.reuse ;  /* 0x0000002d06307220 */ /* 0x080fe20000410000 */
[----:B------:R-:W-:Y:S02]  /*3200*/  HADD2.F32 R44, -RZ, R44.H0_H0 ;  /* 0x2000002cff2c7230 */ /* 0x000fe40000004100 */
[-C--:B------:R-:W-:Y:S01]  /*3210*/  FMUL.FTZ R50, R14, R46.reuse ;  /* 0x0000002e0e327220 */ /* 0x080fe20000410000 */
[----:B------:R-:W-:Y:S02]  /*3220*/  HADD2.F32 R15, -RZ, R15.H0_H0 ;  /* 0x2000000fff0f7230 */ /* 0x000fe40000004100 */
[----:B------:R-:W-:Y:S01]  /*3230*/  FMUL.FTZ R45, R5, R45 ;  /* 0x0000002d052d7220 */ /* 0x000fe20000410000 */
[C---:B------:R-:W-:Y:S01]  /*3240*/  FMUL.FTZ R47, R7.reuse, R46 ;  /* 0x0000002e072f7220 */ /* 0x040fe20000410000 */
[----:B------:R-:W-:Y:S01]  /*3250*/  FFMA.FTZ R50, R7, R44, -R50 ;  /* 0x0000002c07327223 */ /* 0x000fe20000010832 */
[----:B------:R-:W-:-:S02]  /*3260*/  HADD2.F32 R7, -RZ, R90.H1_H1 ;  /* 0x3000005aff077230 */ /* 0x000fc40000004100 */
[-C--:B------:R-:W-:Y:S01]  /*3270*/  FFMA.FTZ R48, R5, R15.reuse, -R48 ;  /* 0x0000000f05307223 */ /* 0x080fe20000010830 */
[----:B------:R-:W-:Y:S01]  /*3280*/  FFMA.FTZ R45, R6, R15, R45 ;  /* 0x0000000f062d7223 */ /* 0x000fe2000001002d */
[----:B------:R-:W-:Y:S01]  /*3290*/  FFMA.FTZ R49, R14, R44, R47 ;  /* 0x0000002c0e317223 */ /* 0x000fe2000001002f */
[----:B------:R-:W-:Y:S02]  /*32a0*/  HADD2.F32 R90, -RZ, R90.H0_H0 ;  /* 0x2000005aff5a7230 */ /* 0x000fe40000004100 */
[----:B------:R-:W-:Y:S02]  /*32b0*/  HADD2.F32 R5, -RZ, R4.H1_H1 ;  /* 0x30000004ff057230 */ /* 0x000fe40000004100 */
[----:B------:R-:W-:Y:S02]  /*32c0*/  HADD2.F32 R6, -RZ, R11.H1_H1 ;  /* 0x3000000bff067230 */ /* 0x000fe40000004100 */
[----:B------:R-:W-:Y:S02]  /*32d0*/  HADD2.F32 R14, -RZ, R88.H1_H1 ;  /* 0x30000058ff0e7230 */ /* 0x000fe40000004100 */
[----:B------:R-:W-:Y:S01]  /*32e0*/  FMUL.FTZ R15, R5, R90 ;  /* 0x0000005a050f7220 */ /* 0x000fe20000410000 */
[----:B------:R-:W-:-:S02]  /*32f0*/  HADD2.F32 R4, -RZ, R4.H0_H0 ;  /* 0x20000004ff047230 */ /* 0x000fc40000004100 */
[----:B------:R-:W-:Y:S02]  /*3300*/  HADD2.F32 R11, -RZ, R11.H0_H0 ;  /* 0x2000000bff0b7230 */ /* 0x000fe40000004100 */
[----:B------:R-:W-:Y:S01]  /*3310*/  FMUL.FTZ R44, R6, R14 ;  /* 0x0000000e062c7220 */ /* 0x000fe20000410000 */
[----:B------:R-:W-:Y:S02]  /*3320*/  HADD2.F32 R88, -RZ, R88.H0_H0 ;  /* 0x20000058ff587230 */ /* 0x000fe40000004100 */
[C---:B------:R-:W-:Y:S01]  /*3330*/  FMUL.FTZ R90, R4.reuse, R90 ;  /* 0x0000005a045a7220 */ /* 0x040fe20000410000 */
[-C--:B------:R-:W-:Y:S01]  /*3340*/  FFMA.FTZ R15, R4, R7.reuse, -R15 ;  /* 0x00000007040f7223 */ /* 0x080fe2000001080f */
[----:B------:R-:W-:Y:S02]  /*3350*/  FMUL.FTZ R47, R11, R14 ;  /* 0x0000000e0b2f7220 */ /* 0x000fe40000410000 */
[----:B------:R-:W-:Y:S01]  /*3360*/  FFMA.FTZ R90, R5, R7, R90 ;  /* 0x00000007055a7223 */ /* 0x000fe2000001005a */
[-C--:B------:R-:W-:Y:S01]  /*3370*/  FFMA.FTZ R44, R11, R88.reuse, -R44 ;  /* 0x000000580b2c7223 */ /* 0x080fe2000001082c */
[----:B------:R-:W-:Y:S01]  /*3380*/  FFMA.FTZ R47, R6, R88, R47 ;  /* 0x00000058062f7223 */ /* 0x000fe2000001002f */
[----:B------:R-:W-:-:S02]  /*3390*/  F2FP.F16.F32.PACK_AB R5, R45, R48 ;  /* 0x000000302d05723e */ /* 0x000fc400000000ff */
[----:B------:R-:W-:Y:S02]  /*33a0*/  F2FP.F16.F32.PACK_AB R7, R49, R50 ;  /* 0x000000323107723e */ /* 0x000fe400000000ff */
[----:B------:R-:W-:Y:S02]  /*33b0*/  F2FP.F16.F32.PACK_AB R4, R90, R15 ;  /* 0x0000000f5a04723e */ /* 0x000fe400000000ff */
[----:B------:R-:W-:-:S07]  /*33c0*/  F2FP.F16.F32.PACK_AB R6, R47, R44 ;  /* 0x0000002c2f06723e */ /* 0x000fce00000000ff */
.L_x_507:
[----:B------:R-:W-:Y:S05]  /*33d0*/  BSYNC B2 ;  /* 0x0000000000027941 */ /* 0x000fea0003800000 */
.L_x_506:
[----:B0-----:R0:W-:Y:S02]  /*33e0*/  ST.E.128 desc[UR42][R12.64], R4 ;  /* 0x000000040c007985 */ /* 0x0011e4000c101d2a */
.L_x_501:
[----:B------:R-:W-:Y:S05]  /*33f0*/  BSYNC B1 ;  /* 0x0000000000017941 */ /* 0x000fea0003800000 */
.L_x_500:
[----:B------:R-:W-:-:S03]  /*3400*/  UMOV UR4, 0xffffffff ;  /* 0xffffffff00047882 */ /* 0x000fc60000000000 */
[----:B------:R-:W-:Y:S05]  /*3410*/  BRA.DIV UR4, `(.L_x_508) ;  /* 0x0000013204407947 */ /* 0x000fea000b800000 */
[----:B-1----:R-:W1:Y:S04]  /*3420*/  SHFL.IDX PT, R85, R85, 0x1, 0x1c1f ;  /* 0x003c1f0055557f89 */ /* 0x002e6800000e0000 */
[----:B---3--:R3:W0:Y:S02]  /*3430*/  SHFL.IDX PT, R14, R84, 0x1, 0x1c1f ;  /* 0x003c1f00540e7f89 */ /* 0x00862400000e0000 */
.L_x_740:
[----:B------:R-:W-:Y:S05]  /*3440*/  @P4 BRA `(.L_x_509) ;  /* 0x0000001c00ec4947 */ /* 0x000fea0003800000 */
[----:B------:R-:W-:Y:S04]  /*3450*/  BSSY B1, `(.L_x_510) ;  /* 0x0000033000017945 */ /* 0x000fe80003800000 */
[----:B------:R-:W-:Y:S05]  /*3460*/  @P1 BRA `(.L_x_511) ;  /* 0x0000000000c41947 */ /* 0x000fea0003800000 */
[----:B0---4-:R0:W4:Y:S01]  /*3470*/  LDS.128 R4, [R72+0x11000] ;  /* 0x0110000048047984 */ /* 0x0111220000000c00 */
[C---:B------:R-:W-:Y:S01]  /*3480*/  LEA R12, P3, R16.reuse, R14, 0x1 ;  /* 0x0000000e100c7211 */ /* 0x040fe200078608ff */
[----:B------:R-:W-:Y:S03]  /*3490*/  BSSY B2, `(.L_x_512) ;  /* 0x000002d000027945 */ /* 0x000fe60003800000 */
[----:B-1----:R-:W-:Y:S02]  /*34a0*/  LEA.HI.X R13, R16, R85, R17, 0x1, P3 ;  /* 0x00000055100d7211 */ /* 0x002fe400018f0c11 */
[----:B------:R-:W-:-:S13]  /*34b0*/  ISETP.GE.AND P3, PT, R22, R80, PT ;  /* 0x000000501600720c */ /* 0x000fda0003f66270 */
[----:B0-----:R-:W-:Y:S05]  /*34c0*/  @P3 BRA `(.L_x_513) ;  /* 0x0000000000a43947 */ /* 0x001fea0003800000 */
[--C-:B------:R-:W-:Y:S01]  /*34d0*/  SHF.R.U64 R40, R40, 0x10, R41.reuse ;  /* 0x0000001028287819 */ /* 0x100fe20000001229 */
[----:B----4-:R-:W-:Y:S01]  /*34e0*/  IMAD.MOV.U32 R11, RZ, RZ, R6 ;  /* 0x000000ffff0b7224 */ /* 0x010fe200078e0006 */
[----:B------:R-:W-:Y:S01]  /*34f0*/  SHF.R.U32.HI R45, RZ, 0x10, R41 ;  /* 0x00000010ff2d7819 */ /* 0x000fe20000011629 */
[----:B------:R-:W-:Y:S01]  /*3500*/  HADD2.F32 R15, -RZ, R7.H1_H1 ;  /* 0x30000007ff0f7230 */ /* 0x000fe20000004100 */
[--C-:B------:R-:W-:Y:S01]  /*3510*/  SHF.R.U32.HI R44, RZ, 0x10, R43.reuse ;  /* 0x00000010ff2c7819 */ /* 0x100fe2000001162b */
[----:B------:R-:W-:Y:S01]  /*3520*/  HADD2.F32 R6, -RZ, R5.H1_H1 ;  /* 0x30000005ff067230 */ /* 0x000fe20000004100 */
[----:B------:R-:W-:Y:S01]  /*3530*/  SHF.R.U64 R41, R42, 0x10, R43 ;  /* 0x000000102a297819 */ /* 0x000fe2000000122b */
        /* <DEDUP_REMOVED lines=9> */
[----:B------:R-:W-:Y:S01]  /*35d0*/  FMUL.FTZ R41, R5, R41 ;  /* 0x0000002905297220 */ /* 0x000fe20000410000 */
[----:B------:R-:W-:Y:S01]  /*35e0*/  FFMA.FTZ R48, R7, R42, -R48 ;  /* 0x0000002a07307223 */ /* 0x000fe20000010830 */
[----:B------:R-:W-:-:S02]  /*35f0*/  HADD2.F32 R7, -RZ, R86.H0_H0 ;  /* 0x20000056ff077230 */ /* 0x000fc40000004100 */
[----:B------:R-:W-:Y:S01]  /*3600*/  FFMA.FTZ R45, R15, R42, R44 ;  /* 0x0000002a0f2d7223 */ /* 0x000fe2000001002c */
[-C--:B------:R-:W-:Y:S01]  /*3610*/  FFMA.FTZ R46, R5, R40.reuse, -R46 ;  /* 0x00000028052e7223 */ /* 0x080fe2000001082e */
[----:B------:R-:W-:Y:S01]  /*3620*/  FFMA.FTZ R43, R6, R40, R41 ;  /* 0x00000028062b7223 */ /* 0x000fe20000010029 */
[--C-:B------:R-:W-:Y:S02]  /*3630*/  HADD2.F32 R15, -RZ, R87.reuse.H0_H0 ;  /* 0x20000057ff0f7230 */ /* 0x100fe40000004100 */
[----:B------:R-:W-:Y:S02]  /*3640*/  HADD2.F32 R87, -RZ, R87.H1_H1 ;  /* 0x30000057ff577230 */ /* 0x000fe40000004100 */
[--C-:B------:R-:W-:Y:S02]  /*3650*/  HADD2.F32 R5, -RZ, R4.reuse.H1_H1 ;  /* 0x30000004ff057230 */ /* 0x100fe40000004100 */
[----:B------:R-:W-:Y:S02]  /*3660*/  HADD2.F32 R6, -RZ, R11.H1_H1 ;  /* 0x3000000bff067230 */ /* 0x000fe40000004100 */
[----:B------:R-:W-:-:S02]  /*3670*/  HADD2.F32 R4, -RZ, R4.H0_H0 ;  /* 0x20000004ff047230 */ /* 0x000fc40000004100 */
[----:B------:R-:W-:Y:S01]  /*3680*/  FMUL.FTZ R41, R5, R15 ;  /* 0x0000000f05297220 */ /* 0x000fe20000410000 */
[----:B------:R-:W-:Y:S02]  /*3690*/  HADD2.F32 R11, -RZ, R11.H0_H0 ;  /* 0x2000000bff0b7230 */ /* 0x000fe40000004100 */
[----:B------:R-:W-:Y:S01]  /*36a0*/  FMUL.FTZ R42, R6, R87 ;  /* 0x00000057062a7220 */ /* 0x000fe20000410000 */
[----:B------:R-:W-:Y:S02]  /*36b0*/  HADD2.F32 R86, -RZ, R86.H1_H1 ;  /* 0x30000056ff567230 */ /* 0x000fe40000004100 */
[C---:B------:R-:W-:Y:S01]  /*36c0*/  FMUL.FTZ R40, R4.reuse, R15 ;  /* 0x0000000f04287220 */ /* 0x040fe20000410000 */
[----:B------:R-:W-:Y:S01]  /*36d0*/  FFMA.FTZ R41, R4, R7, -R41 ;  /* 0x0000000704297223 */ /* 0x000fe20000010829 */
        /* <DEDUP_REMOVED lines=8> */
.L_x_513:
[----:B------:R-:W-:Y:S05]  /*3760*/  BSYNC B2 ;  /* 0x0000000000027941 */ /* 0x000fea0003800000 */
.L_x_512:
[----:B----4-:R0:W-:Y:S02]  /*3770*/  ST.E.128 desc[UR42][R12.64], R4 ;  /* 0x000000040c007985 */ /* 0x0101e4000c101d2a */
.L_x_511:
[----:B------:R-:W-:Y:S05]  /*3780*/  BSYNC B1 ;  /* 0x0000000000017941 */ /* 0x000fea0003800000 */
.L_x_510:
        /* <DEDUP_REMOVED lines=24> */
[----:B------:R-:W-:Y:S01]  /*3910*/  FFMA.FTZ R39, R14, R36, R39 ;  /* 0x000000240e277223 */ /* 0x000fe20000010027 */
[----:B------:R-:W-:-:S02]  /*3920*/  HADD2.F32 R14, -RZ, R83.H0_H0 ;  /* 0x20000053ff0e7230 */ /* 0x000fc40000004100 */
[-C--:B------:R-:W-:Y:S01]  /*3930*/  FFMA.FTZ R40, R5, R15.reuse, -R40 ;  /* 0x0000000f05287223 */ /* 0x080fe20000010828 */
[----:B------:R-:W-:Y:S01]  /*3940*/  FFMA.FTZ R37, R6, R15, R37 ;  /* 0x0000000f06257223 */ /* 0x000fe20000010025 */
[----:B------:R-:W-:Y:S02]  /*3950*/  HADD2.F32 R83, -RZ, R83.H1_H1 ;  /* 0x30000053ff537230 */ /* 0x000fe40000004100 */
[----:B------:R-:W-:Y:S01]  /*3960*/  FFMA.FTZ R42, R7, R36, -R42 ;  /* 0x00000024072a7223 */ /* 0x000fe2000001082a */
        /* <DEDUP_REMOVED lines=18> */
.L_x_515:
[----:B------:R-:W-:Y:S05]  /*3a90*/  BSYNC B1 ;  /* 0x0000000000017941 */ /* 0x000fea0003800000 */
.L_x_514:
[----:B----4-:R0:W-:Y:S01]  /*3aa0*/  ST.E.128 desc[UR42][R12.64], R4 ;  /* 0x000000040c007985 */ /* 0x0101e2000c101d2a */
[----:B------:R-:W-:Y:S05]  /*3ab0*/  BRA `(.L_x_509) ;  /* 0x0000001800507947 */ /* 0x000fea0003800000 */
.L_x_491:
[C---:B------:R-:W-:Y:S02]  /*3ac0*/  ISETP.GE.AND P3, PT, R153.reuse, R77, PT ;  /* 0x0000004d9900720c */ /* 0x040fe40003f66270 */
[----:B------:R-:W-:Y:S02]  /*3ad0*/  CS2R R38, SRZ ;  /* 0x0000000000267805 */ /* 0x000fe4000001ff00 */
[----:B------:R-:W-:Y:S01]  /*3ae0*/  CS2R R36, SRZ ;  /* 0x0000000000247805 */ /* 0x000fe2000001ff00 */
[----:B------:R-:W-:Y:S01]  /*3af0*/  VIADD R44, R153, 0x60 ;  /* 0x00000060992c7836 */ /* 0x000fe20000000000 */
[----:B------:R-:W-:-:S13]  /*3b00*/  ISETP.GE.OR P3, PT, R16, R80, P3 ;  /* 0x000000501000720c */ /* 0x000fda0001f66670 */
[----:B------:R-:W0:Y:S01]  /*3b10*/  @!P3 LDC.64 R40, c[0x0][0x3e8] ;  /* 0x0000fa00ff28bb82 */ /* 0x000e220000000a00 */
[----:B------:R-:W-:-:S04]  /*3b20*/  @!P3 IADD3 R6, P4, R34, R14, RZ ;  /* 0x0000000e2206b210 */ /* 0x000fc80007f9e0ff */
[----:B------:R-:W-:Y:S02]  /*3b30*/  @!P3 IADD3.X R7, R79, R57, RZ, P4, !PT ;  /* 0x000000394f07b210 */ /* 0x000fe400027fe4ff */
[----:B------:R-:W-:Y:S01]  /*3b40*/  @!P3 IADD3 R4, P4, R54, R12, RZ ;  /* 0x0000000c3604b210 */ /* 0x000fe20007f9e0ff */
[----:B------:R-:W1:Y:S04]  /*3b50*/  @!P3 LDC.64 R42, c[0x0][0x400] ;  /* 0x00010000ff2abb82 */ /* 0x000e680000000a00 */
[----:B------:R-:W-:Y:S01]  /*3b60*/  @!P3 IMAD.X R5, R11, 0x1, R32, P4 ;  /* 0x000000010b05b824 */ /* 0x000fe200020e0620 */
[----:B0-----:R-:W-:-:S04]  /*3b70*/  @!P3 LEA R40, P4, R6, R40, 0x1 ;  /* 0x000000280628b211 */ /* 0x001fc800078808ff */
[----:B------:R-:W-:Y:S02]  /*3b80*/  @!P3 LEA.HI.X R41, R6, R41, R7, 0x1, P4 ;  /* 0x000000290629b211 */ /* 0x000fe400020f0c07 */
[----:B------:R-:W-:Y:S02]  /*3b90*/  CS2R R6, SRZ ;  /* 0x0000000000067805 */ /* 0x000fe4000001ff00 */
[----:B-1----:R-:W-:-:S04]  /*3ba0*/  @!P3 LEA R42, P4, R4, R42, 0x1 ;  /* 0x0000002a042ab211 */ /* 0x002fc800078808ff */
[----:B------:R-:W-:Y:S02]  /*3bb0*/  @!P3 LEA.HI.X R43, R4, R43, R5, 0x1, P4 ;  /* 0x0000002b042bb211 */ /* 0x000fe400020f0c05 */
[----:B------:R-:W-:-:S03]  /*3bc0*/  CS2R R4, SRZ ;  /* 0x0000000000047805 */ /* 0x000fc6000001ff00 */
[----:B------:R0:W5:Y:S04]  /*3bd0*/  @!P3 LDG.E.128 R36, desc[UR42][R42.64] ;  /* 0x0000002a2a24b981 */ /* 0x000168000c1e1d00 */
[----:B------:R1:W5:Y:S01]  /*3be0*/  @!P3 LDG.E.128 R4, desc[UR42][R40.64] ;  /* 0x0000002a2804b981 */ /* 0x000362000c1e1d00 */
[----:B------:R-:W-:-:S04]  /*3bf0*/  ISETP.GE.AND P3, PT, R44, R77, PT ;  /* 0x0000004d2c00720c */ /* 0x000fc80003f66270 */
[----:B------:R-:W-:Y:S01]  /*3c00*/  ISETP.GE.OR P3, PT, R16, R80, P3 ;  /* 0x000000501000720c */ /* 0x000fe20001f66670 */
[----:B------:R-:W-:Y:S01]  /*3c10*/  BSSY B1, `(.L_x_516) ;  /* 0x000001a000017945 */ /* 0x000fe20003800000 */
[----:B0-----:R-:W-:Y:S02]  /*3c20*/  CS2R R42, SRZ ;  /* 0x00000000002a7805 */ /* 0x001fe4000001ff00 */
[----:B------:R-:W-:Y:S02]  /*3c30*/  CS2R R46, SRZ ;  /* 0x00000000002e7805 */ /* 0x000fe4000001ff00 */
[----:B------:R-:W-:Y:S02]  /*3c40*/  CS2R R44, SRZ ;  /* 0x00000000002c7805 */ /* 0x000fe4000001ff00 */
[----:B-1----:R-:W-:-:S05]  /*3c50*/  CS2R R40, SRZ ;  /* 0x0000000000287805 */ /* 0x002fca000001ff00 */
[----:B------:R-:W-:Y:S05]  /*3c60*/  @P3 BRA `(.L_x_517) ;  /* 0x0000000000503947 */ /* 0x000fea0003800000 */
[----:B------:R-:W0:Y:S01]  /*3c70*/  LDC.64 R40, c[0x0][0x3f8] ;  /* 0x0000fe00ff287b82 */ /* 0x000e220000000a00 */
[----:B------:R-:W-:Y:S01]  /*3c80*/  IMAD.MOV.U32 R15, RZ, RZ, R79 ;  /* 0x000000ffff0f7224 */ /* 0x000fe200078e004f */
[----:B------:R-:W-:Y:S01]  /*3c90*/  ULDC.64 UR4, c[0x0][0x3e8] ;  /* 0x0000fa0000047ab9 */ /* 0x000fe20000000a00 */
[----:B------:R-:W-:Y:S02]  /*3ca0*/  IMAD.MOV.U32 R13, RZ, RZ, R11 ;  /* 0x000000ffff0d7224 */ /* 0x000fe400078e000b */
        /* <DEDUP_REMOVED lines=12> */
[----:B------:R-:W-:-:S03]  /*3d70*/  LEA R44, P3, R11, UR4, 0x1 ;  /* 0x000000040b2c7c11 */ /* 0x000fc6000f8608ff */
[----:B------:R-:W5:Y:S01]  /*3d80*/  LDG.E.128 R40, desc[UR42][R40.64] ;  /* 0x0000002a28287981 */ /* 0x000f62000c1e1d00 */
[----:B------:R-:W-:-:S06]  /*3d90*/  LEA.HI.X R45, R11, UR5, R12, 0x1, P3 ;  /* 0x000000050b2d7c11 */ /* 0x000fcc00098f0c0c */
[----:B------:R-:W5:Y:S03]  /*3da0*/  LDG.E.128 R44, desc[UR42][R44.64] ;  /* 0x0000002a2c2c7981 */ /* 0x000f66000c1e1d00 */
.L_x_517:
[----:B------:R-:W-:Y:S05]  /*3db0*/  BSYNC B1 ;  /* 0x0000000000017941 */ /* 0x000fea0003800000 */
.L_x_516:
[----:B-----5:R-:W-:Y:S01]  /*3dc0*/  IMAD.MOV.U32 R13, RZ, RZ, R40 ;  /* 0x000000ffff0d7224 */ /* 0x020fe200078e0028 */
[----:B------:R-:W-:Y:S01]  /*3dd0*/  MOV R11, R42 ;  /* 0x0000002a000b7202 */ /* 0x000fe20000000f00 */
[----:B------:R-:W-:Y:S01]  /*3de0*/  IMAD.MOV.U32 R12, RZ, RZ, R43 ;  /* 0x000000ffff0c7224 */ /* 0x000fe200078e002b */
[----:B------:R-:W-:Y:S01]  /*3df0*/  UISETP.NE.AND UP0, UPT, UR39, 0x3, UPT ;  /* 0x000000032700788c */ /* 0x000fe2000bf05270 */
[----:B------:R-:W-:Y:S01]  /*3e00*/  IMAD.MOV.U32 R14, RZ, RZ, R41 ;  /* 0x000000ffff0e7224 */ /* 0x000fe200078e0029 */
[----:B------:R-:W-:Y:S01]  /*3e10*/  PRMT R88, R13, 0x5410, R11 ;  /* 0x000054100d587816 */ /* 0x000fe2000000000b */
[----:B------:R-:W-:Y:S01]  /*3e20*/  IMAD.MOV.U32 R11, RZ, RZ, R46 ;  /* 0x000000ffff0b7224 */ /* 0x000fe200078e002e */
[----:B------:R-:W-:Y:S01]  /*3e30*/  PRMT R92, R92, 0x5410, R12 ;  /* 0x000054105c5c7816 */ /* 0x000fe2000000000c */
[----:B------:R-:W-:Y:S01]  /*3e40*/  IMAD.MOV.U32 R13, RZ, RZ, R44 ;  /* 0x000000ffff0d7224 */ /* 0x000fe200078e002c */
[----:B------:R-:W-:Y:S01]  /*3e50*/  PRMT R93, R93, 0x5410, R14 ;  /* 0x000054105d5d7816 */ /* 0x000fe2000000000e */
[----:B------:R-:W-:Y:S01]  /*3e60*/  IMAD.MOV.U32 R14, RZ, RZ, R45 ;  /* 0x000000ffff0e7224 */ /* 0x000fe200078e002d */
[----:B------:R-:W-:-:S02]  /*3e70*/  MOV R12, R47 ;  /* 0x0000002f000c7202 */ /* 0x000fc40000000f00 */
[----:B------:R-:W-:Y:S02]  /*3e80*/  PLOP3.LUT P5, PT, PT, PT, UP0, 0x80, 0x0 ;  /* 0x000000000000781c */ /* 0x000fe40003faf008 */
[----:B------:R-:W-:Y:S01]  /*3e90*/  PRMT R90, R11, 0x5410, R13 ;  /* 0x000054100b5a7816 */ /* 0x000fe2000000000d */
[----:B------:R-:W-:Y:S01]  /*3ea0*/  IMAD.MOV.U32 R11, RZ, RZ, R6 ;  /* 0x000000ffff0b7224 */ /* 0x000fe200078e0006 */
        /* <DEDUP_REMOVED lines=8> */
[----:B------:R-:W-:Y:S01]  /*3f30*/  IMAD.MOV.U32 R12, RZ, RZ, R39 ;  /* 0x000000ffff0c7224 */ /* 0x000fe200078e0027 */
[----:B------:R-:W-:Y:S01]  /*3f40*/  PRMT R95, R95, 0x5410, R13 ;  /* 0x000054105f5f7816 */ /* 0x000fe2000000000d */
[----:B------:R-:W-:Y:S01]  /*3f50*/  IMAD.MOV.U32 R13, RZ, RZ, R36 ;  /* 0x000000ffff0d7224 */ /* 0x000fe200078e0024 */
[----:B------:R-:W-:-:S02]  /*3f60*/  PRMT R98, R14, 0x7610, R98 ;  /* 0x000076100e627816 */ /* 0x000fc40000000062 */
[----:B------:R-:W-:Y:S02]  /*3f70*/  MOV R14, R37 ;  /* 0x00000025000e7202 */ /* 0x000fe40000000f00 */
[----:B------:R-:W-:Y:S02]  /*3f80*/  PRMT R94, R94, 0x5410, R11 ;  /* 0x000054105e5e7816 */ /* 0x000fe4000000000b */
[----:B------:R-:W-:Y:S02]  /*3f90*/  PRMT R97, R12, 0x7610, R97 ;  /* 0x000076100c617816 */ /* 0x000fe40000000061 */
[----:B------:R-:W-:Y:S02]  /*3fa0*/  PRMT R95, R13, 0x7610, R95 ;  /* 0x000076100d5f7816 */ /* 0x000fe4000000005f */
[----:B------:R-:W-:Y:S02]  /*3fb0*/  PRMT R100, R14, 0x7610, R100 ;  /* 0x000076100e647816 */ /* 0x000fe40000000064 */
[----:B------:R-:W-:Y:S01]  /*3fc0*/  ISETP.GE.AND P3, PT, R16, R80, PT ;  /* 0x000000501000720c */ /* 0x000fe20003f66270 */
[----:B------:R-:W-:-:S12]  /*3fd0*/  @!P5 BRA `(.L_x_518) ;  /* 0x000000000004d947 */ /* 0x000fd80003800000 */
[----:B------:R-:W-:Y:S01]  /*3fe0*/  BPT.TRAP 0x1 ;  /* 0x000000040000795c */ /* 0x000fe20000300000 */
.L_x_518:
[----:B------:R-:W-:Y:S01]  /*3ff0*/  IMAD R70, R19, 0x8, R18 ;  /* 0x0000000813467824 */ /* 0x000fe200078e0212 */
[----:B------:R-:W-:Y:S01]  /*4000*/  SHF.L.U32 R79, R155, 0x1f, RZ ;  /* 0x0000001f9b4f7819 */ /* 0x000fe200000006ff */
[----:B------:R-:W0:Y:S01]  /*4010*/  LDC R87, c[0x0][0x2f4] ;  /* 0x0000bd00ff577b82 */ /* 0x000e220000000800 */
[----:B------:R-:W-:Y:S02]  /*4020*/  BSSY B1, `(.L_x_519) ;  /* 0x0000003000017945 */ /* 0x000fe40003800000 */
[----:B------:R-:W1:Y:S02]  /*4030*/  SYNCS.PHASECHK.TRANS64.TRYWAIT P4, [R70+URZ+0x16890], R79 ;  /* 0x0168904f460075a7 */ /* 0x000e64000808017f */
[----:B-1----:R-:W-:Y:S05]  /*4040*/  @!P4 BRA `(.L_x_520) ;  /* 0x00000124007cc947 */ /* 0x002fea0003800000 */
.L_x_741:
[----:B------:R-:W-:Y:S05]  /*4050*/  BSYNC B1 ;  /* 0x0000000000017941 */ /* 0x000fea0003800000 */
.L_x_519:
[----:B------:R-:W-:Y:S01]  /*4060*/  UMOV UR4, 0xffffffff ;  /* 0xffffffff00047882 */ /* 0x000fe20000000000 */
[----:B0-----:R-:W-:Y:S02]  /*4070*/  IMAD.IADD R91, R87, 0x1, -R60 ;  /* 0x00000001575b7824 */ /* 0x001fe400078e0a3c */
[----:B------:R-:W-:Y:S05]  /*4080*/  BRA.DIV UR4, `(.L_x_521) ;  /* 0x0000012604807947 */ /* 0x000fea000b800000 */
[----:B------:R0:W2:Y:S04]  /*4090*/  SHFL.IDX PT, R83, R85, RZ, 0x1c1f ;  /* 0x001c1fff55537589 */ /* 0x0000a800000e0000 */
[----:B------:R0:W3:Y:S02]  /*40a0*/  SHFL.IDX PT, R82, R84, RZ, 0x1c1f ;  /* 0x001c1fff54527589 */ /* 0x0000e400000e0000 */
.L_x_745:
[----:B------:R-:W-:Y:S01]  /*40b0*/  ISETP.GE.OR P4, PT, R153, R77, P1 ;  /* 0x0000004d9900720c */ /* 0x000fe20000f86670 */
[----:B------:R-:W-:-:S12]  /*40c0*/  BSSY B1, `(.L_x_522) ;  /* 0x000006f000017945 */ /* 0x000fd80003800000 */
[----:B------:R-:W-:Y:S05]  /*40d0*/  @P4 BRA `(.L_x_523) ;  /* 0x0000000400b44947 */ /* 0x000fea0003800000 */
[----:B------:R-:W4:Y:S01]  /*40e0*/  S2R R12, SR_TID.X ;  /* 0x00000000000c7919 */ /* 0x000f220000002100 */
[----:B------:R-:W-:Y:S01]  /*40f0*/  SEL R11, R60, R91, !P0 ;  /* 0x0000005b3c0b7207 */ /* 0x000fe20004000000 */
[----:B------:R-:W-:Y:S01]  /*4100*/  BSSY B2, `(.L_x_524) ;  /* 0x0000066000027945 */ /* 0x000fe20003800000 */
[----:B---3--:R-:W-:-:S04]  /*4110*/  LEA R80, P4, R10, R82, 0x1 ;  /* 0x000000520a507211 */ /* 0x008fc800078808ff */
[----:B--2---:R-:W-:Y:S01]  /*4120*/  LEA.HI.X R81, R10, R83, R8, 0x1, P4 ;  /* 0x000000530a517211 */ /* 0x004fe200020f0c08 */
[----:B----4-:R-:W-:Y:S01]  /*4130*/  VIADD R14, R12, 0xffffff80 ;  /* 0xffffff800c0e7836 */ /* 0x010fe20000000000 */
[----:B------:R-:W-:-:S04]  /*4140*/  SHF.R.S32.HI R12, RZ, 0x1f, R11 ;  /* 0x0000001fff0c7819 */ /* 0x000fc8000001140b */
[----:B------:R-:W-:Y:S01]  /*4150*/  LEA.HI R12, R12, R11, RZ, 0x4 ;  /* 0x0000000b0c0c7211 */ /* 0x000fe200078f20ff */
[----:B------:R-:W-:Y:S01]  /*4160*/  IMAD R11, R19, 0x2000, R3 ;  /* 0x00002000130b7824 */ /* 0x000fe200078e0203 */
[----:B------:R-:W-:Y:S02]  /*4170*/  SHF.R.S32.HI R13, RZ, 0x1f, R14 ;  /* 0x0000001fff0d7819 */ /* 0x000fe4000001140e */
[----:B------:R-:W-:Y:S01]  /*4180*/  LEA.HI.SX32 R12, R12, R31, 0x1c ;  /* 0x0000001f0c0c7211 */ /* 0x000fe200078fe2ff */
[----:B------:R-:W-:Y:S01]  /*4190*/  IMAD R11, R11, 0x2, R18 ;  /* 0x000000020b0b7824 */ /* 0x000fe200078e0212 */
[----:B------:R-:W-:-:S03]  /*41a0*/  LEA.HI R13, R13, R14, RZ, 0x5 ;  /* 0x0000000e0d0d7211 */ /* 0x000fc600078f28ff */
[----:B------:R-:W-:Y:S01]  /*41b0*/  IMAD.SHL.U32 R86, R12, 0x8, RZ ;  /* 0x000000080c567824 */ /* 0x000fe200078e00ff */
[----:B------:R-:W-:-:S04]  /*41c0*/  SHF.R.S32.HI R13, RZ, 0x5, R13 ;  /* 0x00000005ff0d7819 */ /* 0x000fc8000001140d */
[----:B------:R-:W-:-:S04]  /*41d0*/  LOP3.LUT R12, R67, 0x38, R86, 0xf8, !PT ;  /* 0x00000038430c7812 */ /* 0x000fc800078ef856 */
[----:B------:R-:W-:-:S04]  /*41e0*/  LOP3.LUT R12, R12, R63, RZ, 0x3c, !PT ;  /* 0x0000003f0c0c7212 */ /* 0x000fc800078e3cff */
[----:B------:R-:W-:-:S05]  /*41f0*/  LEA R12, R13, R12, 0x9 ;  /* 0x0000000c0d0c7211 */ /* 0x000fca00078e48ff */
[----:B------:R-:W-:-:S04]  /*4200*/  IMAD R13, R19, 0x2000, R12 ;  /* 0x00002000130d7824 */ /* 0x000fc800078e020c */
[----:B------:R-:W-:Y:S02]  /*4210*/  IMAD R48, R13, 0x2, R18 ;  /* 0x000000020d307824 */ /* 0x000fe400078e0212 */
[----:B------:R2:W3:Y:S04]  /*4220*/  LDS.128 R12, [R11+0xe400] ;  /* 0x00e400000b0c7984 */ /* 0x0004e80000000c00 */
[----:B------:R-:W4:Y:S01]  /*4230*/  LDS.128 R48, [R48+0xe400] ;  /* 0x00e4000030307984 */ /* 0x000f220000000c00 */
[----:B------:R-:W-:Y:S05]  /*4240*/  @P3 BRA `(.L_x_525) ;  /* 0x0000000400443947 */ /* 0x000fea0003800000 */
[----:B------:R-:W-:Y:S01]  /*4250*/  SHF.R.U32.HI R101, RZ, 0x10, R37 ;  /* 0x00000010ff657819 */ /* 0x000fe20000011625 */
[----:B------:R-:W-:Y:S01]  /*4260*/  HADD2.F32 R100, -RZ, R100.H0_H0 ;  /* 0x20000064ff647230 */ /* 0x000fe20000004100 */
[--C-:B------:R-:W-:Y:S01]  /*4270*/  SHF.R.U64 R4, R4, 0x10, R5.reuse ;  /* 0x0000001004047819 */ /* 0x100fe20000001205 */
[----:B----4-:R-:W-:Y:S01]  /*4280*/  HADD2.F32 R96, -RZ, R49.H0_H0 ;  /* 0x20000031ff607230 */ /* 0x010fe20000004100 */
[----:B--2---:R-:W-:Y:S01]  /*4290*/  SHF.R.U32.HI R11, RZ, 0x10, R5 ;  /* 0x00000010ff0b7819 */ /* 0x004fe20000011605 */
[----:B------:R-:W-:Y:S01]  /*42a0*/  HADD2.F32 R101, -RZ, R101.H0_H0 ;  /* 0x20000065ff657230 */ /* 0x000fe20000004100 */
[----:B------:R-:W-:Y:S01]  /*42b0*/  SHF.R.U64 R5, R36, 0x10, R37 ;  /* 0x0000001024057819 */ /* 0x000fe20000001225 */
[----:B---3--:R-:W-:Y:S01]  /*42c0*/  HADD2.F32 R37, -RZ, R13.H0_H0 ;  /* 0x2000000dff257230 */ /* 0x008fe20000004100 */
[--C-:B------:R-:W-:Y:S01]  /*42d0*/  SHF.R.U64 R6, R6, 0x10, R7.reuse ;  /* 0x0000001006067819 */ /* 0x100fe20000001207 */
[----:B------:R-:W-:Y:S01]  /*42e0*/  HADD2.F32 R98, -RZ, R98.H0_H0 ;  /* 0x20000062ff627230 */ /* 0x000fe20000004100 */
[----:B------:R-:W-:Y:S01]  /*42f0*/  SHF.R.U32.HI R36, RZ, 0x10, R7 ;  /* 0x00000010ff247819 */ /* 0x000fe20000011607 */
[----:B------:R-:W-:Y:S01]  /*4300*/  HADD2.F32 R49, -RZ, R49.H1_H1 ;  /* 0x30000031ff317230 */ /* 0x000fe20000004100 */
[----:B------:R-:W-:Y:S01]  /*4310*/  SHF.R.U64 R7, R38, 0x10, R39 ;  /* 0x0000001026077819 */ /* 0x000fe20000001227 */
[----:B------:R-:W-:-:S02]  /*4320*/  HADD2.F32 R38, -RZ, R13.H1_H1 ;  /* 0x3000000dff267230 */ /* 0x000fc40000004100 */
[-C--:B------:R-:W-:Y:S01]  /*4330*/  FMUL.FTZ R102, R96, R100.reuse ;  /* 0x0000006460667220 */ /* 0x080fe20000410000 */
[----:B------:R-:W-:Y:S02]  /*4340*/  HADD2.F32 R99, -RZ, R11.H0_H0 ;  /* 0x2000000bff637230 */ /* 0x000fe40000004100 */
[----:B------:R-:W-:Y:S01]  /*4350*/  FMUL.FTZ R13, R37, R100 ;  /* 0x00000064250d7220 */ /* 0x000fe20000410000 */
[----:B------:R-:W-:Y:S01]  /*4360*/  SHF.R.U32.HI R39, RZ, 0x10, R39 ;  /* 0x00000010ff277819 */ /* 0x000fe20000011627 */
[-C--:B------:R-:W-:Y:S01]  /*4370*/  FMUL.FTZ R100, R38, R101.reuse ;  /* 0x0000006526647220 */ /* 0x080fe20000410000 */
[----:B------:R-:W-:Y:S01]  /*4380*/  FMUL.FTZ R103, R49, R101 ;  /* 0x0000006531677220 */ /* 0x000fe20000410000 */
[-C--:B------:R-:W-:Y:S01]  /*4390*/  FFMA.FTZ R13, R96, R98.reuse, R13 ;  /* 0x00000062600d7223 */ /* 0x080fe2000001000d */
[----:B------:R-:W-:Y:S01]  /*43a0*/  FFMA.FTZ R11, R37, R98, -R102 ;  /* 0x00000062250b7223 */ /* 0x000fe20000010866 */
[----:B------:R-:W-:Y:S01]  /*43b0*/  FFMA.FTZ R96, R49, R99, R100 ;  /* 0x0000006331607223 */ /* 0x000fe20000010064 */
[----:B------:R-:W-:-:S02]  /*43c0*/  HADD2.F32 R100, -RZ, R97.H1_H1 ;  /* 0x30000061ff647230 */ /* 0x000fc40000004100 */
[----:B------:R-:W-:Y:S01]  /*43d0*/  FFMA.FTZ R38, R38, R99, -R103 ;  /* 0x0000006326267223 */ /* 0x000fe20000010867 */
[----:B------:R-:W-:Y:S02]  /*43e0*/  HADD2.F32 R102, -RZ, R97.H0_H0 ;  /* 0x20000061ff667230 */ /* 0x000fe40000004100 */
[--C-:B------:R-:W-:Y:S02]  /*43f0*/  HADD2.F32 R49, -RZ, R51.reuse.H0_H0 ;  /* 0x20000033ff317230 */ /* 0x100fe40000004100 */
[----:B------:R-:W-:Y:S01]  /*4400*/  HADD2.F32 R51, -RZ, R51.H1_H1 ;  /* 0x30000033ff337230 */ /* 0x000fe20000004100 */
[----:B------:R-:W-:Y:S01]  /*4410*/  F2FP.F16.F32.PACK_AB R11, R38, R11 ;  /* 0x0000000b260b723e */ /* 0x000fe200000000ff */
[----:B------:R-:W-:Y:S02]  /*4420*/  HADD2.F32 R97, -RZ, R39.H0_H0 ;  /* 0x20000027ff617230 */ /* 0x000fe40000004100 */
[--C-:B------:R-:W-:Y:S02]  /*4430*/  HADD2.F32 R98, -RZ, R15.reuse.H1_H1 ;  /* 0x3000000fff627230 */ /* 0x100fe40000004100 */
[----:B------:R-:W-:-:S02]  /*4440*/  HADD2.F32 R37, -RZ, R15.H0_H0 ;  /* 0x2000000fff257230 */ /* 0x000fc40000004100 */
[-C--:B------:R-:W-:Y:S01]  /*4450*/  FMUL.FTZ R99, R51, R97.reuse ;  /* 0x0000006133637220 */ /* 0x080fe20000410000 */
[----:B------:R-:W-:Y:S02]  /*4460*/  HADD2.F32 R39, -RZ, R36.H0_H0 ;  /* 0x20000024ff277230 */ /* 0x000fe40000004100 */
[-C--:B------:R-:W-:Y:S01]  /*4470*/  FMUL.FTZ R36, R49, R102.reuse ;  /* 0x0000006631247220 */ /* 0x080fe20000410000 */
[C---:B------:R-:W-:Y:S01]  /*4480*/  FMUL.FTZ R104, R98.reuse, R97 ;  /* 0x0000006162687220 */ /* 0x040fe20000410000 */
[C---:B------:R-:W-:Y:S02]  /*4490*/  FMUL.FTZ R102, R37.reuse, R102 ;  /* 0x0000006625667220 */ /* 0x040fe40000410000 */
[----:B------:R-:W-:Y:S01]  /*44a0*/  FFMA.FTZ R15, R37, R100, -R36 ;  /* 0x00000064250f7223 */ /* 0x000fe20000010824 */
[-C--:B------:R-:W-:Y:S01]  /*44b0*/  FFMA.FTZ R98, R98, R39.reuse, -R99 ;  /* 0x0000002762627223 */ /* 0x080fe20000010863 */
[----:B------:R-:W-:Y:S01]  /*44c0*/  FFMA.FTZ R37, R51, R39, R104 ;  /* 0x0000002733257223 */ /* 0x000fe20000010068 */
[----:B------:R-:W-:-:S02]  /*44d0*/  HADD2.F32 R51, -RZ, R5.H0_H0 ;  /* 0x20000005ff337230 */ /* 0x000fc40000004100 */
[----:B------:R-:W-:Y:S01]  /*44e0*/  FFMA.FTZ R36, R49, R100, R102 ;  /* 0x0000006431247223 */ /* 0x000fe20000010066 */
[----:B------:R-:W-:Y:S01]  /*44f0*/  HADD2.F32 R39, -RZ, R48.H0_H0 ;  /* 0x20000030ff277230 */ /* 0x000fe20000004100 */
[----:B------:R-:W-:Y:S01]  /*4500*/  F2FP.F16.F32.PACK_AB R15, R98, R15 ;  /* 0x0000000f620f723e */ /* 0x000fe200000000ff */
[----:B------:R-:W-:Y:S02]  /*4510*/  HADD2.F32 R5, -RZ, R12.H0_H0 ;  /* 0x2000000cff057230 */ /* 0x000fe40000004100 */
[----:B------:R-:W-:Y:S02]  /*4520*/  HADD2.F32 R48, -RZ, R48.H1_H1 ;  /* 0x30000030ff307230 */ /* 0x000fe40000004100 */
[--C-:B------:R-:W-:Y:S02]  /*4530*/  HADD2.F32 R102, -RZ, R95.reuse.H0_H0 ;  /* 0x2000005fff667230 */ /* 0x100fe40000004100 */
[----:B------:R-:W-:Y:S02]  /*4540*/  HADD2.F32 R12, -RZ, R12.H1_H1 ;  /* 0x3000000cff0c7230 */ /* 0x000fe40000004100 */
[----:B------:R-:W-:-:S02]  /*4550*/  HADD2.F32 R100, -RZ, R95.H1_H1 ;  /* 0x3000005fff647230 */ /* 0x000fc40000004100 */
[-C--:B------:R-:W-:Y:S01]  /*4560*/  FMUL.FTZ R95, R48, R51.reuse ;  /* 0x00000033305f7220 */ /* 0x080fe20000410000 */
[----:B------:R-:W-:Y:S02]  /*4570*/  HADD2.F32 R49, -RZ, R4.H0_H0 ;  /* 0x20000004ff317230 */ /* 0x000fe40000004100 */
[-C--:B------:R-:W-:Y:S01]  /*4580*/  FMUL.FTZ R4, R39, R102.reuse ;  /* 0x0000006627047220 */ /* 0x080fe20000410000 */
[C---:B------:R-:W-:Y:S01]  /*4590*/  FMUL.FTZ R51, R12.reuse, R51 ;  /* 0x000000330c337220 */ /* 0x040fe20000410000 */
[C---:B------:R-:W-:Y:S02]  /*45a0*/  FMUL.FTZ R102, R5.reuse, R102 ;  /* 0x0000006605667220 */ /* 0x040fe40000410000 */
[-C--:B------:R-:W-:Y:S01]  /*45b0*/  FFMA.FTZ R4, R5, R100.reuse, -R4 ;  /* 0x0000006405047223 */ /* 0x080fe20000010804 */
[-C--:B------:R-:W-:Y:S01]  /*45c0*/  FFMA.FTZ R95, R12, R49.reuse, -R95 ;  /* 0x000000310c5f7223 */ /* 0x080fe2000001085f */
[----:B------:R-:W-:Y:S01]  /*45d0*/  FFMA.FTZ R48, R48, R49, R51 ;  /* 0x0000003130307223 */ /* 0x000fe20000010033 */
[----:B------:R-:W-:Y:S01]  /*45e0*/  FFMA.FTZ R5, R39, R100, R102 ;  /* 0x0000006427057223 */ /* 0x000fe20000010066 */
[----:B------:R-:W-:-:S02]  /*45f0*/  HADD2.F32 R51, -RZ, R7.H0_H0 ;  /* 0x20000007ff337230 */ /* 0x000fc40000004100 */
[----:B------:R-:W-:Y:S02]  /*4600*/  HADD2.F32 R12, -RZ, R50.H0_H0 ;  /* 0x20000032ff0c7230 */ /* 0x000fe40000004100 */
[----:B------:R-:W-:Y:S01]  /*4610*/  HADD2.F32 R39, -RZ, R94.H0_H0 ;  /* 0x2000005eff277230 */ /* 0x000fe20000004100 */
[----:B------:R-:W-:Y:S01]  /*4620*/  F2FP.F16.F32.PACK_AB R48, R48, R5 ;  /* 0x000000053030723e */ /* 0x000fe200000000ff */
[----:B------:R-:W-:Y:S02]  /*4630*/  HADD2.F32 R7, -RZ, R14.H0_H0 ;  /* 0x2000000eff077230 */ /* 0x000fe40000004100 */
[----:B------:R-:W-:Y:S02]  /*4640*/  HADD2.F32 R50, -RZ, R50.H1_H1 ;  /* 0x30000032ff327230 */ /* 0x000fe40000004100 */
[----:B------:R-:W-:Y:S02]  /*4650*/  HADD2.F32 R94, -RZ, R94.H1_H1 ;  /* 0x3000005eff5e7230 */ /* 0x000fe40000004100 */
[----:B------:R-:W-:-:S02]  /*4660*/  HADD2.F32 R14, -RZ, R14.H1_H1 ;  /* 0x3000000eff0e7230 */ /* 0x000fc40000004100 */
[-C--:B------:R-:W-:Y:S01]  /*4670*/  FMUL.FTZ R99, R50, R51.reuse ;  /* 0x0000003332637220 */ /* 0x080fe20000410000 */
[----:B------:R-:W-:Y:S02]  /*4680*/  HADD2.F32 R49, -RZ, R6.H0_H0 ;  /* 0x20000006ff317230 */ /* 0x000fe40000004100 */
[-C--:B------:R-:W-:Y:S01]  /*4690*/  FMUL.FTZ R6, R12, R94.reuse ;  /* 0x0000005e0c067220 */ /* 0x080fe20000410000 */
[C---:B------:R-:W-:Y:S01]  /*46a0*/  FMUL.FTZ R97, R7.reuse, R94 ;  /* 0x0000005e07617220 */ /* 0x040fe20000410000 */
[----:B------:R-:W-:Y:S02]  /*46b0*/  FMUL.FTZ R51, R14, R51 ;  /* 0x000000330e337220 */ /* 0x000fe40000410000 */
[-C--:B------:R-:W-:Y:S01]  /*46c0*/  FFMA.FTZ R6, R7, R39.reuse, -R6 ;  /* 0x0000002707067223 */ /* 0x080fe20000010806 */
[----:B------:R-:W-:Y:S01]  /*46d0*/  FFMA.FTZ R97, R12, R39, R97 ;  /* 0x000000270c617223 */ /* 0x000fe20000010061 */
[-C--:B------:R-:W-:Y:S01]  /*46e0*/  FFMA.FTZ R99, R14, R49.reuse, -R99 ;  /* 0x000000310e637223 */ /* 0x080fe20000010863 */
[----:B------:R-:W-:Y:S01]  /*46f0*/  FFMA.FTZ R50, R50, R49, R51 ;  /* 0x0000003132327223 */ /* 0x000fe20000010033 */
[----:B------:R-:W-:-:S02]  /*4700*/  F2FP.F16.F32.PACK_AB R49, R96, R13 ;  /* 0x0000000d6031723e */ /* 0x000fc400000000ff */
[----:B------:R-:W-:Y:S02]  /*4710*/  F2FP.F16.F32.PACK_AB R51, R37, R36 ;  /* 0x000000242533723e */ /* 0x000fe400000000ff */
[----:B------:R-:W-:Y:S02]  /*4720*/  F2FP.F16.F32.PACK_AB R12, R95, R4 ;  /* 0x000000045f0c723e */ /* 0x000fe400000000ff */
[----:B------:R-:W-:Y:S02]  /*4730*/  F2FP.F16.F32.PACK_AB R14, R99, R6 ;  /* 0x00000006630e723e */ /* 0x000fe400000000ff */
[----:B------:R-:W-:Y:S02]  /*4740*/  F2FP.F16.F32.PACK_AB R50, R50, R97 ;  /* 0x000000613232723e */ /* 0x000fe400000000ff */
[----:B------:R-:W-:-:S07]  /*4750*/  MOV R13, R11 ;  /* 0x0000000b000d7202 */ /* 0x000fce0000000f00 */
.L_x_525:
[----:B------:R-:W-:Y:S05]  /*4760*/  BSYNC B2 ;  /* 0x0000000000027941 */ /* 0x000fea0003800000 */
.L_x_524:
[----:B------:R-:W-:Y:S01]  /*4770*/  ISETP.GE.AND P4, PT, R86, R87, PT ;  /* 0x000000575600720c */ /* 0x000fe20003f86270 */
[----:B---3--:R3:W-:-:S12]  /*4780*/  ST.E.128 desc[UR42][R80.64], R12 ;  /* 0x0000000c50007985 */ /* 0x0087d8000c101d2a */
[----:B------:R-:W-:-:S05]  /*4790*/  @!P4 IMAD.WIDE R82, R86, 0x2, R82 ;  /* 0x000000025652c825 */ /* 0x000fca00078e0252 */
[----:B----4-:R3:W-:Y:S02]  /*47a0*/  @!P4 ST.E.128 desc[UR42][R82.64], R48 ;  /* 0x000000305200c985 */ /* 0x0107e4000c101d2a */
.L_x_523:
[----:B------:R-:W-:Y:S05]  /*47b0*/  BSYNC B1 ;  /* 0x0000000000017941 */ /* 0x000fea0003800000 */
.L_x_522:
[----:B------:R-:W-:-:S03]  /*47c0*/  UMOV UR4, 0xffffffff ;  /* 0xffffffff00047882 */ /* 0x000fc60000000000 */
[----:B------:R-:W-:Y:S05]  /*47d0*/  BRA.DIV UR4, `(.L_x_526) ;  /* 0x0000011e04f87947 */ /* 0x000fea000b800000 */
[----:B0-----:R-:W0:Y:S04]  /*47e0*/  SHFL.IDX PT, R85, R85, 0x1, 0x1c1f ;  /* 0x003c1f0055557f89 */ /* 0x001e2800000e0000 */
[----:B------:R-:W4:Y:S02]  /*47f0*/  SHFL.IDX PT, R84, R84, 0x1, 0x1c1f ;  /* 0x003c1f0054547f89 */ /* 0x000f2400000e0000 */
.L_x_749:
[----:B------:R-:W-:-:S05]  /*4800*/  VIADD R4, R153, 0x60 ;  /* 0x0000006099047836 */ /* 0x000fca0000000000 */
[----:B------:R-:W-:-:S13]  /*4810*/  ISETP.GE.OR P4, PT, R4, R77, P1 ;  /* 0x0000004d0400720c */ /* 0x000fda0000f86670 */
[----:B------:R-:W-:Y:S05]  /*4820*/  @P4 BRA `(.L_x_509) ;  /* 0x0000000800f44947 */ /* 0x000fea0003800000 */
[----:B------:R-:W5:Y:S01]  /*4830*/  LDL R5, [R1+0x2c] ;  /* 0x00002c0001057983 */ /* 0x000f620000100800 */
[----:B------:R-:W-:Y:S01]  /*4840*/  SEL R91, R60, R91, !P0 ;  /* 0x0000005b3c5b7207 */ /* 0x000fe20004000000 */
[C---:B------:R-:W-:Y:S01]  /*4850*/  VIADD R6, R153.reuse, 0x60 ;  /* 0x0000006099067836 */ /* 0x040fe20000000000 */
[----:B----4-:R-:W-:Y:S01]  /*4860*/  LEA R36, P4, R10, R84, 0x1 ;  /* 0x000000540a247211 */ /* 0x010fe200078808ff */
[----:B------:R-:W-:Y:S01]  /*4870*/  VIADD R7, R153, 0x60 ;  /* 0x0000006099077836 */ /* 0x000fe20000000000 */
[----:B------:R-:W-:Y:S01]  /*4880*/  SHF.R.S32.HI R4, RZ, 0x1f, R91 ;  /* 0x0000001fff047819 */ /* 0x000fe2000001145b */
[----:B------:R-:W-:Y:S01]  /*4890*/  IMAD.SHL.U32 R6, R6, 0x40, RZ ;  /* 0x0000004006067824 */ /* 0x000fe200078e00ff */
[----:B------:R-:W-:Y:S01]  /*48a0*/  BSSY B1, `(.L_x_527) ;  /* 0x000006a000017945 */ /* 0x000fe20003800000 */
[----:B0-----:R-:W-:Y:S02]  /*48b0*/  LEA.HI.X R37, R10, R85, R8, 0x1, P4 ;  /* 0x000000550a257211 */ /* 0x001fe400020f0c08 */
[----:B------:R-:W-:-:S02]  /*48c0*/  LEA.HI R4, R4, R91, RZ, 0x4 ;  /* 0x0000005b04047211 */ /* 0x000fc400078f20ff */
[----:B------:R-:W-:Y:S02]  /*48d0*/  SHF.L.U32 R7, R7, 0x6, RZ ;  /* 0x0000000607077819 */ /* 0x000fe400000006ff */
[----:B------:R-:W-:Y:S02]  /*48e0*/  LEA.HI.SX32 R4, R4, R31, 0x1c ;  /* 0x0000001f04047211 */ /* 0x000fe400078fe2ff */
[----:B------:R-:W-:Y:S02]  /*48f0*/  LOP3.LUT R6, R6, 0x1c0, RZ, 0xc0, !PT ;  /* 0x000001c006067812 */ /* 0x000fe400078ec0ff */
[----:B------:R-:W-:Y:S01]  /*4900*/  LOP3.LUT R7, R7, 0x1c0, RZ, 0xc0, !PT ;  /* 0x000001c007077812 */ /* 0x000fe200078ec0ff */
[----:B--2---:R-:W-:Y:S01]  /*4910*/  IMAD.SHL.U32 R11, R4, 0x8, RZ ;  /* 0x00000008040b7824 */ /* 0x004fe200078e00ff */
[----:B------:R-:W-:-:S04]  /*4920*/  SHF.R.U32.HI R6, RZ, 0x3, R6 ;  /* 0x00000003ff067819 */ /* 0x000fc80000011606 */
[----:B------:R-:W-:-:S04]  /*4930*/  LOP3.LUT R4, R7, 0x38, R11, 0xf8, !PT ;  /* 0x0000003807047812 */ /* 0x000fc800078ef80b */
[----:B------:R-:W-:-:S05]  /*4940*/  LOP3.LUT R4, R4, R6, RZ, 0x3c, !PT ;  /* 0x0000000604047212 */ /* 0x000fca00078e3cff */
[----:B-----5:R-:W-:Y:S02]  /*4950*/  IMAD.IADD R4, R5, 0x1, R4 ;  /* 0x0000000105047824 */ /* 0x020fe400078e0204 */
[C---:B------:R-:W-:Y:S02]  /*4960*/  IMAD R5, R19.reuse, 0x2000, R0 ;  /* 0x0000200013057824 */ /* 0x040fe400078e0200 */
[----:B------:R-:W-:-:S03]  /*4970*/  IMAD R7, R19, 0x2000, R4 ;  /* 0x0000200013077824 */ /* 0x000fc600078e0204 */
[----:B------:R-:W-:Y:S01]  /*4980*/  LEA R5, R5, R18, 0x1 ;  /* 0x0000001205057211 */ /* 0x000fe200078e08ff */
[----:B---3--:R-:W-:-:S05]  /*4990*/  IMAD R12, R7, 0x2, R18 ;  /* 0x00000002070c7824 */ /* 0x008fca00078e0212 */
[----:B------:R-:W0:Y:S04]  /*49a0*/  LDS.128 R4, [R5+0xe400] ;  /* 0x00e4000005047984 */ /* 0x000e280000000c00 */
[----:B------:R-:W2:Y:S01]  /*49b0*/  LDS.128 R12, [R12+0xe400] ;  /* 0x00e400000c0c7984 */ /* 0x000ea20000000c00 */
[----:B------:R-:W-:Y:S05]  /*49c0*/  @P3 BRA `(.L_x_528) ;  /* 0x00000004005c3947 */ /* 0x000fea0003800000 */
[----:B------:R-:W-:Y:S01]  /*49d0*/  SHF.R.U64 R38, R42, 0x10, R43 ;  /* 0x000000102a267819 */ /* 0x000fe2000000122b */
[----:B0-----:R-:W-:Y:S01]  /*49e0*/  IMAD.MOV.U32 R42, RZ, RZ, R4 ;  /* 0x000000ffff2a7224 */ /* 0x001fe200078e0004 */
[----:B------:R-:W-:Y:S01]  /*49f0*/  SHF.R.U32.HI R48, RZ, 0x10, R45 ;  /* 0x00000010ff307819 */ /* 0x000fe2000001162d */
[----:B--2---:R-:W-:Y:S01]  /*4a00*/  IMAD.MOV.U32 R4, RZ, RZ, R13 ;  /* 0x000000ffff047224 */ /* 0x004fe200078e000d */
[--C-:B------:R-:W-:Y:S02]  /*4a10*/  SHF.R.U64 R39, R40, 0x10, R41.reuse ;  /* 0x0000001028277819 */ /* 0x100fe40000001229 */
[----:B------:R-:W-:Y:S01]  /*4a20*/  SHF.R.U32.HI R50, RZ, 0x10, R41 ;  /* 0x00000010ff327819 */ /* 0x000fe20000011629 */
[----:B------:R-:W-:Y:S01]  /*4a30*/  HADD2.F32 R48, -RZ, R48.H0_H0 ;  /* 0x20000030ff307230 */ /* 0x000fe20000004100 */
[----:B------:R-:W-:Y:S01]  /*4a40*/  SHF.R.U64 R41, R44, 0x10, R45 ;  /* 0x000000102c297819 */ /* 0x000fe2000000122d */
[----:B------:R-:W-:Y:S01]  /*4a50*/  IMAD.MOV.U32 R44, RZ, RZ, R15 ;  /* 0x000000ffff2c7224 */ /* 0x000fe200078e000f */
[----:B------:R-:W-:Y:S01]  /*4a60*/  SHF.R.U32.HI R51, RZ, 0x10, R43 ;  /* 0x00000010ff337819 */ /* 0x000fe2000001162b */
[----:B------:R-:W-:Y:S01]  /*4a70*/  IMAD.MOV.U32 R43, RZ, RZ, R12 ;  /* 0x000000ffff2b7224 */ /* 0x000fe200078e000c */
[----:B------:R-:W-:Y:S01]  /*4a80*/  MOV R13, R7 ;  /* 0x00000007000d7202 */ /* 0x000fe20000000f00 */
[--C-:B------:R-:W-:Y:S01]  /*4a90*/  HADD2.F32 R45, -RZ, R93.reuse.H1_H1 ;  /* 0x3000005dff2d7230 */ /* 0x100fe20000004100 */
[--C-:B------:R-:W-:Y:S01]  /*4aa0*/  SHF.R.U64 R40, R46, 0x10, R47.reuse ;  /* 0x000000102e287819 */ /* 0x100fe2000000122f */
[----:B------:R-:W-:Y:S01]  /*4ab0*/  HADD2.F32 R93, -RZ, R93.H0_H0 ;  /* 0x2000005dff5d7230 */ /* 0x000fe20000004100 */
[----:B------:R-:W-:Y:S01]  /*4ac0*/  SHF.R.U32.HI R49, RZ, 0x10, R47 ;  /* 0x00000010ff317819 */ /* 0x000fe2000001162f */
[----:B------:R-:W-:-:S02]  /*4ad0*/  HADD2.F32 R12, -RZ, R4.H0_H0 ;  /* 0x20000004ff0c7230 */ /* 0x000fc40000004100 */
[----:B------:R-:W-:Y:S02]  /*4ae0*/  HADD2.F32 R15, -RZ, R4.H1_H1 ;  /* 0x30000004ff0f7230 */ /* 0x000fe40000004100 */
[--C-:B------:R-:W-:Y:S02]  /*4af0*/  HADD2.F32 R4, -RZ, R5.reuse.H0_H0 ;  /* 0x20000005ff047230 */ /* 0x100fe40000004100 */
[----:B------:R-:W-:Y:S02]  /*4b00*/  HADD2.F32 R7, -RZ, R5.H1_H1 ;  /* 0x30000005ff077230 */ /* 0x000fe40000004100 */
[-C--:B------:R-:W-:Y:S01]  /*4b10*/  FMUL.FTZ R5, R12, R93.reuse ;  /* 0x0000005d0c057220 */ /* 0x080fe20000410000 */
[----:B------:R-:W-:Y:S02]  /*4b20*/  HADD2.F32 R46, -RZ, R50.H0_H0 ;  /* 0x20000032ff2e7230 */ /* 0x000fe40000004100 */
[C---:B------:R-:W-:Y:S01]  /*4b30*/  FMUL.FTZ R93, R4.reuse, R93 ;  /* 0x0000005d045d7220 */ /* 0x040fe20000410000 */
[-C--:B------:R-:W-:Y:S01]  /*4b40*/  FMUL.FTZ R50, R15, R48.reuse ;  /* 0x000000300f327220 */ /* 0x080fe20000410000 */
[----:B------:R-:W-:Y:S01]  /*4b50*/  FMUL.FTZ R48, R7, R48 ;  /* 0x0000003007307220 */ /* 0x000fe20000410000 */
[-C--:B------:R-:W-:Y:S01]  /*4b60*/  FFMA.FTZ R4, R4, R45.reuse, -R5 ;  /* 0x0000002d04047223 */ /* 0x080fe20000010805 */
[----:B------:R-:W-:Y:S01]  /*4b70*/  FFMA.FTZ R5, R12, R45, R93 ;  /* 0x0000002d0c057223 */ /* 0x000fe2000001005d */
[----:B------:R-:W-:-:S02]  /*4b80*/  HADD2.F32 R45, -RZ, R44.H0_H0 ;  /* 0x2000002cff2d7230 */ /* 0x000fc40000004100 */
[-C--:B------:R-:W-:Y:S01]  /*4b90*/  FFMA.FTZ R12, R15, R46.reuse, R48 ;  /* 0x0000002e0f0c7223 */ /* 0x080fe20000010030 */
[--C-:B------:R-:W-:Y:S02]  /*4ba0*/  HADD2.F32 R48, -RZ, R92.reuse.H1_H1 ;  /* 0x3000005cff307230 */ /* 0x100fe40000004100 */
[----:B------:R-:W-:Y:S01]  /*4bb0*/  FFMA.FTZ R7, R7, R46, -R50 ;  /* 0x0000002e07077223 */ /* 0x000fe20000010832 */
[----:B------:R-:W-:Y:S02]  /*4bc0*/  HADD2.F32 R92, -RZ, R92.H0_H0 ;  /* 0x2000005cff5c7230 */ /* 0x000fe40000004100 */
[----:B------:R-:W-:Y:S02]  /*4bd0*/  HADD2.F32 R15, -RZ, R13.H0_H0 ;  /* 0x2000000dff0f7230 */ /* 0x000fe40000004100 */
[----:B------:R-:W-:Y:S02]  /*4be0*/  HADD2.F32 R46, -RZ, R44.H1_H1 ;  /* 0x3000002cff2e7230 */ /* 0x000fe40000004100 */
[----:B------:R-:W-:Y:S01]  /*4bf0*/  FMUL.FTZ R50, R45, R92 ;  /* 0x0000005c2d327220 */ /* 0x000fe20000410000 */
[----:B------:R-:W-:-:S02]  /*4c00*/  HADD2.F32 R49, -RZ, R49.H0_H0 ;  /* 0x20000031ff317230 */ /* 0x000fc40000004100 */
[C---:B------:R-:W-:Y:S01]  /*4c10*/  FMUL.FTZ R92, R15.reuse, R92 ;  /* 0x0000005c0f5c7220 */ /* 0x040fe20000410000 */
[----:B------:R-:W-:Y:S02]  /*4c20*/  HADD2.F32 R44, -RZ, R13.H1_H1 ;  /* 0x3000000dff2c7230 */ /* 0x000fe40000004100 */
[-C--:B------:R-:W-:Y:S01]  /*4c30*/  FFMA.FTZ R13, R15, R48.reuse, -R50 ;  /* 0x000000300f0d7223 */ /* 0x080fe20000010832 */
[----:B------:R-:W-:Y:S02]  /*4c40*/  HADD2.F32 R47, -RZ, R51.H0_H0 ;  /* 0x20000033ff2f7230 */ /* 0x000fe40000004100 */
[-C--:B------:R-:W-:Y:S01]  /*4c50*/  FMUL.FTZ R51, R46, R49.reuse ;  /* 0x000000312e337220 */ /* 0x080fe20000410000 */
[----:B------:R-:W-:Y:S01]  /*4c60*/  FFMA.FTZ R92, R45, R48, R92 ;  /* 0x000000302d5c7223 */ /* 0x000fe2000001005c */
[C---:B------:R-:W-:Y:S01]  /*4c70*/  FMUL.FTZ R49, R44.reuse, R49 ;  /* 0x000000312c317220 */ /* 0x040fe20000410000 */
[----:B------:R-:W-:Y:S02]  /*4c80*/  HADD2.F32 R45, -RZ, R41.H0_H0 ;  /* 0x20000029ff2d7230 */ /* 0x000fe40000004100 */
[----:B------:R-:W-:Y:S01]  /*4c90*/  FFMA.FTZ R80, R44, R47, -R51 ;  /* 0x0000002f2c507223 */ /* 0x000fe20000010833 */
[----:B------:R-:W-:-:S02]  /*4ca0*/  HADD2.F32 R41, -RZ, R43.H0_H0 ;  /* 0x2000002bff297230 */ /* 0x000fc40000004100 */
[----:B------:R-:W-:Y:S01]  /*4cb0*/  FFMA.FTZ R51, R46, R47, R49 ;  /* 0x0000002f2e337223 */ /* 0x000fe20000010031 */
[--C-:B------:R-:W-:Y:S01]  /*4cc0*/  HADD2.F32 R15, -RZ, R42.reuse.H0_H0 ;  /* 0x2000002aff0f7230 */ /* 0x100fe20000004100 */
[----:B------:R-:W-:Y:S01]  /*4cd0*/  F2FP.F16.F32.PACK_AB R7, R7, R4 ;  /* 0x000000040707723e */ /* 0x000fe200000000ff */
[----:B------:R-:W-:Y:S01]  /*4ce0*/  HADD2.F32 R43, -RZ, R43.H1_H1 ;  /* 0x3000002bff2b7230 */ /* 0x000fe20000004100 */
[----:B------:R-:W-:Y:S01]  /*4cf0*/  F2FP.F16.F32.PACK_AB R80, R80, R13 ;  /* 0x0000000d5050723e */ /* 0x000fe200000000ff */
[----:B------:R-:W-:Y:S01]  /*4d00*/  HADD2.F32 R42, -RZ, R42.H1_H1 ;  /* 0x3000002aff2a7230 */ /* 0x000fe20000004100 */
[----:B------:R-:W-:Y:S01]  /*4d10*/  F2FP.F16.F32.PACK_AB R13, R12, R5 ;  /* 0x000000050c0d723e */ /* 0x000fe200000000ff */
[----:B------:R-:W-:Y:S02]  /*4d20*/  HADD2.F32 R46, -RZ, R90.H1_H1 ;  /* 0x3000005aff2e7230 */ /* 0x000fe40000004100 */
[----:B------:R-:W-:Y:S01]  /*4d30*/  FMUL.FTZ R47, R43, R45 ;  /* 0x0000002d2b2f7220 */ /* 0x000fe20000410000 */
[----:B------:R-:W-:-:S02]  /*4d40*/  HADD2.F32 R39, -RZ, R39.H0_H0 ;  /* 0x20000027ff277230 */ /* 0x000fc40000004100 */
[C---:B------:R-:W-:Y:S01]  /*4d50*/  FMUL.FTZ R50, R42.reuse, R45 ;  /* 0x0000002d2a327220 */ /* 0x040fe20000410000 */
[----:B------:R-:W-:Y:S02]  /*4d60*/  HADD2.F32 R44, -RZ, R88.H0_H0 ;  /* 0x20000058ff2c7230 */ /* 0x000fe40000004100 */
[-C--:B------:R-:W-:Y:S01]  /*4d70*/  FMUL.FTZ R48, R41, R46.reuse ;  /* 0x0000002e29307220 */ /* 0x080fe20000410000 */
[----:B------:R-:W-:Y:S01]  /*4d80*/  FMUL.FTZ R46, R15, R46 ;  /* 0x0000002e0f2e7220 */ /* 0x000fe20000410000 */
[-C--:B------:R-:W-:Y:S01]  /*4d90*/  FFMA.FTZ R47, R42, R39.reuse, -R47 ;  /* 0x000000272a2f7223 */ /* 0x080fe2000001082f */
[----:B------:R-:W-:Y:S01]  /*4da0*/  FFMA.FTZ R45, R43, R39, R50 ;  /* 0x000000272b2d7223 */ /* 0x000fe20000010032 */
[-C--:B------:R-:W-:Y:S01]  /*4db0*/  FFMA.FTZ R48, R15, R44.reuse, -R48 ;  /* 0x0000002c0f307223 */ /* 0x080fe20000010830 */
[----:B------:R-:W-:Y:S02]  /*4dc0*/  HADD2.F32 R39, -RZ, R14.H0_H0 ;  /* 0x2000000eff277230 */ /* 0x000fe40000004100 */
[----:B------:R-:W-:Y:S01]  /*4dd0*/  FFMA.FTZ R46, R41, R44, R46 ;  /* 0x0000002c292e7223 */ /* 0x000fe2000001002e */
[----:B------:R-:W-:-:S02]  /*4de0*/  HADD2.F32 R90, -RZ, R90.H0_H0 ;  /* 0x2000005aff5a7230 */ /* 0x000fc40000004100 */
[----:B------:R-:W-:Y:S01]  /*4df0*/  HADD2.F32 R43, -RZ, R40.H0_H0 ;  /* 0x20000028ff2b7230 */ /* 0x000fe20000004100 */
[----:B------:R-:W-:Y:S01]  /*4e00*/  F2FP.F16.F32.PACK_AB R4, R47, R48 ;  /* 0x000000302f04723e */ /* 0x000fe200000000ff */
[----:B------:R-:W-:Y:S01]  /*4e10*/  HADD2.F32 R15, -RZ, R6.H0_H0 ;  /* 0x20000006ff0f7230 */ /* 0x000fe20000004100 */
[----:B------:R-:W-:Y:S01]  /*4e20*/  F2FP.F16.F32.PACK_AB R12, R45, R46 ;  /* 0x0000002e2d0c723e */ /* 0x000fe200000000ff */
[----:B------:R-:W-:Y:S02]  /*4e30*/  HADD2.F32 R14, -RZ, R14.H1_H1 ;  /* 0x3000000eff0e7230 */ /* 0x000fe40000004100 */
[----:B------:R-:W-:Y:S02]  /*4e40*/  HADD2.F32 R6, -RZ, R6.H1_H1 ;  /* 0x30000006ff067230 */ /* 0x000fe40000004100 */
[----:B------:R-:W-:Y:S02]  /*4e50*/  HADD2.F32 R41, -RZ, R38.H0_H0 ;  /* 0x20000026ff297230 */ /* 0x000fe40000004100 */
[----:B------:R-:W-:Y:S01]  /*4e60*/  FMUL.FTZ R38, R39, R90 ;  /* 0x0000005a27267220 */ /* 0x000fe20000410000 */
[----:B------:R-:W-:-:S02]  /*4e70*/  HADD2.F32 R88, -RZ, R88.H1_H1 ;  /* 0x30000058ff587230 */ /* 0x000fc40000004100 */
[-C--:B------:R-:W-:Y:S01]  /*4e80*/  FMUL.FTZ R49, R14, R43.reuse ;  /* 0x0000002b0e317220 */ /* 0x080fe20000410000 */
[C---:B------:R-:W-:Y:S01]  /*4e90*/  FMUL.FTZ R90, R15.reuse, R90 ;  /* 0x0000005a0f5a7220 */ /* 0x040fe20000410000 */
[C---:B------:R-:W-:Y:S01]  /*4ea0*/  FMUL.FTZ R43, R6.reuse, R43 ;  /* 0x0000002b062b7220 */ /* 0x040fe20000410000 */
[----:B------:R-:W-:Y:S02]  /*4eb0*/  IMAD.MOV.U32 R5, RZ, RZ, R7 ;  /* 0x000000ffff057224 */ /* 0x000fe400078e0007 */
[-C--:B------:R-:W-:Y:S01]  /*4ec0*/  FFMA.FTZ R38, R15, R88.reuse, -R38 ;  /* 0x000000580f267223 */ /* 0x080fe20000010826 */
[----:B------:R-:W-:Y:S01]  /*4ed0*/  FFMA.FTZ R90, R39, R88, R90 ;  /* 0x00000058275a7223 */ /* 0x000fe2000001005a */
[-C--:B------:R-:W-:Y:S01]  /*4ee0*/  FFMA.FTZ R49, R6, R41.reuse, -R49 ;  /* 0x0000002906317223 */ /* 0x080fe20000010831 */
[----:B------:R-:W-:Y:S01]  /*4ef0*/  FFMA.FTZ R43, R14, R41, R43 ;  /* 0x000000290e2b7223 */ /* 0x000fe2000001002b */
[----:B------:R-:W-:Y:S01]  /*4f00*/  F2FP.F16.F32.PACK_AB R15, R51, R92 ;  /* 0x0000005c330f723e */ /* 0x000fe200000000ff */
[----:B------:R-:W-:-:S02]  /*4f10*/  IMAD.MOV.U32 R7, RZ, RZ, R80 ;  /* 0x000000ffff077224 */ /* 0x000fc400078e0050 */
[----:B------:R-:W-:Y:S02]  /*4f20*/  F2FP.F16.F32.PACK_AB R6, R49, R38 ;  /* 0x000000263106723e */ /* 0x000fe400000000ff */
[----:B------:R-:W-:-:S07]  /*4f30*/  F2FP.F16.F32.PACK_AB R14, R43, R90 ;  /* 0x0000005a2b0e723e */ /* 0x000fce00000000ff */
.L_x_528:
[----:B------:R-:W-:Y:S05]  /*4f40*/  BSYNC B1 ;  /* 0x0000000000017941 */ /* 0x000fea0003800000 */
.L_x_527:
[----:B------:R-:W-:Y:S01]  /*4f50*/  ISETP.GE.AND P3, PT, R11, R87, PT ;  /* 0x000000570b00720c */ /* 0x000fe20003f66270 */
[----:B0-----:R0:W-:Y:S02]  /*4f60*/  ST.E.128 desc[UR42][R36.64], R4 ;  /* 0x0000000424007985 */ /* 0x0011e4000c101d2a */
[----:B0-----:R-:W-:Y:S01]  /*4f70*/  IMAD.MOV.U32 R4, RZ, RZ, R84 ;  /* 0x000000ffff047224 */ /* 0x001fe200078e0054 */
[----:B------:R-:W-:-:S09]  /*4f80*/  MOV R5, R85 ;  /* 0x0000005500057202 */ /* 0x000fd20000000f00 */
[----:B------:R-:W-:Y:S05]  /*4f90*/  @P3 BRA `(.L_x_509) ;  /* 0x0000000400183947 */ /* 0x000fea0003800000 */
[----:B------:R-:W-:-:S05]  /*4fa0*/  IMAD.WIDE R4, R11, 0x2, R4 ;  /* 0x000000020b047825 */ /* 0x000fca00078e0204 */
[----:B--2---:R0:W-:Y:S01]  /*4fb0*/  ST.E.128 desc[UR42][R4.64], R12 ;  /* 0x0000000c04007985 */ /* 0x0041e2000c101d2a */
[----:B------:R-:W-:Y:S05]  /*4fc0*/  BRA `(.L_x_509) ;  /* 0x00000004000c7947 */ /* 0x000fea0003800000 */
.L_x_490:
[----:B------:R-:W-:-:S06]  /*4fd0*/  UISETP.NE.AND UP0, UPT, UR39, 0x3, UPT ;  /* 0x000000032700788c */ /* 0x000fcc000bf05270 */
[----:B------:R-:W-:-:S13]  /*4fe0*/  PLOP3.LUT P5, PT, PT, PT, UP0, 0x80, 0x0 ;  /* 0x000000000000781c */ /* 0x000fda0003faf008 */
[----:B------:R-:W-:Y:S05]  /*4ff0*/  @!P5 BRA `(.L_x_529) ;  /* 0x000000000004d947 */ /* 0x000fea0003800000 */
[----:B------:R-:W-:Y:S01]  /*5000*/  BPT.TRAP 0x1 ;  /* 0x000000040000795c */ /* 0x000fe20000300000 */
.L_x_529:
[----:B------:R-:W-:Y:S01]  /*5010*/  IMAD R70, R19, 0x8, R18 ;  /* 0x0000000813467824 */ /* 0x000fe200078e0212 */
[----:B------:R-:W-:Y:S01]  /*5020*/  SHF.L.U32 R79, R155, 0x1f, RZ ;  /* 0x0000001f9b4f7819 */ /* 0x000fe200000006ff */
[----:B------:R-:W-:Y:S01]  /*5030*/  BSSY B1, `(.L_x_530) ;  /* 0x0000004000017945 */ /* 0x000fe20003800000 */
[----:B------:R-:W-:Y:S02]  /*5040*/  SHF.R.S32.HI R75, RZ, 0x1f, R74 ;  /* 0x0000001fff4b7819 */ /* 0x000fe4000001144a */
[----:B------:R-:W0:Y:S02]  /*5050*/  SYNCS.PHASECHK.TRANS64.TRYWAIT P3, [R70+URZ+0x16890], R79 ;  /* 0x0168904f460075a7 */ /* 0x000e24000806017f */
[----:B0-----:R-:W-:Y:S05]  /*5060*/  @!P3 BRA `(.L_x_531) ;  /* 0x000001180020b947 */ /* 0x001fea0003800000 */
.L_x_750:
[----:B------:R-:W-:Y:S05]  /*5070*/  BSYNC B1 ;  /* 0x0000000000017941 */ /* 0x000fea0003800000 */
.L_x_530:
[----:B------:R-:W-:Y:S01]  /*5080*/  ULDC.64 UR4, c[0x0][0x300] ;  /* 0x0000c00000047ab9 */ /* 0x000fe20000000a00 */
[----:B-----5:R-:W-:Y:S01]  /*5090*/  SHF.R.S32.HI R76, RZ, 0x1f, R73 ;  /* 0x0000001fff4c7819 */ /* 0x020fe20000011449 */
[----:B------:R-:W-:Y:S01]  /*50a0*/  IMAD R7, R75, UR4, RZ ;  /* 0x000000044b077c24 */ /* 0x000fe2000f8e02ff */
[----:B------:R-:W-:Y:S01]  /*50b0*/  ULDC.64 UR6, c[0x0][0x2e8] ;  /* 0x0000ba0000067ab9 */ /* 0x000fe20000000a00 */
[----:B------:R-:W-:-:S04]  /*50c0*/  IMAD.WIDE.U32 R4, R74, UR4, RZ ;  /* 0x000000044a047c25 */ /* 0x000fc8000f8e00ff */
[----:B------:R-:W-:Y:S01]  /*50d0*/  IMAD R7, R74, UR5, R7 ;  /* 0x000000054a077c24 */ /* 0x000fe2000f8e0207 */
[----:B------:R-:W-:Y:S01]  /*50e0*/  ULDC.64 UR4, c[0x0][0x310] ;  /* 0x0000c40000047ab9 */ /* 0x000fe20000000a00 */
[----:B------:R-:W-:Y:S02]  /*50f0*/  IMAD R77, R29, -0x80, R27 ;  /* 0xffffff801d4d7824 */ /* 0x000fe400078e021b */
[----:B------:R-:W-:Y:S02]  /*5100*/  IMAD R6, R76, UR4, RZ ;  /* 0x000000044c067c24 */ /* 0x000fe4000f8e02ff */
[----:B------:R-:W-:Y:S01]  /*5110*/  IMAD.IADD R5, R5, 0x1, R7 ;  /* 0x0000000105057824 */ /* 0x000fe200078e0207 */
[----:B------:R-:W-:Y:S01]  /*5120*/  VIMNMX R77, R77, 0x80, PT ;  /* 0x000000804d4d7848 */ /* 0x000fe20003fe0100 */
[C---:B------:R-:W-:Y:S02]  /*5130*/  IMAD R7, R73.reuse, UR5, R6 ;  /* 0x0000000549077c24 */ /* 0x040fe4000f8e0206 */
[----:B------:R-:W-:Y:S01]  /*5140*/  IMAD.WIDE.U32 R4, R73, UR4, R4 ;  /* 0x0000000449047c25 */ /* 0x000fe2000f8e0004 */
[----:B------:R-:W-:-:S03]  /*5150*/  ULDC.64 UR4, c[0x0][0x308] ;  /* 0x0000c20000047ab9 */ /* 0x000fc60000000a00 */
[----:B------:R-:W-:Y:S02]  /*5160*/  IMAD.IADD R5, R5, 0x1, R7 ;  /* 0x0000000105057824 */ /* 0x000fe400078e0207 */
[----:B------:R-:W-:Y:S02]  /*5170*/  IMAD.IADD R38, R77, 0x1, -R153 ;  /* 0x000000014d267824 */ /* 0x000fe400078e0a99 */
[----:B------:R-:W-:Y:S01]  /*5180*/  IMAD.WIDE.U32 R4, R152, UR4, R4 ;  /* 0x0000000498047c25 */ /* 0x000fe2000f8e0004 */
[----:B------:R-:W-:-:S03]  /*5190*/  UMOV UR4, 0xffffffff ;  /* 0xffffffff00047882 */ /* 0x000fc60000000000 */
[----:B------:R-:W-:Y:S01]  /*51a0*/  IMAD R37, R152, UR5, R5 ;  /* 0x0000000598257c24 */ /* 0x000fe2000f8e0205 */
[----:B------:R-:W-:-:S04]  /*51b0*/  LEA R36, P3, R4, UR6, 0x1 ;  /* 0x0000000604247c11 */ /* 0x000fc8000f8608ff */
[----:B------:R-:W-:Y:S02]  /*51c0*/  LEA.HI.X R37, R4, UR7, R37, 0x1, P3 ;  /* 0x0000000704257c11 */ /* 0x000fe400098f0c25 */
[----:B------:R-:W-:Y:S01]  /*51d0*/  ISETP.GE.AND P3, PT, R38, 0x1, PT ;  /* 0x000000012600780c */ /* 0x000fe20003f66270 */
[----:B------:R-:W-:-:S12]  /*51e0*/  BRA.DIV UR4, `(.L_x_532) ;  /* 0x0000011604d47947 */ /* 0x000fd8000b800000 */
[----:B------:R1:W2:Y:S04]  /*51f0*/  SHFL.IDX PT, R5, R37, RZ, 0x1c1f ;  /* 0x001c1fff25057589 */ /* 0x0002a800000e0000 */
[----:B------:R1:W3:Y:S02]  /*5200*/  SHFL.IDX PT, R7, R36, RZ, 0x1c1f ;  /* 0x001c1fff24077589 */ /* 0x0002e400000e0000 */
.L_x_754:
[----:B------:R-:W-:Y:S04]  /*5210*/  BSSY B1, `(.L_x_533) ;  /* 0x000000d000017945 */ /* 0x000fe80003800000 */
[----:B------:R-:W-:Y:S05]  /*5220*/  @!P3 BRA `(.L_x_534) ;  /* 0x00000000002cb947 */ /* 0x000fea0003800000 */
[----:B------:R-:W-:Y:S02]  /*5230*/  ULDC UR4, c[0x0][0x2f4] ;  /* 0x0000bd0000047ab9 */ /* 0x000fe40000000800 */
[----:B------:R-:W-:-:S13]  /*5240*/  ISETP.GE.AND P3, PT, R16, UR4, PT ;  /* 0x0000000410007c0c */ /* 0x000fda000bf66270 */
[----:B---3--:R-:W-:-:S04]  /*5250*/  @!P3 LEA R14, P4, R16, R7, 0x1 ;  /* 0x00000007100eb211 */ /* 0x008fc800078808ff */
[----:B--2---:R-:W-:Y:S02]  /*5260*/  @!P3 LEA.HI.X R15, R16, R5, R17, 0x1, P4 ;  /* 0x00000005100fb211 */ /* 0x004fe400020f0c11 */
[----:B------:R-:W-:-:S13]  /*5270*/  ISETP.GE.AND P4, PT, R2, UR4, PT ;  /* 0x0000000402007c0c */ /* 0x000fda000bf86270 */
[----:B------:R-:W-:-:S04]  /*5280*/  @!P4 LEA R12, P6, R2, R7, 0x1 ;  /* 0x00000007020cc211 */ /* 0x000fc800078c08ff */
[----:B------:R-:W-:Y:S02]  /*5290*/  @!P4 LEA.HI.X R13, R2, R5, R154, 0x1, P6 ;  /* 0x00000005020dc211 */ /* 0x000fe400030f0c9a */
[----:B------:R-:W2:Y:S04]  /*52a0*/  @!P3 LDS.128 R4, [R72+0xe000] ;  /* 0x00e000004804b984 */ /* 0x000ea80000000c00 */
[----:B--2---:R-:W-:Y:S04]  /*52b0*/  @!P3 ST.E.128 desc[UR42][R14.64], R4 ;  /* 0x000000040e00b985 */ /* 0x004fe8000c101d2a */
[----:B------:R-:W2:Y:S04]  /*52c0*/  @!P4 LDS.128 R4, [R71+0xe000] ;  /* 0x00e000004704c984 */ /* 0x000ea80000000c00 */
[----:B--2---:R4:W-:Y:S02]  /*52d0*/  @!P4 ST.E.128 desc[UR42][R12.64], R4 ;  /* 0x000000040c00c985 */ /* 0x0049e4000c101d2a */
.L_x_534:
[----:B------:R-:W-:Y:S05]  /*52e0*/  BSYNC B1 ;  /* 0x0000000000017941 */ /* 0x000fea0003800000 */
.L_x_533:
[----:B------:R-:W-:-:S03]  /*52f0*/  UMOV UR4, 0xffffffff ;  /* 0xffffffff00047882 */ /* 0x000fc60000000000 */
[----:B------:R-:W-:Y:S05]  /*5300*/  BRA.DIV UR4, `(.L_x_535) ;  /* 0x0000011604d87947 */ /* 0x000fea000b800000 */
[----:B--2-4-:R2:W4:Y:S04]  /*5310*/  SHFL.IDX PT, R5, R37, 0x1, 0x1c1f ;  /* 0x003c1f0025057f89 */ /* 0x01452800000e0000 */
[----:B---3--:R2:W3:Y:S02]  /*5320*/  SHFL.IDX PT, R7, R36, 0x1, 0x1c1f ;  /* 0x003c1f0024077f89 */ /* 0x0084e400000e0000 */
.L_x_758:
[----:B------:R-:W-:-:S13]  /*5330*/  ISETP.GE.AND P3, PT, R38, 0x61, PT ;  /* 0x000000612600780c */ /* 0x000fda0003f66270 */
[----:B------:R-:W-:Y:S05]  /*5340*/  @!P3 BRA `(.L_x_509) ;  /* 0x00000000002cb947 */ /* 0x000fea0003800000 */
[----:B------:R-:W-:Y:S02]  /*5350*/  ULDC UR4, c[0x0][0x2f4] ;  /* 0x0000bd0000047ab9 */ /* 0x000fe40000000800 */
[----:B------:R-:W-:-:S13]  /*5360*/  ISETP.GE.AND P3, PT, R16, UR4, PT ;  /* 0x0000000410007c0c */ /* 0x000fda000bf66270 */
[----:B---3--:R-:W-:-:S04]  /*5370*/  @!P3 LEA R14, P4, R16, R7, 0x1 ;  /* 0x00000007100eb211 */ /* 0x008fc800078808ff */
[----:B----4-:R-:W-:Y:S02]  /*5380*/  @!P3 LEA.HI.X R15, R16, R5, R17, 0x1, P4 ;  /* 0x00000005100fb211 */ /* 0x010fe400020f0c11 */
[----:B------:R-:W-:-:S13]  /*5390*/  ISETP.GE.AND P4, PT, R2, UR4, PT ;  /* 0x0000000402007c0c */ /* 0x000fda000bf86270 */
[----:B------:R-:W-:-:S04]  /*53a0*/  @!P4 LEA R12, P6, R2, R7, 0x1 ;  /* 0x00000007020cc211 */ /* 0x000fc800078c08ff */
[----:B------:R-:W-:Y:S02]  /*53b0*/  @!P4 LEA.HI.X R13, R2, R5, R154, 0x1, P6 ;  /* 0x00000005020dc211 */ /* 0x000fe400030f0c9a */
[----:B------:R-:W3:Y:S04]  /*53c0*/  @!P3 LDS.128 R4, [R72+0x11000] ;  /* 0x011000004804b984 */ /* 0x000ee80000000c00 */
[----:B---3--:R-:W-:Y:S04]  /*53d0*/  @!P3 ST.E.128 desc[UR42][R14.64], R4 ;  /* 0x000000040e00b985 */ /* 0x008fe8000c101d2a */
[----:B------:R-:W3:Y:S04]  /*53e0*/  @!P4 LDS.128 R4, [R71+0x11000] ;  /* 0x011000004704c984 */ /* 0x000ee80000000c00 */
[----:B---3--:R3:W-:Y:S02]  /*53f0*/  @!P4 ST.E.128 desc[UR42][R12.64], R4 ;  /* 0x000000040c00c985 */ /* 0x0087e4000c101d2a */
.L_x_509:
[----:B------:R-:W-:Y:S05]  /*5400*/  BSYNC B0 ;  /* 0x0000000000007941 */ /* 0x000fea0003800000 */
.L_x_489:
[----:B0--34-:R-:W0:Y:S01]  /*5410*/  S2R R4, SR_TID.X ;  /* 0x0000000000047919 */ /* 0x019e220000002100 */
[----:B------:R-:W-:Y:S01]  /*5420*/  @!PT LDS RZ, [RZ] ;  /* 0x00000000fffff984 */ /* 0x000fe20000000800 */
[----:B------:R-:W-:Y:S01]  /*5430*/  @!PT LDS RZ, [RZ] ;  /* 0x00000000fffff984 */ /* 0x000fe20000000800 */
[----:B------:R-:W-:Y:S01]  /*5440*/  @!PT LDS RZ, [RZ] ;  /* 0x00000000fffff984 */ /* 0x000fe20000000800 */
[----:B------:R-:W-:Y:S01]  /*5450*/  @!PT LDS RZ, [RZ] ;  /* 0x00000000fffff984 */ /* 0x000fe20000000800 */
[----:B------:R3:W-:Y:S06]  /*5460*/  MEMBAR.ALL.CTA ;  /* 0x0000000000007992 */ /* 0x0007ec0000008000 */
[----:B---3--:R-:W3:Y:S01]  /*5470*/  FENCE.VIEW.ASYNC.S ;  /* 0x00000000000073c6 */ /* 0x008ee20000000000 */
[----:B------:R-:W-:Y:S05]  /*5480*/  WARPSYNC.ALL ;  /* 0x0000000000007948 */ /* 0x000fea0003800000 */
[----:B------:R-:W-:Y:S01]  /*5490*/  BSSY B0, `(.L_x_536) ;  /* 0x0000008000007945 */ /* 0x000fe20003800000 */
[----:B---3--:R3:W-:Y:S01]  /*54a0*/  BAR.SYNC.DEFER_BLOCKING R78, 0x80 ;  /* 0x0002004e0000751d */ /* 0x0087e20000010000 */
[----:B0-----:R-:W-:-:S13]  /*54b0*/  LOP3.LUT P3, RZ, R4, 0x7f, RZ, 0xc0, !PT ;  /* 0x0000007f04ff7812 */ /* 0x001fda000786c0ff */
[----:B------:R-:W-:-:S04]  /*54c0*/  @!P3 IADD3 R4, R70, 0x168a0, RZ ;  /* 0x000168a04604b810 */ /* 0x000fc80007ffe0ff */
[----:B------:R-:W-:-:S04]  /*54d0*/  @!P3 PRMT R4, RZ, 0x654, R4 ;  /* 0x00000654ff04b816 */ /* 0x000fc80000000004 */
[----:B------:R3:W-:Y:S01]  /*54e0*/  @!P3 SYNCS.ARRIVE.TRANS64.RED.A1T0 RZ, [R4+URZ], RZ ;  /* 0x000000ff04ffb9a7 */ /* 0x0007e2000810043f */
[----:B------:R-:W-:Y:S05]  /*54f0*/  @!P5 BRA `(.L_x_537) ;  /* 0x000000000004d947 */ /* 0x000fea0003800000 */
[----:B------:R-:W-:Y:S01]  /*5500*/  BPT.TRAP 0x1 ;  /* 0x000000040000795c */ /* 0x000fe20000300000 */
.L_x_537:
[----:B------:R-:W-:Y:S05]  /*5510*/  BSYNC B0 ;  /* 0x0000000000007941 */ /* 0x000fea0003800000 */
.L_x_536:
[----:B------:R-:W0:Y:S01]  /*5520*/  SYNCS.PHASECHK.TRANS64.TRYWAIT P4, [R70+URZ+0x168b0], R79 ;  /* 0x0168b04f460075a7 */ /* 0x000e22000808017f */
[----:B------:R-:W-:Y:S01]  /*5530*/  ULDC UR40, c[0x0][0x2f4] ;  /* 0x0000bd0000287ab9 */ /* 0x000fe20000000800 */
[----:B------:R-:W-:Y:S04]  /*5540*/  BSSY B0, `(.L_x_538) ;  /* 0x0000002000007945 */ /* 0x000fe80003800000 */
[----:B0-----:R-:W-:Y:S05]  /*5550*/  @!P4 BRA `(.L_x_539) ;  /* 0x000001140090c947 */ /* 0x001fea0003800000 */
.L_x_759:
[----:B------:R-:W-:Y:S05]  /*5560*/  BSYNC B0 ;  /* 0x0000000000007941 */ /* 0x000fea0003800000 */
.L_x_538:
[----:B------:R-:W-:Y:S01]  /*5570*/  ULDC.64 UR4, c[0x0][0x328] ;  /* 0x0000ca0000047ab9 */ /* 0x000fe20000000a00 */
[----:B------:R-:W-:Y:S01]  /*5580*/  ULDC.64 UR6, c[0x0][0x318] ;  /* 0x0000c60000067ab9 */ /* 0x000fe20000000a00 */
[----:B------:R-:W-:Y:S01]  /*5590*/  IMAD R75, R75, UR4, RZ ;  /* 0x000000044b4b7c24 */ /* 0x000fe2000f8e02ff */
[----:B------:R-:W-:Y:S01]  /*55a0*/  BSSY B0, `(.L_x_540) ;  /* 0x000001d000007945 */ /* 0x000fe20003800000 */
[----:B---3--:R-:W-:-:S04]  /*55b0*/  IMAD.WIDE.U32 R4, R74, UR4, RZ ;  /* 0x000000044a047c25 */ /* 0x008fc8000f8e00ff */
[----:B------:R-:W-:Y:S01]  /*55c0*/  IMAD R75, R74, UR5, R75 ;  /* 0x000000054a4b7c24 */ /* 0x000fe2000f8e024b */
[----:B------:R-:W-:Y:S01]  /*55d0*/  ULDC.64 UR4, c[0x0][0x338] ;  /* 0x0000ce0000047ab9 */ /* 0x000fe20000000a00 */
[----:B------:R-:W-:Y:S02]  /*55e0*/  IMAD.IADD R77, R77, 0x1, -R153 ;  /* 0x000000014d4d7824 */ /* 0x000fe400078e0a99 */
[----:B------:R-:W-:Y:S02]  /*55f0*/  IMAD R76, R76, UR4, RZ ;  /* 0x000000044c4c7c24 */ /* 0x000fe4000f8e02ff */
[----:B------:R-:W-:Y:S02]  /*5600*/  IMAD.IADD R5, R5, 0x1, R75 ;  /* 0x0000000105057824 */ /* 0x000fe400078e024b */
[C---:B------:R-:W-:Y:S02]  /*5610*/  IMAD R7, R73.reuse, UR5, R76 ;  /* 0x0000000549077c24 */ /* 0x040fe4000f8e024c */
[----:B------:R-:W-:Y:S01]  /*5620*/  IMAD.WIDE.U32 R4, R73, UR4, R4 ;  /* 0x0000000449047c25 */ /* 0x000fe2000f8e0004 */
[----:B------:R-:W-:-:S03]  /*5630*/  ULDC.64 UR4, c[0x0][0x330] ;  /* 0x0000cc0000047ab9 */ /* 0x000fc60000000a00 */
[----:B------:R-:W-:Y:S02]  /*5640*/  IMAD.IADD R5, R5, 0x1, R7 ;  /* 0x0000000105057824 */ /* 0x000fe400078e0207 */
[----:B------:R-:W-:-:S04]  /*5650*/  IMAD.WIDE.U32 R4, R152, UR4, R4 ;  /* 0x0000000498047c25 */ /* 0x000fc8000f8e0004 */
[----:B------:R-:W-:Y:S01]  /*5660*/  IMAD R5, R152, UR5, R5 ;  /* 0x0000000598057c24 */ /* 0x000fe2000f8e0205 */
[----:B--2---:R-:W-:-:S04]  /*5670*/  LEA R11, P4, R4, UR6, 0x1 ;  /* 0x00000006040b7c11 */ /* 0x004fc8000f8808ff */
[----:B-1----:R-:W-:Y:S01]  /*5680*/  LEA.HI.X R36, R4, UR7, R5, 0x1, P4 ;  /* 0x0000000704247c11 */ /* 0x002fe2000a0f0c05 */
[----:B------:R1:W2:Y:S01]  /*5690*/  SHFL.IDX PT, R13, R11, RZ, 0x1c1f ;  /* 0x001c1fff0b0d7589 */ /* 0x0002a200000e0000 */
[----:B------:R-:W-:-:S03]  /*56a0*/  ISETP.GE.AND P4, PT, R77, 0x1, PT ;  /* 0x000000014d00780c */ /* 0x000fc60003f86270 */
[----:B------:R1:W3:Y:S10]  /*56b0*/  SHFL.IDX PT, R5, R36, RZ, 0x1c1f ;  /* 0x001c1fff24057589 */ /* 0x0002f400000e0000 */
[----:B-1----:R-:W-:Y:S05]  /*56c0*/  @!P4 BRA `(.L_x_541) ;  /* 0x000000000028c947 */ /* 0x002fea0003800000 */
[----:B------:R-:W-:-:S13]  /*56d0*/  ISETP.GE.AND P4, PT, R16, UR40, PT ;  /* 0x0000002810007c0c */ /* 0x000fda000bf86270 */
[----:B--2---:R-:W-:-:S04]  /*56e0*/  @!P4 LEA R14, P5, R16, R13, 0x1 ;  /* 0x0000000d100ec211 */ /* 0x004fc800078a08ff */
[----:B---3--:R-:W-:Y:S02]  /*56f0*/  @!P4 LEA.HI.X R15, R16, R5, R17, 0x1, P5 ;  /* 0x00000005100fc211 */ /* 0x008fe400028f0c11 */
[----:B------:R-:W-:-:S13]  /*5700*/  ISETP.GE.AND P5, PT, R2, UR40, PT ;  /* 0x0000002802007c0c */ /* 0x000fda000bfa6270 */
[----:B------:R-:W-:-:S04]  /*5710*/  @!P5 LEA R12, P6, R2, R13, 0x1 ;  /* 0x0000000d020cd211 */ /* 0x000fc800078c08ff */
[----:B------:R-:W-:Y:S02]  /*5720*/  @!P5 LEA.HI.X R13, R2, R5, R154, 0x1, P6 ;  /* 0x00000005020dd211 */ /* 0x000fe400030f0c9a */
[----:B------:R-:W1:Y:S04]  /*5730*/  @!P4 LDS.128 R4, [R72] ;  /* 0x000000004804c984 */ /* 0x000e680000000c00 */
[----:B-1----:R-:W-:Y:S04]  /*5740*/  @!P4 ST.E.128 desc[UR42][R14.64], R4 ;  /* 0x000000040e00c985 */ /* 0x002fe8000c101d2a */
[----:B------:R-:W1:Y:S04]  /*5750*/  @!P5 LDS.128 R4, [R71] ;  /* 0x000000004704d984 */ /* 0x000e680000000c00 */
[----:B-1----:R1:W-:Y:S02]  /*5760*/  @!P5 ST.E.128 desc[UR42][R12.64], R4 ;  /* 0x000000040c00d985 */ /* 0x0023e4000c101d2a */
.L_x_541:
[----:B------:R-:W-:Y:S05]  /*5770*/  BSYNC B0 ;  /* 0x0000000000007941 */ /* 0x000fea0003800000 */
.L_x_540:
[----:B------:R-:W-:Y:S01]  /*5780*/  ISETP.GE.AND P4, PT, R77, 0x61, PT ;  /* 0x000000614d00780c */ /* 0x000fe20003f86270 */
[----:B-1-3--:R1:W3:Y:S01]  /*5790*/  SHFL.IDX PT, R5, R36, 0x1, 0x1c1f ;  /* 0x003c1f0024057f89 */ /* 0x00a2e200000e0000 */
[----:B------:R-:W-:Y:S03]  /*57a0*/  BSSY B0, `(.L_x_542) ;  /* 0x000000d000007945 */ /* 0x000fe60003800000 */
[----:B------:R-:W4:Y:S08]  /*57b0*/  SHFL.IDX PT, R11, R11, 0x1, 0x1c1f ;  /* 0x003c1f000b0b7f89 */ /* 0x000f3000000e0000 */
[----:B-1----:R-:W-:Y:S05]  /*57c0*/  @!P4 BRA `(.L_x_543) ;  /* 0x000000000028c947 */ /* 0x002fea0003800000 */
[----:B------:R-:W-:-:S13]  /*57d0*/  ISETP.GE.AND P4, PT, R16, UR40, PT ;  /* 0x0000002810007c0c */ /* 0x000fda000bf86270 */
[----:B----4-:R-:W-:-:S04]  /*57e0*/  @!P4 LEA R14, P5, R16, R11, 0x1 ;  /* 0x0000000b100ec211 */ /* 0x010fc800078a08ff */
[----:B---3--:R-:W-:Y:S02]  /*57f0*/  @!P4 LEA.HI.X R15, R16, R5, R17, 0x1, P5 ;  /* 0x00000005100fc211 */ /* 0x008fe400028f0c11 */
[----:B------:R-:W-:-:S13]  /*5800*/  ISETP.GE.AND P5, PT, R2, UR40, PT ;  /* 0x0000002802007c0c */ /* 0x000fda000bfa6270 */
[----:B------:R-:W-:-:S04]  /*5810*/  @!P5 LEA R12, P6, R2, R11, 0x1 ;  /* 0x0000000b020cd211 */ /* 0x000fc800078c08ff */
[----:B--2---:R-:W-:Y:S02]  /*5820*/  @!P5 LEA.HI.X R13, R2, R5, R154, 0x1, P6 ;  /* 0x00000005020dd211 */ /* 0x004fe400030f0c9a */
[----:B------:R-:W1:Y:S04]  /*5830*/  @!P4 LDS.128 R4, [R72+0x3000] ;  /* 0x003000004804c984 */ /* 0x000e680000000c00 */
[----:B-1----:R-:W-:Y:S04]  /*5840*/  @!P4 ST.E.128 desc[UR42][R14.64], R4 ;  /* 0x000000040e00c985 */ /* 0x002fe8000c101d2a */
[----:B------:R-:W1:Y:S04]  /*5850*/  @!P5 LDS.128 R4, [R71+0x3000] ;  /* 0x003000004704d984 */ /* 0x000e680000000c00 */
[----:B-1----:R1:W-:Y:S02]  /*5860*/  @!P5 ST.E.128 desc[UR42][R12.64], R4 ;  /* 0x000000040c00d985 */ /* 0x0023e4000c101d2a */
.L_x_543:
[----:B------:R-:W-:Y:S05]  /*5870*/  BSYNC B0 ;  /* 0x0000000000007941 */ /* 0x000fea0003800000 */
.L_x_542:
[----:B-1----:R-:W5:Y:S01]  /*5880*/  LDL R4, [R1] ;  /* 0x0000000001047983 */ /* 0x002f620000100800 */
[----:B0-----:R-:W-:Y:S01]  /*5890*/  @!P3 VIADD R70, R70, 0x168c0 ;  /* 0x000168c04646b836 */ /* 0x001fe20000000000 */
[----:B------:R-:W-:Y:S01]  /*58a0*/  IADD3 R19, R19, 0x1, RZ ;  /* 0x0000000113137810 */ /* 0x000fe20007ffe0ff */
[----:B------:R-:W-:Y:S01]  /*58b0*/  @!PT LDS RZ, [RZ] ;  /* 0x00000000fffff984 */ /* 0x000fe20000000800 */
[----:B------:R-:W-:Y:S01]  /*58c0*/  @!PT LDS RZ, [RZ] ;  /* 0x00000000fffff984 */ /* 0x000fe20000000800 */
[----:B------:R-:W-:Y:S01]  /*58d0*/  @!PT LDS RZ, [RZ] ;  /* 0x00000000fffff984 */ /* 0x000fe20000000800 */
[----:B------:R-:W-:Y:S01]  /*58e0*/  @!PT LDS RZ, [RZ] ;  /* 0x00000000fffff984 */ /* 0x000fe20000000800 */
[----:B------:R0:W-:Y:S06]  /*58f0*/  MEMBAR.ALL.CTA ;  /* 0x0000000000007992 */ /* 0x0001ec0000008000 */
[----:B0-----:R-:W0:Y:S01]  /*5900*/  FENCE.VIEW.ASYNC.S ;  /* 0x00000000000073c6 */ /* 0x001e220000000000 */
[----:B------:R-:W-:Y:S01]  /*5910*/  @!P3 PRMT R70, RZ, 0x654, R70 ;  /* 0x00000654ff46b816 */ /* 0x000fe20000000046 */
[----:B0-----:R0:W-:Y:S06]  /*5920*/  BAR.SYNC.DEFER_BLOCKING R78, 0x80 ;  /* 0x0002004e0000751d */ /* 0x0011ec0000010000 */
[----:B------:R0:W-:Y:S01]  /*5930*/  @!P3 SYNCS.ARRIVE.TRANS64.RED.A1T0 RZ, [R70+URZ], RZ ;  /* 0x000000ff46ffb9a7 */ /* 0x0001e2000810043f */
[----:B------:R-:W-:-:S04]  /*5940*/  ISETP.NE.AND P3, PT, R19, 0x2, PT ;  /* 0x000000021300780c */ /* 0x000fc80003f65270 */
[----:B------:R-:W-:Y:S02]  /*5950*/  SEL R19, R19, RZ, P3 ;  /* 0x000000ff13137207 */ /* 0x000fe40001800000 */
[----:B-----5:R-:W-:Y:S02]  /*5960*/  LOP3.LUT P4, RZ, R4, 0x1, RZ, 0xc0, !PT ;  /* 0x0000000104ff7812 */ /* 0x020fe4000788c0ff */
[----:B------:R-:W-:-:S04]  /*5970*/  SEL R4, RZ, 0x1, P3 ;  /* 0x00000001ff047807 */ /* 0x000fc80001800000 */
[----:B------:R-:W-:-:S07]  /*5980*/  LOP3.LUT R155, R155, R4, RZ, 0x3c, !PT ;  /* 0x000000049b9b7212 */ /* 0x000fce00078e3cff */
[----:B0-----:R-:W-:Y:S05]  /*5990*/  @P4 BRA `(.L_x_544) ;  /* 0xffffffc800284947 */ /* 0x001fea000383ffff */
[----:B---3--:R-:W0:Y:S01]  /*59a0*/  S2R R5, SR_TID.X ;  /* 0x0000000000057919 */ /* 0x008e220000002100 */
[----:B------:R-:W-:Y:S02]  /*59b0*/  PLOP3.LUT P0, PT, PT, PT, PT, 0x8, 0x0 ;  /* 0x000000000000781c */ /* 0x000fe40003f0e170 */
[----:B0-----:R-:W-:-:S04]  /*59c0*/  SHF.R.U32.HI R5, RZ, 0x7, R5 ;  /* 0x00000007ff057819 */ /* 0x001fc80000011605 */
[----:B------:R-:W-:-:S13]  /*59d0*/  ISETP.NE.AND P4, PT, R5, 0x1, PT ;  /* 0x000000010500780c */ /* 0x000fda0003f85270 */
[----:B------:R-:W-:Y:S06]  /*59e0*/  @!P4 BAR.ARV 0x9, 0x100 ;  /* 0x024400000000cb1d */ /* 0x000fec0000002000 */
.L_x_484:
[----:B------:R-:W-:Y:S01]  /*59f0*/  IMAD.MOV.U32 R5, RZ, RZ, RZ ;  /* 0x000000ffff057224 */ /* 0x000fe200078e00ff */
[----:B------:R-:W-:Y:S06]  /*5a00*/  @P0 BRA `(.L_x_545) ;  /* 0x00000000000c0947 */ /* 0x000fec0003800000 */
[----:B------:R-:W0:Y:S01]  /*5a10*/  FENCE.VIEW.ASYNC.G ;  /* 0x00000000000073c6 */ /* 0x000e220000000100 */
[----:B------:R-:W-:Y:S05]  /*5a20*/  WARPSYNC.ALL ;  /* 0x0000000000007948 */ /* 0x000fea0003800000 */
[----:B0-----:R-:W-:Y:S06]  /*5a30*/  BAR.ARV 0xc, 0x200 ;  /* 0x0308000000007b1d */ /* 0x001fec0000002000 */
.L_x_545:
[----:B------:R-:W3:Y:S01]  /*5a40*/  LDL R0, [R1] ;  /* 0x0000000001007983 */ /* 0x000ee20000100800 */
[----:B------:R-:W-:Y:S01]  /*5a50*/  BSSY B0, `(.L_x_546) ;  /* 0x0000020000007945 */ /* 0x000fe20003800000 */
[----:B---3--:R-:W-:-:S13]  /*5a60*/  LOP3.LUT P0, RZ, R0, 0x4, RZ, 0xc0, !PT ;  /* 0x0000000400ff7812 */ /* 0x008fda000780c0ff */
[----:B------:R-:W-:Y:S05]  /*5a70*/  @!P0 BRA `(.L_x_547) ;  /* 0x0000000000748947 */ /* 0x000fea0003800000 */
[----:B------:R-:W3:Y:S01]  /*5a80*/  LDL R0, [R1+0x34] ;  /* 0x0000340001007983 */ /* 0x000ee20000100800 */
[----:B------:R-:W-:Y:S01]  /*5a90*/  ULDC UR4, c[0x0][0x9f0] ;  /* 0x00027c0000047ab9 */ /* 0x000fe20000000800 */
[----:B---3--:R-:W-:-:S04]  /*5aa0*/  ISETP.NE.AND P0, PT, R0, RZ, PT ;  /* 0x000000ff0000720c */ /* 0x008fc80003f05270 */
        /* <DEDUP_REMOVED lines=12> */
[----:B0-----:R-:W-:Y:S01]  /*5b70*/  MOV R4, RZ ;  /* 0x000000ff00047202 */ /* 0x001fe20000000f00 */
[----:B-1----:R-:W-:-:S04]  /*5b80*/  IMAD.MOV R7, RZ, RZ, -R5 ;  /* 0x000000ffff077224 */ /* 0x002fc800078e0a05 */
        /* <DEDUP_REMOVED lines=11> */
[----:B------:R-:W-:-:S07]  /*5c40*/  @!P1 LOP3.LUT R5, RZ, R9, RZ, 0x33, !PT ;  /* 0x00000009ff059212 */ /* 0x000fce00078e33ff */
.L_x_547:
[----:B------:R-:W-:Y:S05]  /*5c50*/  BSYNC B0 ;  /* 0x0000000000007941 */ /* 0x000fea0003800000 */
.L_x_546:
[----:B------:R-:W3:Y:S01]  /*5c60*/  LDL R0, [R1+0x4c] ;  /* 0x00004c0001007983 */ /* 0x000ee20000100800 */
[----:B------:R-:W-:Y:S01]  /*5c70*/  PLOP3.LUT P0, PT, PT, PT, PT, 0x80, 0x0 ;  /* 0x000000000000781c */ /* 0x000fe20003f0f070 */
[----:B------:R-:W-:Y:S01]  /*5c80*/  IMAD.MOV.U32 R60, RZ, RZ, RZ ;  /* 0x000000ffff3c7224 */ /* 0x000fe200078e00ff */
[----:B------:R-:W-:Y:S02]  /*5c90*/  MOV R3, RZ ;  /* 0x000000ff00037202 */ /* 0x000fe40000000f00 */
        /* <DEDUP_REMOVED lines=14> */
[----:B------:R-:W-:Y:S01]  /*5d80*/  CS2R R20, SRZ ;  /* 0x0000000000147805 */ /* 0x000fe2000001ff00 */
[----:B---3--:R-:W-:-:S05]  /*5d90*/  IMAD R0, R0, R5, RZ ;  /* 0x0000000500007224 */ /* 0x008fca00078e02ff */
[----:B------:R0:W-:Y:S01]  /*5da0*/  STL [R1+0x24], R0 ;  /* 0x0000240001007387 */ /* 0x0001e20000100800 */
[----:B------:R-:W-:Y:S02]  /*5db0*/  VIADDMNMX R88, R0, R5, R26, PT ;  /* 0x0000000500587246 */ /* 0x000fe4000380011a */
[----:B------:R-:W-:Y:S02]  /*5dc0*/  CS2R R26, SRZ ;  /* 0x00000000001a7805 */ /* 0x000fe4000001ff00 */
[----:B------:R-:W-:-:S13]  /*5dd0*/  ISETP.GT.AND P1, PT, R88, R0, PT ;  /* 0x000000005800720c */ /* 0x000fda0003f24270 */
[----:B0-----:R-:W-:Y:S05]  /*5de0*/  @!P1 BRA `(.L_x_548) ;  /* 0x00000070005c9947 */ /* 0x001fea0003800000 */
[----:B------:R-:W-:-:S03]  /*5df0*/  UMOV UR4, 0xffffffff ;  /* 0xffffffff00047882 */ /* 0x000fc60000000000 */
[----:B------:R-:W-:Y:S05]  /*5e00*/  BRA.DIV UR4, `(.L_x_549) ;  /* 0x0000010e04787947 */ /* 0x000fea000b800000 */
[----:B------:R-:W0:Y:S02]  /*5e10*/  S2R R0, SR_TID.X ;  /* 0x0000000000007919 */ /* 0x000e240000002100 */
[----:B0-----:R-:W-:-:S05]  /*5e20*/  VIADD R3, R0, 0xffffff80 ;  /* 0xffffff8000037836 */ /* 0x001fca0000000000 */
[----:B------:R-:W-:-:S04]  /*5e30*/  SHF.R.S32.HI R0, RZ, 0x1f, R3 ;  /* 0x0000001fff007819 */ /* 0x000fc80000011403 */
[----:B------:R-:W-:-:S04]  /*5e40*/  LEA.HI R0, R0, R3, RZ, 0x7 ;  /* 0x0000000300007211 */ /* 0x000fc800078f38ff */
[----:B------:R-:W-:-:S06]  /*5e50*/  SHF.R.S32.HI R0, RZ, 0x7, R0 ;  /* 0x00000007ff007819 */ /* 0x000fcc0000011400 */
[----:B------:R-:W0:Y:S04]  /*5e60*/  SHFL.IDX PT, R0, R0, RZ, 0x1f ;  /* 0x00001fff00007589 */ /* 0x000e2800000e0000 */
[----:B0-----:R0:W-:Y:S02]  /*5e70*/  STL [R1+0x28], R0 ;  /* 0x0000280001007387 */ /* 0x0011e40000100800 */
.L_x_762:
[----:B------:R-:W0:Y:S01]  /*5e80*/  LDL R3, [R1+0x28] ;  /* 0x0000280001037983 */ /* 0x000e220000100800 */
[----:B------:R-:W-:Y:S01]  /*5e90*/  BSSY B6, `(.L_x_550) ;  /* 0x000001b000067945 */ /* 0x000fe20003800000 */
[----:B0-----:R-:W-:-:S05]  /*5ea0*/  IMAD.HI R0, R3, 0x55555556, RZ ;  /* 0x5555555603007827 */ /* 0x001fca00078e02ff */
[----:B------:R-:W-:-:S05]  /*5eb0*/  LEA.HI R0, R0, R0, RZ, 0x1 ;  /* 0x0000000000007211 */ /* 0x000fca00078f08ff */
[----:B------:R-:W-:Y:S02]  /*5ec0*/  IMAD R0, R0, -0x3, R3 ;  /* 0xfffffffd00007824 */ /* 0x000fe400078e0203 */
[----:B------:R-:W-:-:S04]  /*5ed0*/  VIADD R3, R18, 0x8400 ;  /* 0x0000840012037836 */ /* 0x000fc80000000000 */
[----:B------:R-:W-:Y:S01]  /*5ee0*/  IMAD R0, R0, 0x2000, R3 ;  /* 0x0000200000007824 */ /* 0x000fe200078e0203 */
[----:B------:R-:W-:-:S04]  /*5ef0*/  LOP3.LUT P0, RZ, R3, 0x3ff, RZ, 0xc0, !PT ;  /* 0x000003ff03ff7812 */ /* 0x000fc8000780c0ff */
[----:B------:R-:W-:Y:S02]  /*5f00*/  SHF.R.U32.HI R0, RZ, 0x4, R0 ;  /* 0x00000004ff007819 */ /* 0x000fe40000011600 */
[----:B------:R-:W-:Y:S02]  /*5f10*/  P2R R26, PR, RZ, 0x1 ;  /* 0x00000001ff1a7803 */ /* 0x000fe40000000000 */
[----:B------:R-:W-:-:S05]  /*5f20*/  LOP3.LUT R29, R0, 0x3fff, RZ, 0xc0, !PT ;  /* 0x00003fff001d7812 */ /* 0x000fca00078ec0ff */
[----:B------:R-:W-:Y:S05]  /*5f30*/  @!P0 BRA `(.L_x_551) ;  /* 0x0000000000408947 */ /* 0x000fea0003800000 */
[----:B------:R-:W-:Y:S01]  /*5f40*/  MOV R0, 0x0 ;  /* 0x0000000000007802 */ /* 0x000fe20000000f00 */
[----:B------:R-:W-:Y:S01]  /*5f50*/  ULDC.64 UR4, c[0x4][0x88] ;  /* 0x0100220000047ab9 */ /* 0x000fe20000000a00 */
[----:B------:R-:W-:Y:S01]  /*5f60*/  ULDC.64 UR6, c[0x4][0x90] ;  /* 0x0100240000067ab9 */ /* 0x000fe20000000a00 */
[----:B------:R-:W-:Y:S01]  /*5f70*/  MOV R4, UR4 ;  /* 0x0000000400047c02 */ /* 0x000fe20008000f00 */
[----:B---3--:R0:W3:Y:S01]  /*5f80*/  LDC.64 R14, c[0x4][R0] ;  /* 0x01000000000e7b82 */ /* 0x0080e20000000a00 */
[----:B------:R-:W-:Y:S01]  /*5f90*/  IMAD.U32 R5, RZ, RZ, UR5 ;  /* 0x00000005ff057e24 */ /* 0x000fe2000f8e00ff */
[----:B------:R-:W-:Y:S01]  /*5fa0*/  ULDC.64 UR4, c[0x4][0x28] ;  /* 0x01000a0000047ab9 */ /* 0x000fe20000000a00 */
[----:B-1----:R-:W-:Y:S01]  /*5fb0*/  IMAD.U32 R6, RZ, RZ, UR6 ;  /* 0x00000006ff067e24 */ /* 0x002fe2000f8e00ff */
[----:B----4-:R-:W-:Y:S01]  /*5fc0*/  MOV R11, UR5 ;  /* 0x00000005000b7c02 */ /* 0x010fe20008000f00 */
[----:B------:R-:W-:Y:S02]  /*5fd0*/  IMAD.U32 R7, RZ, RZ, UR7 ;  /* 0x00000007ff077e24 */ /* 0x000fe4000f8e00ff */
[----:B------:R-:W-:-:S02]  /*5fe0*/  IMAD.U32 R10, RZ, RZ, UR4 ;  /* 0x00000004ff0a7e24 */ /* 0x000fc4000f8e00ff */
[----:B------:R-:W-:Y:S02]  /*5ff0*/  IMAD.MOV.U32 R8, RZ, RZ, 0x70 ;  /* 0x00000070ff087424 */ /* 0x000fe400078e00ff */
[----:B------:R-:W-:Y:S02]  /*6000*/  IMAD.MOV.U32 R12, RZ, RZ, 0x1 ;  /* 0x00000001ff0c7424 */ /* 0x000fe400078e00ff */
[----:B0-2---:R-:W-:-:S07]  /*6010*/  IMAD.MOV.U32 R13, RZ, RZ, RZ ;  /* 0x000000ffff0d7224 */ /* 0x005fce00078e00ff */
[----:B------:R-:W-:-:S07]  /*6020*/  LEPC R20, `(.L_x_551) ;  /* 0x000000001014794e */ /* 0x000fce0000000000 */
[----:B---3-5:R-:W-:Y:S05]  /*6030*/  CALL.ABS.NOINC R14 ;  /* 0x000000000e007343 */ /* 0x028fea0003c00000 */
.L_x_551:
[----:B------:R-:W-:Y:S05]  /*6040*/  BSYNC B6 ;  /* 0x0000000000067941 */ /* 0x000fea0003800000 */
.L_x_550:
[----:B------:R-:W-:Y:S02]  /*6050*/  ULDC UR4, c[0x0][0x3f4] ;  /* 0x0000fd0000047ab9 */ /* 0x000fe40000000800 */
[----:B------:R-:W-:-:S13]  /*6060*/  ISETP.LT.AND P0, PT, RZ, UR4, PT ;  /* 0x00000004ff007c0c */ /* 0x000fda000bf01270 */
[----:B------:R-:W-:Y:S05]  /*6070*/  @P0 BRA `(.L_x_552) ;  /* 0x0000000000400947 */ /* 0x000fea0003800000 */
[----:B------:R-:W-:-:S04]  /*6080*/  ULEA.HI UR4, UR37, UR37, URZ, 0x1 ;  /* 0x0000002525047291 */ /* 0x000fc8000f8f083f */
[----:B------:R-:W-:-:S04]  /*6090*/  ULOP3.LUT UR4, UR4, 0xfffffffe, URZ, 0xc0, !UPT ;  /* 0xfffffffe04047892 */ /* 0x000fc8000f8ec03f */
[----:B------:R-:W-:-:S06]  /*60a0*/  UIADD3 UR4, UR37, -UR4, URZ ;  /* 0x8000000425047290 */ /* 0x000fcc000fffe03f */
[----:B------:R-:W-:-:S05]  /*60b0*/  IMAD.U32 R3, RZ, RZ, UR4 ;  /* 0x00000004ff037e24 */ /* 0x000fca000f8e00ff */
[----:B------:R-:W-:-:S04]  /*60c0*/  SHF.L.U32 R3, R3, 0x1f, RZ ;  /* 0x0000001f03037819 */ /* 0x000fc800000006ff */
[----:B------:R0:W0:Y:S03]  /*60d0*/  SYNCS.PHASECHK.TRANS64.TRYWAIT P0, [R18+URZ+0x16800], R3 ;  /* 0x01680003120075a7 */ /* 0x000026000800017f */
[----:B0-----:R-:W-:Y:S05]  /*60e0*/  @!P0 NANOSLEEP.SYNCS 0x989680 ;  /* 0x009896800000895d */ /* 0x001fea0003900000 */
[----:B------:R-:W0:Y:S01]  /*60f0*/  @!P0 SYNCS.PHASECHK.TRANS64 P0, [R18+URZ+0x16800], R3 ;  /* 0x01680003120085a7 */ /* 0x000e22000800007f */
[----:B------:R-:W-:Y:S04]  /*6100*/  BSSY B0, `(.L_x_553) ;  /* 0x0000006000007945 */ /* 0x000fe80003800000 */
[----:B0-----:R-:W-:Y:S05]  /*6110*/  @P0 BRA `(.L_x_554) ;  /* 0x0000000000100947 */ /* 0x001fea0003800000 */
.L_x_555:
[----:B------:R0:W0:Y:S02]  /*6120*/  SYNCS.PHASECHK.TRANS64.TRYWAIT P0, [R18+URZ+0x16800], R3 ;  /* 0x01680003120075a7 */ /* 0x000024000800017f */
[----:B0-----:R-:W-:Y:S05]  /*6130*/  @!P0 NANOSLEEP.SYNCS 0x989680 ;  /* 0x009896800000895d */ /* 0x001fea0003900000 */
[----:B------:R-:W0:Y:S02]  /*6140*/  @!P0 SYNCS.PHASECHK.TRANS64 P0, [R18+URZ+0x16800], R3 ;  /* 0x01680003120085a7 */ /* 0x000e24000800007f */
[----:B0-----:R-:W-:Y:S05]  /*6150*/  @!P0 BRA `(.L_x_555) ;  /* 0xfffffffc00f08947 */ /* 0x001fea000383ffff */
.L_x_554:
[----:B------:R-:W-:Y:S05]  /*6160*/  BSYNC B0 ;  /* 0x0000000000007941 */ /* 0x000fea0003800000 */
.L_x_553:
[----:B------:R-:W-:Y:S05]  /*6170*/  BRA `(.L_x_556) ;  /* 0x0000002000ec7947 */ /* 0x000fea0003800000 */
.L_x_552:
[----:B-----5:R-:W-:Y:S01]  /*6180*/  SHF.R.S32.HI R0, RZ, 0x1f, R25 ;  /* 0x0000001fff007819 */ /* 0x020fe20000011419 */
[----:B------:R-:W-:Y:S01]  /*6190*/  ULDC.64 UR4, c[0x0][0x3f8] ;  /* 0x0000fe0000047ab9 */ /* 0x000fe20000000a00 */
[----:B------:R-:W-:Y:S01]  /*61a0*/  ULDC.64 UR6, c[0x0][0x408] ;  /* 0x0001020000067ab9 */ /* 0x000fe20000000a00 */
[----:B------:R-:W-:Y:S01]  /*61b0*/  ISETP.NE.AND P2, PT, R26, RZ, PT ;  /* 0x000000ff1a00720c */ /* 0x000fe20003f45270 */
[----:B------:R-:W-:Y:S01]  /*61c0*/  IMAD.WIDE.U32 R4, R25, UR4, RZ ;  /* 0x0000000419047c25 */ /* 0x000fe2000f8e00ff */
[----:B------:R-:W-:Y:S03]  /*61d0*/  BSSY B6, `(.L_x_557) ;  /* 0x000001f000067945 */ /* 0x000fe60003800000 */
[C---:B-1----:R-:W-:Y:S02]  /*61e0*/  IMAD R6, R0.reuse, UR4, RZ ;  /* 0x0000000400067c24 */ /* 0x042fe4000f8e02ff */
[----:B------:R-:W-:-:S02]  /*61f0*/  IMAD R0, R0, UR6, RZ ;  /* 0x0000000600007c24 */ /* 0x000fc4000f8e02ff */
[C---:B------:R-:W-:Y:S01]  /*6200*/  IMAD R3, R25.reuse, UR5, R6 ;  /* 0x0000000519037c24 */ /* 0x040fe2000f8e0206 */
[----:B------:R-:W-:Y:S01]  /*6210*/  ULDC.64 UR4, c[0x0][0x3e8] ;  /* 0x0000fa0000047ab9 */ /* 0x000fe20000000a00 */
[----:B------:R-:W-:-:S03]  /*6220*/  IMAD.WIDE.U32 R6, R25, UR6, RZ ;  /* 0x0000000619067c25 */ /* 0x000fc6000f8e00ff */
[----:B------:R-:W-:Y:S01]  /*6230*/  IADD3 R5, R3, R5, RZ ;  /* 0x0000000503057210 */ /* 0x000fe20007ffe0ff */
[----:B------:R-:W-:Y:S01]  /*6240*/  IMAD R9, R25, UR7, R0 ;  /* 0x0000000719097c24 */ /* 0x000fe2000f8e0200 */
[----:B------:R-:W-:Y:S01]  /*6250*/  ULDC.64 UR6, c[0x0][0x400] ;  /* 0x0001000000067ab9 */ /* 0x000fe20000000a00 */
[----:B------:R-:W-:Y:S02]  /*6260*/  LEA R25, P0, R4, UR4, 0x1 ;  /* 0x0000000404197c11 */ /* 0x000fe4000f8008ff */
[----:B------:R-:W-:Y:S01]  /*6270*/  IMAD.IADD R3, R9, 0x1, R7 ;  /* 0x0000000109037824 */ /* 0x000fe200078e0207 */
[----:B------:R-:W-:Y:S02]  /*6280*/  LEA R27, P1, R6, UR6, 0x1 ;  /* 0x00000006061b7c11 */ /* 0x000fe4000f8208ff */
[----:B------:R-:W-:Y:S02]  /*6290*/  LEA.HI.X R26, R4, UR5, R5, 0x1, P0 ;  /* 0x00000005041a7c11 */ /* 0x000fe400080f0c05 */
[----:B------:R-:W-:Y:S01]  /*62a0*/  LEA.HI.X R28, R6, UR7, R3, 0x1, P1 ;  /* 0x00000007061c7c11 */ /* 0x000fe200088f0c03 */
[----:B------:R-:W-:Y:S08]  /*62b0*/  @!P2 BRA `(.L_x_558) ;  /* 0x000000000040a947 */ /* 0x000ff00003800000 */
[----:B------:R-:W-:Y:S01]  /*62c0*/  MOV R0, 0x0 ;  /* 0x0000000000007802 */ /* 0x000fe20000000f00 */
[----:B------:R-:W-:Y:S01]  /*62d0*/  ULDC.64 UR4, c[0x4][0x88] ;  /* 0x0100220000047ab9 */ /* 0x000fe20000000a00 */
[----:B------:R-:W-:Y:S01]  /*62e0*/  ULDC.64 UR6, c[0x4][0x90] ;  /* 0x0100240000067ab9 */ /* 0x000fe20000000a00 */
[----:B------:R-:W-:Y:S01]  /*62f0*/  IMAD.U32 R4, RZ, RZ, UR4 ;  /* 0x00000004ff047e24 */ /* 0x000fe2000f8e00ff */
[----:B---3--:R0:W1:Y:S01]  /*6300*/  LDC.64 R14, c[0x4][R0] ;  /* 0x01000000000e7b82 */ /* 0x0080620000000a00 */
[----:B------:R-:W-:Y:S01]  /*6310*/  IMAD.U32 R5, RZ, RZ, UR5 ;  /* 0x00000005ff057e24 */ /* 0x000fe2000f8e00ff */
[----:B------:R-:W-:Y:S01]  /*6320*/  ULDC.64 UR4, c[0x4][0x20] ;  /* 0x0100080000047ab9 */ /* 0x000fe20000000a00 */
[----:B------:R-:W-:Y:S01]  /*6330*/  IMAD.U32 R6, RZ, RZ, UR6 ;  /* 0x00000006ff067e24 */ /* 0x000fe2000f8e00ff */
[----:B------:R-:W-:Y:S01]  /*6340*/  MOV R7, UR7 ;  /* 0x0000000700077c02 */ /* 0x000fe20008000f00 */
[----:B------:R-:W-:Y:S01]  /*6350*/  IMAD.U32 R10, RZ, RZ, UR4 ;  /* 0x00000004ff0a7e24 */ /* 0x000fe2000f8e00ff */
[----:B--2---:R-:W-:Y:S01]  /*6360*/  MOV R13, RZ ;  /* 0x000000ff000d7202 */ /* 0x004fe20000000f00 */
[----:B----4-:R-:W-:-:S02]  /*6370*/  IMAD.U32 R11, RZ, RZ, UR5 ;  /* 0x00000005ff0b7e24 */ /* 0x010fc4000f8e00ff */
[----:B------:R-:W-:Y:S02]  /*6380*/  IMAD.MOV.U32 R8, RZ, RZ, 0x70 ;  /* 0x00000070ff087424 */ /* 0x000fe400078e00ff */
[----:B0-----:R-:W-:-:S07]  /*6390*/  IMAD.MOV.U32 R12, RZ, RZ, 0x1 ;  /* 0x00000001ff0c7424 */ /* 0x001fce00078e00ff */
[----:B------:R-:W-:-:S07]  /*63a0*/  LEPC R20, `(.L_x_558) ;  /* 0x000000001014794e */ /* 0x000fce0000000000 */
[----:B-1----:R-:W-:Y:S05]  /*63b0*/  CALL.ABS.NOINC R14 ;  /* 0x000000000e007343 */ /* 0x002fea0003c00000 */
.L_x_558:
[----:B------:R-:W-:Y:S05]  /*63c0*/  BSYNC B6 ;  /* 0x0000000000067941 */ /* 0x000fea0003800000 */
.L_x_557:
[----:B------:R-:W-:Y:S01]  /*63d0*/  ULDC.U8 UR4, c[0x0][0x410] ;  /* 0x0001040000047ab9 */ /* 0x000fe20000000000 */
[----:B------:R-:W-:Y:S01]  /*63e0*/  BSSY B0, `(.L_x_559) ;  /* 0x000020c000007945 */ /* 0x000fe20003800000 */
[----:B------:R-:W-:Y:S01]  /*63f0*/  ISETP.NE.AND P0, PT, RZ, UR4, PT ;  /* 0x00000004ff007c0c */ /* 0x000fe2000bf05270 */
[----:B------:R-:W-:-:S12]  /*6400*/  IMAD R4, R33, 0xc0, R153 ;  /* 0x000000c021047824 */ /* 0x000fd800078e0299 */
[----:B------:R-:W-:Y:S05]  /*6410*/  @!P0 BRA `(.L_x_560) ;  /* 0x0000001000288947 */ /* 0x000fea0003800000 */
[----:B------:R-:W-:-:S03]  /*6420*/  UMOV UR4, 0xffffffff ;  /* 0xffffffff00047882 */ /* 0x000fc60000000000 */
[----:B------:R-:W-:Y:S05]  /*6430*/  BRA.DIV UR4, `(.L_x_561) ;  /* 0x0000010a042c7947 */ /* 0x000fea000b800000 */
[----:B------:R0:W1:Y:S04]  /*6440*/  SHFL.IDX PT, R3, R26, RZ, 0x1c1f ;  /* 0x001c1fff1a037589 */ /* 0x00006800000e0000 */
[----:B------:R0:W0:Y:S04]  /*6450*/  SHFL.IDX PT, R0, R25, RZ, 0x1c1f ;  /* 0x001c1fff19007589 */ /* 0x00002800000e0000 */
[----:B------:R0:W0:Y:S04]  /*6460*/  SHFL.IDX PT, R5, R28, RZ, 0x1c1f ;  /* 0x001c1fff1c057589 */ /* 0x00002800000e0000 */
[----:B---3--:R3:W0:Y:S02]  /*6470*/  SHFL.IDX PT, R14, R27, RZ, 0x1c1f ;  /* 0x001c1fff1b0e7589 */ /* 0x00862400000e0000 */
.L_x_768:
[----:B------:R-:W-:Y:S01]  /*6480*/  ULDC UR4, c[0x0][0x448] ;  /* 0x0001120000047ab9 */ /* 0x000fe20000000800 */
[----:B------:R-:W-:Y:S01]  /*6490*/  BSSY B1, `(.L_x_562) ;  /* 0x000001e000017945 */ /* 0x000fe20003800000 */
[----:B0-----:R-:W-:Y:S01]  /*64a0*/  IMAD R26, R24, UR4, RZ ;  /* 0x00000004181a7c24 */ /* 0x001fe2000f8e02ff */
[----:B------:R-:W-:Y:S02]  /*64b0*/  CS2R R8, SRZ ;  /* 0x0000000000087805 */ /* 0x000fe4000001ff00 */
[----:B------:R-:W-:Y:S02]  /*64c0*/  CS2R R6, SRZ ;  /* 0x0000000000067805 */ /* 0x000fe4000001ff00 */
[----:B----4-:R-:W-:Y:S02]  /*64d0*/  CS2R R10, SRZ ;  /* 0x00000000000a7805 */ /* 0x010fe4000001ff00 */
[----:B--2---:R-:W-:Y:S02]  /*64e0*/  CS2R R12, SRZ ;  /* 0x00000000000c7805 */ /* 0x004fe4000001ff00 */
[----:B------:R-:W-:-:S13]  /*64f0*/  ISETP.GE.AND P0, PT, R4, R26, PT ;  /* 0x0000001a0400720c */ /* 0x000fda0003f06270 */
[----:B------:R-:W-:Y:S05]  /*6500*/  @P0 BRA `(.L_x_563) ;  /* 0x0000000000580947 */ /* 0x000fea0003800000 */
[----:B------:R-:W2:Y:S01]  /*6510*/  LDL R28, [R1+0x58] ;  /* 0x00005800011c7983 */ /* 0x000ea20000100800 */
[----:B------:R-:W-:-:S03]  /*6520*/  ULDC UR4, c[0x0][0x3f4] ;  /* 0x0000fd0000047ab9 */ /* 0x000fc60000000800 */
[----:B---3--:R-:W3:Y:S01]  /*6530*/  LDL R27, [R1+0x54] ;  /* 0x00005400011b7983 */ /* 0x008ee20000100800 */
[----:B------:R-:W-:Y:S01]  /*6540*/  ISETP.GE.AND P3, PT, R157, UR4, PT ;  /* 0x000000049d007c0c */ /* 0x000fe2000bf66270 */
[----:B------:R-:W-:Y:S01]  /*6550*/  IMAD.MOV.U32 R6, RZ, RZ, R0 ;  /* 0x000000ffff067224 */ /* 0x000fe200078e0000 */
[----:B------:R-:W-:Y:S01]  /*6560*/  ISETP.GE.AND P2, PT, R22, UR4, PT ;  /* 0x0000000416007c0c */ /* 0x000fe2000bf46270 */
[----:B-1----:R-:W-:Y:S01]  /*6570*/  IMAD.MOV.U32 R7, RZ, RZ, R3 ;  /* 0x000000ffff077224 */ /* 0x002fe200078e0003 */
[----:B------:R-:W-:Y:S01]  /*6580*/  CS2R R10, SRZ ;  /* 0x00000000000a7805 */ /* 0x000fe2000001ff00 */
[----:B------:R-:W-:Y:S01]  /*6590*/  IMAD.MOV.U32 R15, RZ, RZ, R5 ;  /* 0x000000ffff0f7224 */ /* 0x000fe200078e0005 */
[----:B------:R-:W-:Y:S02]  /*65a0*/  CS2R R8, SRZ ;  /* 0x0000000000087805 */ /* 0x000fe4000001ff00 */
[----:B------:R-:W-:-:S07]  /*65b0*/  CS2R R12, SRZ ;  /* 0x00000000000c7805 */ /* 0x000fce000001ff00 */
[----:B------:R-:W-:Y:S01]  /*65c0*/  @!P2 IMAD.WIDE R20, R22, 0x2, R6 ;  /* 0x000000021614a825 */ /* 0x000fe200078e0206 */
[----:B------:R-:W-:-:S04]  /*65d0*/  CS2R R6, SRZ ;  /* 0x0000000000067805 */ /* 0x000fc8000001ff00 */
[----:B------:R0:W5:Y:S01]  /*65e0*/  @!P2 LD.E.64 R10, desc[UR42][R20.64] ;  /* 0x0000002a140aa980 */ /* 0x000162000c101b00 */
[-C--:B--2---:R-:W-:Y:S02]  /*65f0*/  @!P3 IADD3 R24, P0, R0, R28.reuse, RZ ;  /* 0x0000001c0018b210 */ /* 0x084fe40007f1e0ff */
[----:B------:R-:W-:Y:S01]  /*6600*/  @!P3 IADD3 R4, P1, R14, R28, RZ ;  /* 0x0000001c0e04b210 */ /* 0x000fe20007f3e0ff */
[----:B------:R-:W-:-:S03]  /*6610*/  @!P2 IMAD.WIDE R14, R22, 0x2, R14 ;  /* 0x00000002160ea825 */ /* 0x000fc600078e020e */
[----:B---3--:R-:W-:Y:S01]  /*6620*/  @!P3 IADD3.X R5, R5, R27, RZ, P1, !PT ;  /* 0x0000001b0505b210 */ /* 0x008fe20000ffe4ff */
[----:B------:R-:W-:Y:S01]  /*6630*/  @!P3 IMAD.X R25, R3, 0x1, R27, P0 ;  /* 0x000000010319b824 */ /* 0x000fe200000e061b */
[----:B------:R0:W5:Y:S04]  /*6640*/  @!P2 LD.E.64 R8, desc[UR42][R14.64] ;  /* 0x0000002a0e08a980 */ /* 0x000168000c101b00 */
[----:B------:R0:W5:Y:S04]  /*6650*/  @!P3 LD.E.64 R12, desc[UR42][R24.64] ;  /* 0x0000002a180cb980 */ /* 0x000168000c101b00 */
[----:B------:R0:W5:Y:S02]  /*6660*/  @!P3 LD.E.64 R6, desc[UR42][R4.64] ;  /* 0x0000002a0406b980 */ /* 0x000164000c101b00 */
.L_x_563:
[----:B------:R-:W-:Y:S05]  /*6670*/  BSYNC B1 ;  /* 0x0000000000017941 */ /* 0x000fea0003800000 */
.L_x_562:
[----:B0-----:R-:W2:Y:S01]  /*6680*/  LDL R14, [R1+0x20] ;  /* 0x00002000010e7983 */ /* 0x001ea20000100800 */
[----:B------:R-:W-:Y:S01]  /*6690*/  ULEA.HI UR4, UR37, UR37, URZ, 0x1 ;  /* 0x0000002525047291 */ /* 0x000fe2000f8f083f */
[----:B------:R-:W-:Y:S01]  /*66a0*/  IMAD R4, R33, -0xc0, R26 ;  /* 0xffffff4021047824 */ /* 0x000fe200078e021a */
[----:B-----5:R-:W-:Y:S01]  /*66b0*/  SHF.R.U64 R34, R10, 0x10, R11 ;  /* 0x000000100a227819 */ /* 0x020fe2000000120b */
[----:B------:R-:W0:Y:S01]  /*66c0*/  S2R R5, SR_TID.X ;  /* 0x0000000000057919 */ /* 0x000e220000002100 */
[----:B------:R-:W-:Y:S01]  /*66d0*/  ULOP3.LUT UR4, UR4, 0xfffffffe, URZ, 0xc0, !UPT ;  /* 0xfffffffe04047892 */ /* 0x000fe2000f8ec03f */
[----:B------:R-:W-:Y:S01]  /*66e0*/  IMAD.MOV.U32 R33, RZ, RZ, R10 ;  /* 0x000000ffff217224 */ /* 0x000fe200078e000a */
[--C-:B------:R-:W-:Y:S01]  /*66f0*/  SHF.R.U64 R24, R12, 0x10, R13.reuse ;  /* 0x000000100c187819 */ /* 0x100fe2000000120d */
[--C-:B------:R-:W-:Y:S01]  /*6700*/  IMAD.MOV.U32 R10, RZ, RZ, R13.reuse ;  /* 0x000000ffff0a7224 */ /* 0x100fe200078e000d */
[----:B------:R-:W-:Y:S01]  /*6710*/  UIADD3 UR4, UR37, -UR4, URZ ;  /* 0x8000000425047290 */ /* 0x000fe2000fffe03f */
[----:B------:R-:W-:Y:S01]  /*6720*/  SHF.R.U32.HI R25, RZ, 0x10, R13 ;  /* 0x00000010ff197819 */ /* 0x000fe2000001160d */
[--C-:B------:R-:W-:Y:S01]  /*6730*/  IMAD.MOV.U32 R13, RZ, RZ, R9.reuse ;  /* 0x000000ffff0d7224 */ /* 0x100fe200078e0009 */
[----:B------:R-:W-:Y:S01]  /*6740*/  MOV R20, R11 ;  /* 0x0000000b00147202 */ /* 0x000fe20000000f00 */
[----:B------:R-:W-:Y:S01]  /*6750*/  BSSY B1, `(.L_x_564) ;  /* 0x0000027000017945 */ /* 0x000fe20003800000 */
[--C-:B------:R-:W-:Y:S01]  /*6760*/  SHF.R.U64 R35, R8, 0x10, R9.reuse ;  /* 0x0000001008237819 */ /* 0x100fe20000001209 */
[----:B------:R-:W-:Y:S01]  /*6770*/  IMAD.U32 R15, RZ, RZ, UR4 ;  /* 0x00000004ff0f7e24 */ /* 0x000fe2000f8e00ff */
[----:B------:R-:W-:Y:S01]  /*6780*/  SHF.R.U32.HI R26, RZ, 0x10, R9 ;  /* 0x00000010ff1a7819 */ /* 0x000fe20000011609 */
[----:B------:R-:W-:Y:S01]  /*6790*/  IMAD.MOV.U32 R9, RZ, RZ, R6 ;  /* 0x000000ffff097224 */ /* 0x000fe200078e0006 */
[----:B------:R-:W-:-:S02]  /*67a0*/  MOV R32, R8 ;  /* 0x0000000800207202 */ /* 0x000fc40000000f00 */
[----:B------:R-:W-:Y:S02]  /*67b0*/  SHF.L.U32 R15, R15, 0x1f, RZ ;  /* 0x0000001f0f0f7819 */ /* 0x000fe400000006ff */
[----:B------:R-:W-:Y:S02]  /*67c0*/  SHF.R.U64 R6, R6, 0x10, R7 ;  /* 0x0000001006067819 */ /* 0x000fe40000001207 */
[----:B------:R-:W4:Y:S01]  /*67d0*/  SYNCS.PHASECHK.TRANS64.TRYWAIT P0, [R18+URZ+0x16800], R15 ;  /* 0x0168000f120075a7 */ /* 0x000f22000800017f */
[----:B------:R-:W-:Y:S02]  /*67e0*/  PRMT R8, R10, 0x5410, R25 ;  /* 0x000054100a087816 */ /* 0x000fe40000000019 */
[----:B------:R-:W-:Y:S02]  /*67f0*/  PRMT R33, R33, 0x5410, R20 ;  /* 0x0000541021217816 */ /* 0x000fe40000000014 */
[----:B------:R-:W-:Y:S02]  /*6800*/  PRMT R10, R24, 0x7610, R10 ;  /* 0x00007610180a7816 */ /* 0x000fe4000000000a */
[----:B------:R-:W-:-:S02]  /*6810*/  PRMT R32, R32, 0x5410, R13 ;  /* 0x0000541020207816 */ /* 0x000fc4000000000d */
[----:B------:R-:W-:Y:S01]  /*6820*/  PRMT R35, R35, 0x5410, R26 ;  /* 0x0000541023237816 */ /* 0x000fe2000000001a */
[----:B0-----:R-:W-:-:S05]  /*6830*/  VIADD R21, R5, 0xffffff80 ;  /* 0xffffff8005157836 */ /* 0x001fca0000000000 */
[----:B------:R-:W-:-:S04]  /*6840*/  SHF.R.S32.HI R5, RZ, 0x1f, R21 ;  /* 0x0000001fff057819 */ /* 0x000fc80000011415 */
[----:B------:R-:W-:Y:S02]  /*6850*/  LEA.HI R5, R5, R21, RZ, 0x5 ;  /* 0x0000001505057211 */ /* 0x000fe400078f28ff */
[----:B------:R-:W-:Y:S01]  /*6860*/  SHF.R.U32.HI R21, RZ, 0x10, R11 ;  /* 0x00000010ff157819 */ /* 0x000fe2000001160b */
[----:B------:R-:W-:Y:S01]  /*6870*/  IMAD.MOV.U32 R11, RZ, RZ, R12 ;  /* 0x000000ffff0b7224 */ /* 0x000fe200078e000c */
[----:B------:R-:W-:Y:S02]  /*6880*/  SHF.R.S32.HI R5, RZ, 0x5, R5 ;  /* 0x00000005ff057819 */ /* 0x000fe40000011405 */
[----:B------:R-:W-:Y:S02]  /*6890*/  VIMNMX R12, R4, 0xc0, PT ;  /* 0x000000c0040c7848 */ /* 0x000fe40003fe0100 */
[----:B------:R-:W-:Y:S02]  /*68a0*/  PRMT R11, R11, 0x5410, R9 ;  /* 0x000054100b0b7816 */ /* 0x000fe40000000009 */
[----:B------:R-:W-:Y:S01]  /*68b0*/  PRMT R34, R34, 0x5410, R21 ;  /* 0x0000541022227816 */ /* 0x000fe20000000015 */
[C---:B--2---:R-:W-:Y:S01]  /*68c0*/  IMAD.SHL.U32 R0, R14.reuse, 0x40, RZ ;  /* 0x000000400e007824 */ /* 0x044fe200078e00ff */
[----:B------:R-:W-:-:S02]  /*68d0*/  LOP3.LUT P1, RZ, R14, 0x4, RZ, 0xc0, !PT ;  /* 0x000000040eff7812 */ /* 0x000fc4000782c0ff */
[----:B------:R-:W-:Y:S02]  /*68e0*/  MOV R14, R7 ;  /* 0x00000007000e7202 */ /* 0x000fe40000000f00 */
[----:B-1----:R-:W-:Y:S02]  /*68f0*/  LOP3.LUT R3, R0, 0x1c0, RZ, 0xc0, !PT ;  /* 0x000001c000037812 */ /* 0x002fe400078ec0ff */
[----:B------:R-:W-:Y:S02]  /*6900*/  SHF.R.U32.HI R7, RZ, 0x10, R7 ;  /* 0x00000010ff077819 */ /* 0x000fe40000011607 */
[----:B------:R-:W-:Y:S02]  /*6910*/  LOP3.LUT R0, R3, 0x18, R16, 0xf8, !PT ;  /* 0x0000001803007812 */ /* 0x000fe400078ef810 */
[----:B------:R-:W-:Y:S02]  /*6920*/  SHF.R.U32.HI R3, RZ, 0x3, R3 ;  /* 0x00000003ff037819 */ /* 0x000fe40000011603 */
[----:B------:R-:W-:-:S02]  /*6930*/  PRMT R9, R14, 0x7610, R9 ;  /* 0x000076100e097816 */ /* 0x000fc40000000009 */
[----:B------:R-:W-:-:S05]  /*6940*/  LOP3.LUT R0, R0, R3, RZ, 0x3c, !PT ;  /* 0x0000000300007212 */ /* 0x000fca00078e3cff */
[----:B------:R-:W-:-:S04]  /*6950*/  IMAD R3, R5, 0x200, R0 ;  /* 0x0000020005037824 */ /* 0x000fc800078e0200 */
[----:B------:R-:W-:-:S04]  /*6960*/  IMAD R3, R3, 0x2, R18 ;  /* 0x0000000203037824 */ /* 0x000fc800078e0212 */
[C---:B------:R-:W-:Y:S02]  /*6970*/  VIADD R5, R3.reuse, 0x8400 ;  /* 0x0000840003057836 */ /* 0x040fe40000000000 */
[----:B------:R-:W-:Y:S02]  /*6980*/  VIADD R0, R3, 0x8440 ;  /* 0x0000844003007836 */ /* 0x000fe40000000000 */
[----:B------:R-:W-:Y:S01]  /*6990*/  @P1 VIADD R0, R5, 0xffffffc0 ;  /* 0xffffffc005001836 */ /* 0x000fe20000000000 */
[----:B------:R-:W-:Y:S01]  /*69a0*/  ISETP.GE.AND P1, PT, R153, R12, PT ;  /* 0x0000000c9900720c */ /* 0x000fe20003f26270 */
[----:B----4-:R-:W-:-:S12]  /*69b0*/  @!P0 BRA `(.L_x_565) ;  /* 0x00000104003c8947 */ /* 0x010fd80003800000 */
.L_x_769:
[----:B------:R-:W-:Y:S05]  /*69c0*/  BSYNC B1 ;  /* 0x0000000000017941 */ /* 0x000fea0003800000 */
.L_x_564:
[----:B------:R-:W-:Y:S01]  /*69d0*/  BSSY B1, `(.L_x_566) ;  /* 0x0000057000017945 */ /* 0x000fe20003800000 */
[----:B------:R-:W-:Y:S02]  /*69e0*/  PRMT R10, R10, 0x5410, R6 ;  /* 0x000054100a0a7816 */ /* 0x000fe40000000006 */
[----:B------:R-:W-:Y:S01]  /*69f0*/  PRMT R9, R9, 0x5410, R7 ;  /* 0x0000541009097816 */ /* 0x000fe20000000007 */
[----:B------:R-:W-:Y:S06]  /*6a00*/  @P1 BRA `(.L_x_567) ;  /* 0x00000004004c1947 */ /* 0x000fec0003800000 */
[----:B------:R-:W1:Y:S01]  /*6a10*/  LDC R4, c[0x0][0x3f4] ;  /* 0x0000fd00ff047b82 */ /* 0x000e620000000800 */
[----:B------:R-:W-:Y:S01]  /*6a20*/  BSSY B2, `(.L_x_568) ;  /* 0x000002a000027945 */ /* 0x000fe20003800000 */
[-C--:B-1----:R-:W-:Y:S02]  /*6a30*/  ISETP.GE.AND P0, PT, R22, R4.reuse, PT ;  /* 0x000000041600720c */ /* 0x082fe40003f06270 */
[----:B------:R-:W-:-:S11]  /*6a40*/  ISETP.GE.AND P1, PT, R157, R4, PT ;  /* 0x000000049d00720c */ /* 0x000fd60003f26270 */
[----:B------:R-:W-:Y:S05]  /*6a50*/  @P0 BRA `(.L_x_569) ;  /* 0x0000000000980947 */ /* 0x000fea0003800000 */
[----:B------:R-:W1:Y:S01]  /*6a60*/  LDS.128 R4, [R3+0x8400] ;  /* 0x0084000003047984 */ /* 0x000e620000000c00 */
[----:B------:R-:W-:Y:S02]  /*6a70*/  HADD2.F32 R25, -RZ, R32.H0_H0 ;  /* 0x20000020ff197230 */ /* 0x000fe40000004100 */
[----:B------:R-:W-:Y:S02]  /*6a80*/  HADD2.F32 R21, -RZ, R33.H0_H0 ;  /* 0x20000021ff157230 */ /* 0x000fe40000004100 */
[----:B------:R-:W-:Y:S02]  /*6a90*/  HADD2.F32 R24, -RZ, R34.H0_H0 ;  /* 0x20000022ff187230 */ /* 0x000fe40000004100 */
[----:B------:R-:W-:Y:S02]  /*6aa0*/  HADD2.F32 R26, -RZ, R35.H0_H0 ;  /* 0x20000023ff1a7230 */ /* 0x000fe40000004100 */
[--C-:B-1----:R-:W-:Y:S02]  /*6ab0*/  HADD2.F32 R13, -RZ, R4.reuse.H0_H0 ;  /* 0x20000004ff0d7230 */ /* 0x102fe40000004100 */
[----:B------:R-:W-:-:S02]  /*6ac0*/  HADD2.F32 R4, -RZ, R4.H1_H1 ;  /* 0x30000004ff047230 */ /* 0x000fc40000004100 */
[--C-:B------:R-:W-:Y:S02]  /*6ad0*/  HADD2.F32 R14, -RZ, R5.reuse.H0_H0 ;  /* 0x20000005ff0e7230 */ /* 0x100fe40000004100 */
[----:B------:R-:W-:Y:S02]  /*6ae0*/  HADD2.F32 R5, -RZ, R5.H1_H1 ;  /* 0x30000005ff057230 */ /* 0x000fe40000004100 */
[C---:B------:R-:W-:Y:S01]  /*6af0*/  FMUL.FTZ R28, R4.reuse, R25 ;  /* 0x00000019041c7220 */ /* 0x040fe20000410000 */
[-C--:B------:R-:W-:Y:S01]  /*6b00*/  FMUL.FTZ R4, R4, R21.reuse ;  /* 0x0000001504047220 */ /* 0x080fe20000410000 */
[--C-:B0-----:R-:W-:Y:S02]  /*6b10*/  HADD2.F32 R15, -RZ, R6.reuse.H0_H0 ;  /* 0x20000006ff0f7230 */ /* 0x101fe40000004100 */
[----:B------:R-:W-:Y:S02]  /*6b20*/  HADD2.F32 R20, -RZ, R7.H0_H0 ;  /* 0x20000007ff147230 */ /* 0x000fe40000004100 */
[----:B---3--:R-:W-:Y:S01]  /*6b30*/  FMUL.FTZ R27, R5, R26 ;  /* 0x0000001a051b7220 */ /* 0x008fe20000410000 */
[C---:B------:R-:W-:Y:S01]  /*6b40*/  FFMA.FTZ R28, R13.reuse, R21, -R28 ;  /* 0x000000150d1c7223 */ /* 0x040fe2000001081c */
[----:B------:R-:W-:Y:S01]  /*6b50*/  FFMA.FTZ R25, R13, R25, R4 ;  /* 0x000000190d197223 */ /* 0x000fe20000010004 */
[----:B------:R-:W-:Y:S01]  /*6b60*/  FMUL.FTZ R31, R5, R24 ;  /* 0x00000018051f7220 */ /* 0x000fe20000410000 */
[----:B------:R-:W-:-:S02]  /*6b70*/  HADD2.F32 R6, -RZ, R6.H1_H1 ;  /* 0x30000006ff067230 */ /* 0x000fc40000004100 */
[C---:B------:R-:W-:Y:S01]  /*6b80*/  FFMA.FTZ R27, R14.reuse, R24, -R27 ;  /* 0x000000180e1b7223 */ /* 0x040fe2000001081b */
[----:B------:R-:W-:Y:S02]  /*6b90*/  HADD2.F32 R7, -RZ, R7.H1_H1 ;  /* 0x30000007ff077230 */ /* 0x000fe40000004100 */
[----:B------:R-:W-:Y:S01]  /*6ba0*/  FFMA.FTZ R14, R14, R26, R31 ;  /* 0x0000001a0e0e7223 */ /* 0x000fe2000001001f */
[----:B------:R-:W-:Y:S02]  /*6bb0*/  HADD2.F32 R13, -RZ, R32.H1_H1 ;  /* 0x30000020ff0d7230 */ /* 0x000fe40000004100 */
[----:B------:R-:W-:Y:S02]  /*6bc0*/  HADD2.F32 R4, -RZ, R33.H1_H1 ;  /* 0x30000021ff047230 */ /* 0x000fe40000004100 */
[----:B------:R-:W-:Y:S02]  /*6bd0*/  HADD2.F32 R21, -RZ, R35.H1_H1 ;  /* 0x30000023ff157230 */ /* 0x000fe40000004100 */
[----:B------:R-:W-:Y:S01]  /*6be0*/  FMUL.FTZ R24, R6, R13 ;  /* 0x0000000d06187220 */ /* 0x000fe20000410000 */
[----:B------:R-:W-:-:S02]  /*6bf0*/  HADD2.F32 R5, -RZ, R34.H1_H1 ;  /* 0x30000022ff057230 */ /* 0x000fc40000004100 */
[-C--:B------:R-:W-:Y:S01]  /*6c00*/  FMUL.FTZ R26, R6, R4.reuse ;  /* 0x00000004061a7220 */ /* 0x080fe20000410000 */
[----:B------:R-:W-:Y:S01]  /*6c10*/  FMUL.FTZ R31, R7, R21 ;  /* 0x00000015071f7220 */ /* 0x000fe20000410000 */
[----:B------:R-:W-:Y:S01]  /*6c20*/  FFMA.FTZ R6, R15, R4, -R24 ;  /* 0x000000040f067223 */ /* 0x000fe20000010818 */
[----:B------:R-:W-:Y:S01]  /*6c30*/  FMUL.FTZ R30, R7, R5 ;  /* 0x00000005071e7220 */ /* 0x000fe20000410000 */
[----:B------:R-:W-:Y:S01]  /*6c40*/  FFMA.FTZ R13, R15, R13, R26 ;  /* 0x0000000d0f0d7223 */ /* 0x000fe2000001001a */
[C---:B------:R-:W-:Y:S01]  /*6c50*/  FFMA.FTZ R7, R20.reuse, R5, -R31 ;  /* 0x0000000514077223 */ /* 0x040fe2000001081f */
[----:B------:R-:W-:Y:S01]  /*6c60*/  F2FP.F16.F32.PACK_AB R4, R25, R28 ;  /* 0x0000001c1904723e */ /* 0x000fe200000000ff */
[----:B------:R-:W-:Y:S01]  /*6c70*/  FFMA.FTZ R30, R20, R21, R30 ;  /* 0x00000015141e7223 */ /* 0x000fe2000001001e */
[----:B------:R-:W-:Y:S02]  /*6c80*/  F2FP.F16.F32.PACK_AB R5, R14, R27 ;  /* 0x0000001b0e05723e */ /* 0x000fe400000000ff */
[----:B------:R-:W-:-:S02]  /*6c90*/  F2FP.F16.F32.PACK_AB R6, R13, R6 ;  /* 0x000000060d06723e */ /* 0x000fc400000000ff */
[----:B------:R-:W-:-:S05]  /*6ca0*/  F2FP.F16.F32.PACK_AB R7, R30, R7 ;  /* 0x000000071e07723e */ /* 0x000fca00000000ff */
[----:B------:R1:W-:Y:S02]  /*6cb0*/  STS.128 [R3+0x8400], R4 ;  /* 0x0084000403007388 */ /* 0x0003e40000000c00 */
.L_x_569:
[----:B------:R-:W-:Y:S05]  /*6cc0*/  BSYNC B2 ;  /* 0x0000000000027941 */ /* 0x000fea0003800000 */
.L_x_568:
[----:B------:R-:W-:Y:S05]  /*6cd0*/  @P1 BRA `(.L_x_567) ;  /* 0x0000000000981947 */ /* 0x000fea0003800000 */
[----:B-1----:R-:W1:Y:S01]  /*6ce0*/  LDS.128 R4, [R0] ;  /* 0x0000000000047984 */ /* 0x002e620000000c00 */
[--C-:B------:R-:W-:Y:S02]  /*6cf0*/  HADD2.F32 R25, -RZ, R11.reuse.H1_H1 ;  /* 0x3000000bff197230 */ /* 0x100fe40000004100 */
[----:B------:R-:W-:Y:S02]  /*6d00*/  HADD2.F32 R21, -RZ, R11.H0_H0 ;  /* 0x2000000bff157230 */ /* 0x000fe40000004100 */
[--C-:B------:R-:W-:Y:S02]  /*6d10*/  HADD2.F32 R24, -RZ, R10.reuse.H0_H0 ;  /* 0x2000000aff187230 */ /* 0x100fe40000004100 */
[----:B------:R-:W-:Y:S02]  /*6d20*/  HADD2.F32 R26, -RZ, R10.H1_H1 ;  /* 0x3000000aff1a7230 */ /* 0x000fe40000004100 */
        /* <DEDUP_REMOVED lines=16> */
[--C-:B------:R-:W-:Y:S02]  /*6e30*/  HADD2.F32 R13, -RZ, R9.reuse.H0_H0 ;  /* 0x20000009ff0d7230 */ /* 0x100fe40000004100 */
[--C-:B------:R-:W-:Y:S02]  /*6e40*/  HADD2.F32 R4, -RZ, R8.reuse.H0_H0 ;  /* 0x20000008ff047230 */ /* 0x100fe40000004100 */
        /* <DEDUP_REMOVED lines=14> */
[----:B------:R2:W-:Y:S02]  /*6f30*/  STS.128 [R0], R4 ;  /* 0x0000000400007388 */ /* 0x0005e40000000c00 */
.L_x_567:
[----:B------:R-:W-:Y:S05]  /*6f40*/  BSYNC B1 ;  /* 0x0000000000017941 */ /* 0x000fea0003800000 */
.L_x_566:
[----:B-12---:R-:W-:-:S05]  /*6f50*/  VIADD R4, R153, 0x60 ;  /* 0x0000006099047836 */ /* 0x006fca0000000000 */
[----:B------:R-:W-:-:S13]  /*6f60*/  ISETP.GE.AND P0, PT, R4, R12, PT ;  /* 0x0000000c0400720c */ /* 0x000fda0003f06270 */
[----:B------:R-:W-:Y:S05]  /*6f70*/  @P0 BRA `(.L_x_570) ;  /* 0x0000001400480947 */ /* 0x000fea0003800000 */
        /* <DEDUP_REMOVED lines=9> */
[----:B---3--:R-:W-:Y:S02]  /*7010*/  HADD2.F32 R27, -RZ, R34.H0_H0 ;  /* 0x20000022ff1b7230 */ /* 0x008fe40000004100 */
[----:B------:R-:W-:Y:S02]  /*7020*/  HADD2.F32 R28, -RZ, R32.H1_H1 ;  /* 0x30000020ff1c7230 */ /* 0x000fe40000004100 */
[----:B-1----:R-:W-:-:S02]  /*7030*/  HADD2.F32 R12, -RZ, R4.H0_H0 ;  /* 0x20000004ff0c7230 */ /* 0x002fc40000004100 */
[----:B------:R-:W-:Y:S02]  /*7040*/  HADD2.F32 R4, -RZ, R4.H1_H1 ;  /* 0x30000004ff047230 */ /* 0x000fe40000004100 */
[--C-:B------:R-:W-:Y:S02]  /*7050*/  HADD2.F32 R13, -RZ, R5.reuse.H0_H0 ;  /* 0x20000005ff0d7230 */ /* 0x100fe40000004100 */
[----:B------:R-:W-:Y:S02]  /*7060*/  HADD2.F32 R5, -RZ, R5.H1_H1 ;  /* 0x30000005ff057230 */ /* 0x000fe40000004100 */
[-C--:B------:R-:W-:Y:S01]  /*7070*/  FMUL.FTZ R21, R26, R4.reuse ;  /* 0x000000041a157220 */ /* 0x080fe20000410000 */
[C---:B------:R-:W-:Y:S01]  /*7080*/  FMUL.FTZ R25, R24.reuse, R4 ;  /* 0x0000000418197220 */ /* 0x040fe20000410000 */
[----:B------:R-:W-:Y:S02]  /*7090*/  HADD2.F32 R14, -RZ, R6.H0_H0 ;  /* 0x20000006ff0e7230 */ /* 0x000fe40000004100 */
[-C--:B------:R-:W-:Y:S01]  /*70a0*/  FMUL.FTZ R20, R31, R5.reuse ;  /* 0x000000051f147220 */ /* 0x080fe20000410000 */
[-C--:B------:R-:W-:Y:S01]  /*70b0*/  FFMA.FTZ R4, R24, R12.reuse, -R21 ;  /* 0x0000000c18047223 */ /* 0x080fe20000010815 */
[----:B------:R-:W-:Y:S01]  /*70c0*/  FFMA.FTZ R25, R26, R12, R25 ;  /* 0x0000000c1a197223 */ /* 0x000fe20000010019 */
[----:B------:R-:W-:Y:S01]  /*70d0*/  FMUL.FTZ R12, R27, R5 ;  /* 0x000000051b0c7220 */ /* 0x000fe20000410000 */
[----:B0-----:R-:W-:-:S02]  /*70e0*/  HADD2.F32 R15, -RZ, R7.H0_H0 ;  /* 0x20000007ff0f7230 */ /* 0x001fc40000004100 */
[-C--:B------:R-:W-:Y:S01]  /*70f0*/  FFMA.FTZ R5, R27, R13.reuse, -R20 ;  /* 0x0000000d1b057223 */ /* 0x080fe20000010814 */
[----:B------:R-:W-:Y:S02]  /*7100*/  HADD2.F32 R26, -RZ, R33.H1_H1 ;  /* 0x30000021ff1a7230 */ /* 0x000fe40000004100 */
[----:B------:R-:W-:Y:S01]  /*7110*/  FFMA.FTZ R12, R31, R13, R12 ;  /* 0x0000000d1f0c7223 */ /* 0x000fe2000001000c */
[----:B------:R-:W-:Y:S01]  /*7120*/  HADD2.F32 R6, -RZ, R6.H1_H1 ;  /* 0x30000006ff067230 */ /* 0x000fe20000004100 */
[----:B------:R-:W-:Y:S01]  /*7130*/  F2FP.F16.F32.PACK_AB R4, R25, R4 ;  /* 0x000000041904723e */ /* 0x000fe200000000ff */
[----:B------:R-:W-:Y:S02]  /*7140*/  HADD2.F32 R7, -RZ, R7.H1_H1 ;  /* 0x30000007ff077230 */ /* 0x000fe40000004100 */
[----:B------:R-:W-:Y:S02]  /*7150*/  HADD2.F32 R33, -RZ, R35.H1_H1 ;  /* 0x30000023ff217230 */ /* 0x000fe40000004100 */
[----:B------:R-:W-:Y:S01]  /*7160*/  FMUL.FTZ R13, R28, R6 ;  /* 0x000000061c0d7220 */ /* 0x000fe20000410000 */
[----:B------:R-:W-:-:S02]  /*7170*/  HADD2.F32 R27, -RZ, R34.H1_H1 ;  /* 0x30000022ff1b7230 */ /* 0x000fc40000004100 */
[----:B------:R-:W-:Y:S01]  /*7180*/  FMUL.FTZ R21, R26, R6 ;  /* 0x000000061a157220 */ /* 0x000fe20000410000 */
[----:B------:R-:W-:Y:S01]  /*7190*/  F2FP.F16.F32.PACK_AB R5, R12, R5 ;  /* 0x000000050c05723e */ /* 0x000fe200000000ff */
[-C--:B------:R-:W-:Y:S01]  /*71a0*/  FMUL.FTZ R20, R33, R7.reuse ;  /* 0x0000000721147220 */ /* 0x080fe20000410000 */
[-C--:B------:R-:W-:Y:S01]  /*71b0*/  FFMA.FTZ R6, R26, R14.reuse, -R13 ;  /* 0x0000000e1a067223 */ /* 0x080fe2000001080d */
[C---:B------:R-:W-:Y:S01]  /*71c0*/  FMUL.FTZ R24, R27.reuse, R7 ;  /* 0x000000071b187220 */ /* 0x040fe20000410000 */
[----:B------:R-:W-:Y:S01]  /*71d0*/  FFMA.FTZ R21, R28, R14, R21 ;  /* 0x0000000e1c157223 */ /* 0x000fe20000010015 */
[-C--:B------:R-:W-:Y:S02]  /*71e0*/  FFMA.FTZ R7, R27, R15.reuse, -R20 ;  /* 0x0000000f1b077223 */ /* 0x080fe40000010814 */
[----:B------:R-:W-:Y:S02]  /*71f0*/  FFMA.FTZ R24, R33, R15, R24 ;  /* 0x0000000f21187223 */ /* 0x000fe40000010018 */
[----:B------:R-:W-:-:S03]  /*7200*/  F2FP.F16.F32.PACK_AB R6, R21, R6 ;  /* 0x000000061506723e */ /* 0x000fc600000000ff */
[----:B------:R-:W-:-:S05]  /*7210*/  F2FP.F16.F32.PACK_AB R7, R24, R7 ;  /* 0x000000071807723e */ /* 0x000fca00000000ff */
[----:B------:R1:W-:Y:S02]  /*7220*/  STS.128 [R3+0xb400], R4 ;  /* 0x00b4000403007388 */ /* 0x0003e40000000c00 */
.L_x_572:
[----:B------:R-:W-:Y:S05]  /*7230*/  BSYNC B1 ;  /* 0x0000000000017941 */ /* 0x000fea0003800000 */
.L_x_571:
[----:B------:R-:W-:Y:S05]  /*7240*/  @P1 BRA `(.L_x_570) ;  /* 0x0000001000941947 */ /* 0x000fea0003800000 */
[----:B-1----:R-:W1:Y:S01]  /*7250*/  LDS.128 R4, [R0+0x3000] ;  /* 0x0030000000047984 */ /* 0x002e620000000c00 */
[--C-:B------:R-:W-:Y:S02]  /*7260*/  HADD2.F32 R21, -RZ, R11.reuse.H1_H1 ;  /* 0x3000000bff157230 */ /* 0x100fe40000004100 */
[--C-:B------:R-:W-:Y:S02]  /*7270*/  HADD2.F32 R24, -RZ, R10.reuse.H0_H0 ;  /* 0x2000000aff187230 */ /* 0x100fe40000004100 */
[----:B------:R-:W-:Y:S02]  /*7280*/  HADD2.F32 R26, -RZ, R10.H1_H1 ;  /* 0x3000000aff1a7230 */ /* 0x000fe40000004100 */
[----:B0-----:R-:W-:Y:S02]  /*7290*/  HADD2.F32 R15, -RZ, R11.H0_H0 ;  /* 0x2000000bff0f7230 */ /* 0x001fe40000004100 */
[----:B------:R-:W-:Y:S02]  /*72a0*/  HADD2.F32 R25, -RZ, R9.H0_H0 ;  /* 0x20000009ff197230 */ /* 0x000fe40000004100 */
[----:B-1----:R-:W-:-:S02]  /*72b0*/  HADD2.F32 R3, -RZ, R4.H0_H0 ;  /* 0x20000004ff037230 */ /* 0x002fc40000004100 */
[----:B------:R-:W-:Y:S02]  /*72c0*/  HADD2.F32 R4, -RZ, R4.H1_H1 ;  /* 0x30000004ff047230 */ /* 0x000fe40000004100 */
[--C-:B------:R-:W-:Y:S02]  /*72d0*/  HADD2.F32 R10, -RZ, R5.reuse.H0_H0 ;  /* 0x20000005ff0a7230 */ /* 0x100fe40000004100 */
[----:B------:R-:W-:Y:S02]  /*72e0*/  HADD2.F32 R5, -RZ, R5.H1_H1 ;  /* 0x30000005ff057230 */ /* 0x000fe40000004100 */
[-C--:B------:R-:W-:Y:S01]  /*72f0*/  FMUL.FTZ R14, R21, R4.reuse ;  /* 0x00000004150e7220 */ /* 0x080fe20000410000 */
[C---:B------:R-:W-:Y:S01]  /*7300*/  FMUL.FTZ R20, R15.reuse, R4 ;  /* 0x000000040f147220 */ /* 0x040fe20000410000 */
[----:B------:R-:W-:Y:S02]  /*7310*/  HADD2.F32 R11, -RZ, R6.H0_H0 ;  /* 0x20000006ff0b7230 */ /* 0x000fe40000004100 */
[----:B------:R-:W-:Y:S01]  /*7320*/  FMUL.FTZ R13, R26, R5 ;  /* 0x000000051a0d7220 */ /* 0x000fe20000410000 */
[----:B------:R-:W-:Y:S01]  /*7330*/  FFMA.FTZ R4, R15, R3, -R14 ;  /* 0x000000030f047223 */ /* 0x000fe2000001080e */
[----:B------:R-:W-:Y:S01]  /*7340*/  FMUL.FTZ R15, R24, R5 ;  /* 0x00000005180f7220 */ /* 0x000fe20000410000 */
[----:B------:R-:W-:-:S02]  /*7350*/  HADD2.F32 R12, -RZ, R7.H0_H0 ;  /* 0x20000007ff0c7230 */ /* 0x000fc40000004100 */
[-C--:B------:R-:W-:Y:S01]  /*7360*/  FFMA.FTZ R5, R24, R10.reuse, -R13 ;  /* 0x0000000a18057223 */ /* 0x080fe2000001080d */
[----:B------:R-:W-:Y:S02]  /*7370*/  HADD2.F32 R6, -RZ, R6.H1_H1 ;  /* 0x30000006ff067230 */ /* 0x000fe40000004100 */
[----:B------:R-:W-:Y:S01]  /*7380*/  FFMA.FTZ R3, R21, R3, R20 ;  /* 0x0000000315037223 */ /* 0x000fe20000010014 */
[----:B------:R-:W-:Y:S02]  /*7390*/  HADD2.F32 R7, -RZ, R7.H1_H1 ;  /* 0x30000007ff077230 */ /* 0x000fe40000004100 */
[----:B------:R-:W-:Y:S01]  /*73a0*/  FFMA.FTZ R10, R26, R10, R15 ;  /* 0x0000000a1a0a7223 */ /* 0x000fe2000001000f */
[----:B------:R-:W-:Y:S02]  /*73b0*/  HADD2.F32 R24, -RZ, R9.H1_H1 ;  /* 0x30000009ff187230 */ /* 0x000fe40000004100 */
[--C-:B------:R-:W-:Y:S01]  /*73c0*/  HADD2.F32 R21, -RZ, R8.reuse.H0_H0 ;  /* 0x20000008ff157230 */ /* 0x100fe20000004100 */
[----:B------:R-:W-:Y:S01]  /*73d0*/  F2FP.F16.F32.PACK_AB R4, R3, R4 ;  /* 0x000000040304723e */ /* 0x000fe200000000ff */
[----:B------:R-:W-:-:S02]  /*73e0*/  HADD2.F32 R20, -RZ, R8.H1_H1 ;  /* 0x30000008ff147230 */ /* 0x000fc40000004100 */
[-C--:B------:R-:W-:Y:S01]  /*73f0*/  FMUL.FTZ R8, R25, R6.reuse ;  /* 0x0000000619087220 */ /* 0x080fe20000410000 */
[----:B------:R-:W-:Y:S01]  /*7400*/  FMUL.FTZ R9, R24, R7 ;  /* 0x0000000718097220 */ /* 0x000fe20000410000 */
[C---:B------:R-:W-:Y:S01]  /*7410*/  FMUL.FTZ R14, R21.reuse, R6 ;  /* 0x00000006150e7220 */ /* 0x040fe20000410000 */
[----:B------:R-:W-:Y:S01]  /*7420*/  F2FP.F16.F32.PACK_AB R5, R10, R5 ;  /* 0x000000050a05723e */ /* 0x000fe200000000ff */
[C---:B------:R-:W-:Y:S01]  /*7430*/  FMUL.FTZ R13, R20.reuse, R7 ;  /* 0x00000007140d7220 */ /* 0x040fe20000410000 */
[-C--:B------:R-:W-:Y:S01]  /*7440*/  FFMA.FTZ R6, R21, R11.reuse, -R8 ;  /* 0x0000000b15067223 */ /* 0x080fe20000010808 */
[-C--:B------:R-:W-:Y:S01]  /*7450*/  FFMA.FTZ R7, R20, R12.reuse, -R9 ;  /* 0x0000000c14077223 */ /* 0x080fe20000010809 */
[----:B------:R-:W-:Y:S01]  /*7460*/  FFMA.FTZ R11, R25, R11, R14 ;  /* 0x0000000b190b7223 */ /* 0x000fe2000001000e */
[----:B------:R-:W-:-:S04]  /*7470*/  FFMA.FTZ R12, R24, R12, R13 ;  /* 0x0000000c180c7223 */ /* 0x000fc8000001000d */
[----:B------:R-:W-:Y:S02]  /*7480*/  F2FP.F16.F32.PACK_AB R6, R11, R6 ;  /* 0x000000060b06723e */ /* 0x000fe400000000ff */
[----:B------:R-:W-:-:S05]  /*7490*/  F2FP.F16.F32.PACK_AB R7, R12, R7 ;  /* 0x000000070c07723e */ /* 0x000fca00000000ff */
[----:B------:R4:W-:Y:S01]  /*74a0*/  STS.128 [R0+0x3000], R4 ;  /* 0x0030000400007388 */ /* 0x0009e20000000c00 */
[----:B------:R-:W-:Y:S05]  /*74b0*/  BRA `(.L_x_570) ;  /* 0x0000000c00f87947 */ /* 0x000fea0003800000 */
.L_x_560:
[----:B------:R-:W-:-:S03]  /*74c0*/  UMOV UR4, 0xffffffff ;  /* 0xffffffff00047882 */ /* 0x000fc60000000000 */
[----:B------:R-:W-:Y:S05]  /*74d0*/  BRA.DIV UR4, `(.L_x_573) ;  /* 0x000000fa04887947 */ /* 0x000fea000b800000 */
[----:B------:R0:W1:Y:S04]  /*74e0*/  SHFL.IDX PT, R0, R26, RZ, 0x1c1f ;  /* 0x001c1fff1a007589 */ /* 0x00006800000e0000 */
[----:B------:R0:W0:Y:S04]  /*74f0*/  SHFL.IDX PT, R3, R25, RZ, 0x1c1f ;  /* 0x001c1fff19037589 */ /* 0x00002800000e0000 */
[----:B------:R0:W0:Y:S04]  /*7500*/  SHFL.IDX PT, R20, R28, RZ, 0x1c1f ;  /* 0x001c1fff1c147589 */ /* 0x00002800000e0000 */
[----:B---3--:R3:W0:Y:S02]  /*7510*/  SHFL.IDX PT, R14, R27, RZ, 0x1c1f ;  /* 0x001c1fff1b0e7589 */ /* 0x00862400000e0000 */
.L_x_775:
[----:B------:R-:W-:Y:S01]  /*7520*/  ULDC UR4, c[0x0][0x448] ;  /* 0x0001120000047ab9 */ /* 0x000fe20000000800 */
[----:B------:R-:W-:Y:S01]  /*7530*/  BSSY B1, `(.L_x_574) ;  /* 0x0000014000017945 */ /* 0x000fe20003800000 */
[----:B------:R-:W-:Y:S01]  /*7540*/  IMAD R24, R24, UR4, RZ ;  /* 0x0000000418187c24 */ /* 0x000fe2000f8e02ff */
[----:B------:R-:W-:Y:S02]  /*7550*/  CS2R R8, SRZ ;  /* 0x0000000000087805 */ /* 0x000fe4000001ff00 */
[----:B------:R-:W-:Y:S02]  /*7560*/  CS2R R6, SRZ ;  /* 0x0000000000067805 */ /* 0x000fe4000001ff00 */
[----:B----4-:R-:W-:Y:S02]  /*7570*/  CS2R R10, SRZ ;  /* 0x00000000000a7805 */ /* 0x010fe4000001ff00 */
[----:B------:R-:W-:Y:S02]  /*7580*/  ISETP.GE.AND P0, PT, R4, R24, PT ;  /* 0x000000180400720c */ /* 0x000fe40003f06270 */
[----:B------:R-:W-:-:S11]  /*7590*/  CS2R R4, SRZ ;  /* 0x0000000000047805 */ /* 0x000fd6000001ff00 */
[----:B------:R-:W-:Y:S05]  /*75a0*/  @P0 BRA `(.L_x_575) ;  /* 0x0000000000300947 */ /* 0x000fea0003800000 */
[----:B------:R-:W-:Y:S01]  /*75b0*/  ULDC UR4, c[0x0][0x3f4] ;  /* 0x0000fd0000047ab9 */ /* 0x000fe20000000800 */
[C---:B------:R-:W-:Y:S01]  /*75c0*/  IMAD.SHL.U32 R15, R16.reuse, 0x2, RZ ;  /* 0x00000002100f7824 */ /* 0x040fe200078e00ff */
[C---:B------:R-:W-:Y:S02]  /*75d0*/  ISETP.GE.AND P2, PT, R16.reuse, UR4, PT ;  /* 0x0000000410007c0c */ /* 0x040fe4000bf46270 */
[----:B------:R-:W-:Y:S02]  /*75e0*/  SHF.L.U64.HI R9, R16, 0x1, R17 ;  /* 0x0000000110097819 */ /* 0x000fe40000010211 */
[-C--:B0-----:R-:W-:Y:S02]  /*75f0*/  IADD3 R12, P0, R3, R15.reuse, RZ ;  /* 0x0000000f030c7210 */ /* 0x081fe40007f1e0ff */
[----:B------:R-:W-:-:S03]  /*7600*/  IADD3 R14, P1, R14, R15, RZ ;  /* 0x0000000f0e0e7210 */ /* 0x000fc60007f3e0ff */
[----:B-12---:R-:W-:Y:S01]  /*7610*/  IMAD.X R13, R0, 0x1, R9, P0 ;  /* 0x00000001000d7824 */ /* 0x006fe200000e0609 */
[----:B------:R-:W-:Y:S02]  /*7620*/  IADD3.X R15, R20, R9, RZ, P1, !PT ;  /* 0x00000009140f7210 */ /* 0x000fe40000ffe4ff */
[----:B------:R-:W-:Y:S01]  /*7630*/  CS2R R8, SRZ ;  /* 0x0000000000087805 */ /* 0x000fe2000001ff00 */
[----:B------:R-:W-:Y:S06]  /*7640*/  @P2 BRA `(.L_x_575) ;  /* 0x0000000000082947 */ /* 0x000fec0003800000 */
[----:B------:R4:W5:Y:S04]  /*7650*/  LD.E.128 R4, desc[UR42][R12.64] ;  /* 0x0000002a0c047980 */ /* 0x000968000c101d00 */
[----:B------:R4:W5:Y:S02]  /*7660*/  LD.E.128 R8, desc[UR42][R14.64] ;  /* 0x0000002a0e087980 */ /* 0x000964000c101d00 */
.L_x_575:
[----:B------:R-:W-:Y:S05]  /*7670*/  BSYNC B1 ;  /* 0x0000000000017941 */ /* 0x000fea0003800000 */
.L_x_574:
[----:B------:R-:W-:Y:S01]  /*7680*/  ULEA.HI UR4, UR37, UR37, URZ, 0x1 ;  /* 0x0000002525047291 */ /* 0x000fe2000f8f083f */
[----:B---3--:R-:W3:Y:S01]  /*7690*/  LDC R27, c[0x0][0x3f4] ;  /* 0x0000fd00ff1b7b82 */ /* 0x008ee20000000800 */
[----:B----4-:R-:W-:Y:S01]  /*76a0*/  IMAD R12, R33, -0xc0, R24 ;  /* 0xffffff40210c7824 */ /* 0x010fe200078e0218 */
[--C-:B0----5:R-:W-:Y:S01]  /*76b0*/  SHF.R.U64 R3, R4, 0x10, R5.reuse ;  /* 0x0000001004037819 */ /* 0x121fe20000001205 */
[----:B------:R-:W-:Y:S01]  /*76c0*/  ULOP3.LUT UR4, UR4, 0xfffffffe, URZ, 0xc0, !UPT ;  /* 0xfffffffe04047892 */ /* 0x000fe2000f8ec03f */
[----:B------:R-:W-:Y:S01]  /*76d0*/  IMAD.MOV.U32 R21, RZ, RZ, R4 ;  /* 0x000000ffff157224 */ /* 0x000fe200078e0004 */
[--C-:B------:R-:W-:Y:S01]  /*76e0*/  SHF.R.U32.HI R14, RZ, 0x10, R5.reuse ;  /* 0x00000010ff0e7819 */ /* 0x100fe20000011605 */
[----:B------:R-:W-:Y:S01]  /*76f0*/  IMAD.MOV.U32 R15, RZ, RZ, R5 ;  /* 0x000000ffff0f7224 */ /* 0x000fe200078e0005 */
[----:B------:R-:W-:Y:S01]  /*7700*/  UIADD3 UR4, UR37, -UR4, URZ ;  /* 0x8000000425047290 */ /* 0x000fe2000fffe03f */
[----:B--2---:R-:W-:Y:S01]  /*7710*/  IMAD.MOV.U32 R13, RZ, RZ, R6 ;  /* 0x000000ffff0d7224 */ /* 0x004fe200078e0006 */
[----:B------:R-:W-:Y:S01]  /*7720*/  SHF.R.U64 R24, R6, 0x10, R7 ;  /* 0x0000001006187819 */ /* 0x000fe20000001207 */
[----:B------:R-:W-:Y:S01]  /*7730*/  IMAD.MOV.U32 R4, RZ, RZ, R8 ;  /* 0x000000ffff047224 */ /* 0x000fe200078e0008 */
[----:B------:R-:W-:Y:S01]  /*7740*/  VIMNMX R12, R12, 0xc0, PT ;  /* 0x000000c00c0c7848 */ /* 0x000fe20003fe0100 */
[----:B------:R-:W-:Y:S01]  /*7750*/  IMAD.MOV.U32 R5, RZ, RZ, R10 ;  /* 0x000000ffff057224 */ /* 0x000fe200078e000a */
[----:B-1----:R-:W-:Y:S01]  /*7760*/  MOV R0, R7 ;  /* 0x0000000700007202 */ /* 0x002fe20000000f00 */
[----:B------:R-:W-:Y:S01]  /*7770*/  IMAD.U32 R25, RZ, RZ, UR4 ;  /* 0x00000004ff197e24 */ /* 0x000fe2000f8e00ff */
[--C-:B------:R-:W-:Y:S01]  /*7780*/  SHF.R.U64 R8, R8, 0x10, R9.reuse ;  /* 0x0000001008087819 */ /* 0x100fe20000001209 */
[----:B------:R-:W-:Y:S01]  /*7790*/  IMAD.MOV.U32 R20, RZ, RZ, R9 ;  /* 0x000000ffff147224 */ /* 0x000fe200078e0009 */
[--C-:B------:R-:W-:Y:S01]  /*77a0*/  SHF.R.U64 R10, R10, 0x10, R11.reuse ;  /* 0x000000100a0a7819 */ /* 0x100fe2000000120b */
[----:B------:R-:W-:Y:S01]  /*77b0*/  IMAD.MOV.U32 R6, RZ, RZ, R11 ;  /* 0x000000ffff067224 */ /* 0x000fe200078e000b */
[----:B------:R-:W-:Y:S01]  /*77c0*/  SHF.L.U32 R25, R25, 0x1f, RZ ;  /* 0x0000001f19197819 */ /* 0x000fe200000006ff */
[----:B------:R-:W-:Y:S01]  /*77d0*/  BSSY B1, `(.L_x_576) ;  /* 0x0000013000017945 */ /* 0x000fe20003800000 */
[----:B------:R-:W-:-:S02]  /*77e0*/  IADD3 R26, R153, 0x60, RZ ;  /* 0x00000060991a7810 */ /* 0x000fc40007ffe0ff */
[----:B------:R-:W0:Y:S01]  /*77f0*/  SYNCS.PHASECHK.TRANS64.TRYWAIT P1, [R18+URZ+0x16800], R25 ;  /* 0x01680019120075a7 */ /* 0x000e22000802017f */
[----:B---3--:R-:W-:Y:S02]  /*7800*/  ISETP.GE.AND P0, PT, R16, R27, PT ;  /* 0x0000001b1000720c */ /* 0x008fe40003f06270 */
[----:B------:R-:W-:Y:S02]  /*7810*/  SHF.R.U32.HI R7, RZ, 0x10, R7 ;  /* 0x00000010ff077819 */ /* 0x000fe40000011607 */
[----:B------:R-:W-:Y:S02]  /*7820*/  SHF.R.U32.HI R9, RZ, 0x10, R9 ;  /* 0x00000010ff097819 */ /* 0x000fe40000011609 */
[----:B------:R-:W-:Y:S02]  /*7830*/  SHF.R.U32.HI R11, RZ, 0x10, R11 ;  /* 0x00000010ff0b7819 */ /* 0x000fe4000001160b */
[----:B------:R-:W-:Y:S02]  /*7840*/  ISETP.GE.OR P2, PT, R153, R12, P0 ;  /* 0x0000000c9900720c */ /* 0x000fe40000746670 */
[----:B------:R-:W-:-:S02]  /*7850*/  PRMT R15, R15, 0x5410, R3 ;  /* 0x000054100f0f7816 */ /* 0x000fc40000000003 */
[----:B------:R-:W-:Y:S01]  /*7860*/  PRMT R21, R21, 0x5410, R4 ;  /* 0x0000541015157816 */ /* 0x000fe20000000004 */
[----:B------:R-:W-:Y:S01]  /*7870*/  IMAD.IADD R4, R16, 0x1, R27 ;  /* 0x0000000110047824 */ /* 0x000fe200078e021b */
[----:B------:R-:W-:Y:S02]  /*7880*/  ISETP.GE.OR P0, PT, R26, R12, P0 ;  /* 0x0000000c1a00720c */ /* 0x000fe40000706670 */
[----:B------:R-:W-:Y:S02]  /*7890*/  PRMT R0, R7, 0x5410, R0 ;  /* 0x0000541007007816 */ /* 0x000fe40000000000 */
[----:B------:R-:W-:Y:S02]  /*78a0*/  PRMT R3, R24, 0x5410, R10 ;  /* 0x0000541018037816 */ /* 0x000fe4000000000a */
[----:B------:R-:W-:Y:S02]  /*78b0*/  PRMT R20, R20, 0x5410, R8 ;  /* 0x0000541014147816 */ /* 0x000fe40000000008 */
[----:B------:R-:W-:-:S02]  /*78c0*/  PRMT R14, R14, 0x5410, R9 ;  /* 0x000054100e0e7816 */ /* 0x000fc40000000009 */
[----:B------:R-:W-:Y:S02]  /*78d0*/  PRMT R13, R13, 0x5410, R5 ;  /* 0x000054100d0d7816 */ /* 0x000fe40000000005 */
[----:B------:R-:W-:Y:S01]  /*78e0*/  PRMT R12, R6, 0x5410, R11 ;  /* 0x00005410060c7816 */ /* 0x000fe2000000000b */
[----:B0-----:R-:W-:Y:S06]  /*78f0*/  @!P1 BRA `(.L_x_577) ;  /* 0x000000f400f09947 */ /* 0x001fec0003800000 */
.L_x_776:
[----:B------:R-:W-:Y:S05]  /*7900*/  BSYNC B1 ;  /* 0x0000000000017941 */ /* 0x000fea0003800000 */
.L_x_576:
[----:B------:R-:W-:Y:S01]  /*7910*/  BSSY B1, `(.L_x_578) ;  /* 0x000005f000017945 */ /* 0x000fe20003800000 */
[----:B------:R-:W-:-:S03]  /*7920*/  LOP3.LUT R24, R4, 0x38, RZ, 0xc0, !PT ;  /* 0x0000003804187812 */ /* 0x000fc600078ec0ff */
[----:B------:R-:W-:Y:S05]  /*7930*/  @P2 BRA `(.L_x_579) ;  /* 0x0000000400702947 */ /* 0x000fea0003800000 */
[----:B------:R-:W2:Y:S01]  /*7940*/  LDL R6, [R1+0x20] ;  /* 0x0000200001067983 */ /* 0x000ea20000100800 */
[----:B------:R-:W1:Y:S02]  /*7950*/  S2R R5, SR_TID.X ;  /* 0x0000000000057919 */ /* 0x000e640000002100 */
[----:B-1----:R-:W-:-:S05]  /*7960*/  VIADD R5, R5, 0xffffff80 ;  /* 0xffffff8005057836 */ /* 0x002fca0000000000 */
[----:B------:R-:W-:-:S04]  /*7970*/  SHF.R.S32.HI R10, RZ, 0x1f, R5 ;  /* 0x0000001fff0a7819 */ /* 0x000fc80000011405 */
[----:B------:R-:W-:-:S04]  /*7980*/  LEA.HI R10, R10, R5, RZ, 0x5 ;  /* 0x000000050a0a7211 */ /* 0x000fc800078f28ff */
[----:B------:R-:W-:Y:S01]  /*7990*/  SHF.R.S32.HI R10, RZ, 0x5, R10 ;  /* 0x00000005ff0a7819 */ /* 0x000fe2000001140a */
[--C-:B------:R-:W-:Y:S02]  /*79a0*/  HADD2.F32 R34, -RZ, R21.reuse.H0_H0 ;  /* 0x20000015ff227230 */ /* 0x100fe40000004100 */
[----:B------:R-:W-:Y:S02]  /*79b0*/  HADD2.F32 R36, -RZ, R21.H1_H1 ;  /* 0x30000015ff247230 */ /* 0x000fe40000004100 */
[----:B------:R-:W-:Y:S02]  /*79c0*/  HADD2.F32 R37, -RZ, R20.H1_H1 ;  /* 0x30000014ff257230 */ /* 0x000fe40000004100 */
[----:B------:R-:W-:Y:S02]  /*79d0*/  HADD2.F32 R35, -RZ, R15.H1_H1 ;  /* 0x3000000fff237230 */ /* 0x000fe40000004100 */
[----:B--2---:R-:W-:-:S05]  /*79e0*/  IMAD.SHL.U32 R4, R6, 0x40, RZ ;  /* 0x0000004006047824 */ /* 0x004fca00078e00ff */
[----:B------:R-:W-:-:S04]  /*79f0*/  LOP3.LUT R7, R4, 0x1c0, RZ, 0xc0, !PT ;  /* 0x000001c004077812 */ /* 0x000fc800078ec0ff */
[--C-:B------:R-:W-:Y:S02]  /*7a00*/  SHF.R.U32.HI R9, RZ, 0x3, R7.reuse ;  /* 0x00000003ff097819 */ /* 0x100fe40000011607 */
[----:B------:R-:W-:Y:S02]  /*7a10*/  LOP3.LUT R4, R7, 0x38, R16, 0xf8, !PT ;  /* 0x0000003807047812 */ /* 0x000fe400078ef810 */
[----:B------:R-:W-:Y:S02]  /*7a20*/  LOP3.LUT R8, R9, R24, R7, 0x1e, !PT ;  /* 0x0000001809087212 */ /* 0x000fe400078e1e07 */
[----:B------:R-:W-:-:S03]  /*7a30*/  LOP3.LUT R4, R4, R9, RZ, 0x3c, !PT ;  /* 0x0000000904047212 */ /* 0x000fc600078e3cff */
[C---:B------:R-:W-:Y:S02]  /*7a40*/  IMAD R9, R10.reuse, 0x200, R8 ;  /* 0x000002000a097824 */ /* 0x040fe400078e0208 */
[----:B------:R-:W-:Y:S02]  /*7a50*/  IMAD R5, R10, 0x200, R4 ;  /* 0x000002000a057824 */ /* 0x000fe400078e0204 */
[----:B------:R-:W-:-:S03]  /*7a60*/  IMAD R44, R9, 0x2, R18 ;  /* 0x00000002092c7824 */ /* 0x000fc600078e0212 */
[----:B------:R-:W-:Y:S02]  /*7a70*/  LEA R43, R5, R18, 0x1 ;  /* 0x00000012052b7211 */ /* 0x000fe400078e08ff */
[----:B------:R-:W1:Y:S04]  /*7a80*/  LDS.128 R8, [R44+0x8400] ;  /* 0x008400002c087984 */ /* 0x000e680000000c00 */
[----:B------:R-:W0:Y:S01]  /*7a90*/  LDS.128 R4, [R43+0x8400] ;  /* 0x008400002b047984 */ /* 0x000e220000000c00 */
[--C-:B-1----:R-:W-:Y:S02]  /*7aa0*/  HADD2.F32 R30, -RZ, R8.reuse.H0_H0 ;  /* 0x20000008ff1e7230 */ /* 0x102fe40000004100 */
[----:B------:R-:W-:Y:S02]  /*7ab0*/  HADD2.F32 R8, -RZ, R8.H1_H1 ;  /* 0x30000008ff087230 */ /* 0x000fe40000004100 */
[----:B0-----:R-:W-:-:S02]  /*7ac0*/  HADD2.F32 R25, -RZ, R4.H0_H0 ;  /* 0x20000004ff197230 */ /* 0x001fc40000004100 */
[C---:B------:R-:W-:Y:S01]  /*7ad0*/  FMUL.FTZ R38, R30.reuse, R36 ;  /* 0x000000241e267220 */ /* 0x040fe20000410000 */
[-C--:B------:R-:W-:Y:S01]  /*7ae0*/  FMUL.FTZ R40, R30, R34.reuse ;  /* 0x000000221e287220 */ /* 0x080fe20000410000 */
[----:B------:R-:W-:Y:S02]  /*7af0*/  HADD2.F32 R4, -RZ, R4.H1_H1 ;  /* 0x30000004ff047230 */ /* 0x000fe40000004100 */
[----:B------:R-:W-:Y:S01]  /*7b00*/  FMUL.FTZ R39, R8, R37 ;  /* 0x0000002508277220 */ /* 0x000fe20000410000 */
[----:B------:R-:W-:Y:S02]  /*7b10*/  HADD2.F32 R31, -RZ, R9.H0_H0 ;  /* 0x20000009ff1f7230 */ /* 0x000fe40000004100 */
[C---:B------:R-:W-:Y:S01]  /*7b20*/  FFMA.FTZ R38, R25.reuse, R34, -R38 ;  /* 0x0000002219267223 */ /* 0x040fe20000010826 */
[----:B------:R-:W-:Y:S02]  /*7b30*/  HADD2.F32 R30, -RZ, R20.H0_H0 ;  /* 0x20000014ff1e7230 */ /* 0x000fe40000004100 */
[----:B------:R-:W-:Y:S01]  /*7b40*/  FFMA.FTZ R40, R25, R36, R40 ;  /* 0x0000002419287223 */ /* 0x000fe20000010028 */
[----:B------:R-:W-:-:S02]  /*7b50*/  HADD2.F32 R25, -RZ, R15.H0_H0 ;  /* 0x2000000fff197230 */ /* 0x000fc40000004100 */
[-C--:B------:R-:W-:Y:S01]  /*7b60*/  FMUL.FTZ R41, R8, R35.reuse ;  /* 0x0000002308297220 */ /* 0x080fe20000410000 */
[----:B------:R-:W-:Y:S02]  /*7b70*/  HADD2.F32 R26, -RZ, R5.H0_H0 ;  /* 0x20000005ff1a7230 */ /* 0x000fe40000004100 */
[C---:B------:R-:W-:Y:S01]  /*7b80*/  FFMA.FTZ R39, R4.reuse, R35, -R39 ;  /* 0x0000002304277223 */ /* 0x040fe20000010827 */
[C---:B------:R-:W-:Y:S01]  /*7b90*/  FMUL.FTZ R35, R31.reuse, R30 ;  /* 0x0000001e1f237220 */ /* 0x040fe20000410000 */
[----:B------:R-:W-:Y:S02]  /*7ba0*/  HADD2.F32 R9, -RZ, R9.H1_H1 ;  /* 0x30000009ff097230 */ /* 0x000fe40000004100 */
[----:B------:R-:W-:Y:S01]  /*7bb0*/  FMUL.FTZ R31, R31, R25 ;  /* 0x000000191f1f7220 */ /* 0x000fe20000410000 */
[--C-:B------:R-:W-:Y:S02]  /*7bc0*/  HADD2.F32 R34, -RZ, R14.reuse.H1_H1 ;  /* 0x3000000eff227230 */ /* 0x100fe40000004100 */
[----:B------:R-:W-:Y:S01]  /*7bd0*/  FFMA.FTZ R41, R4, R37, R41 ;  /* 0x0000002504297223 */ /* 0x000fe20000010029 */
[----:B------:R-:W-:-:S02]  /*7be0*/  HADD2.F32 R4, -RZ, R14.H0_H0 ;  /* 0x2000000eff047230 */ /* 0x000fc40000004100 */
[C---:B------:R-:W-:Y:S01]  /*7bf0*/  FFMA.FTZ R35, R26.reuse, R25, -R35 ;  /* 0x000000191a237223 */ /* 0x040fe20000010823 */
[----:B------:R-:W-:Y:S02]  /*7c00*/  HADD2.F32 R5, -RZ, R5.H1_H1 ;  /* 0x30000005ff057230 */ /* 0x000fe40000004100 */
[----:B------:R-:W-:Y:S01]  /*7c10*/  FFMA.FTZ R26, R26, R30, R31 ;  /* 0x0000001e1a1a7223 */ /* 0x000fe2000001001f */
[----:B------:R-:W-:Y:S02]  /*7c20*/  HADD2.F32 R32, -RZ, R10.H0_H0 ;  /* 0x2000000aff207230 */ /* 0x000fe40000004100 */
[C---:B------:R-:W-:Y:S01]  /*7c30*/  FMUL.FTZ R30, R9.reuse, R34 ;  /* 0x00000022091e7220 */ /* 0x040fe20000410000 */
[--C-:B------:R-:W-:Y:S02]  /*7c40*/  HADD2.F32 R8, -RZ, R13.reuse.H0_H0 ;  /* 0x2000000dff087230 */ /* 0x100fe40000004100 */
[----:B------:R-:W-:Y:S01]  /*7c50*/  FMUL.FTZ R36, R9, R4 ;  /* 0x0000000409247220 */ /* 0x000fe20000410000 */
[----:B------:R-:W-:-:S02]  /*7c60*/  HADD2.F32 R25, -RZ, R13.H1_H1 ;  /* 0x3000000dff197230 */ /* 0x000fc40000004100 */
[----:B------:R-:W-:Y:S02]  /*7c70*/  HADD2.F32 R10, -RZ, R10.H1_H1 ;  /* 0x3000000aff0a7230 */ /* 0x000fe40000004100 */
[--C-:B------:R-:W-:Y:S02]  /*7c80*/  HADD2.F32 R31, -RZ, R3.reuse.H1_H1 ;  /* 0x30000003ff1f7230 */ /* 0x100fe40000004100 */
[----:B------:R-:W-:Y:S01]  /*7c90*/  FFMA.FTZ R30, R5, R4, -R30 ;  /* 0x00000004051e7223 */ /* 0x000fe2000001081e */
[--C-:B------:R-:W-:Y:S02]  /*7ca0*/  HADD2.F32 R27, -RZ, R6.reuse.H0_H0 ;  /* 0x20000006ff1b7230 */ /* 0x100fe40000004100 */
[C---:B------:R-:W-:Y:S01]  /*7cb0*/  FMUL.FTZ R4, R32.reuse, R25 ;  /* 0x0000001920047220 */ /* 0x040fe20000410000 */
[----:B------:R-:W-:Y:S02]  /*7cc0*/  HADD2.F32 R6, -RZ, R6.H1_H1 ;  /* 0x30000006ff067230 */ /* 0x000fe40000004100 */
[----:B------:R-:W-:Y:S01]  /*7cd0*/  FMUL.FTZ R42, R32, R8 ;  /* 0x00000008202a7220 */ /* 0x000fe20000410000 */
[----:B------:R-:W-:-:S02]  /*7ce0*/  HADD2.F32 R9, -RZ, R3.H0_H0 ;  /* 0x20000003ff097230 */ /* 0x000fc40000004100 */
[----:B------:R-:W-:Y:S01]  /*7cf0*/  FFMA.FTZ R37, R5, R34, R36 ;  /* 0x0000002205257223 */ /* 0x000fe20000010024 */
[C---:B------:R-:W-:Y:S01]  /*7d00*/  FMUL.FTZ R5, R10.reuse, R31 ;  /* 0x0000001f0a057220 */ /* 0x040fe20000410000 */
[C---:B------:R-:W-:Y:S01]  /*7d10*/  FFMA.FTZ R32, R27.reuse, R8, -R4 ;  /* 0x000000081b207223 */ /* 0x040fe20000010804 */
[----:B------:R-:W-:Y:S01]  /*7d20*/  FFMA.FTZ R42, R27, R25, R42 ;  /* 0x000000191b2a7223 */ /* 0x000fe2000001002a */
[--C-:B------:R-:W-:Y:S02]  /*7d30*/  HADD2.F32 R33, -RZ, R11.reuse.H0_H0 ;  /* 0x2000000bff217230 */ /* 0x100fe40000004100 */
[-C--:B------:R-:W-:Y:S01]  /*7d40*/  FMUL.FTZ R27, R10, R9.reuse ;  /* 0x000000090a1b7220 */ /* 0x080fe20000410000 */
[----:B------:R-:W-:Y:S01]  /*7d50*/  FFMA.FTZ R25, R6, R9, -R5 ;  /* 0x0000000906197223 */ /* 0x000fe20000010805 */
[----:B------:R-:W-:Y:S02]  /*7d60*/  HADD2.F32 R11, -RZ, R11.H1_H1 ;  /* 0x3000000bff0b7230 */ /* 0x000fe40000004100 */
[----:B------:R-:W-:-:S02]  /*7d70*/  HADD2.F32 R5, -RZ, R12.H0_H0 ;  /* 0x2000000cff057230 */ /* 0x000fc40000004100 */
[----:B------:R-:W-:Y:S02]  /*7d80*/  HADD2.F32 R10, -RZ, R12.H1_H1 ;  /* 0x3000000cff0a7230 */ /* 0x000fe40000004100 */
[--C-:B------:R-:W-:Y:S02]  /*7d90*/  HADD2.F32 R4, -RZ, R0.reuse.H1_H1 ;  /* 0x30000000ff047230 */ /* 0x100fe40000004100 */
[----:B------:R-:W-:Y:S02]  /*7da0*/  HADD2.F32 R8, -RZ, R0.H0_H0 ;  /* 0x20000000ff087230 */ /* 0x000fe40000004100 */
[--C-:B------:R-:W-:Y:S02]  /*7db0*/  HADD2.F32 R28, -RZ, R7.reuse.H0_H0 ;  /* 0x20000007ff1c7230 */ /* 0x100fe40000004100 */
[----:B------:R-:W-:Y:S01]  /*7dc0*/  FFMA.FTZ R27, R6, R31, R27 ;  /* 0x0000001f061b7223 */ /* 0x000fe2000001001b */
[----:B------:R-:W-:Y:S02]  /*7dd0*/  HADD2.F32 R7, -RZ, R7.H1_H1 ;  /* 0x30000007ff077230 */ /* 0x000fe40000004100 */
[-C--:B------:R-:W-:Y:S01]  /*7de0*/  FMUL.FTZ R9, R33, R5.reuse ;  /* 0x0000000521097220 */ /* 0x080fe20000410000 */
[----:B------:R-:W-:Y:S01]  /*7df0*/  FMUL.FTZ R34, R11, R10 ;  /* 0x0000000a0b227220 */ /* 0x000fe20000410000 */
[----:B------:R-:W-:Y:S01]  /*7e00*/  FMUL.FTZ R6, R33, R4 ;  /* 0x0000000421067220 */ /* 0x000fe20000410000 */
[----:B------:R-:W-:Y:S01]  /*7e10*/  FMUL.FTZ R31, R11, R8 ;  /* 0x000000080b1f7220 */ /* 0x000fe20000410000 */
[C---:B------:R-:W-:Y:S01]  /*7e20*/  FFMA.FTZ R11, R28.reuse, R4, -R9 ;  /* 0x000000041c0b7223 */ /* 0x040fe20000010809 */
[C---:B------:R-:W-:Y:S01]  /*7e30*/  FFMA.FTZ R34, R7.reuse, R8, -R34 ;  /* 0x0000000807227223 */ /* 0x040fe20000010822 */
[----:B------:R-:W-:Y:S01]  /*7e40*/  FFMA.FTZ R28, R28, R5, R6 ;  /* 0x000000051c1c7223 */ /* 0x000fe20000010006 */
[----:B------:R-:W-:Y:S01]  /*7e50*/  FFMA.FTZ R31, R7, R10, R31 ;  /* 0x0000000a071f7223 */ /* 0x000fe2000001001f */
[----:B------:R-:W-:-:S02]  /*7e60*/  F2FP.F16.F32.PACK_AB R4, R39, R38 ;  /* 0x000000262704723e */ /* 0x000fc400000000ff */
[----:B------:R-:W-:Y:S02]  /*7e70*/  F2FP.F16.F32.PACK_AB R5, R30, R35 ;  /* 0x000000231e05723e */ /* 0x000fe400000000ff */
[----:B------:R-:W-:Y:S02]  /*7e80*/  F2FP.F16.F32.PACK_AB R6, R25, R32 ;  /* 0x000000201906723e */ /* 0x000fe400000000ff */
[----:B------:R-:W-:Y:S02]  /*7e90*/  F2FP.F16.F32.PACK_AB R7, R34, R11 ;  /* 0x0000000b2207723e */ /* 0x000fe400000000ff */
[----:B------:R-:W-:Y:S02]  /*7ea0*/  F2FP.F16.F32.PACK_AB R8, R41, R40 ;  /* 0x000000282908723e */ /* 0x000fe400000000ff */
[----:B------:R-:W-:Y:S02]  /*7eb0*/  F2FP.F16.F32.PACK_AB R9, R37, R26 ;  /* 0x0000001a2509723e */ /* 0x000fe400000000ff */
[----:B------:R-:W-:-:S02]  /*7ec0*/  F2FP.F16.F32.PACK_AB R10, R27, R42 ;  /* 0x0000002a1b0a723e */ /* 0x000fc400000000ff */
[----:B------:R-:W-:Y:S01]  /*7ed0*/  F2FP.F16.F32.PACK_AB R11, R31, R28 ;  /* 0x0000001c1f0b723e */ /* 0x000fe200000000ff */
[----:B------:R1:W-:Y:S04]  /*7ee0*/  STS.128 [R43+0x8400], R4 ;  /* 0x008400042b007388 */ /* 0x0003e80000000c00 */
[----:B------:R1:W-:Y:S02]  /*7ef0*/  STS.128 [R44+0x8400], R8 ;  /* 0x008400082c007388 */ /* 0x0003e40000000c00 */
.L_x_579:
[----:B------:R-:W-:Y:S05]  /*7f00*/  BSYNC B1 ;  /* 0x0000000000017941 */ /* 0x000fea0003800000 */
.L_x_578:
[----:B------:R-:W-:Y:S05]  /*7f10*/  @P0 BRA `(.L_x_570) ;  /* 0x0000000400600947 */ /* 0x000fea0003800000 */
[----:B-1----:R-:W2:Y:S01]  /*7f20*/  LDL R8, [R1+0x2c] ;  /* 0x00002c0001087983 */ /* 0x002ea20000100800 */
[C---:B------:R-:W-:Y:S01]  /*7f30*/  VIADD R4, R153.reuse, 0x60 ;  /* 0x0000006099047836 */ /* 0x040fe20000000000 */
[----:B------:R-:W-:Y:S02]  /*7f40*/  IADD3 R5, R153, 0x60, RZ ;  /* 0x0000006099057810 */ /* 0x000fe40007ffe0ff */
[----:B------:R-:W3:Y:S01]  /*7f50*/  LDL R41, [R1+0x5c] ;  /* 0x00005c0001297983 */ /* 0x000ee20000100800 */
[----:B------:R-:W-:Y:S02]  /*7f60*/  IMAD.SHL.U32 R4, R4, 0x40, RZ ;  /* 0x0000004004047824 */ /* 0x000fe400078e00ff */
[----:B------:R-:W-:-:S03]  /*7f70*/  IMAD.SHL.U32 R5, R5, 0x40, RZ ;  /* 0x0000004005057824 */ /* 0x000fc600078e00ff */
[----:B------:R-:W-:Y:S02]  /*7f80*/  LOP3.LUT R4, R4, 0x1c0, RZ, 0xc0, !PT ;  /* 0x000001c004047812 */ /* 0x000fe400078ec0ff */
[----:B------:R-:W-:Y:S02]  /*7f90*/  LOP3.LUT R5, R5, 0x1c0, RZ, 0xc0, !PT ;  /* 0x000001c005057812 */ /* 0x000fe400078ec0ff */
[----:B------:R-:W-:-:S04]  /*7fa0*/  SHF.R.U32.HI R4, RZ, 0x3, R4 ;  /* 0x00000003ff047819 */ /* 0x000fc80000011604 */
[----:B------:R-:W-:Y:S01]  /*7fb0*/  LOP3.LUT R24, R4, R24, R5, 0x1e, !PT ;  /* 0x0000001804187212 */ /* 0x000fe200078e1e05 */
[--C-:B------:R-:W-:Y:S02]  /*7fc0*/  HADD2.F32 R33, -RZ, R21.reuse.H0_H0 ;  /* 0x20000015ff217230 */ /* 0x100fe40000004100 */
[----:B------:R-:W-:Y:S02]  /*7fd0*/  HADD2.F32 R35, -RZ, R21.H1_H1 ;  /* 0x30000015ff237230 */ /* 0x000fe40000004100 */
[--C-:B------:R-:W-:Y:S02]  /*7fe0*/  HADD2.F32 R40, -RZ, R20.reuse.H1_H1 ;  /* 0x30000014ff287230 */ /* 0x100fe40000004100 */
[--C-:B------:R-:W-:Y:S02]  /*7ff0*/  HADD2.F32 R38, -RZ, R15.reuse.H1_H1 ;  /* 0x3000000fff267230 */ /* 0x100fe40000004100 */
[----:B------:R-:W-:Y:S02]  /*8000*/  HADD2.F32 R42, -RZ, R20.H0_H0 ;  /* 0x20000014ff2a7230 */ /* 0x000fe40000004100 */
[----:B------:R-:W-:-:S02]  /*8010*/  HADD2.F32 R20, -RZ, R15.H0_H0 ;  /* 0x2000000fff147230 */ /* 0x000fc40000004100 */
[----:B------:R-:W-:Y:S02]  /*8020*/  HADD2.F32 R39, -RZ, R14.H1_H1 ;  /* 0x3000000eff277230 */ /* 0x000fe40000004100 */
[--C-:B------:R-:W-:Y:S02]  /*8030*/  HADD2.F32 R37, -RZ, R13.reuse.H0_H0 ;  /* 0x2000000dff257230 */ /* 0x100fe40000004100 */
[----:B------:R-:W-:Y:S02]  /*8040*/  HADD2.F32 R13, -RZ, R13.H1_H1 ;  /* 0x3000000dff0d7230 */ /* 0x000fe40000004100 */
[----:B--2---:R-:W-:-:S04]  /*8050*/  IMAD.IADD R9, R8, 0x1, R24 ;  /* 0x0000000108097824 */ /* 0x004fc800078e0218 */
[----:B------:R-:W-:Y:S01]  /*8060*/  IMAD R24, R9, 0x2, R18 ;  /* 0x0000000209187824 */ /* 0x000fe200078e0212 */
[----:B---3--:R-:W0:Y:S04]  /*8070*/  LDS.128 R4, [R41+0x8400] ;  /* 0x0084000029047984 */ /* 0x008e280000000c00 */
[----:B------:R-:W1:Y:S01]  /*8080*/  LDS.128 R8, [R24+0x8400] ;  /* 0x0084000018087984 */ /* 0x000e620000000c00 */
[----:B0-----:R-:W-:Y:S02]  /*8090*/  HADD2.F32 R25, -RZ, R4.H0_H0 ;  /* 0x20000004ff197230 */ /* 0x001fe40000004100 */
[--C-:B-1----:R-:W-:Y:S02]  /*80a0*/  HADD2.F32 R21, -RZ, R8.reuse.H0_H0 ;  /* 0x20000008ff157230 */ /* 0x102fe40000004100 */
[----:B------:R-:W-:-:S03]  /*80b0*/  HADD2.F32 R8, -RZ, R8.H1_H1 ;  /* 0x30000008ff087230 */ /* 0x000fc60000004100 */
[-C--:B------:R-:W-:Y:S01]  /*80c0*/  FMUL.FTZ R36, R33, R21.reuse ;  /* 0x0000001521247220 */ /* 0x080fe20000410000 */
[----:B------:R-:W-:Y:S02]  /*80d0*/  HADD2.F32 R4, -RZ, R4.H1_H1 ;  /* 0x30000004ff047230 */ /* 0x000fe40000004100 */
[C---:B------:R-:W-:Y:S01]  /*80e0*/  FMUL.FTZ R34, R35.reuse, R21 ;  /* 0x0000001523227220 */ /* 0x040fe20000410000 */
[--C-:B------:R-:W-:Y:S02]  /*80f0*/  HADD2.F32 R30, -RZ, R9.reuse.H0_H0 ;  /* 0x20000009ff1e7230 */ /* 0x100fe40000004100 */
[----:B------:R-:W-:Y:S01]  /*8100*/  FFMA.FTZ R36, R35, R25, R36 ;  /* 0x0000001923247223 */ /* 0x000fe20000010024 */
[----:B------:R-:W-:Y:S02]  /*8110*/  HADD2.F32 R9, -RZ, R9.H1_H1 ;  /* 0x30000009ff097230 */ /* 0x000fe40000004100 */
[-C--:B------:R-:W-:Y:S01]  /*8120*/  FMUL.FTZ R21, R40, R8.reuse ;  /* 0x0000000828157220 */ /* 0x080fe20000410000 */
[----:B------:R-:W-:Y:S01]  /*8130*/  FMUL.FTZ R15, R38, R8 ;  /* 0x00000008260f7220 */ /* 0x000fe20000410000 */
[----:B------:R-:W-:-:S02]  /*8140*/  HADD2.F32 R35, -RZ, R14.H0_H0 ;  /* 0x2000000eff237230 */ /* 0x000fc40000004100 */
[----:B------:R-:W-:Y:S01]  /*8150*/  FFMA.FTZ R34, R33, R25, -R34 ;  /* 0x0000001921227223 */ /* 0x000fe20000010822 */
[--C-:B------:R-:W-:Y:S02]  /*8160*/  HADD2.F32 R26, -RZ, R5.reuse.H0_H0 ;  /* 0x20000005ff1a7230 */ /* 0x100fe40000004100 */
[----:B------:R-:W-:Y:S01]  /*8170*/  FFMA.FTZ R21, R38, R4, -R21 ;  /* 0x0000000426157223 */ /* 0x000fe20000010815 */
[----:B------:R-:W-:Y:S02]  /*8180*/  HADD2.F32 R5, -RZ, R5.H1_H1 ;  /* 0x30000005ff057230 */ /* 0x000fe40000004100 */
[----:B------:R-:W-:Y:S01]  /*8190*/  FMUL.FTZ R25, R42, R30 ;  /* 0x0000001e2a197220 */ /* 0x000fe20000410000 */
[--C-:B------:R-:W-:Y:S02]  /*81a0*/  HADD2.F32 R31, -RZ, R10.reuse.H0_H0 ;  /* 0x2000000aff1f7230 */ /* 0x100fe40000004100 */
[----:B------:R-:W-:Y:S01]  /*81b0*/  FFMA.FTZ R15, R40, R4, R15 ;  /* 0x00000004280f7223 */ /* 0x000fe2000001000f */
[----:B------:R-:W-:-:S02]  /*81c0*/  HADD2.F32 R10, -RZ, R10.H1_H1 ;  /* 0x3000000aff0a7230 */ /* 0x000fc40000004100 */
[-C--:B------:R-:W-:Y:S01]  /*81d0*/  FMUL.FTZ R4, R39, R9.reuse ;  /* 0x0000000927047220 */ /* 0x080fe20000410000 */
[C---:B------:R-:W-:Y:S01]  /*81e0*/  FMUL.FTZ R8, R35.reuse, R9 ;  /* 0x0000000923087220 */ /* 0x040fe20000410000 */
[--C-:B------:R-:W-:Y:S02]  /*81f0*/  HADD2.F32 R38, -RZ, R3.reuse.H1_H1 ;  /* 0x30000003ff267230 */ /* 0x100fe40000004100 */
[C---:B------:R-:W-:Y:S01]  /*8200*/  FMUL.FTZ R33, R20.reuse, R30 ;  /* 0x0000001e14217220 */ /* 0x040fe20000410000 */
[--C-:B------:R-:W-:Y:S02]  /*8210*/  HADD2.F32 R27, -RZ, R6.reuse.H0_H0 ;  /* 0x20000006ff1b7230 */ /* 0x100fe40000004100 */
[----:B------:R-:W-:Y:S01]  /*8220*/  FFMA.FTZ R25, R20, R26, -R25 ;  /* 0x0000001a14197223 */ /* 0x000fe20000010819 */
[----:B------:R-:W-:Y:S02]  /*8230*/  HADD2.F32 R30, -RZ, R3.H0_H0 ;  /* 0x20000003ff1e7230 */ /* 0x000fe40000004100 */
[----:B------:R-:W-:Y:S01]  /*8240*/  FFMA.FTZ R14, R35, R5, -R4 ;  /* 0x00000005230e7223 */ /* 0x000fe20000010804 */
[----:B------:R-:W-:-:S02]  /*8250*/  HADD2.F32 R6, -RZ, R6.H1_H1 ;  /* 0x30000006ff067230 */ /* 0x000fc40000004100 */
[----:B------:R-:W-:Y:S01]  /*8260*/  FFMA.FTZ R20, R39, R5, R8 ;  /* 0x0000000527147223 */ /* 0x000fe20000010008 */
[----:B------:R-:W-:Y:S01]  /*8270*/  FFMA.FTZ R33, R42, R26, R33 ;  /* 0x0000001a2a217223 */ /* 0x000fe20000010021 */
[-C--:B------:R-:W-:Y:S01]  /*8280*/  FMUL.FTZ R5, R38, R10.reuse ;  /* 0x0000000a26057220 */ /* 0x080fe20000410000 */
[-C--:B------:R-:W-:Y:S01]  /*8290*/  FMUL.FTZ R4, R13, R31.reuse ;  /* 0x0000001f0d047220 */ /* 0x080fe20000410000 */
[C---:B------:R-:W-:Y:S01]  /*82a0*/  FMUL.FTZ R26, R37.reuse, R31 ;  /* 0x0000001f251a7220 */ /* 0x040fe20000410000 */
[C---:B------:R-:W-:Y:S01]  /*82b0*/  FMUL.FTZ R9, R30.reuse, R10 ;  /* 0x0000000a1e097220 */ /* 0x040fe20000410000 */
[--C-:B------:R-:W-:Y:S02]  /*82c0*/  HADD2.F32 R32, -RZ, R11.reuse.H0_H0 ;  /* 0x2000000bff207230 */ /* 0x100fe40000004100 */
[----:B------:R-:W-:Y:S01]  /*82d0*/  FFMA.FTZ R10, R30, R6, -R5 ;  /* 0x000000061e0a7223 */ /* 0x000fe20000010805 */
[----:B------:R-:W-:Y:S02]  /*82e0*/  HADD2.F32 R11, -RZ, R11.H1_H1 ;  /* 0x3000000bff0b7230 */ /* 0x000fe40000004100 */
[-C--:B------:R-:W-:Y:S01]  /*82f0*/  FFMA.FTZ R3, R37, R27.reuse, -R4 ;  /* 0x0000001b25037223 */ /* 0x080fe20000010804 */
[----:B------:R-:W-:Y:S01]  /*8300*/  FFMA.FTZ R26, R13, R27, R26 ;  /* 0x0000001b0d1a7223 */ /* 0x000fe2000001001a */
        /* <DEDUP_REMOVED lines=8> */
[-C--:B------:R-:W-:Y:S01]  /*8390*/  FMUL.FTZ R4, R31, R11.reuse ;  /* 0x0000000b1f047220 */ /* 0x080fe20000410000 */
[C---:B------:R-:W-:Y:S01]  /*83a0*/  FMUL.FTZ R9, R8.reuse, R32 ;  /* 0x0000002008097220 */ /* 0x040fe20000410000 */
[C---:B------:R-:W-:Y:S01]  /*83b0*/  FMUL.FTZ R6, R27.reuse, R11 ;  /* 0x0000000b1b067220 */ /* 0x040fe20000410000 */
[-C--:B------:R-:W-:Y:S01]  /*83c0*/  FFMA.FTZ R0, R8, R28.reuse, -R5 ;  /* 0x0000001c08007223 */ /* 0x080fe20000010805 */
[-C--:B------:R-:W-:Y:S01]  /*83d0*/  FFMA.FTZ R27, R27, R7.reuse, -R4 ;  /* 0x000000071b1b7223 */ /* 0x080fe20000010804 */
        /* <DEDUP_REMOVED lines=12> */
.L_x_570:
[----:B------:R-:W-:Y:S05]  /*84a0*/  BSYNC B0 ;  /* 0x0000000000007941 */ /* 0x000fea0003800000 */
.L_x_559:
[----:B------:R-:W-:Y:S01]  /*84b0*/  @!PT LDS RZ, [RZ] ;  /* 0x00000000fffff984 */ /* 0x000fe20000000800 */
[----:B------:R-:W-:Y:S01]  /*84c0*/  @!PT LDS RZ, [RZ] ;  /* 0x00000000fffff984 */ /* 0x000fe20000000800 */
[----:B------:R-:W-:Y:S01]  /*84d0*/  @!PT LDS RZ, [RZ] ;  /* 0x00000000fffff984 */ /* 0x000fe20000000800 */
[----:B------:R-:W-:Y:S01]  /*84e0*/  @!PT LDS RZ, [RZ] ;  /* 0x00000000fffff984 */ /* 0x000fe20000000800 */
[----:B------:R5:W-:Y:S06]  /*84f0*/  MEMBAR.ALL.CTA ;  /* 0x0000000000007992 */ /* 0x000bec0000008000 */
[----:B-----5:R-:W5:Y:S01]  /*8500*/  FENCE.VIEW.ASYNC.S ;  /* 0x00000000000073c6 */ /* 0x020f620000000000 */
[----:B------:R-:W-:Y:S05]  /*8510*/  WARPSYNC.ALL ;  /* 0x0000000000007948 */ /* 0x000fea0003800000 */
[----:B-----5:R-:W-:Y:S06]  /*8520*/  BAR.SYNC.DEFER_BLOCKING 0xd, 0x180 ;  /* 0x0346000000007b1d */ /* 0x020fec0000010000 */
.L_x_556:
[----:B----4-:R-:W-:-:S05]  /*8530*/  IMAD.U32 R0, RZ, RZ, UR39 ;  /* 0x00000027ff007e24 */ /* 0x010fca000f8e00ff */
[----:B------:R-:W-:-:S13]  /*8540*/  ISETP.NE.AND P0, PT, R0, 0x3, PT ;  /* 0x000000030000780c */ /* 0x000fda0003f05270 */
[----:B------:R-:W-:Y:S05]  /*8550*/  @!P0 BRA `(.L_x_580) ;  /* 0x0000000000048947 */ /* 0x000fea0003800000 */
[----:B------:R-:W-:Y:S01]  /*8560*/  BPT.TRAP 0x1 ;  /* 0x000000040000795c */ /* 0x000fe20000300000 */
.L_x_580:
[----:B------:R-:W2:Y:S01]  /*8570*/  LDL R0, [R1+0x4] ;  /* 0x0000040001007983 */ /* 0x000ea20000100800 */
[----:B-1----:R-:W-:Y:S02]  /*8580*/  LEA R3, R156, R18, 0x3 ;  /* 0x000000129c037211 */ /* 0x002fe400078e18ff */
[----:B--2---:R-:W-:-:S04]  /*8590*/  SHF.L.U32 R4, R0, 0x1f, RZ ;  /* 0x0000001f00047819 */ /* 0x004fc800000006ff */
[----:B------:R1:W2:Y:S01]  /*85a0*/  SYNCS.PHASECHK.TRANS64.TRYWAIT P1, [R3+URZ+0x16830], R4 ;  /* 0x01683004030075a7 */ /* 0x0002a2000802017f */
[----:B------:R-:W-:Y:S05]  /*85b0*/  @!P0 BRA `(.L_x_581) ;  /* 0x0000000000048947 */ /* 0x000fea0003800000 */
[----:B------:R-:W-:Y:S01]  /*85c0*/  BPT.TRAP 0x1 ;  /* 0x000000040000795c */ /* 0x000fe20000300000 */
.L_x_581:
[----:B------:R-:W-:Y:S01]  /*85d0*/  VIADD R0, R18, 0xe400 ;  /* 0x0000e40012007836 */ /* 0x000fe20000000000 */
[----:B---3--:R-:W-:Y:S01]  /*85e0*/  LOP3.LUT R14, R29, 0x10000, RZ, 0xfc, !PT ;  /* 0x000100001d0e7812 */ /* 0x008fe200078efcff */
[----:B0-----:R-:W-:-:S03]  /*85f0*/  IMAD.MOV.U32 R15, RZ, RZ, 0x40000040 ;  /* 0x40000040ff0f7424 */ /* 0x001fc600078e00ff */
[----:B------:R-:W-:-:S04]  /*8600*/  SHF.R.U32.HI R0, RZ, 0x4, R0 ;  /* 0x00000004ff007819 */ /* 0x000fc80000011600 */
[----:B------:R-:W-:-:S04]  /*8610*/  LOP3.LUT R0, R0, 0x3fff, RZ, 0xc0, !PT ;  /* 0x00003fff00007812 */ /* 0x000fc800078ec0ff */
[----:B------:R-:W-:Y:S01]  /*8620*/  LOP3.LUT R13, R0, 0x10000, RZ, 0xfc, !PT ;  /* 0x00010000000d7812 */ /* 0x000fe200078efcff */
[----:B--2---:R-:W-:Y:S06]  /*8630*/  @P1 BRA `(.L_x_582) ;  /* 0x0000000000081947 */ /* 0x004fec0003800000 */
[----:B------:R-:W0:Y:S02]  /*8640*/  SYNCS.PHASECHK.TRANS64.TRYWAIT P1, [R3+URZ+0x16830], R4 ;  /* 0x01683004030075a7 */ /* 0x000e24000802017f */
[----:B0-----:R-:W-:Y:S05]  /*8650*/  @!P1 BRA `(.L_x_583) ;  /* 0x000000e800ac9947 */ /* 0x001fea0003800000 */
.L_x_582:
[----:B01----:R-:W-:Y:S01]  /*8660*/  IMAD R4, R156, 0x400, R13 ;  /* 0x000004009c047824 */ /* 0x003fe200078e020d */
[----:B------:R-:W-:Y:S05]  /*8670*/  WARPSYNC.ALL ;  /* 0x0000000000007948 */ /* 0x000fea0003800000 */
[----:B------:R-:W-:Y:S01]  /*8680*/  IMAD.MOV.U32 R5, RZ, RZ, 0x40000040 ;  /* 0x40000040ff057424 */ /* 0x000fe200078e00ff */
[----:B------:R-:W-:Y:S01]  /*8690*/  R2UR UR4, R14 ;  /* 0x000000000e0472ca */ /* 0x000fe200000e0000 */
[----:B-----5:R-:W-:Y:S01]  /*86a0*/  WARPGROUP.ARRIVE ;  /* 0x00000000000079c5 */ /* 0x020fe20000000000 */
[----:B------:R-:W-:Y:S01]  /*86b0*/  R2UR UR5, R15 ;  /* 0x000000000f0572ca */ /* 0x000fe200000e0000 */
[C---:B------:R-:W-:Y:S01]  /*86c0*/  VIADD R6, R4.reuse, 0x2 ;  /* 0x0000000204067836 */ /* 0x040fe20000000000 */
[----:B------:R-:W-:Y:S01]  /*86d0*/  R2UR UR6, R4 ;  /* 0x00000000040672ca */ /* 0x000fe200000e0000 */
[----:B------:R-:W-:Y:S01]  /*86e0*/  IMAD.MOV.U32 R11, RZ, RZ, 0x40000040 ;  /* 0x40000040ff0b7424 */ /* 0x000fe200078e00ff */
[----:B------:R-:W-:Y:S01]  /*86f0*/  R2UR UR7, R5 ;  /* 0x00000000050772ca */ /* 0x000fe200000e0000 */
[----:B------:R-:W-:Y:S01]  /*8700*/  IMAD.MOV.U32 R7, RZ, RZ, 0x40000040 ;  /* 0x40000040ff077424 */ /* 0x000fe200078e00ff */
[C---:B------:R-:W-:Y:S01]  /*8710*/  IADD3 R10, R14.reuse, 0x2, RZ ;  /* 0x000000020e0a7810 */ /* 0x040fe20007ffe0ff */
[----:B------:R-:W-:Y:S01]  /*8720*/  VIADD R8, R14, 0x4 ;  /* 0x000000040e087836 */ /* 0x000fe20000000000 */
[----:B------:R-:W-:Y:S01]  /*8730*/  MOV R21, 0x40000040 ;  /* 0x4000004000157802 */ /* 0x000fe20000000f00 */
[----:B------:R-:W-:-:S02]  /*8740*/  IMAD.MOV.U32 R9, RZ, RZ, 0x40000040 ;  /* 0x40000040ff097424 */ /* 0x000fc400078e00ff */
[----:B------:R-:W-:Y:S01]  /*8750*/  VIADD R20, R14, 0x6 ;  /* 0x000000060e147836 */ /* 0x000fe20000000000 */
[----:B------:R0:W-:Y:S01]  /*8760*/  STL.64 [R1+0x10], R10 ;  /* 0x0000100a01007387 */ /* 0x0001e20000100a00 */
[----:B------:R-:W-:Y:S02]  /*8770*/  IMAD.MOV.U32 R5, RZ, RZ, 0x40000040 ;  /* 0x40000040ff057424 */ /* 0x000fe400078e00ff */
[----:B------:R-:W-:Y:S01]  /*8780*/  IMAD.MOV.U32 R119, RZ, RZ, RZ ;  /* 0x000000ffff777224 */ /* 0x000fe200078e00ff */
[----:B------:R0:W-:Y:S01]  /*8790*/  STL.64 [R1+0x8], R8 ;  /* 0x0000080801007387 */ /* 0x0001e20000100a00 */
[----:B------:R-:W-:Y:S01]  /*87a0*/  HGMMA.64x128x16.F32 R24, gdesc[UR4], RZ, !UPT, gsb0 ;  /* 0x01e00000041879f0 */ /* 0x000fe2000c0008ff */
[----:B------:R-:W-:Y:S02]  /*87b0*/  R2UR UR4, R10 ;  /* 0x000000000a0472ca */ /* 0x000fe400000e0000 */
[----:B------:R-:W-:Y:S02]  /*87c0*/  R2UR UR5, R11 ;  /* 0x000000000b0572ca */ /* 0x000fe400000e0000 */
[----:B------:R-:W-:-:S02]  /*87d0*/  R2UR UR6, R6 ;  /* 0x00000000060672ca */ /* 0x000fc400000e0000 */
[----:B------:R-:W-:Y:S01]  /*87e0*/  R2UR UR7, R7 ;  /* 0x00000000070772ca */ /* 0x000fe200000e0000 */
[----:B------:R-:W-:Y:S01]  /*87f0*/  IMAD.MOV.U32 R7, RZ, RZ, 0x40000040 ;  /* 0x40000040ff077424 */ /* 0x000fe200078e00ff */
[C---:B------:R-:W-:Y:S01]  /*8800*/  IADD3 R6, R4.reuse, 0x4, RZ ;  /* 0x0000000404067810 */ /* 0x040fe20007ffe0ff */
[----:B------:R-:W-:Y:S01]  /*8810*/  VIADD R4, R4, 0x6 ;  /* 0x0000000604047836 */ /* 0x000fe20000000000 */
[----:B------:R-:W-:Y:S02]  /*8820*/  WARPGROUP.DEPBAR.LE gsb0, 0x0 ;  /* 0x00008000000079c5 */ /* 0x000fe40000010000 */
[----:B------:R-:W-:-:S07]  /*8830*/  WARPGROUP.ARRIVE ;  /* 0x00000000000079c5 */ /* 0x000fce0000000000 */
[----:B------:R-:W-:Y:S01]  /*8840*/  HGMMA.64x128x16.F32 R24, gdesc[UR4], R24, gsb0 ;  /* 0x01e00000041879f0 */ /* 0x000fe20008000818 */
[----:B------:R-:W-:Y:S02]  /*8850*/  R2UR UR4, R8 ;  /* 0x00000000080472ca */ /* 0x000fe400000e0000 */
[----:B------:R-:W-:Y:S02]  /*8860*/  R2UR UR5, R9 ;  /* 0x00000000090572ca */ /* 0x000fe400000e0000 */
[----:B------:R-:W-:Y:S02]  /*8870*/  R2UR UR6, R6 ;  /* 0x00000000060672ca */ /* 0x000fe400000e0000 */
[----:B------:R-:W-:Y:S01]  /*8880*/  R2UR UR7, R7 ;  /* 0x00000000070772ca */ /* 0x000fe200000e0000 */
[----:B------:R-:W-:Y:S02]  /*8890*/  WARPGROUP.DEPBAR.LE gsb0, 0x0 ;  /* 0x00008000000079c5 */ /* 0x000fe40000010000 */
[----:B------:R-:W-:-:S10]  /*88a0*/  WARPGROUP.ARRIVE ;  /* 0x00000000000079c5 */ /* 0x000fd40000000000 */
[----:B------:R-:W-:Y:S01]  /*88b0*/  HGMMA.64x128x16.F32 R24, gdesc[UR4], R24, gsb0 ;  /* 0x01e00000041879f0 */ /* 0x000fe20008000818 */
[----:B------:R-:W-:Y:S02]  /*88c0*/  R2UR UR4, R20 ;  /* 0x00000000140472ca */ /* 0x000fe400000e0000 */
[----:B------:R-:W-:Y:S02]  /*88d0*/  R2UR UR5, R21 ;  /* 0x00000000150572ca */ /* 0x000fe400000e0000 */
[----:B------:R-:W-:Y:S02]  /*88e0*/  R2UR UR6, R4 ;  /* 0x00000000040672ca */ /* 0x000fe400000e0000 */
[----:B------:R-:W-:Y:S01]  /*88f0*/  R2UR UR7, R5 ;  /* 0x00000000050772ca */ /* 0x000fe200000e0000 */
[----:B------:R-:W-:Y:S02]  /*8900*/  WARPGROUP.DEPBAR.LE gsb0, 0x0 ;  /* 0x00008000000079c5 */ /* 0x000fe40000010000 */
[----:B------:R-:W-:-:S10]  /*8910*/  WARPGROUP.ARRIVE ;  /* 0x00000000000079c5 */ /* 0x000fd40000000000 */
[----:B------:R-:W-:Y:S03]  /*8920*/  HGMMA.64x128x16.F32 R24, gdesc[UR4], R24, gsb0 ;  /* 0x01e00000041879f0 */ /* 0x000fe60008000818 */
[----:B------:R-:W-:Y:S02]  /*8930*/  WARPGROUP.DEPBAR.LE gsb0, 0x0 ;  /* 0x00008000000079c5 */ /* 0x000fe40000010000 */
[----:B0-----:R-:W-:Y:S05]  /*8940*/  @!P0 BRA `(.L_x_584) ;  /* 0x0000000000048947 */ /* 0x001fea0003800000 */
[----:B------:R-:W-:Y:S01]  /*8950*/  BPT.TRAP 0x1 ;  /* 0x000000040000795c */ /* 0x000fe20000300000 */
.L_x_584:
[----:B------:R-:W2:Y:S01]  /*8960*/  LDL R0, [R1+0x30] ;  /* 0x0000300001007983 */ /* 0x000ea20000100800 */
[----:B------:R-:W-:Y:S01]  /*8970*/  P2R R5, PR, RZ, 0x1 ;  /* 0x00000001ff057803 */ /* 0x000fe20000000000 */
[----:B------:R-:W-:Y:S02]  /*8980*/  ULDC UR4, c[0x0][0x988] ;  /* 0x0002620000047ab9 */ /* 0x000fe40000000800 */
[----:B------:R-:W3:Y:S01]  /*8990*/  LDL R90, [R1+0x24] ;  /* 0x00002400015a7983 */ /* 0x000ee20000100800 */
[----:B------:R-:W-:Y:S01]  /*89a0*/  VIADD R3, R3, 0x16840 ;  /* 0x0001684003037836 */ /* 0x000fe20000000000 */
[----:B------:R-:W-:Y:S01]  /*89b0*/  ULDC UR5, c[0x0][0x988] ;  /* 0x0002620000057ab9 */ /* 0x000fe20000000800 */
[----:B--2---:R-:W-:-:S05]  /*89c0*/  IADD3 R89, R89, 0x80, -R0 ;  /* 0x0000008059597810 */ /* 0x004fca0007ffe800 */
        /* <DEDUP_REMOVED lines=17> */
[----:B------:R-:W-:Y:S02]  /*8ae0*/  ISETP.GT.AND P1, PT, R4, 0x18, PT ;  /* 0x000000180400780c */ /* 0x000fe40003f24270 */
[----:B------:R-:W-:-:S02]  /*8af0*/  FSEL R33, R33, -INF , P3 ;  /* 0xff80000021217808 */ /* 0x000fc40001800000 */
[----:B------:R-:W-:Y:S02]  /*8b00*/  FMNMX.FTZ R0, R32, R7, !PT ;  /* 0x0000000720007209 */ /* 0x000fe40007810000 */
        /* <DEDUP_REMOVED lines=64> */
[----:B------:R-:W-:-:S02]  /*8f10*/  ISETP.GT.AND P0, PT, R4, 0x59, PT ;  /* 0x000000590400780c */ /* 0x000fc40003f04270 */
[----:B------:R-:W-:Y:S02]  /*8f20*/  FSEL R68, R68, -INF , P2 ;  /* 0xff80000044447808 */ /* 0x000fe40001000000 */
[----:B------:R-:W-:Y:S02]  /*8f30*/  FMNMX.FTZ R7, R65, R0, !PT ;  /* 0x0000000041077209 */ /* 0x000fe40007810000 */
        /* <DEDUP_REMOVED lines=22> */
[----:B------:R-:W-:Y:S02]  /*90a0*/  FSEL R62, R62, -INF , P5 ;  /* 0xff8000003e3e7808 */ /* 0x000fe40002800000 */
[----:B------:R-:W-:Y:S02]  /*90b0*/  FSEL R81, R81, -INF , P4 ;  /* 0xff80000051517808 */ /* 0x000fe40002000000 */
[----:B------:R-:W-:Y:S02]  /*90c0*/  FMNMX.FTZ R0, R80, R7, !PT ;  /* 0x0000000750007209 */ /* 0x000fe40007810000 */
[----:B------:R-:W-:Y:S02]  /*90d0*/  ISETP.GT.AND P5, PT, R4, 0x78, PT ;  /* 0x000000780400780c */ /* 0x000fe40003fa4270 */
[----:B------:R-:W-:Y:S02]  /*90e0*/  FMNMX.FTZ R7, R81, R0, !PT ;  /* 0x0000000051077209 */ /* 0x000fe40007810000 */
[----:B------:R-:W-:-:S02]  /*90f0*/  FSEL R84, R84, -INF , P5 ;  /* 0xff80000054547808 */ /* 0x000fc40002800000 */
[----:B------:R-:W-:Y:S02]  /*9100*/  ISETP.GT.AND P6, PT, R4, 0x79, PT ;  /* 0x000000790400780c */ /* 0x000fe40003fc4270 */
[----:B------:R-:W-:Y:S02]  /*9110*/  FMNMX.FTZ R0, R84, R7, !PT ;  /* 0x0000000754007209 */ /* 0x000fe40007810000 */
[----:B------:R-:W-:-:S04]  /*9120*/  FSEL R85, R85, -INF , P6 ;  /* 0xff80000055557808 */ /* 0x000fc80003000000 */
[----:B------:R-:W-:-:S05]  /*9130*/  FMNMX.FTZ R7, R85, R0, !PT ;  /* 0x0000000055077209 */ /* 0x000fca0007810000 */
[----:B------:R-:W0:Y:S02]  /*9140*/  SHFL.BFLY PT, R0, R7, 0x2, 0x1f ;  /* 0x0c401f0007007f89 */ /* 0x000e2400000e0000 */
[----:B0-----:R-:W-:-:S05]  /*9150*/  FMNMX.FTZ R8, R7, R0, !PT ;  /* 0x0000000007087209 */ /* 0x001fca0007810000 */
[----:B------:R-:W0:Y:S01]  /*9160*/  SHFL.BFLY PT, R9, R8, 0x1, 0x1f ;  /* 0x0c201f0008097f89 */ /* 0x000e2200000e0000 */
[----:B------:R-:W-:Y:S02]  /*9170*/  P2R R12, PR, RZ, 0x1 ;  /* 0x00000001ff0c7803 */ /* 0x000fe40000000000 */
[----:B------:R-:W-:Y:S02]  /*9180*/  P2R R11, PR, RZ, 0x2 ;  /* 0x00000002ff0b7803 */ /* 0x000fe40000000000 */
[C---:B------:R-:W-:Y:S02]  /*9190*/  ISETP.GT.AND P1, PT, R4.reuse, 0x59, PT ;  /* 0x000000590400780c */ /* 0x040fe40003f24270 */
[----:B------:R-:W-:Y:S02]  /*91a0*/  ISETP.GT.AND P0, PT, R4, 0x60, PT ;  /* 0x000000600400780c */ /* 0x000fe40003f04270 */
[----:B------:R-:W-:Y:S02]  /*91b0*/  FSEL R71, R71, -INF , P1 ;  /* 0xff80000047477808 */ /* 0x000fe40000800000 */
[----:B0-----:R-:W-:-:S02]  /*91c0*/  FMNMX.FTZ R0, R8, R9, !PT ;  /* 0x0000000908007209 */ /* 0x001fc40007810000 */
[----:B------:R-:W-:-:S04]  /*91d0*/  FMNMX.FTZ R9, R26, R27, !PT ;  /* 0x0000001b1a097209 */ /* 0x000fc80007810000 */
[----:B------:R-:W-:-:S04]  /*91e0*/  FMNMX.FTZ R4, R30, R9, !PT ;  /* 0x000000091e047209 */ /* 0x000fc80007810000 */
[----:B------:R-:W-:-:S04]  /*91f0*/  FMNMX.FTZ R9, R31, R4, !PT ;  /* 0x000000041f097209 */ /* 0x000fc80007810000 */
[----:B------:R-:W-:Y:S02]  /*9200*/  FMNMX.FTZ R4, R34, R9, !PT ;  /* 0x0000000922047209 */ /* 0x000fe40007810000 */
[----:B------:R-:W-:Y:S02]  /*9210*/  ISETP.NE.AND P1, PT, R11, RZ, PT ;  /* 0x000000ff0b00720c */ /* 0x000fe40003f25270 */
[----:B------:R-:W-:Y:S01]  /*9220*/  FMNMX.FTZ R11, R35, R4, !PT ;  /* 0x00000004230b7209 */ /* 0x000fe20007810000 */
[----:B------:R-:W-:Y:S01]  /*9230*/  FMUL.FTZ R6, R0, UR4 ;  /* 0x0000000400067c20 */ /* 0x000fe20008410000 */
[----:B------:R-:W-:Y:S02]  /*9240*/  P2R R10, PR, RZ, 0x4 ;  /* 0x00000004ff0a7803 */ /* 0x000fe40000000000 */
[----:B------:R-:W-:Y:S02]  /*9250*/  FMNMX.FTZ R4, R38, R11, !PT ;  /* 0x0000000b26047209 */ /* 0x000fe40007810000 */
[----:B------:R-:W-:-:S02]  /*9260*/  FSETP.NEU.FTZ.AND P2, PT, R0, -INF , PT ;  /* 0xff8000000000780b */ /* 0x000fc40003f5d000 */
[----:B------:R-:W-:Y:S02]  /*9270*/  FSEL R74, R74, -INF , P0 ;  /* 0xff8000004a4a7808 */ /* 0x000fe40000000000 */
[----:B------:R-:W-:Y:S02]  /*9280*/  FMNMX.FTZ R11, R39, R4, !PT ;  /* 0x00000004270b7209 */ /* 0x000fe40007810000 */
[----:B------:R-:W-:Y:S02]  /*9290*/  ISETP.NE.AND P0, PT, R12, RZ, PT ;  /* 0x000000ff0c00720c */ /* 0x000fe40003f05270 */
[----:B------:R-:W-:Y:S02]  /*92a0*/  FSEL R6, R6, RZ, P2 ;  /* 0x000000ff06067208 */ /* 0x000fe40001000000 */
[----:B------:R-:W-:Y:S02]  /*92b0*/  FMNMX.FTZ R4, R42, R11, !PT ;  /* 0x0000000b2a047209 */ /* 0x000fe40007810000 */
[----:B------:R-:W-:-:S02]  /*92c0*/  FSEL R75, R75, -INF , P0 ;  /* 0xff8000004b4b7808 */ /* 0x000fc40000000000 */
[----:B------:R-:W-:Y:S01]  /*92d0*/  ISETP.NE.AND P0, PT, R5, RZ, PT ;  /* 0x000000ff0500720c */ /* 0x000fe20003f05270 */
[----:B------:R-:W-:Y:S01]  /*92e0*/  FFMA.FTZ R5, R25, UR4, -R6 ;  /* 0x0000000419057c23 */ /* 0x000fe20008010806 */
[----:B------:R-:W-:-:S04]  /*92f0*/  FMNMX.FTZ R25, R43, R4, !PT ;  /* 0x000000042b197209 */ /* 0x000fc80007810000 */
[----:B------:R-:W-:-:S04]  /*9300*/  FMNMX.FTZ R4, R46, R25, !PT ;  /* 0x000000192e047209 */ /* 0x000fc80007810000 */
[----:B------:R-:W-:Y:S01]  /*9310*/  FMNMX.FTZ R25, R47, R4, !PT ;  /* 0x000000042f197209 */ /* 0x000fe20007810000 */
[----:B------:R-:W-:-:S03]  /*9320*/  FFMA.FTZ R7, R29, UR4, -R6 ;  /* 0x000000041d077c23 */ /* 0x000fc60008010806 */
[----:B------:R-:W-:-:S04]  /*9330*/  FMNMX.FTZ R4, R50, R25, !PT ;  /* 0x0000001932047209 */ /* 0x000fc80007810000 */
        /* <DEDUP_REMOVED lines=14> */
[----:B------:R-:W-:Y:S02]  /*9420*/  FMNMX.FTZ R4, R74, R37, !PT ;  /* 0x000000254a047209 */ /* 0x000fe40007810000 */
[----:B------:R-:W-:Y:S02]  /*9430*/  ISETP.NE.AND P2, PT, R10, RZ, PT ;  /* 0x000000ff0a00720c */ /* 0x000fe40003f45270 */
[----:B------:R-:W-:Y:S02]  /*9440*/  FSEL R78, R78, -INF , P1 ;  /* 0xff8000004e4e7808 */ /* 0x000fe40000800000 */
[----:B------:R-:W-:Y:S02]  /*9450*/  FMNMX.FTZ R41, R75, R4, !PT ;  /* 0x000000044b297209 */ /* 0x000fe40007810000 */
[----:B------:R-:W-:Y:S02]  /*9460*/  FSEL R79, R79, -INF , P2 ;  /* 0xff8000004f4f7808 */ /* 0x000fe40001000000 */
[----:B------:R-:W-:-:S02]  /*9470*/  FMNMX.FTZ R4, R78, R41, !PT ;  /* 0x000000294e047209 */ /* 0x000fc40007810000 */
[----:B------:R-:W-:Y:S02]  /*9480*/  FSEL R82, R82, -INF , P3 ;  /* 0xff80000052527808 */ /* 0x000fe40001800000 */
[----:B------:R-:W-:Y:S02]  /*9490*/  FMNMX.FTZ R41, R79, R4, !PT ;  /* 0x000000044f297209 */ /* 0x000fe40007810000 */
[----:B------:R-:W-:Y:S02]  /*94a0*/  FSEL R83, R83, -INF , P4 ;  /* 0xff80000053537808 */ /* 0x000fe40002000000 */
[----:B------:R-:W-:Y:S01]  /*94b0*/  FMNMX.FTZ R4, R82, R41, !PT ;  /* 0x0000002952047209 */ /* 0x000fe20007810000 */
[----:B------:R-:W-:Y:S01]  /*94c0*/  FFMA.FTZ R29, R45, UR4, -R6 ;  /* 0x000000042d1d7c23 */ /* 0x000fe20008010806 */
[----:B------:R-:W-:Y:S02]  /*94d0*/  FSEL R86, R86, -INF , P5 ;  /* 0xff80000056567808 */ /* 0x000fe40002800000 */
[----:B------:R-:W-:-:S02]  /*94e0*/  FMNMX.FTZ R45, R83, R4, !PT ;  /* 0x00000004532d7209 */ /* 0x000fc40007810000 */
[----:B------:R-:W-:Y:S02]  /*94f0*/  FSEL R87, R87, -INF , P6 ;  /* 0xff80000057577808 */ /* 0x000fe40003000000 */
[----:B------:R-:W-:-:S04]  /*9500*/  FMNMX.FTZ R4, R86, R45, !PT ;  /* 0x0000002d56047209 */ /* 0x000fc80007810000 */
[----:B------:R-:W-:Y:S01]  /*9510*/  FMNMX.FTZ R4, R87, R4, !PT ;  /* 0x0000000457047209 */ /* 0x000fe20007810000 */
[----:B------:R-:W-:-:S04]  /*9520*/  FFMA.FTZ R41, R57, UR4, -R6 ;  /* 0x0000000439297c23 */ /* 0x000fc80008010806 */
[----:B------:R-:W0:Y:S01]  /*9530*/  SHFL.BFLY PT, R57, R4, 0x2, 0x1f ;  /* 0x0c401f0004397f89 */ /* 0x000e2200000e0000 */
[--C-:B------:R-:W-:Y:S01]  /*9540*/  FFMA.FTZ R33, R49, UR4, -R6.reuse ;  /* 0x0000000431217c23 */ /* 0x100fe20008010806 */
[----:B------:R-:W-:Y:S01]  /*9550*/  FFMA.FTZ R49, R65, UR4, -R6 ;  /* 0x0000000441317c23 */ /* 0x000fe20008010806 */
[----:B0-----:R-:W-:-:S05]  /*9560*/  FMNMX.FTZ R8, R4, R57, !PT ;  /* 0x0000003904087209 */ /* 0x001fca0007810000 */
[----:B------:R-:W0:Y:S01]  /*9570*/  SHFL.BFLY PT, R65, R8, 0x1, 0x1f ;  /* 0x0c201f0008417f89 */ /* 0x000e2200000e0000 */
[--C-:B------:R-:W-:Y:S01]  /*9580*/  FFMA.FTZ R148, R24, UR4, -R6.reuse ;  /* 0x0000000418947c23 */ /* 0x100fe20008010806 */
[--C-:B------:R-:W-:Y:S01]  /*9590*/  FFMA.FTZ R150, R28, UR4, -R6.reuse ;  /* 0x000000041c967c23 */ /* 0x100fe20008010806 */
[----:B------:R-:W-:Y:S01]  /*95a0*/  MUFU.EX2 R5, R5 ;  /* 0x0000000500057308 */ /* 0x000fe20000000800 */
[--C-:B------:R-:W-:Y:S01]  /*95b0*/  FFMA.FTZ R124, R40, UR4, -R6.reuse ;  /* 0x00000004287c7c23 */ /* 0x100fe20008010806 */
[----:B------:R-:W-:-:S06]  /*95c0*/  FFMA.FTZ R120, R32, UR4, -R6 ;  /* 0x0000000420787c23 */ /* 0x000fcc0008010806 */
[----:B------:R-:W1:Y:S01]  /*95d0*/  MUFU.EX2 R148, R148 ;  /* 0x0000009400947308 */ /* 0x000e620000000800 */
[----:B------:R-:W-:Y:S01]  /*95e0*/  FFMA.FTZ R37, R53, UR4, -R6 ;  /* 0x0000000435257c23 */ /* 0x000fe20008010806 */
[----:B0-----:R-:W-:-:S06]  /*95f0*/  FMNMX.FTZ R4, R8, R65, !PT ;  /* 0x0000004108047209 */ /* 0x001fcc0007810000 */
[----:B------:R-:W0:Y:S01]  /*9600*/  MUFU.EX2 R150, R150 ;  /* 0x0000009600967308 */ /* 0x000e220000000800 */
[C---:B------:R-:W-:Y:S01]  /*9610*/  FSETP.NEU.FTZ.AND P1, PT, R4.reuse, -INF , PT ;  /* 0xff8000000400780b */ /* 0x040fe20003f3d000 */
[----:B------:R-:W-:Y:S01]  /*9620*/  FMUL.FTZ R40, R4, UR4 ;  /* 0x0000000404287c20 */ /* 0x000fe20008410000 */
[--C-:B------:R-:W-:Y:S01]  /*9630*/  FFMA.FTZ R45, R61, UR4, -R6.reuse ;  /* 0x000000043d2d7c23 */ /* 0x100fe20008010806 */
[----:B------:R-:W-:-:S03]  /*9640*/  FFMA.FTZ R53, R69, UR4, -R6 ;  /* 0x0000000445357c23 */ /* 0x000fc60008010806 */
[----:B------:R-:W-:Y:S01]  /*9650*/  FSEL R40, R40, RZ, P1 ;  /* 0x000000ff28287208 */ /* 0x000fe20000800000 */
[----:B------:R-:W2:Y:S01]  /*9660*/  MUFU.EX2 R7, R7 ;  /* 0x0000000700077308 */ /* 0x000ea20000000800 */
[--C-:B------:R-:W-:Y:S01]  /*9670*/  FFMA.FTZ R122, R36, UR4, -R6.reuse ;  /* 0x00000004247a7c23 */ /* 0x100fe20008010806 */
        /* <DEDUP_REMOVED lines=14> */
[----:B------:R-:W-:Y:S01]  /*9760*/  FFMA.FTZ R69, R85, UR4, -R6 ;  /* 0x0000000455457c23 */ /* 0x000fe20008010806 */
[--C-:B------:R-:W-:Y:S01]  /*9770*/  FFMA.FTZ R149, R26, UR4, -R40.reuse ;  /* 0x000000041a957c23 */ /* 0x100fe20008010828 */
[--C-:B------:R-:W-:Y:S01]  /*9780*/  FFMA.FTZ R6, R27, UR4, -R40.reuse ;  /* 0x000000041b067c23 */ /* 0x100fe20008010828 */
[----:B------:R-:W4:Y:S01]  /*9790*/  MUFU.EX2 R120, R120 ;  /* 0x0000007800787308 */ /* 0x000f220000000800 */
[--C-:B------:R-:W-:Y:S01]  /*97a0*/  FFMA.FTZ R151, R30, UR4, -R40.reuse ;  /* 0x000000041e977c23 */ /* 0x100fe20008010828 */
[----:B-1----:R-:W-:Y:S01]  /*97b0*/  FADD.FTZ R27, R148, R5 ;  /* 0x00000005941b7221 */ /* 0x002fe20000010000 */
[----:B------:R-:W-:-:S05]  /*97c0*/  FFMA.FTZ R8, R31, UR4, -R40 ;  /* 0x000000041f087c23 */ /* 0x000fca0008010828 */
[----:B------:R-:W1:Y:S01]  /*97d0*/  MUFU.EX2 R9, R9 ;  /* 0x0000000900097308 */ /* 0x000e620000000800 */
[----:B0-----:R-:W-:Y:S01]  /*97e0*/  FADD.FTZ R32, R150, R27 ;  /* 0x0000001b96207221 */ /* 0x001fe20000010000 */
[----:B------:R-:W-:-:S06]  /*97f0*/  FFMA.FTZ R121, R34, UR4, -R40 ;  /* 0x0000000422797c23 */ /* 0x000fcc0008010828 */
[----:B------:R-:W-:Y:S08]  /*9800*/  MUFU.EX2 R149, R149 ;  /* 0x0000009500957308 */ /* 0x000ff00000000800 */
[----:B------:R-:W0:Y:S01]  /*9810*/  MUFU.EX2 R6, R6 ;  /* 0x0000000600067308 */ /* 0x000e220000000800 */
[----:B--2---:R-:W-:-:S07]  /*9820*/  FADD.FTZ R27, R7, R32 ;  /* 0x00000020071b7221 */ /* 0x004fce0000010000 */
[----:B------:R-:W2:Y:S01]  /*9830*/  MUFU.EX2 R122, R122 ;  /* 0x0000007a007a7308 */ /* 0x000ea20000000800 */
[----:B------:R-:W-:-:S07]  /*9840*/  FFMA.FTZ R10, R35, UR4, -R40 ;  /* 0x00000004230a7c23 */ /* 0x000fce0008010828 */
[----:B------:R-:W5:Y:S01]  /*9850*/  MUFU.EX2 R151, R151 ;  /* 0x0000009700977308 */ /* 0x000f620000000800 */
[----:B----4-:R-:W-:-:S07]  /*9860*/  FADD.FTZ R34, R120, R27 ;  /* 0x0000001b78227221 */ /* 0x010fce0000010000 */
[----:B------:R-:W4:Y:S01]  /*9870*/  MUFU.EX2 R11, R11 ;  /* 0x0000000b000b7308 */ /* 0x000f220000000800 */
[----:B------:R-:W-:-:S07]  /*9880*/  FFMA.FTZ R123, R38, UR4, -R40 ;  /* 0x00000004267b7c23 */ /* 0x000fce0008010828 */
[----:B------:R-:W3:Y:S01]  /*9890*/  MUFU.EX2 R8, R8 ;  /* 0x0000000800087308 */ /* 0x000ee20000000800 */
[----:B-1----:R-:W-:Y:S01]  /*98a0*/  FADD.FTZ R27, R9, R34 ;  /* 0x00000022091b7221 */ /* 0x002fe20000010000 */
[----:B0-----:R-:W-:-:S06]  /*98b0*/  FADD.FTZ R36, R149, R6 ;  /* 0x0000000695247221 */ /* 0x001fcc0000010000 */
[----:B------:R-:W0:Y:S01]  /*98c0*/  MUFU.EX2 R124, R124 ;  /* 0x0000007c007c7308 */ /* 0x000e220000000800 */
[----:B------:R-:W-:-:S07]  /*98d0*/  FFMA.FTZ R12, R39, UR4, -R40 ;  /* 0x00000004270c7c23 */ /* 0x000fce0008010828 */
[----:B------:R-:W1:Y:S01]  /*98e0*/  MUFU.EX2 R121, R121 ;  /* 0x0000007900797308 */ /* 0x000e620000000800 */
[----:B--2---:R-:W-:Y:S01]  /*98f0*/  FADD.FTZ R34, R122, R27 ;  /* 0x0000001b7a227221 */ /* 0x004fe20000010000 */
[----:B-----5:R-:W-:-:S06]  /*9900*/  FADD.FTZ R27, R151, R36 ;  /* 0x00000024971b7221 */ /* 0x020fcc0000010000 */
[----:B------:R-:W2:Y:S01]  /*9910*/  MUFU.EX2 R25, R25 ;  /* 0x0000001900197308 */ /* 0x000ea20000000800 */
[----:B------:R-:W-:-:S07]  /*9920*/  FFMA.FTZ R125, R42, UR4, -R40 ;  /* 0x000000042a7d7c23 */ /* 0x000fce0008010828 */
[----:B------:R-:W5:Y:S01]  /*9930*/  MUFU.EX2 R10, R10 ;  /* 0x0000000a000a7308 */ /* 0x000f620000000800 */
[----:B----4-:R-:W-:Y:S01]  /*9940*/  FADD.FTZ R31, R11, R34 ;  /* 0x000000220b1f7221 */ /* 0x010fe20000010000 */
[----:B---3--:R-:W-:-:S06]  /*9950*/  FADD.FTZ R36, R8, R27 ;  /* 0x0000001b08247221 */ /* 0x008fcc0000010000 */
[----:B------:R-:W3:Y:S01]  /*9960*/  MUFU.EX2 R126, R126 ;  /* 0x0000007e007e7308 */ /* 0x000ee20000000800 */
[----:B------:R-:W-:-:S07]  /*9970*/  FFMA.FTZ R24, R43, UR4, -R40 ;  /* 0x000000042b187c23 */ /* 0x000fce0008010828 */
[----:B------:R-:W4:Y:S01]  /*9980*/  MUFU.EX2 R123, R123 ;  /* 0x0000007b007b7308 */ /* 0x000f220000000800 */
[----:B0-----:R-:W-:Y:S01]  /*9990*/  FADD.FTZ R38, R124, R31 ;  /* 0x0000001f7c267221 */ /* 0x001fe20000010000 */
[----:B-1----:R-:W-:-:S06]  /*99a0*/  FADD.FTZ R27, R121, R36 ;  /* 0x00000024791b7221 */ /* 0x002fcc0000010000 */
        /* <DEDUP_REMOVED lines=8> */
[----:B---3--:R-:W-:Y:S01]  /*9a30*/  FADD.FTZ R36, R126, R31 ;  /* 0x0000001f7e247221 */ /* 0x008fe20000010000 */
[----:B----4-:R-:W-:-:S06]  /*9a40*/  FADD.FTZ R27, R123, R38 ;  /* 0x000000267b1b7221 */ /* 0x010fcc0000010000 */
        /* <DEDUP_REMOVED lines=8> */
[----:B------:R-:W-:Y:S02]  /*9ad0*/  IMAD.U32 R44, RZ, RZ, UR38 ;  /* 0x00000026ff2c7e24 */ /* 0x000fe4000f8e00ff */
[----:B--2---:R-:W-:-:S05]  /*9ae0*/  FADD.FTZ R42, R128, R31 ;  /* 0x0000001f802a7221 */ /* 0x004fca0000010000 */
[----:B------:R-:W2:Y:S01]  /*9af0*/  MUFU.EX2 R37, R37 ;  /* 0x0000002500257308 */ /* 0x000ea20000000800 */
[----:B-----5:R-:W-:Y:S01]  /*9b00*/  FADD.FTZ R27, R125, R38 ;  /* 0x000000267d1b7221 */ /* 0x020fe20000010000 */
[----:B------:R-:W-:-:S06]  /*9b10*/  FFMA.FTZ R131, R54, UR4, -R40 ;  /* 0x0000000436837c23 */ /* 0x000fcc0008010828 */
[----:B------:R-:W5:Y:S01]  /*9b20*/  MUFU.EX2 R26, R26 ;  /* 0x0000001a001a7308 */ /* 0x000f620000000800 */
[----:B---3--:R-:W-:Y:S01]  /*9b30*/  FADD.FTZ R31, R33, R42 ;  /* 0x0000002a211f7221 */ /* 0x008fe20000010000 */
[----:B------:R-:W-:-:S06]  /*9b40*/  PRMT R3, R44, 0x654, R3 ;  /* 0x000006542c037816 */ /* 0x000fcc0000000003 */
[----:B------:R-:W3:Y:S01]  /*9b50*/  MUFU.EX2 R132, R132 ;  /* 0x0000008400847308 */ /* 0x000ee20000000800 */
[----:B----4-:R-:W-:Y:S01]  /*9b60*/  FADD.FTZ R42, R24, R27 ;  /* 0x0000001b182a7221 */ /* 0x010fe20000010000 */
[----:B------:R-:W-:-:S06]  /*9b70*/  FFMA.FTZ R30, R55, UR4, -R40 ;  /* 0x00000004371e7c23 */ /* 0x000fcc0008010828 */
[----:B------:R-:W4:Y:S01]  /*9b80*/  MUFU.EX2 R129, R129 ;  /* 0x0000008100817308 */ /* 0x000f220000000800 */
[----:B0-----:R-:W-:Y:S01]  /*9b90*/  FADD.FTZ R38, R130, R31 ;  /* 0x0000001f82267221 */ /* 0x001fe20000010000 */
[----:B------:R1:W-:Y:S06]  /*9ba0*/  SYNCS.ARRIVE.TRANS64.RED.A1T0 RZ, [R3+URZ], RZ ;  /* 0x000000ff03ff79a7 */ /* 0x0003ec000810043f */
[----:B------:R-:W0:Y:S01]  /*9bb0*/  MUFU.EX2 R41, R41 ;  /* 0x0000002900297308 */ /* 0x000e220000000800 */
[----:B------:R-:W-:Y:S01]  /*9bc0*/  FFMA.FTZ R133, R58, UR4, -R40 ;  /* 0x000000043a857c23 */ /* 0x000fe20008010828 */
[----:B-1----:R-:W-:-:S06]  /*9bd0*/  FADD.FTZ R3, R127, R42 ;  /* 0x0000002a7f037221 */ /* 0x002fcc0000010000 */
        /* <DEDUP_REMOVED lines=41> */
[----:B------:R-:W-:Y:S01]  /*9e70*/  F2FP.F16.F32.PACK_AB R148, R5, R148 ;  /* 0x000000940594723e */ /* 0x000fe200000000ff */
[----:B0-----:R-:W-:-:S06]  /*9e80*/  FADD.FTZ R5, R53, R46 ;  /* 0x0000002e35057221 */ /* 0x001fcc0000010000 */
[----:B------:R-:W0:Y:S01]  /*9e90*/  MUFU.EX2 R142, R142 ;  /* 0x0000008e008e7308 */ /* 0x000e220000000800 */
[----:B-1----:R-:W-:-:S07]  /*9ea0*/  FADD.FTZ R44, R34, R3 ;  /* 0x00000003222c7221 */ /* 0x002fce0000010000 */
[----:B------:R-:W1:Y:S01]  /*9eb0*/  MUFU.EX2 R139, R139 ;  /* 0x0000008b008b7308 */ /* 0x000e620000000800 */
[----:B------:R-:W-:Y:S01]  /*9ec0*/  FFMA.FTZ R75, R75, UR4, -R40 ;  /* 0x000000044b4b7c23 */ /* 0x000fe20008010828 */
[----:B--2---:R-:W-:-:S06]  /*9ed0*/  FADD.FTZ R46, R140, R5 ;  /* 0x000000058c2e7221 */ /* 0x004fcc0000010000 */
[----:B------:R-:W2:Y:S01]  /*9ee0*/  MUFU.EX2 R61, R61 ;  /* 0x0000003d003d7308 */ /* 0x000ea20000000800 */
[----:B-----5:R-:W-:Y:S01]  /*9ef0*/  FADD.FTZ R3, R137, R44 ;  /* 0x0000002c89037221 */ /* 0x020fe20000010000 */
[----:B------:R-:W-:-:S06]  /*9f00*/  FFMA.FTZ R143, R78, UR4, -R40 ;  /* 0x000000044e8f7c23 */ /* 0x000fcc0008010828 */
[----:B------:R-:W5:Y:S01]  /*9f10*/  MUFU.EX2 R38, R38 ;  /* 0x0000002600267308 */ /* 0x000f620000000800 */
[--C-:B------:R-:W-:Y:S01]  /*9f20*/  FFMA.FTZ R42, R79, UR4, -R40.reuse ;  /* 0x000000044f2a7c23 */ /* 0x100fe20008010828 */
[--C-:B------:R-:W-:Y:S01]  /*9f30*/  FFMA.FTZ R82, R82, UR4, -R40.reuse ;  /* 0x0000000452527c23 */ /* 0x100fe20008010828 */
[--C-:B------:R-:W-:Y:S01]  /*9f40*/  FFMA.FTZ R83, R83, UR4, -R40.reuse ;  /* 0x0000000453537c23 */ /* 0x100fe20008010828 */
[----:B------:R-:W-:-:S04]  /*9f50*/  FFMA.FTZ R86, R86, UR4, -R40 ;  /* 0x0000000456567c23 */ /* 0x000fc80008010828 */
[----:B------:R-:W5:Y:S01]  /*9f60*/  MUFU.EX2 R144, R144 ;  /* 0x0000009000907308 */ /* 0x000f620000000800 */
[----:B------:R-:W-:Y:S01]  /*9f70*/  FFMA.FTZ R87, R87, UR4, -R40 ;  /* 0x0000000457577c23 */ /* 0x000fe20008010828 */
[----:B---3--:R-:W-:Y:S01]  /*9f80*/  FADD.FTZ R5, R57, R46 ;  /* 0x0000002e39057221 */ /* 0x008fe20000010000 */
[----:B----4-:R-:W-:-:S05]  /*9f90*/  FADD.FTZ R44, R36, R3 ;  /* 0x00000003242c7221 */ /* 0x010fca0000010000 */
[----:B------:R-:W3:Y:S01]  /*9fa0*/  MUFU.EX2 R141, R141 ;  /* 0x0000008d008d7308 */ /* 0x000ee20000000800 */
[----:B0-----:R-:W-:Y:S01]  /*9fb0*/  FADD.FTZ R46, R142, R5 ;  /* 0x000000058e2e7221 */ /* 0x001fe20000010000 */
[----:B-1----:R-:W-:-:S06]  /*9fc0*/  FADD.FTZ R3, R139, R44 ;  /* 0x0000002c8b037221 */ /* 0x002fcc0000010000 */
[----:B------:R-:W0:Y:S08]  /*9fd0*/  MUFU.EX2 R65, R81 ;  /* 0x0000005100417308 */ /* 0x000e300000000800 */
[----:B------:R-:W1:Y:S01]  /*9fe0*/  MUFU.EX2 R40, R75 ;  /* 0x0000004b00287308 */ /* 0x000e620000000800 */
[----:B--2---:R-:W-:Y:S01]  /*9ff0*/  FADD.FTZ R5, R61, R46 ;  /* 0x0000002e3d057221 */ /* 0x004fe20000010000 */
[----:B-----5:R-:W-:-:S06]  /*a000*/  FADD.FTZ R44, R38, R3 ;  /* 0x00000003262c7221 */ /* 0x020fcc0000010000 */
[----:B------:R-:W2:Y:S08]  /*a010*/  MUFU.EX2 R146, R146 ;  /* 0x0000009200927308 */ /* 0x000eb00000000800 */
[----:B------:R-:W4:Y:S01]  /*a020*/  MUFU.EX2 R143, R143 ;  /* 0x0000008f008f7308 */ /* 0x000f220000000800 */
[----:B------:R-:W-:Y:S01]  /*a030*/  FADD.FTZ R46, R144, R5 ;  /* 0x00000005902e7221 */ /* 0x000fe20000010000 */
[----:B---3--:R-:W-:-:S06]  /*a040*/  FADD.FTZ R3, R141, R44 ;  /* 0x0000002c8d037221 */ /* 0x008fcc0000010000 */
[----:B------:R-:W3:Y:S01]  /*a050*/  MUFU.EX2 R42, R42 ;  /* 0x0000002a002a7308 */ /* 0x000ee20000000800 */
[----:B0-----:R-:W-:Y:S01]  /*a060*/  FADD.FTZ R5, R65, R46 ;  /* 0x0000002e41057221 */ /* 0x001fe20000010000 */
[----:B-1----:R-:W-:-:S06]  /*a070*/  FADD.FTZ R44, R40, R3 ;  /* 0x00000003282c7221 */ /* 0x002fcc0000010000 */
[----:B------:R-:W0:Y:S01]  /*a080*/  MUFU.EX2 R82, R82 ;  /* 0x0000005200527308 */ /* 0x000e220000000800 */
[----:B--2---:R-:W-:Y:S01]  /*a090*/  FADD.FTZ R46, R146, R5 ;  /* 0x00000005922e7221 */ /* 0x004fe20000010000 */
[----:B------:R-:W-:Y:S01]  /*a0a0*/  F2FP.F16.F32.PACK_AB R150, R7, R150 ;  /* 0x000000960796723e */ /* 0x000fe200000000ff */
[----:B----4-:R-:W-:-:S05]  /*a0b0*/  FADD.FTZ R5, R143, R44 ;  /* 0x0000002c8f057221 */ /* 0x010fca0000010000 */
[----:B------:R-:W1:Y:S01]  /*a0c0*/  MUFU.EX2 R83, R83 ;  /* 0x0000005300537308 */ /* 0x000e620000000800 */
[----:B------:R-:W-:Y:S01]  /*a0d0*/  IADD3 R7, R88, -0x2, RZ ;  /* 0xfffffffe58077810 */ /* 0x000fe20007ffe0ff */
[----:B---3--:R-:W-:-:S06]  /*a0e0*/  FADD.FTZ R5, R42, R5 ;  /* 0x000000052a057221 */ /* 0x008fcc0000010000 */
[----:B------:R-:W2:Y:S01]  /*a0f0*/  MUFU.EX2 R86, R86 ;  /* 0x0000005600567308 */ /* 0x000ea20000000800 */
[----:B------:R-:W-:Y:S02]  /*a100*/  ISETP.GE.AND P1, PT, R7, R90, PT ;  /* 0x0000005a0700720c */ /* 0x000fe40003f26270 */
[----:B------:R-:W-:-:S05]  /*a110*/  F2FP.F16.F32.PACK_AB R149, R6, R149 ;  /* 0x000000950695723e */ /* 0x000fca00000000ff */
[----:B------:R-:W3:Y:S01]  /*a120*/  MUFU.EX2 R69, R69 ;  /* 0x0000004500457308 */ /* 0x000ee20000000800 */
[----:B0-----:R-:W-:-:S07]  /*a130*/  FADD.FTZ R6, R82, R5 ;  /* 0x0000000552067221 */ /* 0x001fce0000010000 */
[----:B------:R-:W0:Y:S01]  /*a140*/  MUFU.EX2 R87, R87 ;  /* 0x0000005700577308 */ /* 0x000e220000000800 */
[----:B-1----:R-:W-:-:S04]  /*a150*/  FADD.FTZ R5, R83, R6 ;  /* 0x0000000653057221 */ /* 0x002fc80000010000 */
[----:B--2---:R-:W-:Y:S01]  /*a160*/  FADD.FTZ R6, R86, R5 ;  /* 0x0000000556067221 */ /* 0x004fe20000010000 */
[----:B------:R-:W-:Y:S01]  /*a170*/  F2FP.F16.F32.PACK_AB R120, R9, R120 ;  /* 0x000000780978723e */ /* 0x000fe200000000ff */
[--C-:B------:R-:W-:Y:S01]  /*a180*/  IMAD.MOV.U32 R118, RZ, RZ, R119.reuse ;  /* 0x000000ffff767224 */ /* 0x100fe200078e0077 */
[----:B------:R-:W-:Y:S01]  /*a190*/  F2FP.F16.F32.PACK_AB R122, R11, R122 ;  /* 0x0000007a0b7a723e */ /* 0x000fe200000000ff */
[----:B---3--:R-:W-:Y:S01]  /*a1a0*/  FADD.FTZ R3, R69, R46 ;  /* 0x0000002e45037221 */ /* 0x008fe20000010000 */
[----:B------:R-:W-:Y:S01]  /*a1b0*/  F2FP.F16.F32.PACK_AB R124, R25, R124 ;  /* 0x0000007c197c723e */ /* 0x000fe200000000ff */
[--C-:B------:R-:W-:Y:S01]  /*a1c0*/  IMAD.MOV.U32 R117, RZ, RZ, R119.reuse ;  /* 0x000000ffff757224 */ /* 0x100fe200078e0077 */
[----:B------:R-:W-:Y:S01]  /*a1d0*/  F2FP.F16.F32.PACK_AB R126, R29, R126 ;  /* 0x0000007e1d7e723e */ /* 0x000fe200000000ff */
[--C-:B------:R-:W-:Y:S01]  /*a1e0*/  IMAD.MOV.U32 R116, RZ, RZ, R119.reuse ;  /* 0x000000ffff747224 */ /* 0x100fe200078e0077 */
[----:B------:R-:W-:Y:S01]  /*a1f0*/  F2FP.F16.F32.PACK_AB R128, R33, R128 ;  /* 0x000000802180723e */ /* 0x000fe200000000ff */
[--C-:B------:R-:W-:Y:S01]  /*a200*/  IMAD.MOV.U32 R115, RZ, RZ, R119.reuse ;  /* 0x000000ffff737224 */ /* 0x100fe200078e0077 */
[----:B------:R-:W-:Y:S01]  /*a210*/  F2FP.F16.F32.PACK_AB R130, R37, R130 ;  /* 0x000000822582723e */ /* 0x000fe200000000ff */
[----:B0-----:R-:W-:Y:S01]  /*a220*/  FADD.FTZ R6, R87, R6 ;  /* 0x0000000657067221 */ /* 0x001fe20000010000 */
[----:B------:R-:W-:Y:S01]  /*a230*/  F2FP.F16.F32.PACK_AB R132, R41, R132 ;  /* 0x000000842984723e */ /* 0x000fe200000000ff */
[--C-:B------:R-:W-:Y:S01]  /*a240*/  IMAD.MOV.U32 R113, RZ, RZ, R119.reuse ;  /* 0x000000ffff717224 */ /* 0x100fe200078e0077 */
        /* <DEDUP_REMOVED lines=39> */
[----:B------:R-:W-:Y:S01]  /*a4c0*/  IMAD.MOV.U32 R88, RZ, RZ, R119 ;  /* 0x000000ffff587224 */ /* 0x000fe200078e0077 */
[----:B------:R-:W-:-:S02]  /*a4d0*/  F2FP.F16.F32.PACK_AB R145, R83, R82 ;  /* 0x000000525391723e */ /* 0x000fc400000000ff */
[----:B------:R-:W-:Y:S02]  /*a4e0*/  F2FP.F16.F32.PACK_AB R147, R87, R86 ;  /* 0x000000565793723e */ /* 0x000fe400000000ff */
[-C--:B------:R-:W-:Y:S02]  /*a4f0*/  MOV R114, R119.reuse ;  /* 0x0000007700727202 */ /* 0x080fe40000000f00 */
[-C--:B------:R-:W-:Y:S02]  /*a500*/  MOV R109, R119.reuse ;  /* 0x00000077006d7202 */ /* 0x080fe40000000f00 */
[-C--:B------:R-:W-:Y:S02]  /*a510*/  MOV R104, R119.reuse ;  /* 0x0000007700687202 */ /* 0x080fe40000000f00 */
[-C--:B------:R-:W-:Y:S02]  /*a520*/  MOV R99, R119.reuse ;  /* 0x0000007700637202 */ /* 0x080fe40000000f00 */
[----:B------:R-:W-:-:S02]  /*a530*/  MOV R94, R119 ;  /* 0x00000077005e7202 */ /* 0x000fc40000000f00 */
[----:B------:R-:W-:Y:S01]  /*a540*/  MOV R89, R119 ;  /* 0x0000007700597202 */ /* 0x000fe20000000f00 */
[----:B------:R-:W-:Y:S06]  /*a550*/  @!P1 BRA `(.L_x_585) ;  /* 0x0000002000389947 */ /* 0x000fec0003800000 */
[----:B------:R0:W5:Y:S01]  /*a560*/  LDL.LU R5, [R1+0x4] ;  /* 0x0000040001057983 */ /* 0x0001620000300800 */
[----:B------:R-:W-:Y:S01]  /*a570*/  IMAD.MOV.U32 R10, RZ, RZ, R4 ;  /* 0x000000ffff0a7224 */ /* 0x000fe200078e0004 */
[----:B------:R-:W-:Y:S01]  /*a580*/  CS2R R118, SRZ ;  /* 0x0000000000767805 */ /* 0x000fe2000001ff00 */
[----:B------:R-:W-:Y:S01]  /*a590*/  IMAD.MOV.U32 R11, RZ, RZ, R0 ;  /* 0x000000ffff0b7224 */ /* 0x000fe200078e0000 */
[----:B------:R-:W-:Y:S01]  /*a5a0*/  CS2R R116, SRZ ;  /* 0x0000000000747805 */ /* 0x000fe2000001ff00 */
[----:B------:R-:W-:Y:S01]  /*a5b0*/  IMAD.MOV.U32 R12, RZ, RZ, R156 ;  /* 0x000000ffff0c7224 */ /* 0x000fe200078e009c */
        /* <DEDUP_REMOVED lines=13> */
[----:B0-----:R-:W-:-:S07]  /*a690*/  CS2R R88, SRZ ;  /* 0x0000000000587805 */ /* 0x001fce000001ff00 */
.L_x_597:
[----:B------:R-:W2:Y:S01]  /*a6a0*/  LDL R4, [R1+0x28] ;  /* 0x0000280001047983 */ /* 0x000ea20000100800 */
[----:B------:R-:W-:Y:S01]  /*a6b0*/  ISETP.NE.AND P1, PT, R12, 0x1, PT ;  /* 0x000000010c00780c */ /* 0x000fe20003f25270 */
[----:B------:R-:W-:Y:S05]  /*a6c0*/  YIELD ;  /* 0x0000000000007946 */ /* 0x000fea0003800000 */
[----:B------:R-:W-:Y:S02]  /*a6d0*/  SEL R0, RZ, 0x1, P1 ;  /* 0x00000001ff007807 */ /* 0x000fe40000800000 */
[----:B--2---:R-:W-:Y:S02]  /*a6e0*/  ISETP.NE.AND P1, PT, R4, RZ, PT ;  /* 0x000000ff0400720c */ /* 0x004fe40003f25270 */
[----:B-----5:R-:W-:-:S05]  /*a6f0*/  LOP3.LUT R4, R5, R0, RZ, 0x3c, !PT ;  /* 0x0000000005047212 */ /* 0x020fca00078e3cff */
[----:B------:R0:W-:Y:S06]  /*a700*/  STL [R1+0x4], R4 ;  /* 0x0000040401007387 */ /* 0x0001ec0000100800 */
[----:B------:R-:W-:Y:S05]  /*a710*/  @P1 BRA `(.L_x_586) ;  /* 0x00000000003c1947 */ /* 0x000fea0003800000 */
[----:B------:R-:W-:Y:S05]  /*a720*/  @!P0 BRA `(.L_x_587) ;  /* 0x0000000000048947 */ /* 0x000fea0003800000 */
[----:B------:R-:W-:Y:S01]  /*a730*/  BPT.TRAP 0x1 ;  /* 0x000000040000795c */ /* 0x000fe20000300000 */
.L_x_587:
[----:B------:R-:W-:-:S04]  /*a740*/  IADD3 R0, R12, 0x1, RZ ;  /* 0x000000010c007810 */ /* 0x000fc80007ffe0ff */
[----:B------:R-:W-:-:S04]  /*a750*/  ISETP.NE.AND P2, PT, R0, 0x2, PT ;  /* 0x000000020000780c */ /* 0x000fc80003f45270 */
[----:B------:R-:W-:Y:S02]  /*a760*/  SEL R9, R0, RZ, P2 ;  /* 0x000000ff00097207 */ /* 0x000fe40001000000 */
[----:B------:R-:W-:-:S03]  /*a770*/  SHF.L.U32 R0, R4, 0x1f, RZ ;  /* 0x0000001f04007819 */ /* 0x000fc600000006ff */
[----:B------:R-:W-:-:S04]  /*a780*/  IMAD R9, R9, 0x8, R18 ;  /* 0x0000000809097824 */ /* 0x000fc800078e0212 */
[----:B------:R1:W2:Y:S01]  /*a790*/  SYNCS.PHASECHK.TRANS64.TRYWAIT P2, [R9+URZ+0x16830], R0 ;  /* 0x01683000090075a7 */ /* 0x0002a2000804017f */
[----:B------:R-:W-:Y:S05]  /*a7a0*/  @!P0 BRA `(.L_x_588) ;  /* 0x0000000000048947 */ /* 0x000fea0003800000 */
[----:B------:R-:W-:Y:S01]  /*a7b0*/  BPT.TRAP 0x1 ;  /* 0x000000040000795c */ /* 0x000fe20000300000 */
.L_x_588:
[----:B------:R-:W-:Y:S04]  /*a7c0*/  BSSY B0, `(.L_x_586) ;  /* 0x0000004000007945 */ /* 0x000fe80003800000 */
[----:B--2---:R-:W-:Y:S05]  /*a7d0*/  @P2 BRA `(.L_x_589) ;  /* 0x0000000000082947 */ /* 0x004fea0003800000 */
[----:B------:R-:W2:Y:S02]  /*a7e0*/  SYNCS.PHASECHK.TRANS64.TRYWAIT P2, [R9+URZ+0x16830], R0 ;  /* 0x01683000090075a7 */ /* 0x000ea4000804017f */
[----:B--2---:R-:W-:Y:S05]  /*a7f0*/  @!P2 BRA `(.L_x_590) ;  /* 0x000000c80058a947 */ /* 0x004fea0003800000 */
.L_x_589:
[----:B------:R-:W-:Y:S05]  /*a800*/  BSYNC B0 ;  /* 0x0000000000007941 */ /* 0x000fea0003800000 */
.L_x_586:
[----:B------:R3:W-:Y:S01]  /*a810*/  STL.64 [R1+0x70], R2 ;  /* 0x0000700201007387 */ /* 0x0007e20000100a00 */
[----:B-12---:R-:W1:Y:S03]  /*a820*/  S2R R0, SR_TID.X ;  /* 0x0000000000007919 */ /* 0x006e660000002100 */
[----:B---3--:R-:W2:Y:S01]  /*a830*/  LDL.64 R2, [R1+0x10] ;  /* 0x0000100001027983 */ /* 0x008ea20000100a00 */
[----:B------:R-:W-:Y:S01]  /*a840*/  VIADD R156, R12, 0x1 ;  /* 0x000000010c9c7836 */ /* 0x000fe20000000000 */
[----:B------:R-:W-:Y:S01]  /*a850*/  MOV R9, 0x40000040 ;  /* 0x4000004000097802 */ /* 0x000fe20000000f00 */
[----:B------:R-:W-:Y:S05]  /*a860*/  WARPSYNC.ALL ;  /* 0x0000000000007948 */ /* 0x000fea0003800000 */
[----:B------:R-:W-:Y:S01]  /*a870*/  ISETP.NE.AND P2, PT, R156, 0x2, PT ;  /* 0x000000029c00780c */ /* 0x000fe20003f45270 */
[----:B------:R-:W-:Y:S01]  /*a880*/  IMAD.MOV.U32 R25, RZ, RZ, 0x40000040 ;  /* 0x40000040ff197424 */ /* 0x000fe200078e00ff */
[----:B------:R-:W-:-:S02]  /*a890*/  R2UR UR19, R9 ;  /* 0x00000000091372ca */ /* 0x000fc400000e0000 */
[----:B------:R-:W-:Y:S02]  /*a8a0*/  SEL R156, R156, RZ, P2 ;  /* 0x000000ff9c9c7207 */ /* 0x000fe40001000000 */
[----:B------:R-:W-:Y:S02]  /*a8b0*/  MOV R27, 0x40000040 ;  /* 0x40000040001b7802 */ /* 0x000fe40000000f00 */
[----:B------:R-:W-:Y:S01]  /*a8c0*/  R2UR UR8, R14 ;  /* 0x000000000e0872ca */ /* 0x000fe200000e0000 */
[----:B------:R-:W-:Y:S01]  /*a8d0*/  IMAD R26, R156, 0x400, R13 ;  /* 0x000004009c1a7824 */ /* 0x000fe200078e020d */
[----:B------:R-:W-:Y:S02]  /*a8e0*/  R2UR UR9, R15 ;  /* 0x000000000f0972ca */ /* 0x000fe400000e0000 */
[----:B------:R-:W-:Y:S01]  /*a8f0*/  R2UR UR11, R27 ;  /* 0x000000001b0b72ca */ /* 0x000fe200000e0000 */
[C---:B------:R-:W-:Y:S01]  /*a900*/  VIADD R8, R26.reuse, 0x4 ;  /* 0x000000041a087836 */ /* 0x040fe20000000000 */
[C---:B------:R-:W-:Y:S01]  /*a910*/  R2UR UR10, R26.reuse ;  /* 0x000000001a0a72ca */ /* 0x040fe200000e0000 */
[C---:B------:R-:W-:Y:S01]  /*a920*/  VIADD R24, R26.reuse, 0x2 ;  /* 0x000000021a187836 */ /* 0x040fe20000000000 */
[----:B-1----:R-:W-:Y:S01]  /*a930*/  SHF.R.U32.HI R0, RZ, 0x7, R0 ;  /* 0x00000007ff007819 */ /* 0x002fe20000011600 */
[----:B------:R-:W-:Y:S01]  /*a940*/  VIADD R26, R26, 0x6 ;  /* 0x000000061a1a7836 */ /* 0x000fe20000000000 */
[----:B------:R-:W-:-:S02]  /*a950*/  R2UR UR18, R8 ;  /* 0x00000000081272ca */ /* 0x000fc400000e0000 */
[----:B------:R-:W3:Y:S01]  /*a960*/  LDL.64 R8, [R1+0x8] ;  /* 0x0000080001087983 */ /* 0x000ee20000100a00 */
[----:B------:R-:W-:Y:S01]  /*a970*/  VIADD R0, R0, 0x8 ;  /* 0x0000000800007836 */ /* 0x000fe20000000000 */
[----:B------:R-:W-:Y:S02]  /*a980*/  R2UR UR14, R24 ;  /* 0x00000000180e72ca */ /* 0x000fe400000e0000 */
[----:B------:R-:W-:Y:S02]  /*a990*/  R2UR UR15, R25 ;  /* 0x00000000190f72ca */ /* 0x000fe400000e0000 */
[----:B------:R-:W-:Y:S02]  /*a9a0*/  R2UR UR22, R26 ;  /* 0x000000001a1672ca */ /* 0x000fe400000e0000 */
[----:B------:R-:W-:Y:S01]  /*a9b0*/  R2UR UR23, R27 ;  /* 0x000000001b1772ca */ /* 0x000fe200000e0000 */
[----:B------:R1:W-:Y:S06]  /*a9c0*/  BAR.SYNC.DEFER_BLOCKING R0, 0x100 ;  /* 0x000400000000751d */ /* 0x0003ec0000010000 */
[----:B------:R-:W-:-:S06]  /*a9d0*/  WARPGROUP.ARRIVE ;  /* 0x00000000000079c5 */ /* 0x000fcc0000000000 */
[----:B------:R-:W-:Y:S03]  /*a9e0*/  HGMMA.64x128x16.F32 R24, gdesc[UR8], RZ, !UPT, gsb0 ;  /* 0x01e00000081879f0 */ /* 0x000fe6000c0008ff */
[----:B------:R-:W-:Y:S02]  /*a9f0*/  WARPGROUP.DEPBAR.LE gsb0, 0x0 ;  /* 0x00008000000079c5 */ /* 0x000fe40000010000 */
[----:B------:R-:W-:Y:S01]  /*aa00*/  WARPGROUP.ARRIVE ;  /* 0x00000000000079c5 */ /* 0x000fe20000000000 */
[----:B--2---:R-:W-:Y:S02]  /*aa10*/  R2UR UR12, R2 ;  /* 0x00000000020c72ca */ /* 0x004fe400000e0000 */
[----:B------:R-:W-:Y:S02]  /*aa20*/  R2UR UR13, R3 ;  /* 0x00000000030d72ca */ /* 0x000fe400000e0000 */
[----:B------:R1:W5:Y:S11]  /*aa30*/  LDL.LU.64 R2, [R1+0x70] ;  /* 0x0000700001027983 */ /* 0x0003760000300a00 */
[----:B------:R-:W-:Y:S01]  /*aa40*/  HGMMA.64x128x16.F32 R24, gdesc[UR12], R24, gsb0 ;  /* 0x01e000000c1879f0 */ /* 0x000fe20008000818 */
[----:B---3--:R-:W-:-:S02]  /*aa50*/  R2UR UR16, R8 ;  /* 0x00000000081072ca */ /* 0x008fc400000e0000 */
[----:B------:R-:W-:Y:S02]  /*aa60*/  R2UR UR17, R9 ;  /* 0x00000000091172ca */ /* 0x000fe400000e0000 */
[----:B------:R-:W-:Y:S02]  /*aa70*/  R2UR UR20, R20 ;  /* 0x00000000141472ca */ /* 0x000fe400000e0000 */
[----:B------:R-:W-:Y:S01]  /*aa80*/  R2UR UR21, R21 ;  /* 0x00000000151572ca */ /* 0x000fe200000e0000 */
[----:B------:R-:W-:Y:S02]  /*aa90*/  WARPGROUP.DEPBAR.LE gsb0, 0x0 ;  /* 0x00008000000079c5 */ /* 0x000fe40000010000 */
[----:B------:R-:W-:-:S06]  /*aaa0*/  WARPGROUP.ARRIVE ;  /* 0x00000000000079c5 */ /* 0x000fcc0000000000 */
[----:B------:R-:W-:Y:S03]  /*aab0*/  HGMMA.64x128x16.F32 R24, gdesc[UR16], R24, gsb0 ;  /* 0x01e00000101879f0 */ /* 0x000fe60008000818 */
[----:B------:R-:W-:Y:S02]  /*aac0*/  WARPGROUP.DEPBAR.LE gsb0, 0x0 ;  /* 0x00008000000079c5 */ /* 0x000fe40000010000 */
[----:B------:R-:W-:-:S07]  /*aad0*/  WARPGROUP.ARRIVE ;  /* 0x00000000000079c5 */ /* 0x000fce0000000000 */
[----:B------:R-:W-:Y:S03]  /*aae0*/  HGMMA.64x128x16.F32 R24, gdesc[UR20], R24, gsb0 ;  /* 0x01e00000141879f0 */ /* 0x000fe60008000818 */
[----:B------:R-:W-:Y:S02]  /*aaf0*/  WARPGROUP.DEPBAR.LE gsb0, 0x0 ;  /* 0x00008000000079c5 */ /* 0x000fe40000010000 */
[----:B-1----:R-:W-:Y:S05]  /*ab00*/  @P1 BRA `(.L_x_591) ;  /* 0x0000000000281947 */ /* 0x002fea0003800000 */
[----:B------:R-:W-:Y:S05]  /*ab10*/  @!P0 BRA `(.L_x_592) ;  /* 0x0000000000048947 */ /* 0x000fea0003800000 */
[----:B------:R-:W-:Y:S01]  /*ab20*/  BPT.TRAP 0x1 ;  /* 0x000000040000795c */ /* 0x000fe20000300000 */
.L_x_592:
[----:B------:R-:W-:Y:S01]  /*ab30*/  SHF.L.U32 R0, R5, 0x1f, RZ ;  /* 0x0000001f05007819 */ /* 0x000fe200000006ff */
[----:B0-----:R-:W-:-:S04]  /*ab40*/  IMAD R4, R12, 0x8, R18 ;  /* 0x000000080c047824 */ /* 0x001fc800078e0212 */
[----:B------:R0:W1:Y:S01]  /*ab50*/  SYNCS.PHASECHK.TRANS64.TRYWAIT P1, [R4+URZ+0x16850], R0 ;  /* 0x01685000040075a7 */ /* 0x000062000802017f */
[----:B------:R-:W-:Y:S05]  /*ab60*/  @!P0 BRA `(.L_x_593) ;  /* 0x0000000000048947 */ /* 0x000fea0003800000 */
[----:B------:R-:W-:Y:S01]  /*ab70*/  BPT.TRAP 0x1 ;  /* 0x000000040000795c */ /* 0x000fe20000300000 */
.L_x_593:
[----:B-1----:R-:W-:Y:S05]  /*ab80*/  @P1 BRA `(.L_x_591) ;  /* 0x0000000000081947 */ /* 0x002fea0003800000 */
[----:B------:R-:W1:Y:S02]  /*ab90*/  SYNCS.PHASECHK.TRANS64.TRYWAIT P1, [R4+URZ+0x16850], R0 ;  /* 0x01685000040075a7 */ /* 0x000e64000802017f */
[----:B-1----:R-:W-:Y:S05]  /*aba0*/  @!P1 BRA `(.L_x_594) ;  /* 0x000000c400809947 */ /* 0x002fea0003800000 */
.L_x_591:
[----:B01----:R-:W-:Y:S01]  /*abb0*/  VIADD R0, R18, 0x400 ;  /* 0x0000040012007836 */ /* 0x003fe20000000000 */
[----:B------:R-:W-:Y:S05]  /*abc0*/  WARPSYNC.ALL ;  /* 0x0000000000007948 */ /* 0x000fea0003800000 */
[----:B------:R-:W-:Y:S01]  /*abd0*/  SHF.R.U32.HI R0, RZ, 0x4, R0 ;  /* 0x00000004ff007819 */ /* 0x000fe20000011600 */
[----:B------:R-:W-:Y:S01]  /*abe0*/  IMAD.MOV.U32 R5, RZ, RZ, 0x40000040 ;  /* 0x40000040ff057424 */ /* 0x000fe200078e00ff */
[----:B------:R-:W-:Y:S01]  /*abf0*/  WARPGROUP.ARRIVE ;  /* 0x00000000000079c5 */ /* 0x000fe20000000000 */
[----:B------:R-:W-:Y:S01]  /*ac00*/  IMAD.MOV.U32 R9, RZ, RZ, 0x40000040 ;  /* 0x40000040ff097424 */ /* 0x000fe200078e00ff */
[----:B------:R-:W-:-:S02]  /*ac10*/  LOP3.LUT R0, R0, 0x3fff, RZ, 0xc0, !PT ;  /* 0x00003fff00007812 */ /* 0x000fc400078ec0ff */
[----:B------:R-:W-:Y:S01]  /*ac20*/  R2UR UR7, R5 ;  /* 0x00000000050772ca */ /* 0x000fe200000e0000 */
[----:B------:R-:W-:Y:S02]  /*ac30*/  IMAD.MOV.U32 R5, RZ, RZ, 0x40000040 ;  /* 0x40000040ff057424 */ /* 0x000fe400078e00ff */
[----:B------:R-:W-:-:S05]  /*ac40*/  IMAD R4, R12, 0x400, R0 ;  /* 0x000004000c047824 */ /* 0x000fca00078e0200 */
[C---:B------:R-:W-:Y:S02]  /*ac50*/  R2UR UR6, R4.reuse ;  /* 0x00000000040672ca */ /* 0x040fe400000e0000 */
[----:B------:R-:W-:-:S11]  /*ac60*/  IADD3 R8, R4, 0x80, RZ ;  /* 0x0000008004087810 */ /* 0x000fd60007ffe0ff */
[----:B------:R-:W-:Y:S01]  /*ac70*/  HGMMA.64x64x16.F32 R88, R148, gdesc[UR4].tnspB, R88, gsb0 ;  /* 0x40e0000494587df0 */ /* 0x000fe20008000858 */
[----:B------:R-:W-:Y:S01]  /*ac80*/  R2UR UR6, R8 ;  /* 0x00000000080672ca */ /* 0x000fe200000e0000 */
[----:B------:R-:W-:Y:S01]  /*ac90*/  VIADD R8, R4, 0x100 ;  /* 0x0000010004087836 */ /* 0x000fe20000000000 */
[----:B------:R-:W-:Y:S01]  /*aca0*/  R2UR UR7, R9 ;  /* 0x00000000090772ca */ /* 0x000fe200000e0000 */
[----:B------:R-:W-:Y:S01]  /*acb0*/  IMAD.MOV.U32 R9, RZ, RZ, 0x40000040 ;  /* 0x40000040ff097424 */ /* 0x000fe200078e00ff */
[----:B------:R-:W-:Y:S02]  /*acc0*/  WARPGROUP.DEPBAR.LE gsb0, 0x0 ;  /* 0x00008000000079c5 */ /* 0x000fe40000010000 */
[----:B------:R-:W-:-:S06]  /*acd0*/  WARPGROUP.ARRIVE ;  /* 0x00000000000079c5 */ /* 0x000fcc0000000000 */
[----:B------:R-:W0:Y:S03]  /*ace0*/  S2R R151, SR_TID.X ;  /* 0x0000000000977919 */ /* 0x000e260000002100 */
[----:B------:R-:W-:Y:S01]  /*acf0*/  HGMMA.64x64x16.F32 R88, R120, gdesc[UR4].tnspB, R88, gsb0 ;  /* 0x40e0000478587df0 */ /* 0x000fe20008000858 */
[----:B------:R-:W-:Y:S01]  /*ad00*/  R2UR UR6, R8 ;  /* 0x00000000080672ca */ /* 0x000fe200000e0000 */
[----:B------:R-:W-:Y:S01]  /*ad10*/  VIADD R8, R4, 0x180 ;  /* 0x0000018004087836 */ /* 0x000fe20000000000 */
[----:B------:R-:W-:Y:S02]  /*ad20*/  R2UR UR7, R9 ;  /* 0x00000000090772ca */ /* 0x000fe400000e0000 */
[----:B------:R-:W-:Y:S02]  /*ad30*/  MOV R9, 0x40000040 ;  /* 0x4000004000097802 */ /* 0x000fe40000000f00 */
[----:B0-----:R-:W-:-:S02]  /*ad40*/  SHF.R.U32.HI R0, RZ, 0x7, R151 ;  /* 0x00000007ff007819 */ /* 0x001fc40000011697 */
[----:B------:R-:W-:-:S03]  /*ad50*/  ISETP.GE.U32.AND P1, PT, R151, 0x180, PT ;  /* 0x000001809700780c */ /* 0x000fc60003f26070 */
[----:B------:R-:W-:-:S05]  /*ad60*/  VIADD R0, R0, 0x9 ;  /* 0x0000000900007836 */ /* 0x000fca0000000000 */
[----:B------:R-:W-:Y:S01]  /*ad70*/  SEL R0, R0, 0x9, !P1 ;  /* 0x0000000900007807 */ /* 0x000fe20004800000 */
[----:B------:R-:W-:Y:S02]  /*ad80*/  WARPGROUP.DEPBAR.LE gsb0, 0x0 ;  /* 0x00008000000079c5 */ /* 0x000fe40000010000 */
[----:B------:R-:W-:-:S06]  /*ad90*/  WARPGROUP.ARRIVE ;  /* 0x00000000000079c5 */ /* 0x000fcc0000000000 */
[----:B------:R-:W-:Y:S01]  /*ada0*/  HGMMA.64x64x16.F32 R88, R124, gdesc[UR4].tnspB, R88, gsb0 ;  /* 0x40e000047c587df0 */ /* 0x000fe20008000858 */
[----:B------:R-:W-:Y:S01]  /*adb0*/  R2UR UR6, R8 ;  /* 0x00000000080672ca */ /* 0x000fe200000e0000 */
[----:B------:R-:W-:Y:S01]  /*adc0*/  VIADD R8, R4, 0x200 ;  /* 0x0000020004087836 */ /* 0x000fe20000000000 */
[----:B------:R-:W-:Y:S01]  /*add0*/  R2UR UR7, R9 ;  /* 0x00000000090772ca */ /* 0x000fe200000e0000 */
[----:B------:R-:W-:Y:S01]  /*ade0*/  IMAD.MOV.U32 R9, RZ, RZ, 0x40000040 ;  /* 0x40000040ff097424 */ /* 0x000fe200078e00ff */
[----:B------:R-:W-:Y:S02]  /*adf0*/  WARPGROUP.DEPBAR.LE gsb0, 0x0 ;  /* 0x00008000000079c5 */ /* 0x000fe40000010000 */
[----:B------:R-:W-:-:S09]  /*ae00*/  WARPGROUP.ARRIVE ;  /* 0x00000000000079c5 */ /* 0x000fd20000000000 */
        /* <DEDUP_REMOVED lines=8> */
[----:B------:R-:W-:Y:S02]  /*ae90*/  R2UR UR6, R8 ;  /* 0x00000000080672ca */ /* 0x000fe400000e0000 */
[----:B------:R-:W-:Y:S01]  /*aea0*/  R2UR UR7, R9 ;  /* 0x00000000090772ca */ /* 0x000fe200000e0000 */
[----:B------:R-:W-:Y:S01]  /*aeb0*/  IMAD.MOV.U32 R9, RZ, RZ, 0x40000040 ;  /* 0x40000040ff097424 */ /* 0x000fe200078e00ff */
[C---:B------:R-:W-:Y:S01]  /*aec0*/  IADD3 R8, R4.reuse, 0x300, RZ ;  /* 0x0000030004087810 */ /* 0x040fe20007ffe0ff */
[----:B------:R-:W-:Y:S01]  /*aed0*/  VIADD R4, R4, 0x380 ;  /* 0x0000038004047836 */ /* 0x000fe20000000000 */
[----:B------:R-:W-:Y:S02]  /*aee0*/  WARPGROUP.DEPBAR.LE gsb0, 0x0 ;  /* 0x00008000000079c5 */ /* 0x000fe40000010000 */
[----:B------:R-:W-:-:S07]  /*aef0*/  WARPGROUP.ARRIVE ;  /* 0x00000000000079c5 */ /* 0x000fce0000000000 */
[----:B------:R-:W-:Y:S01]  /*af00*/  HGMMA.64x64x16.F32 R88, R136, gdesc[UR4].tnspB, R88, gsb0 ;  /* 0x40e0000488587df0 */ /* 0x000fe20008000858 */
[----:B------:R-:W-:Y:S02]  /*af10*/  R2UR UR6, R8 ;  /* 0x00000000080672ca */ /* 0x000fe400000e0000 */
[----:B------:R-:W-:Y:S01]  /*af20*/  R2UR UR7, R9 ;  /* 0x00000000090772ca */ /* 0x000fe200000e0000 */
[----:B------:R-:W-:Y:S02]  /*af30*/  WARPGROUP.DEPBAR.LE gsb0, 0x0 ;  /* 0x00008000000079c5 */ /* 0x000fe40000010000 */
[----:B------:R-:W-:-:S10]  /*af40*/  WARPGROUP.ARRIVE ;  /* 0x00000000000079c5 */ /* 0x000fd40000000000 */
[----:B------:R-:W-:Y:S01]  /*af50*/  HGMMA.64x64x16.F32 R88, R140, gdesc[UR4].tnspB, R88, gsb0 ;  /* 0x40e000048c587df0 */ /* 0x000fe20008000858 */
[----:B------:R-:W-:Y:S02]  /*af60*/  R2UR UR6, R4 ;  /* 0x00000000040672ca */ /* 0x000fe400000e0000 */
[----:B------:R-:W-:Y:S01]  /*af70*/  R2UR UR7, R5 ;  /* 0x00000000050772ca */ /* 0x000fe200000e0000 */
[----:B------:R-:W-:Y:S02]  /*af80*/  WARPGROUP.DEPBAR.LE gsb0, 0x0 ;  /* 0x00008000000079c5 */ /* 0x000fe40000010000 */
[----:B------:R-:W-:-:S10]  /*af90*/  WARPGROUP.ARRIVE ;  /* 0x00000000000079c5 */ /* 0x000fd40000000000 */
[----:B------:R-:W-:Y:S03]  /*afa0*/  HGMMA.64x64x16.F32 R88, R144, gdesc[UR4].tnspB, R88, gsb0 ;  /* 0x40e0000490587df0 */ /* 0x000fe60008000858 */
[----:B------:R-:W-:Y:S02]  /*afb0*/  WARPGROUP.DEPBAR.LE gsb0, 0x0 ;  /* 0x00008000000079c5 */ /* 0x000fe40000010000 */
[----:B------:R0:W-:Y:S06]  /*afc0*/  BAR.ARV R0, 0x100 ;  /* 0x000400000000751d */ /* 0x0001ec0000002000 */
[----:B------:R-:W-:Y:S05]  /*afd0*/  @!P0 BRA `(.L_x_595) ;  /* 0x0000000000048947 */ /* 0x000fea0003800000 */
[----:B------:R-:W-:Y:S01]  /*afe0*/  BPT.TRAP 0x1 ;  /* 0x000000040000795c */ /* 0x000fe20000300000 */
.L_x_595:
[----:B0-----:R-:W-:Y:S01]  /*aff0*/  LEA R0, R156, R18, 0x3 ;  /* 0x000000129c007211 */ /* 0x001fe200078e18ff */
[----:B------:R-:W-:Y:S01]  /*b000*/  IMAD.U32 R4, RZ, RZ, UR38 ;  /* 0x00000026ff047e24 */ /* 0x000fe2000f8e00ff */
[----:B------:R-:W-:-:S03]  /*b010*/  UMOV UR4, UR5 ;  /* 0x0000000500047c82 */ /* 0x000fc60008000000 */
[----:B------:R-:W-:-:S05]  /*b020*/  VIADD R0, R0, 0x16840 ;  /* 0x0001684000007836 */ /* 0x000fca0000000000 */
[----:B------:R-:W-:-:S04]  /*b030*/  PRMT R0, R4, 0x654, R0 ;  /* 0x0000065404007816 */ /* 0x000fc80000000000 */
[----:B------:R0:W-:Y:S02]  /*b040*/  SYNCS.ARRIVE.TRANS64.RED.A1T0 RZ, [R0+URZ], RZ ;  /* 0x000000ff00ff79a7 */ /* 0x0001e4000810043f */
[----:B0-----:R-:W-:-:S04]  /*b050*/  FMNMX.FTZ R0, R24, R11, !PT ;  /* 0x0000000b18007209 */ /* 0x001fc80007810000 */
[----:B------:R-:W-:-:S04]  /*b060*/  FMNMX.FTZ R5, R25, R0, !PT ;  /* 0x0000000019057209 */ /* 0x000fc80007810000 */
        /* <DEDUP_REMOVED lines=29> */
[----:B------:R-:W-:-:S05]  /*b240*/  FMNMX.FTZ R0, R85, R0, !PT ;  /* 0x0000000055007209 */ /* 0x000fca0007810000 */
[----:B------:R-:W0:Y:S02]  /*b250*/  SHFL.BFLY PT, R4, R0, 0x2, 0x1f ;  /* 0x0c401f0000047f89 */ /* 0x000e2400000e0000 */
[----:B0-----:R-:W-:-:S05]  /*b260*/  FMNMX.FTZ R0, R0, R4, !PT ;  /* 0x0000000400007209 */ /* 0x001fca0007810000 */
[----:B------:R-:W0:Y:S02]  /*b270*/  SHFL.BFLY PT, R4, R0, 0x1, 0x1f ;  /* 0x0c201f0000047f89 */ /* 0x000e2400000e0000 */
[----:B0-----:R-:W-:Y:S02]  /*b280*/  FMNMX.FTZ R0, R0, R4, !PT ;  /* 0x0000000400007209 */ /* 0x001fe40007810000 */
[----:B------:R-:W-:-:S03]  /*b290*/  FMNMX.FTZ R4, R26, R10, !PT ;  /* 0x0000000a1a047209 */ /* 0x000fc60007810000 */
[----:B------:R-:W-:Y:S01]  /*b2a0*/  FMUL.FTZ R9, R0, UR4 ;  /* 0x0000000400097c20 */ /* 0x000fe20008410000 */
[----:B------:R-:W-:-:S03]  /*b2b0*/  FMNMX.FTZ R4, R27, R4, !PT ;  /* 0x000000041b047209 */ /* 0x000fc60007810000 */
[--C-:B------:R-:W-:Y:S01]  /*b2c0*/  FFMA.FTZ R24, R24, UR4, -R9.reuse ;  /* 0x0000000418187c23 */ /* 0x100fe20008010809 */
[----:B------:R-:W-:Y:S01]  /*b2d0*/  FMNMX.FTZ R4, R30, R4, !PT ;  /* 0x000000041e047209 */ /* 0x000fe20007810000 */
[--C-:B------:R-:W-:Y:S01]  /*b2e0*/  FFMA.FTZ R25, R25, UR4, -R9.reuse ;  /* 0x0000000419197c23 */ /* 0x100fe20008010809 */
[--C-:B------:R-:W-:Y:S01]  /*b2f0*/  FFMA.FTZ R28, R28, UR4, -R9.reuse ;  /* 0x000000041c1c7c23 */ /* 0x100fe20008010809 */
[--C-:B------:R-:W-:Y:S01]  /*b300*/  FFMA.FTZ R29, R29, UR4, -R9.reuse ;  /* 0x000000041d1d7c23 */ /* 0x100fe20008010809 */
[----:B------:R-:W-:Y:S01]  /*b310*/  FMNMX.FTZ R4, R31, R4, !PT ;  /* 0x000000041f047209 */ /* 0x000fe20007810000 */
[----:B------:R-:W-:Y:S01]  /*b320*/  MUFU.EX2 R24, R24 ;  /* 0x0000001800187308 */ /* 0x000fe20000000800 */
[--C-:B------:R-:W-:Y:S01]  /*b330*/  FFMA.FTZ R32, R32, UR4, -R9.reuse ;  /* 0x0000000420207c23 */ /* 0x100fe20008010809 */
        /* <DEDUP_REMOVED lines=42> */
[----:B------:R-:W-:-:S03]  /*b5e0*/  FFMA.FTZ R9, R85, UR4, -R9 ;  /* 0x0000000455097c23 */ /* 0x000fc60008010809 */
[----:B------:R-:W-:Y:S01]  /*b5f0*/  FMNMX.FTZ R4, R55, R4, !PT ;  /* 0x0000000437047209 */ /* 0x000fe20007810000 */
[----:B------:R-:W-:Y:S03]  /*b600*/  MUFU.EX2 R36, R36 ;  /* 0x0000002400247308 */ /* 0x000fe60000000800 */
[----:B------:R-:W-:-:S04]  /*b610*/  FMNMX.FTZ R4, R58, R4, !PT ;  /* 0x000000043a047209 */ /* 0x000fc80007810000 */
        /* <DEDUP_REMOVED lines=22> */
[----:B------:R-:W-:Y:S04]  /*b780*/  MUFU.EX2 R52, R52 ;  /* 0x0000003400347308 */ /* 0x000fe80000000800 */
[----:B------:R-:W0:Y:S04]  /*b790*/  SHFL.BFLY PT, R5, R4, 0x2, 0x1f ;  /* 0x0c401f0004057f89 */ /* 0x000e2800000e0000 */
[----:B------:R-:W-:Y:S08]  /*b7a0*/  MUFU.EX2 R53, R53 ;  /* 0x0000003500357308 */ /* 0x000ff00000000800 */
[----:B------:R-:W-:Y:S08]  /*b7b0*/  MUFU.EX2 R56, R56 ;  /* 0x0000003800387308 */ /* 0x000ff00000000800 */
[----:B------:R-:W-:Y:S01]  /*b7c0*/  MUFU.EX2 R57, R57 ;  /* 0x0000003900397308 */ /* 0x000fe20000000800 */
[----:B0-----:R-:W-:-:S07]  /*b7d0*/  FMNMX.FTZ R4, R4, R5, !PT ;  /* 0x0000000504047209 */ /* 0x001fce0007810000 */
[----:B------:R-:W-:Y:S01]  /*b7e0*/  MUFU.EX2 R60, R60 ;  /* 0x0000003c003c7308 */ /* 0x000fe20000000800 */
[----:B------:R-:W0:Y:S07]  /*b7f0*/  SHFL.BFLY PT, R5, R4, 0x1, 0x1f ;  /* 0x0c201f0004057f89 */ /* 0x000e2e00000e0000 */
[----:B------:R-:W-:Y:S08]  /*b800*/  MUFU.EX2 R61, R61 ;  /* 0x0000003d003d7308 */ /* 0x000ff00000000800 */
[----:B------:R-:W-:Y:S08]  /*b810*/  MUFU.EX2 R64, R64 ;  /* 0x0000004000407308 */ /* 0x000ff00000000800 */
[----:B------:R-:W-:Y:S01]  /*b820*/  MUFU.EX2 R65, R65 ;  /* 0x0000004100417308 */ /* 0x000fe20000000800 */
[----:B0-----:R-:W-:Y:S01]  /*b830*/  FMNMX.FTZ R4, R4, R5, !PT ;  /* 0x0000000504047209 */ /* 0x001fe20007810000 */
[----:B------:R-:W-:-:S04]  /*b840*/  FADD.FTZ R5, -R0, R11 ;  /* 0x0000000b00057221 */ /* 0x000fc80000010100 */
[C---:B------:R-:W-:Y:S01]  /*b850*/  FADD.FTZ R8, -R4.reuse, R10 ;  /* 0x0000000a04087221 */ /* 0x040fe20000010100 */
[----:B------:R-:W-:Y:S01]  /*b860*/  FMUL.FTZ R10, R4, UR4 ;  /* 0x00000004040a7c20 */ /* 0x000fe20008410000 */
[----:B------:R-:W-:Y:S01]  /*b870*/  FMUL.FTZ R5, R5, UR4 ;  /* 0x0000000405057c20 */ /* 0x000fe20008410000 */
[----:B------:R-:W-:Y:S01]  /*b880*/  MUFU.EX2 R68, R68 ;  /* 0x0000004400447308 */ /* 0x000fe20000000800 */
[----:B------:R-:W-:Y:S01]  /*b890*/  FMUL.FTZ R8, R8, UR4 ;  /* 0x0000000408087c20 */ /* 0x000fe20008410000 */
[--C-:B------:R-:W-:Y:S01]  /*b8a0*/  FFMA.FTZ R26, R26, UR4, -R10.reuse ;  /* 0x000000041a1a7c23 */ /* 0x100fe2000801080a */
[--C-:B------:R-:W-:Y:S01]  /*b8b0*/  FFMA.FTZ R27, R27, UR4, -R10.reuse ;  /* 0x000000041b1b7c23 */ /* 0x100fe2000801080a */
[--C-:B------:R-:W-:Y:S01]  /*b8c0*/  FFMA.FTZ R30, R30, UR4, -R10.reuse ;  /* 0x000000041e1e7c23 */ /* 0x100fe2000801080a */
[--C-:B------:R-:W-:Y:S01]  /*b8d0*/  FFMA.FTZ R31, R31, UR4, -R10.reuse ;  /* 0x000000041f1f7c23 */ /* 0x100fe2000801080a */
[--C-:B------:R-:W-:Y:S01]  /*b8e0*/  FFMA.FTZ R34, R34, UR4, -R10.reuse ;  /* 0x0000000422227c23 */ /* 0x100fe2000801080a */
[--C-:B------:R-:W-:Y:S01]  /*b8f0*/  FFMA.FTZ R35, R35, UR4, -R10.reuse ;  /* 0x0000000423237c23 */ /* 0x100fe2000801080a */
[----:B------:R-:W0:Y:S01]  /*b900*/  MUFU.EX2 R5, R5 ;  /* 0x0000000500057308 */ /* 0x000e220000000800 */
[--C-:B------:R-:W-:Y:S01]  /*b910*/  FFMA.FTZ R38, R38, UR4, -R10.reuse ;  /* 0x0000000426267c23 */ /* 0x100fe2000801080a */
[--C-:B------:R-:W-:Y:S01]  /*b920*/  FFMA.FTZ R39, R39, UR4, -R10.reuse ;  /* 0x0000000427277c23 */ /* 0x100fe2000801080a */
[--C-:B------:R-:W-:Y:S01]  /*b930*/  FFMA.FTZ R42, R42, UR4, -R10.reuse ;  /* 0x000000042a2a7c23 */ /* 0x100fe2000801080a */
[--C-:B------:R-:W-:Y:S01]  /*b940*/  FFMA.FTZ R43, R43, UR4, -R10.reuse ;  /* 0x000000042b2b7c23 */ /* 0x100fe2000801080a */
[--C-:B------:R-:W-:Y:S01]  /*b950*/  FFMA.FTZ R46, R46, UR4, -R10.reuse ;  /* 0x000000042e2e7c23 */ /* 0x100fe2000801080a */
[--C-:B------:R-:W-:Y:S01]  /*b960*/  FFMA.FTZ R47, R47, UR4, -R10.reuse ;  /* 0x000000042f2f7c23 */ /* 0x100fe2000801080a */
[--C-:B------:R-:W-:Y:S01]  /*b970*/  FFMA.FTZ R50, R50, UR4, -R10.reuse ;  /* 0x0000000432327c23 */ /* 0x100fe2000801080a */
[----:B------:R-:W-:Y:S01]  /*b980*/  MUFU.EX2 R8, R8 ;  /* 0x0000000800087308 */ /* 0x000fe20000000800 */
[--C-:B------:R-:W-:Y:S01]  /*b990*/  FFMA.FTZ R51, R51, UR4, -R10.reuse ;  /* 0x0000000433337c23 */ /* 0x100fe2000801080a */
[--C-:B------:R-:W-:Y:S01]  /*b9a0*/  FFMA.FTZ R54, R54, UR4, -R10.reuse ;  /* 0x0000000436367c23 */ /* 0x100fe2000801080a */
[--C-:B------:R-:W-:Y:S01]  /*b9b0*/  FFMA.FTZ R55, R55, UR4, -R10.reuse ;  /* 0x0000000437377c23 */ /* 0x100fe2000801080a */
[--C-:B------:R-:W-:Y:S01]  /*b9c0*/  FFMA.FTZ R58, R58, UR4, -R10.reuse ;  /* 0x000000043a3a7c23 */ /* 0x100fe2000801080a */
[--C-:B------:R-:W-:Y:S01]  /*b9d0*/  FFMA.FTZ R59, R59, UR4, -R10.reuse ;  /* 0x000000043b3b7c23 */ /* 0x100fe2000801080a */
[--C-:B------:R-:W-:Y:S01]  /*b9e0*/  FFMA.FTZ R62, R62, UR4, -R10.reuse ;  /* 0x000000043e3e7c23 */ /* 0x100fe2000801080a */
[----:B------:R-:W-:Y:S01]  /*b9f0*/  FFMA.FTZ R63, R63, UR4, -R10 ;  /* 0x000000043f3f7c23 */ /* 0x000fe2000801080a */
[----:B------:R-:W1:Y:S01]  /*ba00*/  MUFU.EX2 R26, R26 ;  /* 0x0000001a001a7308 */ /* 0x000e620000000800 */
[----:B0----5:R-:W-:Y:S01]  /*ba10*/  FFMA.FTZ R3, R5, R3, R24 ;  /* 0x0000000305037223 */ /* 0x021fe20000010018 */
[--C-:B------:R-:W-:Y:S01]  /*ba20*/  FFMA.FTZ R66, R66, UR4, -R10.reuse ;  /* 0x0000000442427c23 */ /* 0x100fe2000801080a */
[--C-:B------:R-:W-:Y:S01]  /*ba30*/  FFMA.FTZ R67, R67, UR4, -R10.reuse ;  /* 0x0000000443437c23 */ /* 0x100fe2000801080a */
[--C-:B------:R-:W-:Y:S01]  /*ba40*/  FFMA.FTZ R70, R70, UR4, -R10.reuse ;  /* 0x0000000446467c23 */ /* 0x100fe2000801080a */
[----:B------:R-:W-:Y:S01]  /*ba50*/  FADD.FTZ R3, R25, R3 ;  /* 0x0000000319037221 */ /* 0x000fe20000010000 */
[--C-:B------:R-:W-:Y:S01]  /*ba60*/  FFMA.FTZ R71, R71, UR4, -R10.reuse ;  /* 0x0000000447477c23 */ /* 0x100fe2000801080a */
[--C-:B------:R-:W-:Y:S01]  /*ba70*/  FFMA.FTZ R74, R74, UR4, -R10.reuse ;  /* 0x000000044a4a7c23 */ /* 0x100fe2000801080a */
[----:B------:R-:W0:Y:S01]  /*ba80*/  MUFU.EX2 R27, R27 ;  /* 0x0000001b001b7308 */ /* 0x000e220000000800 */
[----:B------:R-:W-:Y:S01]  /*ba90*/  FADD.FTZ R3, R28, R3 ;  /* 0x000000031c037221 */ /* 0x000fe20000010000 */
[--C-:B------:R-:W-:Y:S01]  /*baa0*/  FFMA.FTZ R75, R75, UR4, -R10.reuse ;  /* 0x000000044b4b7c23 */ /* 0x100fe2000801080a */
[--C-:B------:R-:W-:Y:S01]  /*bab0*/  FFMA.FTZ R78, R78, UR4, -R10.reuse ;  /* 0x000000044e4e7c23 */ /* 0x100fe2000801080a */
[--C-:B------:R-:W-:Y:S01]  /*bac0*/  FFMA.FTZ R79, R79, UR4, -R10.reuse ;  /* 0x000000044f4f7c23 */ /* 0x100fe2000801080a */
[----:B------:R-:W-:Y:S01]  /*bad0*/  FADD.FTZ R3, R29, R3 ;  /* 0x000000031d037221 */ /* 0x000fe20000010000 */
[--C-:B------:R-:W-:Y:S01]  /*bae0*/  FFMA.FTZ R82, R82, UR4, -R10.reuse ;  /* 0x0000000452527c23 */ /* 0x100fe2000801080a */
[----:B------:R-:W-:Y:S01]  /*baf0*/  FFMA.FTZ R83, R83, UR4, -R10 ;  /* 0x0000000453537c23 */ /* 0x000fe2000801080a */
[----:B------:R-:W2:Y:S01]  /*bb00*/  MUFU.EX2 R30, R30 ;  /* 0x0000001e001e7308 */ /* 0x000ea20000000800 */
[----:B-1----:R-:W-:Y:S01]  /*bb10*/  FFMA.FTZ R6, R8, R6, R26 ;  /* 0x0000000608067223 */ /* 0x002fe2000001001a */
[----:B------:R-:W-:Y:S01]  /*bb20*/  FADD.FTZ R3, R32, R3 ;  /* 0x0000000320037221 */ /* 0x000fe20000010000 */
[--C-:B------:R-:W-:Y:S01]  /*bb30*/  FFMA.FTZ R147, R86, UR4, -R10.reuse ;  /* 0x0000000456937c23 */ /* 0x100fe2000801080a */
[----:B------:R-:W-:-:S02]  /*bb40*/  FFMA.FTZ R10, R87, UR4, -R10 ;  /* 0x00000004570a7c23 */ /* 0x000fc4000801080a */
[----:B------:R-:W-:Y:S02]  /*bb50*/  FADD.FTZ R3, R33, R3 ;  /* 0x0000000321037221 */ /* 0x000fe40000010000 */
[----:B------:R-:W1:Y:S01]  /*bb60*/  MUFU.EX2 R31, R31 ;  /* 0x0000001f001f7308 */ /* 0x000e620000000800 */
[----:B0-----:R-:W-:Y:S01]  /*bb70*/  FADD.FTZ R6, R27, R6 ;  /* 0x000000061b067221 */ /* 0x001fe20000010000 */
[----:B------:R-:W-:-:S04]  /*bb80*/  FADD.FTZ R3, R36, R3 ;  /* 0x0000000324037221 */ /* 0x000fc80000010000 */
[----:B------:R-:W-:Y:S02]  /*bb90*/  FADD.FTZ R3, R37, R3 ;  /* 0x0000000325037221 */ /* 0x000fe40000010000 */
[----:B------:R-:W0:Y:S01]  /*bba0*/  MUFU.EX2 R34, R34 ;  /* 0x0000002200227308 */ /* 0x000e220000000800 */
[----:B--2---:R-:W-:Y:S01]  /*bbb0*/  FADD.FTZ R6, R30, R6 ;  /* 0x000000061e067221 */ /* 0x004fe20000010000 */
[----:B------:R-:W-:-:S04]  /*bbc0*/  FADD.FTZ R3, R40, R3 ;  /* 0x0000000328037221 */ /* 0x000fc80000010000 */
[----:B------:R-:W-:Y:S02]  /*bbd0*/  FADD.FTZ R3, R41, R3 ;  /* 0x0000000329037221 */ /* 0x000fe40000010000 */
[----:B------:R-:W2:Y:S01]  /*bbe0*/  MUFU.EX2 R35, R35 ;  /* 0x0000002300237308 */ /* 0x000ea20000000800 */
[----:B-1----:R-:W-:Y:S01]  /*bbf0*/  FADD.FTZ R6, R31, R6 ;  /* 0x000000061f067221 */ /* 0x002fe20000010000 */
[----:B------:R-:W-:-:S04]  /*bc00*/  FADD.FTZ R3, R44, R3 ;  /* 0x000000032c037221 */ /* 0x000fc80000010000 */
        /* <DEDUP_REMOVED lines=23> */
[----:B------:R-:W-:-:S06]  /*bd80*/  FADD.FTZ R3, R68, R3 ;  /* 0x0000000344037221 */ /* 0x000fcc0000010000 */
        /* <DEDUP_REMOVED lines=58> */
[----:B-1----:R-:W-:-:S03]  /*c130*/  FADD.FTZ R3, R9, R3 ;  /* 0x0000000309037221 */ /* 0x002fc60000010000 */
[----:B0-----:R-:W-:Y:S01]  /*c140*/  FADD.FTZ R6, R10, R6 ;  /* 0x000000060a067221 */ /* 0x001fe20000010000 */
[----:B------:R-:W-:Y:S06]  /*c150*/  @!P0 BRA `(.L_x_596) ;  /* 0x0000000000048947 */ /* 0x000fec0003800000 */
[----:B------:R-:W-:Y:S01]  /*c160*/  BPT.TRAP 0x1 ;  /* 0x000000040000795c */ /* 0x000fe20000300000 */
.L_x_596:
[----:B------:R-:W2:Y:S01]  /*c170*/  LDL R85, [R1+0x24] ;  /* 0x0000240001557983 */ /* 0x000ea20000100800 */
        /* <DEDUP_REMOVED lines=16> */
[----:B------:R-:W-:Y:S01]  /*c280*/  IMAD R11, R12, 0x8, R18 ;  /* 0x000000080c0b7824 */ /* 0x000fe200078e0212 */
[----:B------:R0:W5:Y:S01]  /*c290*/  LDL R5, [R1+0x4] ;  /* 0x0000040001057983 */ /* 0x0001620000100800 */
[----:B------:R-:W-:Y:S01]  /*c2a0*/  MOV R12, UR38 ;  /* 0x00000026000c7c02 */ /* 0x000fe20008000f00 */
[-C--:B------:R-:W-:Y:S01]  /*c2b0*/  FMUL.FTZ R90, R90, R8.reuse ;  /* 0x000000085a5a7220 */ /* 0x080fe20000410000 */
[----:B------:R-:W-:Y:S01]  /*c2c0*/  VIADD R11, R11, 0x16860 ;  /* 0x000168600b0b7836 */ /* 0x000fe20000000000 */
[----:B------:R-:W-:Y:S01]  /*c2d0*/  F2FP.F16.F32.PACK_AB R147, R10, R147 ;  /* 0x000000930a93723e */ /* 0x000fe200000000ff */
[----:B------:R-:W-:Y:S01]  /*c2e0*/  FMUL.FTZ R91, R91, R8 ;  /* 0x000000085b5b7220 */ /* 0x000fe20000410000 */
[----:B------:R-:W-:Y:S01]  /*c2f0*/  F2FP.F16.F32.PACK_AB R148, R25, R24 ;  /* 0x000000181994723e */ /* 0x000fe200000000ff */
[-C--:B------:R-:W-:Y:S01]  /*c300*/  FMUL.FTZ R94, R94, R8.reuse ;  /* 0x000000085e5e7220 */ /* 0x080fe20000410000 */
[----:B------:R-:W-:Y:S01]  /*c310*/  PRMT R11, R12, 0x654, R11 ;  /* 0x000006540c0b7816 */ /* 0x000fe2000000000b */
[----:B------:R-:W-:Y:S01]  /*c320*/  FMUL.FTZ R95, R95, R8 ;  /* 0x000000085f5f7220 */ /* 0x000fe20000410000 */
[----:B------:R-:W-:Y:S01]  /*c330*/  F2FP.F16.F32.PACK_AB R149, R27, R26 ;  /* 0x0000001a1b95723e */ /* 0x000fe200000000ff */
[----:B------:R-:W-:Y:S01]  /*c340*/  FMUL.FTZ R98, R98, R8 ;  /* 0x0000000862627220 */ /* 0x000fe20000410000 */
[----:B------:R1:W-:Y:S01]  /*c350*/  SYNCS.ARRIVE.TRANS64.RED.A1T0 RZ, [R11+URZ], RZ ;  /* 0x000000ff0bff79a7 */ /* 0x0003e2000810043f */
[----:B------:R-:W-:Y:S01]  /*c360*/  F2FP.F16.F32.PACK_AB R150, R29, R28 ;  /* 0x0000001c1d96723e */ /* 0x000fe200000000ff */
[----:B------:R-:W-:Y:S01]  /*c370*/  FMUL.FTZ R99, R99, R8 ;  /* 0x0000000863637220 */ /* 0x000fe20000410000 */
        /* <DEDUP_REMOVED lines=21> */
[----:B------:R-:W-:Y:S01]  /*c4d0*/  IMAD.MOV.U32 R10, RZ, RZ, R4 ;  /* 0x000000ffff0a7224 */ /* 0x000fe200078e0004 */
[----:B------:R-:W-:Y:S01]  /*c4e0*/  F2FP.F16.F32.PACK_AB R130, R53, R52 ;  /* 0x000000343582723e */ /* 0x000fe200000000ff */
[----:B-1----:R-:W-:Y:S01]  /*c4f0*/  IMAD.MOV.U32 R11, RZ, RZ, R0 ;  /* 0x000000ffff0b7224 */ /* 0x002fe200078e0000 */
        /* <DEDUP_REMOVED lines=17> */
[C---:B--2---:R-:W-:Y:S01]  /*c610*/  ISETP.GT.AND P1, PT, R7.reuse, R85, PT ;  /* 0x000000550700720c */ /* 0x044fe20003f24270 */
[----:B------:R-:W-:-:S12]  /*c620*/  VIADD R7, R7, 0xffffffff ;  /* 0xffffffff07077836 */ /* 0x000fd80000000000 */
[----:B0-----:R-:W-:Y:S05]  /*c630*/  @P1 BRA `(.L_x_597) ;  /* 0xffffffe000181947 */ /* 0x001fea000383ffff */
.L_x_585:
[----:B------:R-:W-:Y:S05]  /*c640*/  WARPSYNC.ALL ;  /* 0x0000000000007948 */ /* 0x000fea0003800000 */
[----:B------:R-:W-:Y:S06]  /*c650*/  BAR.ARV 0x8, 0x200 ;  /* 0x0208000000007b1d */ /* 0x000fec0000002000 */
[----:B------:R-:W-:Y:S05]  /*c660*/  @!P0 BRA `(.L_x_598) ;  /* 0x0000000000048947 */ /* 0x000fea0003800000 */
[----:B------:R-:W-:Y:S01]  /*c670*/  BPT.TRAP 0x1 ;  /* 0x000000040000795c */ /* 0x000fe20000300000 */
.L_x_598:
[----:B-----5:R-:W2:Y:S01]  /*c680*/  LDL R5, [R1+0x4] ;  /* 0x0000040001057983 */ /* 0x020ea20000100800 */
[----:B------:R-:W-:Y:S02]  /*c690*/  LEA R12, R156, R18, 0x3 ;  /* 0x000000129c0c7211 */ /* 0x000fe400078e18ff */
[----:B--2---:R-:W-:-:S04]  /*c6a0*/  SHF.L.U32 R5, R5, 0x1f, RZ ;  /* 0x0000001f05057819 */ /* 0x004fc800000006ff */
[----:B------:R0:W1:Y:S01]  /*c6b0*/  SYNCS.PHASECHK.TRANS64.TRYWAIT P1, [R12+URZ+0x16850], R5 ;  /* 0x016850050c0075a7 */ /* 0x000062000802017f */
[----:B------:R-:W-:Y:S05]  /*c6c0*/  @!P0 BRA `(.L_x_599) ;  /* 0x0000000000048947 */ /* 0x000fea0003800000 */
[----:B------:R-:W-:Y:S01]  /*c6d0*/  BPT.TRAP 0x1 ;  /* 0x000000040000795c */ /* 0x000fe20000300000 */
.L_x_599:
[----:B------:R-:W-:-:S05]  /*c6e0*/  VIADD R18, R18, 0x400 ;  /* 0x0000040012127836 */ /* 0x000fca0000000000 */
[----:B------:R-:W-:-:S04]  /*c6f0*/  SHF.R.U32.HI R18, RZ, 0x4, R18 ;  /* 0x00000004ff127819 */ /* 0x000fc80000011612 */
[----:B------:R-:W-:Y:S01]  /*c700*/  LOP3.LUT R9, R18, 0x3fff, RZ, 0xc0, !PT ;  /* 0x00003fff12097812 */ /* 0x000fe200078ec0ff */
[----:B-1----:R-:W-:Y:S06]  /*c710*/  @P1 BRA `(.L_x_600) ;  /* 0x0000000000081947 */ /* 0x002fec0003800000 */
[----:B------:R-:W1:Y:S02]  /*c720*/  SYNCS.PHASECHK.TRANS64.TRYWAIT P1, [R12+URZ+0x16850], R5 ;  /* 0x016850050c0075a7 */ /* 0x000e64000802017f */
[----:B-1----:R-:W-:Y:S05]  /*c730*/  @!P1 BRA `(.L_x_601) ;  /* 0x000000a800b09947 */ /* 0x002fea0003800000 */
.L_x_600:
[----:B------:R-:W-:Y:S01]  /*c740*/  IMAD R8, R156, 0x400, R9 ;  /* 0x000004009c087824 */ /* 0x000fe200078e0209 */
[----:B------:R-:W-:Y:S05]  /*c750*/  WARPSYNC.ALL ;  /* 0x0000000000007948 */ /* 0x000fea0003800000 */
[----:B------:R-:W-:Y:S01]  /*c760*/  IMAD.MOV.U32 R9, RZ, RZ, 0x40000040 ;  /* 0x40000040ff097424 */ /* 0x000fe200078e00ff */
[C---:B------:R-:W-:Y:S01]  /*c770*/  R2UR UR6, R8.reuse ;  /* 0x00000000080672ca */ /* 0x040fe200000e0000 */
[----:B------:R-:W-:Y:S01]  /*c780*/  WARPGROUP.ARRIVE ;  /* 0x00000000000079c5 */ /* 0x000fe20000000000 */
[----:B------:R-:W-:Y:S01]  /*c790*/  VIADD R10, R8, 0x80 ;  /* 0x00000080080a7836 */ /* 0x000fe20000000000 */
[----:B------:R-:W-:Y:S01]  /*c7a0*/  MOV R11, 0x40000040 ;  /* 0x40000040000b7802 */ /* 0x000fe20000000f00 */
[----:B01----:R-:W0:Y:S01]  /*c7b0*/  SHFL.BFLY PT, R5, R6, 0x2, 0x1f ;  /* 0x0c401f0006057f89 */ /* 0x003e2200000e0000 */
[----:B------:R-:W-:Y:S01]  /*c7c0*/  R2UR UR7, R9 ;  /* 0x00000000090772ca */ /* 0x000fe200000e0000 */
[----:B------:R-:W-:-:S02]  /*c7d0*/  IMAD.MOV.U32 R9, RZ, RZ, 0x40000040 ;  /* 0x40000040ff097424 */ /* 0x000fc400078e00ff */
[----:B------:R-:W-:Y:S02]  /*c7e0*/  IMAD.MOV.U32 R43, RZ, RZ, RZ ;  /* 0x000000ffff2b7224 */ /* 0x000fe400078e00ff */
[----:B------:R-:W-:-:S08]  /*c7f0*/  IMAD.MOV.U32 R60, RZ, RZ, -0x800000 ;  /* 0xff800000ff3c7424 */ /* 0x000fd000078e00ff */
[----:B------:R-:W-:Y:S01]  /*c800*/  HGMMA.64x64x16.F32 R88, R148, gdesc[UR4].tnspB, R88, gsb0 ;  /* 0x40e0000494587df0 */ /* 0x000fe20008000858 */
[----:B------:R-:W-:Y:S01]  /*c810*/  R2UR UR6, R10 ;  /* 0x000000000a0672ca */ /* 0x000fe200000e0000 */
[----:B------:R-:W-:Y:S01]  /*c820*/  VIADD R10, R8, 0x100 ;  /* 0x00000100080a7836 */ /* 0x000fe20000000000 */
[----:B------:R-:W-:Y:S01]  /*c830*/  R2UR UR7, R11 ;  /* 0x000000000b0772ca */ /* 0x000fe200000e0000 */
[----:B------:R-:W-:Y:S02]  /*c840*/  IMAD.MOV.U32 R11, RZ, RZ, 0x40000040 ;  /* 0x40000040ff0b7424 */ /* 0x000fe400078e00ff */
[----:B0-----:R-:W-:Y:S01]  /*c850*/  FADD.FTZ R7, R5, R6 ;  /* 0x0000000605077221 */ /* 0x001fe20000010000 */
[----:B------:R-:W-:Y:S02]  /*c860*/  WARPGROUP.DEPBAR.LE gsb0, 0x0 ;  /* 0x00008000000079c5 */ /* 0x000fe40000010000 */
[----:B------:R-:W-:-:S07]  /*c870*/  WARPGROUP.ARRIVE ;  /* 0x00000000000079c5 */ /* 0x000fce0000000000 */
        /* <DEDUP_REMOVED lines=11> */
[----:B------:R-:W-:Y:S01]  /*c930*/  IADD3 R10, R8, 0x200, RZ ;  /* 0x00000200080a7810 */ /* 0x000fe20007ffe0ff */
[----:B------:R-:W-:Y:S02]  /*c940*/  WARPGROUP.DEPBAR.LE gsb0, 0x0 ;  /* 0x00008000000079c5 */ /* 0x000fe40000010000 */
[----:B------:R-:W-:-:S08]  /*c950*/  WARPGROUP.ARRIVE ;  /* 0x00000000000079c5 */ /* 0x000fd00000000000 */
        /* <DEDUP_REMOVED lines=9> */
[C---:B------:R-:W-:Y:S01]  /*c9f0*/  VIADD R10, R8.reuse, 0x300 ;  /* 0x00000300080a7836 */ /* 0x040fe20000000000 */
[----:B------:R-:W-:Y:S01]  /*ca00*/  R2UR UR7, R11 ;  /* 0x000000000b0772ca */ /* 0x000fe200000e0000 */
[----:B------:R-:W-:Y:S01]  /*ca10*/  VIADD R8, R8, 0x380 ;  /* 0x0000038008087836 */ /* 0x000fe20000000000 */
[----:B------:R-:W-:Y:S01]  /*ca20*/  MOV R11, 0x40000040 ;  /* 0x40000040000b7802 */ /* 0x000fe20000000f00 */
[----:B------:R-:W-:Y:S02]  /*ca30*/  WARPGROUP.DEPBAR.LE gsb0, 0x0 ;  /* 0x00008000000079c5 */ /* 0x000fe40000010000 */
[----:B------:R-:W-:-:S08]  /*ca40*/  WARPGROUP.ARRIVE ;  /* 0x00000000000079c5 */ /* 0x000fd00000000000 */
[----:B------:R-:W-:Y:S01]  /*ca50*/  HGMMA.64x64x16.F32 R88, R136, gdesc[UR4].tnspB, R88, gsb0 ;  /* 0x40e0000488587df0 */ /* 0x000fe20008000858 */
[----:B------:R-:W-:Y:S02]  /*ca60*/  R2UR UR6, R10 ;  /* 0x000000000a0672ca */ /* 0x000fe400000e0000 */
[----:B------:R-:W-:Y:S01]  /*ca70*/  R2UR UR7, R11 ;  /* 0x000000000b0772ca */ /* 0x000fe200000e0000 */
[----:B------:R-:W0:Y:S02]  /*ca80*/  SHFL.BFLY PT, R10, R3, 0x2, 0x1f ;  /* 0x0c401f00030a7f89 */ /* 0x000e2400000e0000 */
[----:B0-----:R-:W-:Y:S01]  /*ca90*/  FADD.FTZ R10, R10, R3 ;  /* 0x000000030a0a7221 */ /* 0x001fe20000010000 */
[----:B------:R-:W-:-:S04]  /*caa0*/  IMAD.MOV.U32 R3, RZ, RZ, -0x800000 ;  /* 0xff800000ff037424 */ /* 0x000fc800078e00ff */
[----:B------:R-:W0:Y:S02]  /*cab0*/  SHFL.BFLY PT, R5, R10, 0x1, 0x1f ;  /* 0x0c201f000a057f89 */ /* 0x000e2400000e0000 */
[----:B0-----:R-:W-:Y:S01]  /*cac0*/  FADD.FTZ R11, R10, R5 ;  /* 0x000000050a0b7221 */ /* 0x001fe20000010000 */
[----:B------:R-:W-:Y:S01]  /*cad0*/  MOV R5, UR4 ;  /* 0x0000000400057c02 */ /* 0x000fe20008000f00 */
[----:B------:R-:W-:-:S03]  /*cae0*/  IMAD.U32 R10, RZ, RZ, UR4 ;  /* 0x00000004ff0a7e24 */ /* 0x000fc6000f8e00ff */
[----:B------:R-:W-:-:S13]  /*caf0*/  FSETP.NE.FTZ.AND P1, PT, R11, RZ, PT ;  /* 0x000000ff0b00720b */ /* 0x000fda0003f35000 */
[----:B------:R-:W0:Y:S01]  /*cb00*/  @P1 MUFU.LG2 R6, R11 ;  /* 0x0000000b00061308 */ /* 0x000e220000000c00 */
[----:B------:R-:W-:Y:S01]  /*cb10*/  @P1 FMUL.FTZ R5, R5, 0.69314718246459960938 ;  /* 0x3f31721805051820 */ /* 0x000fe20000410000 */
[----:B------:R-:W-:Y:S02]  /*cb20*/  WARPGROUP.DEPBAR.LE gsb0, 0x0 ;  /* 0x00008000000079c5 */ /* 0x000fe40000010000 */
[----:B------:R-:W-:-:S04]  /*cb30*/  WARPGROUP.ARRIVE ;  /* 0x00000000000079c5 */ /* 0x000fc80000000000 */
[----:B------:R-:W-:Y:S02]  /*cb40*/  @P1 MUFU.RCP R43, R11 ;  /* 0x0000000b002b1308 */ /* 0x000fe40000001000 */
[----:B------:R-:W-:Y:S01]  /*cb50*/  HGMMA.64x64x16.F32 R88, R140, gdesc[UR4].tnspB, R88, gsb0 ;  /* 0x40e000048c587df0 */ /* 0x000fe20008000858 */
[----:B------:R-:W-:Y:S02]  /*cb60*/  R2UR UR6, R8 ;  /* 0x00000000080672ca */ /* 0x000fe400000e0000 */
[----:B------:R-:W-:Y:S01]  /*cb70*/  R2UR UR7, R9 ;  /* 0x00000000090772ca */ /* 0x000fe200000e0000 */
[----:B------:R-:W1:Y:S01]  /*cb80*/  SHFL.BFLY PT, R8, R7, 0x1, 0x1f ;  /* 0x0c201f0007087f89 */ /* 0x000e6200000e0000 */
[----:B0-----:R-:W-:-:S04]  /*cb90*/  @P1 FMUL.FTZ R6, R6, 0.69314718246459960938 ;  /* 0x3f31721806061820 */ /* 0x001fc80000410000 */
[----:B------:R-:W-:Y:S01]  /*cba0*/  @P1 FFMA.FTZ R60, R5, R0, R6 ;  /* 0x00000000053c1223 */ /* 0x000fe20000010006 */
[----:B-1----:R-:W-:Y:S01]  /*cbb0*/  FADD.FTZ R13, R7, R8 ;  /* 0x00000008070d7221 */ /* 0x002fe20000010000 */
[----:B------:R-:W-:-:S04]  /*cbc0*/  IMAD.MOV.U32 R8, RZ, RZ, RZ ;  /* 0x000000ffff087224 */ /* 0x000fc800078e00ff */
[----:B------:R-:W-:-:S13]  /*cbd0*/  FSETP.NE.FTZ.AND P2, PT, R13, RZ, PT ;  /* 0x000000ff0d00720b */ /* 0x000fda0003f55000 */
[----:B------:R-:W0:Y:S01]  /*cbe0*/  @P2 MUFU.LG2 R9, R13 ;  /* 0x0000000d00092308 */ /* 0x000e220000000c00 */
[----:B------:R-:W-:-:S07]  /*cbf0*/  @P2 FMUL.FTZ R10, R10, 0.69314718246459960938 ;  /* 0x3f3172180a0a2820 */ /* 0x000fce0000410000 */
[----:B------:R1:W2:Y:S01]  /*cc00*/  @P2 MUFU.RCP R8, R13 ;  /* 0x0000000d00082308 */ /* 0x0002a20000001000 */
[----:B0-----:R-:W-:-:S04]  /*cc10*/  @P2 FMUL.FTZ R9, R9, 0.69314718246459960938 ;  /* 0x3f31721809092820 */ /* 0x001fc80000410000 */
[----:B------:R-:W-:Y:S01]  /*cc20*/  @P2 FFMA.FTZ R3, R10, R4, R9 ;  /* 0x000000040a032223 */ /* 0x000fe20000010009 */
[----:B------:R-:W-:Y:S02]  /*cc30*/  WARPGROUP.DEPBAR.LE gsb0, 0x0 ;  /* 0x00008000000079c5 */ /* 0x000fe40000010000 */
[----:B------:R-:W-:-:S06]  /*cc40*/  WARPGROUP.ARRIVE ;  /* 0x00000000000079c5 */ /* 0x000fcc0000000000 */
[----:B------:R-:W-:Y:S03]  /*cc50*/  HGMMA.64x64x16.F32 R88, R144, gdesc[UR4].tnspB, R88, gsb0 ;  /* 0x40e0000490587df0 */ /* 0x000fe60008000858 */
[----:B------:R-:W-:Y:S02]  /*cc60*/  WARPGROUP.DEPBAR.LE gsb0, 0x0 ;  /* 0x00008000000079c5 */ /* 0x000fe40000010000 */
[----:B-12---:R-:W-:Y:S05]  /*cc70*/  @!P0 BRA `(.L_x_602) ;  /* 0x0000000000048947 */ /* 0x006fea0003800000 */
[----:B------:R-:W-:Y:S01]  /*cc80*/  BPT.TRAP 0x1 ;  /* 0x000000040000795c */ /* 0x000fe20000300000 */
.L_x_602:
[----:B------:R-:W2:Y:S01]  /*cc90*/  LDL.LU R4, [R1+0x4] ;  /* 0x0000040001047983 */ /* 0x000ea20000300800 */
[----:B------:R-:W-:Y:S01]  /*cca0*/  VIADD R0, R12, 0x16860 ;  /* 0x000168600c007836 */ /* 0x000fe20000000000 */
[----:B------:R-:W-:Y:S01]  /*ccb0*/  MOV R5, UR38 ;  /* 0x0000002600057c02 */ /* 0x000fe20008000f00 */
[----:B------:R-:W-:Y:S02]  /*ccc0*/  VIADD R156, R156, 0x1 ;  /* 0x000000019c9c7836 */ /* 0x000fe40000000000 */
[-C--:B------:R-:W-:Y:S01]  /*ccd0*/  FMUL.FTZ R20, R88, R43.reuse ;  /* 0x0000002b58147220 */ /* 0x080fe20000410000 */
[-C--:B------:R-:W-:Y:S01]  /*cce0*/  FMUL.FTZ R21, R89, R43.reuse ;  /* 0x0000002b59157220 */ /* 0x080fe20000410000 */
[----:B------:R-:W-:Y:S01]  /*ccf0*/  PRMT R0, R5, 0x654, R0 ;  /* 0x0000065405007816 */ /* 0x000fe20000000000 */
[-C--:B------:R-:W-:Y:S01]  /*cd00*/  FMUL.FTZ R26, R92, R43.reuse ;  /* 0x0000002b5c1a7220 */ /* 0x080fe20000410000 */
[----:B------:R-:W-:Y:S01]  /*cd10*/  ISETP.NE.AND P1, PT, R156, 0x2, PT ;  /* 0x000000029c00780c */ /* 0x000fe20003f25270 */
[-C--:B------:R-:W-:Y:S01]  /*cd20*/  FMUL.FTZ R27, R93, R43.reuse ;  /* 0x0000002b5d1b7220 */ /* 0x080fe20000410000 */
[----:B------:R0:W-:Y:S01]  /*cd30*/  SYNCS.ARRIVE.TRANS64.RED.A1T0 RZ, [R0+URZ], RZ ;  /* 0x000000ff00ff79a7 */ /* 0x0001e2000810043f */
[-C--:B------:R-:W-:Y:S01]  /*cd40*/  FMUL.FTZ R28, R96, R43.reuse ;  /* 0x0000002b601c7220 */ /* 0x080fe20000410000 */
[-C--:B------:R-:W-:Y:S01]  /*cd50*/  FMUL.FTZ R29, R97, R43.reuse ;  /* 0x0000002b611d7220 */ /* 0x080fe20000410000 */
[-C--:B------:R-:W-:Y:S01]  /*cd60*/  FMUL.FTZ R30, R100, R43.reuse ;  /* 0x0000002b641e7220 */ /* 0x080fe20000410000 */
[-C--:B------:R-:W-:Y:S01]  /*cd70*/  FMUL.FTZ R31, R101, R43.reuse ;  /* 0x0000002b651f7220 */ /* 0x080fe20000410000 */
[-C--:B------:R-:W-:Y:S01]  /*cd80*/  FMUL.FTZ R36, R104, R43.reuse ;  /* 0x0000002b68247220 */ /* 0x080fe20000410000 */
[-C--:B------:R-:W-:Y:S01]  /*cd90*/  FMUL.FTZ R37, R105, R43.reuse ;  /* 0x0000002b69257220 */ /* 0x080fe20000410000 */
[-C--:B------:R-:W-:Y:S01]  /*cda0*/  FMUL.FTZ R38, R108, R43.reuse ;  /* 0x0000002b6c267220 */ /* 0x080fe20000410000 */
[----:B0-----:R-:W-:Y:S01]  /*cdb0*/  SEL R0, RZ, 0x1, P1 ;  /* 0x00000001ff007807 */ /* 0x001fe20000800000 */
        /* <DEDUP_REMOVED lines=22> */
[----:B------:R-:W-:Y:S01]  /*cf20*/  SEL R156, R156, RZ, P1 ;  /* 0x000000ff9c9c7207 */ /* 0x000fe20000800000 */
[----:B------:R-:W-:Y:S01]  /*cf30*/  UIADD3 UR37, UR37, 0x1, URZ ;  /* 0x0000000125257890 */ /* 0x000fe2000fffe03f */
[----:B--2---:R-:W-:-:S05]  /*cf40*/  LOP3.LUT R4, R4, R0, RZ, 0x3c, !PT ;  /* 0x0000000004047212 */ /* 0x004fca00078e3cff */
[----:B------:R0:W-:Y:S06]  /*cf50*/  STL [R1+0x4], R4 ;  /* 0x0000040401007387 */ /* 0x0001ec0000100800 */
.L_x_548:
[----:B------:R-:W3:Y:S01]  /*cf60*/  S2R R0, SR_TID.X ;  /* 0x0000000000007919 */ /* 0x000ee20000002100 */
[----:B------:R-:W-:Y:S05]  /*cf70*/  WARPSYNC.ALL ;  /* 0x0000000000007948 */ /* 0x000fea0003800000 */
[----:B---3--:R-:W-:-:S05]  /*cf80*/  VIADD R71, R0, 0xffffff80 ;  /* 0xffffff8000477836 */ /* 0x008fca0000000000 */
[----:B------:R-:W-:-:S04]  /*cf90*/  SHF.R.S32.HI R74, RZ, 0x1f, R71 ;  /* 0x0000001fff4a7819 */ /* 0x000fc80000011447 */
[----:B------:R-:W-:-:S04]  /*cfa0*/  LEA.HI R74, R74, R71, RZ, 0x3 ;  /* 0x000000474a4a7211 */ /* 0x000fc800078f18ff */
[----:B------:R-:W-:-:S05]  /*cfb0*/  LOP3.LUT R74, R74, 0xfffffff8, RZ, 0xc0, !PT ;  /* 0xfffffff84a4a7812 */ /* 0x000fca00078ec0ff */
[----:B------:R-:W-:-:S04]  /*cfc0*/  IMAD.IADD R74, R71, 0x1, -R74 ;  /* 0x00000001474a7824 */ /* 0x000fc800078e0a4a */
[----:B------:R-:W-:-:S05]  /*cfd0*/  IMAD.SHL.U32 R59, R74, 0x8, RZ ;  /* 0x000000084a3b7824 */ /* 0x000fca00078e00ff */
[----:B------:R-:W-:Y:S01]  /*cfe0*/  SHF.R.S32.HI R58, RZ, 0x1f, R59 ;  /* 0x0000001fff3a7819 */ /* 0x000fe2000001143b */
[----:B------:R-:W3:Y:S08]  /*cff0*/  S2UR UR38, SR_CgaCtaId ;  /* 0x00000000002679c3 */ /* 0x000ef00000008800 */
[----:B------:R-:W-:Y:S06]  /*d000*/  BAR.SYNC.DEFER_BLOCKING 0x5, 0x200 ;  /* 0x0148000000007b1d */ /* 0x000fec0000010000 */
[----:B------:R-:W-:Y:S01]  /*d010*/  UMOV UR4, 0x400 ;  /* 0x0000040000047882 */ /* 0x000fe20000000000 */
[----:B------:R-:W-:Y:S01]  /*d020*/  BSSY B0, `(.L_x_603) ;  /* 0x000023f000007945 */ /* 0x000fe20003800000 */
[----:B---3--:R-:W-:-:S06]  /*d030*/  ULEA UR4, UR38, UR4, 0x18 ;  /* 0x0000000426047291 */ /* 0x008fcc000f8ec03f */
[----:B------:R-:W-:-:S05]  /*d040*/  MOV R18, UR4 ;  /* 0x0000000400127c02 */ /* 0x000fca0008000f00 */
[----:B-1----:R1:W3:Y:S01]  /*d050*/  LDS.128 R32, [R18+0x168d0] ;  /* 0x0168d00012207984 */ /* 0x0022e20000000c00 */
[----:B------:R-:W-:Y:S06]  /*d060*/  BAR.ARV 0x4, 0x200 ;  /* 0x0108000000007b1d */ /* 0x000fec0000002000 */
[----:B------:R-:W-:Y:S05]  /*d070*/  @P0 BRA `(.L_x_604) ;  /* 0x0000001800440947 */ /* 0x000fea0003800000 */
[----:B------:R-:W4:Y:S01]  /*d080*/  LDL R0, [R1+0x68] ;  /* 0x0000680001007983 */ /* 0x000f220000100800 */
[----:B------:R-:W-:-:S03]  /*d090*/  ULDC UR4, c[0x0][0xad4] ;  /* 0x0002b50000047ab9 */ /* 0x000fc60000000800 */
[----:B------:R-:W2:Y:S04]  /*d0a0*/  LDL.LU R62, [R1+0x34] ;  /* 0x00003400013e7983 */ /* 0x000ea80000300800 */
[----:B------:R-:W2:Y:S04]  /*d0b0*/  LDL.LU R64, [R1+0x40] ;  /* 0x0000400001407983 */ /* 0x000ea80000300800 */
[----:B------:R-:W2:Y:S01]  /*d0c0*/  LDL.LU R68, [R1+0x44] ;  /* 0x0000440001447983 */ /* 0x000ea20000300800 */
[----:B------:R-:W0:Y:S01]  /*d0d0*/  S2R R5, SR_SWINHI ;  /* 0x0000000000057919 */ /* 0x000e220000002f00 */
[----:B------:R-:W-:-:S02]  /*d0e0*/  MOV R24, R18 ;  /* 0x0000001200187202 */ /* 0x000fc40000000f00 */
[----:B0----5:R-:W-:Y:S02]  /*d0f0*/  MOV R25, R5 ;  /* 0x0000000500197202 */ /* 0x021fe40000000f00 */
[----:B------:R-:W-:Y:S01]  /*d100*/  F2FP.F16.F32.PACK_AB R14, R27, R26 ;  /* 0x0000001a1b0e723e */ /* 0x000fe200000000ff */
[----:B---3--:R-:W-:Y:S02]  /*d110*/  IMAD.MOV.U32 R32, RZ, RZ, RZ ;  /* 0x000000ffff207224 */ /* 0x008fe400078e00ff */
[----:B----4-:R-:W-:-:S03]  /*d120*/  IMAD.WIDE R10, R0, 0x2, R24 ;  /* 0x00000002000a7825 */ /* 0x010fc600078e0218 */
[----:B------:R-:W-:-:S05]  /*d130*/  IADD3 R61, P0, R10, 0x60, RZ ;  /* 0x000000600a3d7810 */ /* 0x000fca0007f1e0ff */
[----:B------:R-:W-:Y:S01]  /*d140*/  IMAD.X R5, RZ, RZ, R11, P0 ;  /* 0x000000ffff057224 */ /* 0x000fe200000e060b */
[----:B--2---:R-:W-:-:S04]  /*d150*/  ISETP.NE.AND P0, PT, R62, RZ, PT ;  /* 0x000000ff3e00720c */ /* 0x004fc80003f05270 */
[----:B------:R-:W-:Y:S01]  /*d160*/  SEL R67, R62, UR4, P0 ;  /* 0x000000043e437c07 */ /* 0x000fe20008000000 */
[----:B------:R-:W-:Y:S05]  /*d170*/  WARPSYNC.ALL ;  /* 0x0000000000007948 */ /* 0x000fea0003800000 */
[----:B------:R-:W-:Y:S01]  /*d180*/  BAR.SYNC.DEFER_BLOCKING 0x1, 0x180 ;  /* 0x0046000000007b1d */ /* 0x000fe20000010000 */
[C---:B------:R-:W-:Y:S02]  /*d190*/  IADD3 R15, P1, R10.reuse, 0x40, RZ ;  /* 0x000000400a0f7810 */ /* 0x040fe40007f3e0ff */
[C---:B------:R-:W-:Y:S02]  /*d1a0*/  IADD3 R13, P2, R10.reuse, 0x20, RZ ;  /* 0x000000200a0d7810 */ /* 0x040fe40007f5e0ff */
[----:B------:R-:W-:Y:S01]  /*d1b0*/  LOP3.LUT R9, R10, 0x380, RZ, 0xc0, !PT ;  /* 0x000003800a097812 */ /* 0x000fe200078ec0ff */
[----:B------:R-:W-:Y:S01]  /*d1c0*/  ULDC.64 UR6, c[0x0][0xc08] ;  /* 0x0003020000067ab9 */ /* 0x000fe20000000a00 */
[----:B------:R-:W-:Y:S01]  /*d1d0*/  LOP3.LUT R4, R15, 0x380, RZ, 0xc0, !PT ;  /* 0x000003800f047812 */ /* 0x000fe200078ec0ff */
[----:B------:R-:W-:Y:S01]  /*d1e0*/  ULDC.64 UR4, c[0x0][0xc00] ;  /* 0x0003000000047ab9 */ /* 0x000fe20000000a00 */
[----:B------:R-:W-:-:S02]  /*d1f0*/  LOP3.LUT R0, R13, 0x380, RZ, 0xc0, !PT ;  /* 0x000003800d007812 */ /* 0x000fc400078ec0ff */
[----:B------:R-:W-:Y:S02]  /*d200*/  LOP3.LUT R12, R61, 0x380, RZ, 0xc0, !PT ;  /* 0x000003803d0c7812 */ /* 0x000fe400078ec0ff */
[----:B------:R-:W-:Y:S02]  /*d210*/  SHF.R.U64 R9, R9, 0x3, RZ ;  /* 0x0000000309097819 */ /* 0x000fe400000012ff */
[----:B------:R-:W-:Y:S02]  /*d220*/  SHF.R.U64 R4, R4, 0x3, RZ ;  /* 0x0000000304047819 */ /* 0x000fe400000012ff */
[----:B------:R-:W-:Y:S02]  /*d230*/  SHF.R.U64 R0, R0, 0x3, RZ ;  /* 0x0000000300007819 */ /* 0x000fe400000012ff */
[----:B------:R-:W-:Y:S02]  /*d240*/  SHF.R.U64 R12, R12, 0x3, RZ ;  /* 0x000000030c0c7819 */ /* 0x000fe400000012ff */
[----:B------:R-:W-:Y:S01]  /*d250*/  LOP3.LUT R10, R9, R10, RZ, 0x3c, !PT ;  /* 0x0000000a090a7212 */ /* 0x000fe200078e3cff */
[--C-:B------:R-:W-:Y:S01]  /*d260*/  IMAD.X R7, RZ, RZ, R11.reuse, P1 ;  /* 0x000000ffff077224 */ /* 0x100fe200008e060b */
[----:B------:R-:W-:Y:S01]  /*d270*/  LOP3.LUT R6, R4, R15, RZ, 0x3c, !PT ;  /* 0x0000000f04067212 */ /* 0x000fe200078e3cff */
[----:B------:R-:W-:Y:S01]  /*d280*/  IMAD.X R9, RZ, RZ, R11, P2 ;  /* 0x000000ffff097224 */ /* 0x000fe200010e060b */
[----:B------:R-:W-:-:S02]  /*d290*/  LOP3.LUT R8, R0, R13, RZ, 0x3c, !PT ;  /* 0x0000000d00087212 */ /* 0x000fc400078e3cff */
[----:B------:R-:W-:Y:S02]  /*d2a0*/  LOP3.LUT R4, R12, R61, RZ, 0x3c, !PT ;  /* 0x0000003d0c047212 */ /* 0x000fe400078e3cff */
[----:B------:R-:W-:Y:S02]  /*d2b0*/  MOV R10, R10 ;  /* 0x0000000a000a7202 */ /* 0x000fe40000000f00 */
[----:B------:R-:W-:Y:S02]  /*d2c0*/  F2FP.F16.F32.PACK_AB R12, R21, R20 ;  /* 0x00000014150c723e */ /* 0x000fe400000000ff */
[----:B------:R-:W-:Y:S02]  /*d2d0*/  F2FP.F16.F32.PACK_AB R13, R45, R44 ;  /* 0x0000002c2d0d723e */ /* 0x000fe400000000ff */
[----:B------:R-:W-:Y:S02]  /*d2e0*/  F2FP.F16.F32.PACK_AB R15, R47, R46 ;  /* 0x0000002e2f0f723e */ /* 0x000fe400000000ff */
[----:B------:R-:W-:-:S02]  /*d2f0*/  MOV R66, R6 ;  /* 0x0000000600427202 */ /* 0x000fc40000000f00 */
[----:B------:R-:W-:Y:S01]  /*d300*/  MOV R0, R4 ;  /* 0x0000000400007202 */ /* 0x000fe20000000f00 */
[----:B------:R0:W-:Y:S01]  /*d310*/  STSM.16.M88.4 [R10], R12 ;  /* 0x0000000c0a007844 */ /* 0x0001e20000000200 */
[----:B------:R-:W-:Y:S02]  /*d320*/  MOV R61, R8 ;  /* 0x00000008003d7202 */ /* 0x000fe40000000f00 */
[----:B------:R-:W-:Y:S02]  /*d330*/  F2FP.F16.F32.PACK_AB R4, R29, R28 ;  /* 0x0000001c1d04723e */ /* 0x000fe400000000ff */
[----:B------:R-:W-:Y:S02]  /*d340*/  F2FP.F16.F32.PACK_AB R5, R49, R48 ;  /* 0x000000303105723e */ /* 0x000fe400000000ff */
[----:B------:R-:W-:Y:S02]  /*d350*/  F2FP.F16.F32.PACK_AB R6, R31, R30 ;  /* 0x0000001e1f06723e */ /* 0x000fe400000000ff */
[----:B------:R-:W-:-:S02]  /*d360*/  F2FP.F16.F32.PACK_AB R7, R51, R50 ;  /* 0x000000323307723e */ /* 0x000fc400000000ff */
[----:B------:R-:W-:Y:S02]  /*d370*/  F2FP.F16.F32.PACK_AB R8, R37, R36 ;  /* 0x000000242508723e */ /* 0x000fe400000000ff */
[----:B------:R-:W-:Y:S02]  /*d380*/  F2FP.F16.F32.PACK_AB R9, R53, R52 ;  /* 0x000000343509723e */ /* 0x000fe400000000ff */
[----:B------:R-:W-:Y:S02]  /*d390*/  F2FP.F16.F32.PACK_AB R11, R55, R54 ;  /* 0x00000036370b723e */ /* 0x000fe400000000ff */
[----:B0-----:R-:W-:Y:S02]  /*d3a0*/  F2FP.F16.F32.PACK_AB R10, R39, R38 ;  /* 0x00000026270a723e */ /* 0x001fe400000000ff */
[----:B------:R-:W-:Y:S02]  /*d3b0*/  F2FP.F16.F32.PACK_AB R12, R41, R40 ;  /* 0x00000028290c723e */ /* 0x000fe400000000ff */
[----:B------:R-:W-:-:S02]  /*d3c0*/  F2FP.F16.F32.PACK_AB R13, R57, R56 ;  /* 0x00000038390d723e */ /* 0x000fc400000000ff */
[----:B------:R-:W-:Y:S02]  /*d3d0*/  F2FP.F16.F32.PACK_AB R14, R43, R42 ;  /* 0x0000002a2b0e723e */ /* 0x000fe400000000ff */
[----:B------:R-:W-:Y:S01]  /*d3e0*/  F2FP.F16.F32.PACK_AB R15, R119, R118 ;  /* 0x00000076770f723e */ /* 0x000fe200000000ff */
[----:B------:R0:W-:Y:S01]  /*d3f0*/  STSM.16.M88.4 [R61], R4 ;  /* 0x000000043d007844 */ /* 0x0001e20000000200 */
[----:B------:R-:W-:-:S03]  /*d400*/  ISETP.NE.U32.AND P3, PT, RZ, UR6, PT ;  /* 0x00000006ff007c0c */ /* 0x000fc6000bf65070 */
[----:B------:R-:W-:Y:S01]  /*d410*/  STSM.16.M88.4 [R66], R8 ;  /* 0x0000000842007844 */ /* 0x000fe20000000200 */
[----:B------:R-:W-:-:S03]  /*d420*/  ISETP.NE.AND.EX P3, PT, RZ, UR7, PT, P3 ;  /* 0x00000007ff007c0c */ /* 0x000fc6000bf65330 */
[----:B------:R2:W-:Y:S01]  /*d430*/  STSM.16.M88.4 [R0], R12 ;  /* 0x0000000c00007844 */ /* 0x0005e20000000200 */
[----:B------:R-:W-:Y:S01]  /*d440*/  BAR.SYNC.DEFER_BLOCKING 0x1, 0x180 ;  /* 0x0046000000007b1d */ /* 0x000fe20000010000 */
[----:B------:R-:W-:Y:S02]  /*d450*/  ISETP.NE.U32.AND P0, PT, RZ, UR4, PT ;  /* 0x00000004ff007c0c */ /* 0x000fe4000bf05070 */
[----:B------:R-:W-:Y:S02]  /*d460*/  IADD3 R62, P1, R64, UR4, RZ ;  /* 0x00000004403e7c10 */ /* 0x000fe4000ff3e0ff */
[----:B------:R-:W-:Y:S02]  /*d470*/  ISETP.NE.AND.EX P0, PT, RZ, UR5, PT, P0 ;  /* 0x00000005ff007c0c */ /* 0x000fe4000bf05300 */
[----:B------:R-:W-:Y:S02]  /*d480*/  IADD3.X R63, R68, UR5, RZ, P1, !PT ;  /* 0x00000005443f7c10 */ /* 0x000fe40008ffe4ff */
[----:B------:R-:W-:Y:S01]  /*d490*/  @P3 IADD3 R64, P1, R64, UR6, RZ ;  /* 0x0000000640403c10 */ /* 0x000fe2000ff3e0ff */
[----:B------:R-:W-:-:S02]  /*d4a0*/  ULDC UR6, c[0x0][0xa88] ;  /* 0x0002a20000067ab9 */ /* 0x000fc40000000800 */
[----:B0-----:R-:W-:Y:S01]  /*d4b0*/  MOV R61, UR6 ;  /* 0x00000006003d7c02 */ /* 0x001fe20008000f00 */
[----:B------:R-:W-:Y:S01]  /*d4c0*/  IMAD.MOV.U32 R6, RZ, RZ, 0x9b8 ;  /* 0x000009b8ff067424 */ /* 0x000fe200078e00ff */
[----:B------:R-:W-:Y:S01]  /*d4d0*/  @P3 IADD3.X R65, R68, UR7, RZ, P1, !PT ;  /* 0x0000000744413c10 */ /* 0x000fe20008ffe4ff */
[----:B--2---:R-:W0:Y:S03]  /*d4e0*/  LDC R0, c[0x0][0xbe8] ;  /* 0x0002fa00ff007b82 */ /* 0x004e260000000800 */
[----:B------:R2:W5:Y:S04]  /*d4f0*/  @P0 LDG.E R32, desc[UR42][R62.64] ;  /* 0x0000002a3e200981 */ /* 0x000568000c1e1900 */
[----:B------:R2:W5:Y:S01]  /*d500*/  @P3 LDG.E R61, desc[UR42][R64.64] ;  /* 0x0000002a403d3981 */ /* 0x000562000c1e1900 */
[----:B------:R-:W-:-:S04]  /*d510*/  ISETP.GT.AND P2, PT, R67, 0x1, PT ;  /* 0x000000014300780c */ /* 0x000fc80003f44270 */
[----:B------:R-:W-:-:S04]  /*d520*/  SEL R6, R6, 0x978, P2 ;  /* 0x0000097806067807 */ /* 0x000fc80001000000 */
[----:B------:R2:W3:Y:S08]  /*d530*/  LDC.64 R12, c[0x0][R6+0x220] ;  /* 0x00008800060c7b82 */ /* 0x0004f00000000a00 */
[----:B------:R2:W4:Y:S08]  /*d540*/  LDC.64 R14, c[0x0][R6+0x218] ;  /* 0x00008600060e7b82 */ /* 0x0005300000000a00 */
[----:B------:R2:W1:Y:S01]  /*d550*/  LDC.64 R10, c[0x0][R6+0x228] ;  /* 0x00008a00060a7b82 */ /* 0x0004620000000a00 */
[----:B0-----:R-:W-:Y:S01]  /*d560*/  ISETP.NE.AND P1, PT, R0, 0x1, PT ;  /* 0x000000010000780c */ /* 0x001fe20003f25270 */
[----:B--2---:R-:W-:-:S12]  /*d570*/  @P3 BRA `(.L_x_605) ;  /* 0x0000000000103947 */ /* 0x004fd80003800000 */
[----:B------:R-:W-:Y:S05]  /*d580*/  @!P0 BRA `(.L_x_605) ;  /* 0x00000000000c8947 */ /* 0x000fea0003800000 */
[----:B------:R-:W2:Y:S04]  /*d590*/  LDG.E R4, desc[UR42][R62.64] ;  /* 0x0000002a3e047981 */ /* 0x000ea8000c1e1900 */
[----:B-----5:R-:W2:Y:S02]  /*d5a0*/  LDG.E R61, desc[UR42][R62.64+0x4] ;  /* 0x0000042a3e3d7981 */ /* 0x020ea4000c1e1900 */
[----:B--2---:R-:W-:-:S07]  /*d5b0*/  IMAD.IADD R61, R61, 0x1, -R4 ;  /* 0x000000013d3d7824 */ /* 0x004fce00078e0a04 */
.L_x_605:
[----:B------:R-:W2:Y:S01]  /*d5c0*/  LDL.LU R4, [R1+0x38] ;  /* 0x0000380001047983 */ /* 0x000ea20000300800 */
[----:B------:R-:W0:Y:S03]  /*d5d0*/  LDC.64 R6, c[0x0][R6+0x210] ;  /* 0x0000840006067b82 */ /* 0x000e260000000a00 */
[----:B------:R-:W3:Y:S04]  /*d5e0*/  LDL.LU R9, [R1+0x50] ;  /* 0x0000500001097983 */ /* 0x000ee80000300800 */
[----:B------:R-:W4:Y:S01]  /*d5f0*/  LDL R63, [R1+0x64] ;  /* 0x00006400013f7983 */ /* 0x000f220000100800 */
[----:B------:R-:W-:Y:S01]  /*d600*/  ISETP.NE.U32.AND P0, PT, RZ, UR4, PT ;  /* 0x00000004ff007c0c */ /* 0x000fe2000bf05070 */
[----:B------:R-:W1:Y:S02]  /*d610*/  @P1 LDC R62, c[0x0][0xbec] ;  /* 0x0002fb00ff3e1b82 */ /* 0x000e640000000800 */
[----:B------:R-:W4:Y:S04]  /*d620*/  LDL R68, [R1+0x48] ;  /* 0x0000480001447983 */ /* 0x000f280000100800 */
[----:B------:R-:W4:Y:S01]  /*d630*/  LDL R66, [R1+0x4c] ;  /* 0x00004c0001427983 */ /* 0x000f220000100800 */
[----:B------:R-:W-:Y:S01]  /*d640*/  ISETP.NE.AND.EX P0, PT, RZ, UR5, PT, P0 ;  /* 0x00000005ff007c0c */ /* 0x000fe2000bf05300 */
[----:B------:R-:W0:Y:S02]  /*d650*/  @P1 LDC R67, c[0x0][0xbf0] ;  /* 0x0002fc00ff431b82 */ /* 0x000e240000000800 */
[----:B------:R-:W4:Y:S01]  /*d660*/  LDL R72, [R1+0x60] ;  /* 0x0000600001487983 */ /* 0x000f220000100800 */
[----:B------:R-:W1:Y:S01]  /*d670*/  S2R R70, SR_TID.X ;  /* 0x0000000000467919 */ /* 0x000e620000002100 */
[----:B-----5:R-:W-:-:S02]  /*d680*/  IMAD R61, R61, R0, RZ ;  /* 0x000000003d3d7224 */ /* 0x020fc400078e02ff */
[----:B-1----:R-:W-:-:S05]  /*d690*/  VIADD R73, R70, 0xffffff80 ;  /* 0xffffff8046497836 */ /* 0x002fca0000000000 */
[----:B------:R-:W-:-:S04]  /*d6a0*/  SHF.R.S32.HI R70, RZ, 0x1f, R73 ;  /* 0x0000001fff467819 */ /* 0x000fc80000011449 */
[----:B------:R-:W-:-:S04]  /*d6b0*/  LEA.HI R70, R70, R73, RZ, 0x7 ;  /* 0x0000004946467211 */ /* 0x000fc800078f38ff */
[----:B------:R-:W-:-:S04]  /*d6c0*/  LOP3.LUT R70, R70, 0xffffff80, RZ, 0xc0, !PT ;  /* 0xffffff8046467812 */ /* 0x000fc800078ec0ff */
[----:B------:R-:W-:Y:S02]  /*d6d0*/  IADD3 R70, R73, -R70, RZ ;  /* 0x8000004649467210 */ /* 0x000fe40007ffe0ff */
[----:B--2---:R-:W-:Y:S02]  /*d6e0*/  SEL R8, R4, RZ, !P0 ;  /* 0x000000ff04087207 */ /* 0x004fe40004000000 */
[----:B------:R-:W1:Y:S01]  /*d6f0*/  LDC.64 R4, c[0x0][0xba8] ;  /* 0x0002ea00ff047b82 */ /* 0x000e620000000a00 */
[----:B---3--:R-:W-:Y:S02]  /*d700*/  SEL R9, R9, RZ, !P0 ;  /* 0x000000ff09097207 */ /* 0x008fe40004000000 */
[----:B------:R-:W-:-:S04]  /*d710*/  IMAD R13, R13, R8, RZ ;  /* 0x000000080d0d7224 */ /* 0x000fc800078e02ff */
[----:B------:R-:W-:Y:S02]  /*d720*/  IMAD R65, R12, R9, R13 ;  /* 0x000000090c417224 */ /* 0x000fe400078e020d */
[-C--:B----4-:R-:W-:Y:S02]  /*d730*/  IMAD R9, R15, R152.reuse, RZ ;  /* 0x000000980f097224 */ /* 0x090fe400078e02ff */
[----:B------:R-:W-:-:S04]  /*d740*/  IMAD.WIDE.U32 R14, R14, R152, RZ ;  /* 0x000000980e0e7225 */ /* 0x000fc800078e00ff */
[----:B------:R-:W-:-:S04]  /*d750*/  IMAD.WIDE.U32 R12, R12, R8, RZ ;  /* 0x000000080c0c7225 */ /* 0x000fc800078e00ff */
[----:B------:R-:W-:Y:S01]  /*d760*/  IMAD R69, R68, 0xc0, R63 ;  /* 0x000000c044457824 */ /* 0x000fe200078e023f */
[----:B------:R-:W-:-:S03]  /*d770*/  IADD3 R14, P0, P3, R12, R14, R32 ;  /* 0x0000000e0c0e7210 */ /* 0x000fc60007b1e020 */
[----:B------:R-:W-:Y:S01]  /*d780*/  @P1 IMAD.HI.U32 R12, R69, R62, RZ ;  /* 0x0000003e450c1227 */ /* 0x000fe200078e00ff */
[----:B------:R-:W-:Y:S01]  /*d790*/  SEL R63, R66, RZ, P2 ;  /* 0x000000ff423f7207 */ /* 0x000fe20001000000 */
[----:B-1----:R-:W1:Y:S02]  /*d7a0*/  @!P2 LDC R4, c[0x0][0xb50] ;  /* 0x0002d400ff04ab82 */ /* 0x002e640000000800 */
[----:B------:R-:W-:Y:S01]  /*d7b0*/  IMAD.IADD R65, R13, 0x1, R65 ;  /* 0x000000010d417824 */ /* 0x000fe200078e0241 */
[----:B------:R-:W-:Y:S01]  /*d7c0*/  MOV R13, R69 ;  /* 0x00000045000d7202 */ /* 0x000fe20000000f00 */
[----:B------:R-:W-:Y:S01]  /*d7d0*/  IMAD.IADD R64, R15, 0x1, R9 ;  /* 0x000000010f407824 */ /* 0x000fe200078e0209 */
[----:B0-----:R-:W-:Y:S01]  /*d7e0*/  @P1 SHF.R.U32.HI R13, RZ, R67, R12 ;  /* 0x00000043ff0d1219 */ /* 0x001fe2000001160c */
[-C--:B------:R-:W-:Y:S01]  /*d7f0*/  IMAD R15, R11, R63.reuse, RZ ;  /* 0x0000003f0b0f7224 */ /* 0x080fe200078e02ff */
[----:B------:R-:W-:Y:S01]  /*d800*/  SHF.R.S32.HI R9, RZ, 0x1f, R32 ;  /* 0x0000001fff097819 */ /* 0x000fe20000011420 */
[----:B------:R-:W-:Y:S01]  /*d810*/  IMAD.WIDE.U32 R10, R10, R63, RZ ;  /* 0x0000003f0a0a7225 */ /* 0x000fe200078e00ff */
[----:B------:R-:W0:Y:S03]  /*d820*/  @!P2 LDC R5, c[0x0][0xb54] ;  /* 0x0002d500ff05ab82 */ /* 0x000e260000000800 */
[----:B------:R-:W-:Y:S01]  /*d830*/  IMAD.MOV R63, RZ, RZ, -R13 ;  /* 0x000000ffff3f7224 */ /* 0x000fe200078e0a0d */
[----:B------:R-:W-:Y:S01]  /*d840*/  IADD3.X R12, R65, R64, R9, P0, P3 ;  /* 0x00000040410c7210 */ /* 0x000fe200007e6409 */
[----:B------:R-:W-:Y:S01]  /*d850*/  IMAD.IADD R15, R11, 0x1, R15 ;  /* 0x000000010b0f7824 */ /* 0x000fe200078e020f */
[----:B------:R-:W-:-:S02]  /*d860*/  IADD3 R10, P0, P3, R13, R14, R10 ;  /* 0x0000000e0d0a7210 */ /* 0x000fc40007b1e00a */
[----:B------:R-:W-:Y:S01]  /*d870*/  SHF.R.S32.HI R11, RZ, 0x1f, R13 ;  /* 0x0000001fff0b7819 */ /* 0x000fe2000001140d */
[----:B------:R-:W-:-:S03]  /*d880*/  IMAD R13, R0, R63, R69 ;  /* 0x0000003f000d7224 */ /* 0x000fc600078e0245 */
[----:B------:R-:W-:Y:S01]  /*d890*/  IADD3.X R11, R11, R12, R15, P0, P3 ;  /* 0x0000000c0b0b7210 */ /* 0x000fe200007e640f */
[----:B------:R-:W-:Y:S01]  /*d8a0*/  IMAD R7, R7, R13, RZ ;  /* 0x0000000d07077224 */ /* 0x000fe200078e02ff */
[----:B------:R-:W-:-:S05]  /*d8b0*/  SHF.R.S32.HI R15, RZ, 0x1f, R13 ;  /* 0x0000001fff0f7819 */ /* 0x000fca000001140d */
[C---:B------:R-:W-:Y:S02]  /*d8c0*/  IMAD R15, R6.reuse, R15, R7 ;  /* 0x0000000f060f7224 */ /* 0x040fe400078e0207 */
[----:B------:R-:W-:-:S04]  /*d8d0*/  IMAD.WIDE.U32 R6, R6, R13, R10 ;  /* 0x0000000d06067225 */ /* 0x000fc800078e000a */
[----:B------:R-:W-:Y:S01]  /*d8e0*/  IMAD.IADD R7, R7, 0x1, R15 ;  /* 0x0000000107077824 */ /* 0x000fe200078e020f */
[----:B-1----:R-:W-:-:S04]  /*d8f0*/  LEA R12, P0, R6, R4, 0x2 ;  /* 0x00000004060c7211 */ /* 0x002fc800078010ff */
[----:B0-----:R-:W-:Y:S01]  /*d900*/  LEA.HI.X R7, R6, R5, R7, 0x2, P0 ;  /* 0x0000000506077211 */ /* 0x001fe200000f1407 */
[----:B------:R-:W-:Y:S01]  /*d910*/  SHFL.IDX PT, R4, R12, RZ, 0x1c1f ;  /* 0x001c1fff0c047589 */ /* 0x000fe200000e0000 */
[----:B------:R-:W-:-:S03]  /*d920*/  IMAD R62, R68, 0xc0, R72 ;  /* 0x000000c0443e7824 */ /* 0x000fc600078e0248 */
[----:B------:R-:W0:Y:S04]  /*d930*/  SHFL.IDX PT, R5, R7, RZ, 0x1c1f ;  /* 0x001c1fff07057589 */ /* 0x000e2800000e0000 */
[----:B------:R-:W-:Y:S04]  /*d940*/  SHFL.IDX PT, R10, R12, 0x1, 0x1c1f ;  /* 0x003c1f000c0a7f89 */ /* 0x000fe800000e0000 */
[----:B------:R-:W1:Y:S01]  /*d950*/  SHFL.IDX PT, R11, R7, 0x1, 0x1c1f ;  /* 0x003c1f00070b7f89 */ /* 0x000e6200000e0000 */
[----:B------:R-:W-:Y:S01]  /*d960*/  LOP3.LUT P0, RZ, R70, 0x3, RZ, 0xc0, !PT ;  /* 0x0000000346ff7812 */ /* 0x000fe2000780c0ff */
[----:B------:R-:W-:-:S03]  /*d970*/  VIADD R6, R62, 0x8 ;  /* 0x000000083e067836 */ /* 0x000fc60000000000 */
[-C--:B------:R-:W-:Y:S02]  /*d980*/  ISETP.GE.OR P3, PT, R62, R61.reuse, P0 ;  /* 0x0000003d3e00720c */ /* 0x080fe40000766670 */
[----:B------:R-:W-:-:S11]  /*d990*/  ISETP.GE.OR P0, PT, R6, R61, P0 ;  /* 0x0000003d0600720c */ /* 0x000fd60000706670 */
[----:B0-----:R0:W-:Y:S04]  /*d9a0*/  @!P3 ST.E desc[UR42][R4.64], R60 ;  /* 0x0000003c0400b985 */ /* 0x0011e8000c10192a */
[----:B-1----:R0:W-:Y:S01]  /*d9b0*/  @!P0 ST.E desc[UR42][R10.64], R3 ;  /* 0x000000030a008985 */ /* 0x0021e2000c10192a */
[----:B------:R-:W-:Y:S05]  /*d9c0*/  @P2 BRA `(.L_x_606) ;  /* 0x0000000400c42947 */ /* 0x000fea0003800000 */
[----:B------:R-:W-:Y:S01]  /*d9d0*/  SHF.R.S32.HI R70, RZ, 0x1f, R71 ;  /* 0x0000001fff467819 */ /* 0x000fe20000011447 */
[----:B------:R-:W1:Y:S01]  /*d9e0*/  @P1 LDC R13, c[0x0][0xbec] ;  /* 0x0002fb00ff0d1b82 */ /* 0x000e620000000800 */
[----:B------:R-:W-:Y:S02]  /*d9f0*/  ULDC.64 UR4, c[0x0][0xaa0] ;  /* 0x0002a80000047ab9 */ /* 0x000fe40000000a00 */
[----:B------:R-:W-:-:S04]  /*da00*/  LEA.HI R70, R70, R71, RZ, 0x3 ;  /* 0x0000004746467211 */ /* 0x000fc800078f18ff */
[----:B------:R-:W-:Y:S01]  /*da10*/  SHF.R.S32.HI R70, RZ, 0x3, R70 ;  /* 0x00000003ff467819 */ /* 0x000fe20000011446 */
[----:B------:R-:W2:Y:S01]  /*da20*/  @P1 LDC R14, c[0x0][0xbf0] ;  /* 0x0002fc00ff0e1b82 */ /* 0x000ea20000000800 */
[----:B------:R-:W-:-:S03]  /*da30*/  IMAD R9, R9, UR4, RZ ;  /* 0x0000000409097c24 */ /* 0x000fc6000f8e02ff */
[----:B0-----:R-:W-:Y:S02]  /*da40*/  IMAD R3, R70, 0x40, R59 ;  /* 0x0000004046037824 */ /* 0x001fe400078e023b */
[----:B------:R-:W-:Y:S02]  /*da50*/  IMAD R9, R32, UR5, R9 ;  /* 0x0000000520097c24 */ /* 0x000fe4000f8e0209 */
[----:B------:R-:W-:-:S04]  /*da60*/  IMAD.WIDE R24, R3, 0x2, R24 ;  /* 0x0000000203187825 */ /* 0x000fc800078e0218 */
[----:B------:R-:W-:Y:S01]  /*da70*/  IMAD.WIDE.U32 R10, R32, UR4, RZ ;  /* 0x00000004200a7c25 */ /* 0x000fe2000f8e00ff */
[C---:B------:R-:W-:Y:S01]  /*da80*/  IADD3 R27, P0, R24.reuse, 0x1800, RZ ;  /* 0x00001800181b7810 */ /* 0x040fe20007f1e0ff */
[----:B------:R-:W-:Y:S01]  /*da90*/  ULDC.64 UR4, c[0x0][0xae8] ;  /* 0x0002ba0000047ab9 */ /* 0x000fe20000000a00 */
[C---:B------:R-:W-:Y:S01]  /*daa0*/  IADD3 R29, P2, R24.reuse, 0x3000, RZ ;  /* 0x00003000181d7810 */ /* 0x040fe20007f5e0ff */
[----:B------:R-:W-:Y:S01]  /*dab0*/  IMAD.IADD R11, R11, 0x1, R9 ;  /* 0x000000010b0b7824 */ /* 0x000fe200078e0209 */
[----:B------:R-:W-:Y:S01]  /*dac0*/  IADD3 R37, P3, R24, 0x4800, RZ ;  /* 0x0000480018257810 */ /* 0x000fe20007f7e0ff */
[----:B------:R-:W-:Y:S01]  /*dad0*/  IMAD R3, R74, 0x30, R70 ;  /* 0x000000304a037824 */ /* 0x000fe200078e0246 */
[----:B------:R-:W-:Y:S01]  /*dae0*/  LOP3.LUT R26, R27, 0x380, RZ, 0xc0, !PT ;  /* 0x000003801b1a7812 */ /* 0x000fe200078ec0ff */
[----:B------:R-:W-:Y:S01]  /*daf0*/  IMAD.WIDE.U32 R10, R152, UR4, R10 ;  /* 0x00000004980a7c25 */ /* 0x000fe2000f8e000a */
[----:B------:R-:W-:Y:S02]  /*db00*/  LOP3.LUT R28, R29, 0x380, RZ, 0xc0, !PT ;  /* 0x000003801d1c7812 */ /* 0x000fe400078ec0ff */
[----:B------:R-:W-:Y:S01]  /*db10*/  LOP3.LUT R36, R37, 0x380, RZ, 0xc0, !PT ;  /* 0x0000038025247812 */ /* 0x000fe200078ec0ff */
[----:B------:R-:W-:Y:S01]  /*db20*/  IMAD R12, R68, 0xc0, R3 ;  /* 0x000000c0440c7824 */ /* 0x000fe200078e0203 */
[----:B------:R-:W-:-:S02]  /*db30*/  LOP3.LUT R5, R24, 0x380, RZ, 0xc0, !PT ;  /* 0x0000038018057812 */ /* 0x000fc400078ec0ff */
[----:B------:R-:W-:Y:S01]  /*db40*/  SHF.R.S32.HI R9, RZ, 0x1f, R8 ;  /* 0x0000001fff097819 */ /* 0x000fe20000011408 */
[----:B------:R-:W-:Y:S01]  /*db50*/  IMAD R11, R152, UR5, R11 ;  /* 0x00000005980b7c24 */ /* 0x000fe2000f8e020b */
[----:B------:R-:W-:Y:S01]  /*db60*/  SHF.R.U64 R26, R26, 0x3, RZ ;  /* 0x000000031a1a7819 */ /* 0x000fe200000012ff */
[----:B-1----:R-:W-:Y:S01]  /*db70*/  @P1 IMAD.HI.U32 R3, R12, R13, RZ ;  /* 0x0000000d0c031227 */ /* 0x002fe200078e00ff */
[----:B------:R-:W-:Y:S01]  /*db80*/  SHF.R.U64 R28, R28, 0x3, RZ ;  /* 0x000000031c1c7819 */ /* 0x000fe200000012ff */
[----:B------:R-:W-:Y:S01]  /*db90*/  ULDC.64 UR4, c[0x0][0xaf0] ;  /* 0x0002bc0000047ab9 */ /* 0x000fe20000000a00 */
[----:B------:R-:W-:Y:S02]  /*dba0*/  SHF.R.U64 R36, R36, 0x3, RZ ;  /* 0x0000000324247819 */ /* 0x000fe400000012ff */
[----:B------:R-:W-:Y:S01]  /*dbb0*/  SHF.R.U64 R5, R5, 0x3, RZ ;  /* 0x0000000305057819 */ /* 0x000fe200000012ff */
[----:B------:R-:W-:Y:S01]  /*dbc0*/  IMAD R9, R9, UR4, RZ ;  /* 0x0000000409097c24 */ /* 0x000fe2000f8e02ff */
[----:B------:R-:W-:Y:S01]  /*dbd0*/  LOP3.LUT R26, R26, R27, RZ, 0x3c, !PT ;  /* 0x0000001b1a1a7212 */ /* 0x000fe200078e3cff */
[----:B------:R-:W-:Y:S01]  /*dbe0*/  IMAD.MOV.U32 R13, RZ, RZ, R12 ;  /* 0x000000ffff0d7224 */ /* 0x000fe200078e000c */
[----:B------:R-:W-:Y:S01]  /*dbf0*/  LOP3.LUT R28, R28, R29, RZ, 0x3c, !PT ;  /* 0x0000001d1c1c7212 */ /* 0x000fe200078e3cff */
[--C-:B------:R-:W-:Y:S01]  /*dc00*/  IMAD.X R27, RZ, RZ, R25.reuse, P0 ;  /* 0x000000ffff1b7224 */ /* 0x100fe200000e0619 */
[----:B------:R-:W-:Y:S01]  /*dc10*/  LOP3.LUT R36, R36, R37, RZ, 0x3c, !PT ;  /* 0x0000002524247212 */ /* 0x000fe200078e3cff */
[--C-:B------:R-:W-:Y:S01]  /*dc20*/  IMAD.X R29, RZ, RZ, R25.reuse, P2 ;  /* 0x000000ffff1d7224 */ /* 0x100fe200010e0619 */
[----:B------:R-:W-:Y:S01]  /*dc30*/  LOP3.LUT R4, R5, R24, RZ, 0x3c, !PT ;  /* 0x0000001805047212 */ /* 0x000fe200078e3cff */
[----:B------:R-:W-:Y:S01]  /*dc40*/  IMAD.MOV.U32 R5, RZ, RZ, R25 ;  /* 0x000000ffff057224 */ /* 0x000fe200078e0019 */
[----:B--2---:R-:W-:Y:S01]  /*dc50*/  @P1 SHF.R.U32.HI R13, RZ, R14, R3 ;  /* 0x0000000eff0d1219 */ /* 0x004fe20000011603 */
[C---:B------:R-:W-:Y:S01]  /*dc60*/  IMAD R15, R8.reuse, UR5, R9 ;  /* 0x00000005080f7c24 */ /* 0x040fe2000f8e0209 */
[----:B------:R-:W-:Y:S01]  /*dc70*/  IADD3.X R37, RZ, R25, RZ, P3, !PT ;  /* 0x00000019ff257210 */ /* 0x000fe20001ffe4ff */
[----:B------:R-:W-:Y:S01]  /*dc80*/  IMAD.WIDE.U32 R8, R8, UR4, R10 ;  /* 0x0000000408087c25 */ /* 0x000fe2000f8e000a */
[----:B------:R-:W-:Y:S01]  /*dc90*/  IADD3 R11, -R13, RZ, RZ ;  /* 0x000000ff0d0b7210 */ /* 0x000fe20007ffe1ff */
[----:B------:R-:W5:Y:S01]  /*dca0*/  LD.E.128 R4, desc[UR42][R4.64] ;  /* 0x0000002a04047980 */ /* 0x000f62000c101d00 */
[----:B------:R-:W-:Y:S01]  /*dcb0*/  SHF.R.S32.HI R10, RZ, 0x1f, R13 ;  /* 0x0000001fff0a7819 */ /* 0x000fe2000001140d */
[----:B------:R-:W-:-:S02]  /*dcc0*/  ULDC.64 UR4, c[0x0][0xae0] ;  /* 0x0002b80000047ab9 */ /* 0x000fc40000000a00 */
[----:B------:R-:W5:Y:S01]  /*dcd0*/  LD.E.128 R24, desc[UR42][R26.64] ;  /* 0x0000002a1a187980 */ /* 0x000f62000c101d00 */
[----:B------:R-:W-:-:S03]  /*dce0*/  IMAD R11, R0, R11, R12 ;  /* 0x0000000b000b7224 */ /* 0x000fc600078e020c */
[----:B------:R-:W5:Y:S04]  /*dcf0*/  LD.E.128 R28, desc[UR42][R28.64] ;  /* 0x0000002a1c1c7980 */ /* 0x000f68000c101d00 */
[----:B------:R-:W5:Y:S01]  /*dd00*/  LD.E.128 R36, desc[UR42][R36.64] ;  /* 0x0000002a24247980 */ /* 0x000f62000c101d00 */
[----:B------:R-:W-:Y:S01]  /*dd10*/  IMAD.IADD R9, R9, 0x1, R15 ;  /* 0x0000000109097824 */ /* 0x000fe200078e020f */
[----:B------:R-:W-:Y:S01]  /*dd20*/  SHF.R.S32.HI R0, RZ, 0x1f, R11 ;  /* 0x0000001fff007819 */ /* 0x000fe2000001140b */
[----:B------:R-:W-:Y:S01]  /*dd30*/  IMAD R10, R10, UR4, RZ ;  /* 0x000000040a0a7c24 */ /* 0x000fe2000f8e02ff */
[----:B------:R-:W-:Y:S01]  /*dd40*/  @!PT LDS RZ, [RZ] ;  /* 0x00000000fffff984 */ /* 0x000fe20000000800 */
[----:B------:R-:W-:Y:S01]  /*dd50*/  @!PT LDS RZ, [RZ] ;  /* 0x00000000fffff984 */ /* 0x000fe20000000800 */
[----:B------:R-:W-:Y:S01]  /*dd60*/  @!PT LDS RZ, [RZ] ;  /* 0x00000000fffff984 */ /* 0x000fe20000000800 */
[----:B------:R-:W-:Y:S01]  /*dd70*/  @!PT LDS RZ, [RZ] ;  /* 0x00000000fffff984 */ /* 0x000fe20000000800 */
[----:B------:R0:W-:Y:S06]  /*dd80*/  MEMBAR.ALL.CTA ;  /* 0x0000000000007992 */ /* 0x0001ec0000008000 */
[----:B0-----:R-:W0:Y:S01]  /*dd90*/  FENCE.VIEW.ASYNC.S ;  /* 0x00000000000073c6 */ /* 0x001e220000000000 */
[----:B------:R-:W-:-:S04]  /*dda0*/  IMAD.WIDE.U32 R8, R13, UR4, R8 ;  /* 0x000000040d087c25 */ /* 0x000fc8000f8e0008 */
[----:B------:R-:W-:Y:S01]  /*ddb0*/  IMAD R15, R13, UR5, R10 ;  /* 0x000000050d0f7c24 */ /* 0x000fe2000f8e020a */
[----:B------:R-:W-:Y:S01]  /*ddc0*/  ULDC.64 UR4, c[0x0][0xad8] ;  /* 0x0002b60000047ab9 */ /* 0x000fe20000000a00 */
[----:B------:R-:W-:Y:S02]  /*ddd0*/  VIADD R3, R18, 0x16820 ;  /* 0x0001682012037836 */ /* 0x000fe40000000000 */
[----:B------:R-:W-:Y:S02]  /*dde0*/  IMAD.IADD R9, R9, 0x1, R15 ;  /* 0x0000000109097824 */ /* 0x000fe400078e020f */
[----:B------:R-:W-:Y:S01]  /*ddf0*/  IMAD R0, R0, UR4, RZ ;  /* 0x0000000400007c24 */ /* 0x000fe2000f8e02ff */
[----:B------:R-:W-:Y:S01]  /*de00*/  PRMT R3, RZ, 0x654, R3 ;  /* 0x00000654ff037816 */ /* 0x000fe20000000003 */
[----:B------:R-:W-:-:S04]  /*de10*/  IMAD.WIDE.U32 R8, R11, UR4, R8 ;  /* 0x000000040b087c25 */ /* 0x000fc8000f8e0008 */
[----:B------:R-:W-:Y:S01]  /*de20*/  IMAD R41, R11, UR5, R0 ;  /* 0x000000050b297c24 */ /* 0x000fe2000f8e0200 */
[----:B------:R-:W-:Y:S02]  /*de30*/  ULDC.64 UR4, c[0x0][0xa80] ;  /* 0x0002a00000047ab9 */ /* 0x000fe40000000a00 */
[C---:B------:R-:W-:Y:S01]  /*de40*/  LEA R40, P0, R8.reuse, UR4, 0x1 ;  /* 0x0000000408287c11 */ /* 0x040fe2000f8008ff */
[----:B------:R-:W-:Y:S01]  /*de50*/  IMAD.IADD R41, R9, 0x1, R41 ;  /* 0x0000000109297824 */ /* 0x000fe200078e0229 */
[----:B------:R-:W-:Y:S01]  /*de60*/  UMOV UR4, 0xffffffff ;  /* 0xffffffff00047882 */ /* 0x000fe20000000000 */
[----:B0-----:R0:W-:Y:S03]  /*de70*/  SYNCS.ARRIVE.TRANS64.RED.A1T0 RZ, [R3+URZ], RZ ;  /* 0x000000ff03ff79a7 */ /* 0x0011e6000810043f */
[----:B------:R-:W-:Y:S01]  /*de80*/  LEA.HI.X R41, R8, UR5, R41, 0x1, P0 ;  /* 0x0000000508297c11 */ /* 0x000fe200080f0c29 */
[----:B------:R-:W-:Y:S06]  /*de90*/  BRA.DIV UR4, `(.L_x_607) ;  /* 0x0000009204ec7947 */ /* 0x000fec000b800000 */
[----:B0-----:R-:W0:Y:S01]  /*dea0*/  SHFL.IDX PT, R3, R40, RZ, 0x181f ;  /* 0x00181fff28037589 */ /* 0x001e2200000e0000 */
[----:B------:R-:W-:Y:S01]  /*deb0*/  ULDC UR4, c[0x0][0xac8] ;  /* 0x0002b20000047ab9 */ /* 0x000fe20000000800 */
[----:B------:R-:W-:Y:S01]  /*dec0*/  IMAD R42, R68, 0xc0, R70 ;  /* 0x000000c0442a7824 */ /* 0x000fe200078e0246 */
[----:B------:R-:W-:Y:S01]  /*ded0*/  ISETP.GE.AND P0, PT, R59, UR4, PT ;  /* 0x000000043b007c0c */ /* 0x000fe2000bf06270 */
[----:B------:R-:W1:Y:S02]  /*dee0*/  SHFL.IDX PT, R9, R40, 0x1, 0x181f ;  /* 0x00381f0028097f89 */ /* 0x000e6400000e0000 */
[C---:B------:R-:W-:Y:S01]  /*def0*/  VIADD R12, R42.reuse, 0x30 ;  /* 0x000000302a0c7836 */ /* 0x040fe20000000000 */
[CC--:B------:R-:W-:Y:S01]  /*df00*/  ISETP.GE.OR P2, PT, R42.reuse, R61.reuse, P0 ;  /* 0x0000003d2a00720c */ /* 0x0c0fe20000746670 */
[----:B------:R-:W2:Y:S01]  /*df10*/  SHFL.IDX PT, R0, R41, RZ, 0x181f ;  /* 0x00181fff29007589 */ /* 0x000ea200000e0000 */
[----:B------:R-:W-:Y:S02]  /*df20*/  IADD3 R20, R42, 0x60, RZ ;  /* 0x000000602a147810 */ /* 0x000fe40007ffe0ff */
[-C--:B------:R-:W-:Y:S01]  /*df30*/  ISETP.GE.OR P3, PT, R12, R61.reuse, P0 ;  /* 0x0000003d0c00720c */ /* 0x080fe20000766670 */
[----:B------:R-:W3:Y:S01]  /*df40*/  SHFL.IDX PT, R14, R40, 0x2, 0x181f ;  /* 0x00581f00280e7f89 */ /* 0x000ee200000e0000 */
[----:B------:R-:W-:-:S03]  /*df50*/  ISETP.GE.OR P4, PT, R20, R61, P0 ;  /* 0x0000003d1400720c */ /* 0x000fc60000786670 */
[----:B------:R-:W4:Y:S04]  /*df60*/  SHFL.IDX PT, R8, R41, 0x1, 0x181f ;  /* 0x00381f0029087f89 */ /* 0x000f2800000e0000 */
[----:B------:R-:W4:Y:S01]  /*df70*/  SHFL.IDX PT, R10, R41, 0x2, 0x181f ;  /* 0x00581f00290a7f89 */ /* 0x000f2200000e0000 */
[----:B0-----:R-:W-:-:S03]  /*df80*/  @!P2 LEA R32, P5, R59, R3, 0x1 ;  /* 0x000000033b20a211 */ /* 0x001fc600078a08ff */
[C---:B-1----:R-:W-:Y:S02]  /*df90*/  @!P3 LEA R20, P1, R59.reuse, R9, 0x1 ;  /* 0x000000093b14b211 */ /* 0x042fe400078208ff */
[C-C-:B--2---:R-:W-:Y:S02]  /*dfa0*/  @!P2 LEA.HI.X R3, R59.reuse, R0, R58.reuse, 0x1, P5 ;  /* 0x000000003b03a211 */ /* 0x144fe400028f0c3a */
[----:B------:R-:W0:Y:S01]  /*dfb0*/  SHFL.IDX PT, R0, R41, 0x3, 0x181f ;  /* 0x00781f0029007f89 */ /* 0x000e2200000e0000 */
[C---:B---3--:R-:W-:Y:S02]  /*dfc0*/  @!P4 LEA R43, P5, R59.reuse, R14, 0x1 ;  /* 0x0000000e3b2bc211 */ /* 0x048fe400078a08ff */
[----:B------:R-:W-:Y:S01]  /*dfd0*/  @!P2 IMAD.MOV.U32 R9, RZ, RZ, R3 ;  /* 0x000000ffff09a224 */ /* 0x000fe200078e0003 */
[----:B------:R-:W1:Y:S01]  /*dfe0*/  SHFL.IDX PT, R14, R40, 0x3, 0x181f ;  /* 0x00781f00280e7f89 */ /* 0x000e6200000e0000 */
[C---:B----4-:R-:W-:Y:S01]  /*dff0*/  @!P3 LEA.HI.X R21, R59.reuse, R8, R58, 0x1, P1 ;  /* 0x000000083b15b211 */ /* 0x050fe200008f0c3a */
[----:B------:R-:W-:Y:S01]  /*e000*/  @!P2 IMAD.MOV.U32 R8, RZ, RZ, R32 ;  /* 0x000000ffff08a224 */ /* 0x000fe200078e0020 */
[----:B------:R-:W-:-:S04]  /*e010*/  @!P4 LEA.HI.X R10, R59, R10, R58, 0x1, P5 ;  /* 0x0000000a3b0ac211 */ /* 0x000fc800028f0c3a */
[----:B-----5:R2:W-:Y:S04]  /*e020*/  @!P2 ST.E.128 desc[UR42][R8.64], R4 ;  /* 0x000000040800a985 */ /* 0x0205e8000c101d2a */
[----:B------:R3:W-:Y:S01]  /*e030*/  @!P3 ST.E.128 desc[UR42][R20.64], R24 ;  /* 0x000000181400b985 */ /* 0x0007e2000c101d2a */
[----:B--2---:R-:W-:Y:S02]  /*e040*/  @!P4 IMAD.MOV.U32 R4, RZ, RZ, R43 ;  /* 0x000000ffff04c224 */ /* 0x004fe400078e002b */
[----:B------:R-:W-:-:S05]  /*e050*/  @!P4 IMAD.MOV.U32 R5, RZ, RZ, R10 ;  /* 0x000000ffff05c224 */ /* 0x000fca00078e000a */
[----:B01----:R3:W-:Y:S02]  /*e060*/  @!P4 ST.E.128 desc[UR42][R4.64], R28 ;  /* 0x0000001c0400c985 */ /* 0x0037e4000c101d2a */
.L_x_785:
[----:B------:R-:W-:-:S04]  /*e070*/  IADD3 R42, R42, 0x90, RZ ;  /* 0x000000902a2a7810 */ /* 0x000fc80007ffe0ff */
[----:B------:R-:W-:-:S13]  /*e080*/  ISETP.GE.OR P0, PT, R42, R61, P0 ;  /* 0x0000003d2a00720c */ /* 0x000fda0000706670 */
[----:B------:R-:W-:Y:S05]  /*e090*/  @P0 BRA `(.L_x_608) ;  /* 0x0000001000dc0947 */ /* 0x000fea0003800000 */
[----:B------:R-:W-:-:S04]  /*e0a0*/  LEA R14, P0, R59, R14, 0x1 ;  /* 0x0000000e3b0e7211 */ /* 0x000fc800078008ff */
[----:B------:R-:W-:-:S05]  /*e0b0*/  LEA.HI.X R15, R59, R0, R58, 0x1, P0 ;  /* 0x000000003b0f7211 */ /* 0x000fca00000f0c3a */
[----:B------:R2:W-:Y:S01]  /*e0c0*/  ST.E.128 desc[UR42][R14.64], R36 ;  /* 0x000000240e007985 */ /* 0x0005e2000c101d2a */
[----:B------:R-:W-:Y:S05]  /*e0d0*/  BRA `(.L_x_608) ;  /* 0x0000001000cc7947 */ /* 0x000fea0003800000 */
.L_x_606:
[----:B------:R-:W2:Y:S01]  /*e0e0*/  LDL R74, [R1+0x30] ;  /* 0x00003000014a7983 */ /* 0x000ea20000100800 */
[----:B0-----:R-:W0:Y:S01]  /*e0f0*/  @P1 LDC R10, c[0x0][0xbec] ;  /* 0x0002fb00ff0a1b82 */ /* 0x001e220000000800 */
[----:B------:R-:W-:Y:S01]  /*e100*/  ULDC.64 UR4, c[0x0][0xb08] ;  /* 0x0002c20000047ab9 */ /* 0x000fe20000000a00 */
[----:B------:R-:W-:Y:S01]  /*e110*/  SHF.R.S32.HI R3, RZ, 0x1f, R8 ;  /* 0x0000001fff037819 */ /* 0x000fe20000011408 */
[----:B------:R-:W-:Y:S01]  /*e120*/  IMAD R9, R9, UR4, RZ ;  /* 0x0000000409097c24 */ /* 0x000fe2000f8e02ff */
[----:B------:R-:W-:Y:S01]  /*e130*/  ULDC.64 UR6, c[0x0][0xb30] ;  /* 0x0002cc0000067ab9 */ /* 0x000fe20000000a00 */
[----:B------:R-:W-:-:S03]  /*e140*/  IMAD.WIDE.U32 R4, R32, UR4, RZ ;  /* 0x0000000420047c25 */ /* 0x000fc6000f8e00ff */
[----:B------:R-:W1:Y:S01]  /*e150*/  @P1 LDC R11, c[0x0][0xbf0] ;  /* 0x0002fc00ff0b1b82 */ /* 0x000e620000000800 */
[----:B------:R-:W-:Y:S01]  /*e160*/  IMAD R9, R32, UR5, R9 ;  /* 0x0000000520097c24 */ /* 0x000fe2000f8e0209 */
[----:B------:R-:W-:-:S03]  /*e170*/  ULDC.64 UR4, c[0x0][0xb38] ;  /* 0x0002ce0000047ab9 */ /* 0x000fc60000000a00 */
[----:B------:R-:W-:Y:S02]  /*e180*/  IMAD.IADD R5, R5, 0x1, R9 ;  /* 0x0000000105057824 */ /* 0x000fe400078e0209 */
[----:B------:R-:W-:-:S04]  /*e190*/  IMAD.WIDE.U32 R4, R152, UR4, R4 ;  /* 0x0000000498047c25 */ /* 0x000fc8000f8e0004 */
[----:B------:R-:W-:Y:S01]  /*e1a0*/  IMAD R5, R152, UR5, R5 ;  /* 0x0000000598057c24 */ /* 0x000fe2000f8e0205 */
[----:B------:R-:W-:Y:S02]  /*e1b0*/  ULDC.64 UR4, c[0x0][0xb40] ;  /* 0x0002d00000047ab9 */ /* 0x000fe40000000a00 */
[----:B------:R-:W-:Y:S02]  /*e1c0*/  IMAD R3, R3, UR4, RZ ;  /* 0x0000000403037c24 */ /* 0x000fe4000f8e02ff */
[----:B0-----:R-:W-:-:S04]  /*e1d0*/  @P1 IMAD.HI.U32 R10, R69, R10, RZ ;  /* 0x0000000a450a1227 */ /* 0x001fc800078e00ff */
[C---:B------:R-:W-:Y:S02]  /*e1e0*/  IMAD R7, R8.reuse, UR5, R3 ;  /* 0x0000000508077c24 */ /* 0x040fe4000f8e0203 */
[----:B------:R-:W-:Y:S01]  /*e1f0*/  IMAD.WIDE.U32 R8, R8, UR4, R4 ;  /* 0x0000000408087c25 */ /* 0x000fe2000f8e0004 */
[----:B------:R-:W-:-:S03]  /*e200*/  ULDC.64 UR4, c[0x0][0xb48] ;  /* 0x0002d20000047ab9 */ /* 0x000fc60000000a00 */
[----:B------:R-:W-:Y:S01]  /*e210*/  IMAD.MOV.U32 R3, RZ, RZ, R69 ;  /* 0x000000ffff037224 */ /* 0x000fe200078e0045 */
[----:B-1----:R-:W-:Y:S01]  /*e220*/  @P1 SHF.R.U32.HI R3, RZ, R11, R10 ;  /* 0x0000000bff031219 */ /* 0x002fe2000001160a */
[----:B------:R-:W-:-:S03]  /*e230*/  IMAD.IADD R9, R9, 0x1, R7 ;  /* 0x0000000109097824 */ /* 0x000fc600078e0207 */
[--C-:B------:R-:W-:Y:S01]  /*e240*/  SHF.R.S32.HI R10, RZ, 0x1f, R3.reuse ;  /* 0x0000001fff0a7819 */ /* 0x100fe20000011403 */
[----:B------:R-:W-:Y:S02]  /*e250*/  IMAD.MOV R7, RZ, RZ, -R3 ;  /* 0x000000ffff077224 */ /* 0x000fe400078e0a03 */
[----:B------:R-:W-:-:S04]  /*e260*/  IMAD.WIDE.U32 R4, R66, UR4, R8 ;  /* 0x0000000442047c25 */ /* 0x000fc8000f8e0008 */
[----:B------:R-:W-:Y:S02]  /*e270*/  IMAD R7, R0, R7, R69 ;  /* 0x0000000700077224 */ /* 0x000fe400078e0245 */
[----:B------:R-:W-:Y:S02]  /*e280*/  IMAD R10, R10, UR6, RZ ;  /* 0x000000060a0a7c24 */ /* 0x000fe4000f8e02ff */
[----:B------:R-:W-:Y:S01]  /*e290*/  IMAD R5, R66, UR5, R5 ;  /* 0x0000000542057c24 */ /* 0x000fe2000f8e0205 */
[----:B------:R-:W-:Y:S01]  /*e2a0*/  SHF.R.S32.HI R0, RZ, 0x1f, R7 ;  /* 0x0000001fff007819 */ /* 0x000fe20000011407 */
[C---:B------:R-:W-:Y:S01]  /*e2b0*/  IMAD R9, R3.reuse, UR7, R10 ;  /* 0x0000000703097c24 */ /* 0x040fe2000f8e020a */
[----:B------:R-:W-:Y:S01]  /*e2c0*/  ULDC.64 UR4, c[0x0][0xb28] ;  /* 0x0002ca0000047ab9 */ /* 0x000fe20000000a00 */
[----:B------:R-:W-:Y:S01]  /*e2d0*/  IMAD.WIDE.U32 R4, R3, UR6, R4 ;  /* 0x0000000603047c25 */ /* 0x000fe2000f8e0004 */
[----:B------:R-:W-:-:S03]  /*e2e0*/  IADD3 R3, R18, 0x16820, RZ ;  /* 0x0001682012037810 */ /* 0x000fc60007ffe0ff */
[----:B------:R-:W-:Y:S01]  /*e2f0*/  IMAD R0, R0, UR4, RZ ;  /* 0x0000000400007c24 */ /* 0x000fe2000f8e02ff */
[----:B------:R-:W-:Y:S01]  /*e300*/  PRMT R8, RZ, 0x654, R3 ;  /* 0x00000654ff087816 */ /* 0x000fe20000000003 */
[----:B------:R-:W-:Y:S02]  /*e310*/  IMAD.IADD R5, R5, 0x1, R9 ;  /* 0x0000000105057824 */ /* 0x000fe400078e0209 */
[C---:B------:R-:W-:Y:S01]  /*e320*/  IMAD R3, R7.reuse, UR5, R0 ;  /* 0x0000000507037c24 */ /* 0x040fe2000f8e0200 */
[----:B------:R0:W-:Y:S01]  /*e330*/  SYNCS.ARRIVE.TRANS64.RED.A1T0 RZ, [R8+URZ], RZ ;  /* 0x000000ff08ff79a7 */ /* 0x0001e2000810043f */
[----:B------:R-:W-:Y:S01]  /*e340*/  IMAD.WIDE.U32 R4, R7, UR4, R4 ;  /* 0x0000000407047c25 */ /* 0x000fe2000f8e0004 */
[----:B------:R-:W-:-:S03]  /*e350*/  ULDC.64 UR4, c[0x0][0xb00] ;  /* 0x0002c00000047ab9 */ /* 0x000fc60000000a00 */
[----:B------:R-:W-:Y:S01]  /*e360*/  IMAD.IADD R3, R5, 0x1, R3 ;  /* 0x0000000105037824 */ /* 0x000fe200078e0203 */
[----:B------:R-:W-:Y:S01]  /*e370*/  LEA R0, P0, R4, UR4, 0x2 ;  /* 0x0000000404007c11 */ /* 0x000fe2000f8010ff */
[----:B------:R-:W-:-:S03]  /*e380*/  UMOV UR4, 0xffffffff ;  /* 0xffffffff00047882 */ /* 0x000fc60000000000 */
[----:B------:R-:W-:Y:S01]  /*e390*/  LEA.HI.X R4, R4, UR5, R3, 0x2, P0 ;  /* 0x0000000504047c11 */ /* 0x000fe200080f1403 */
[C---:B--2---:R-:W-:Y:S01]  /*e3a0*/  VIADD R7, R74.reuse, 0x8 ;  /* 0x000000084a077836 */ /* 0x044fe20000000000 */
[C---:B------:R-:W-:Y:S01]  /*e3b0*/  IADD3 R64, R74.reuse, 0x18, RZ ;  /* 0x000000184a407810 */ /* 0x040fe20007ffe0ff */
[C---:B------:R-:W-:Y:S02]  /*e3c0*/  VIADD R60, R74.reuse, 0x10 ;  /* 0x000000104a3c7836 */ /* 0x040fe40000000000 */
[C---:B------:R-:W-:Y:S01]  /*e3d0*/  VIADD R66, R74.reuse, 0x20 ;  /* 0x000000204a427836 */ /* 0x040fe20000000000 */
[----:B------:R-:W-:Y:S01]  /*e3e0*/  SHF.R.S32.HI R32, RZ, 0x1f, R7 ;  /* 0x0000001fff207819 */ /* 0x000fe20000011407 */
[C---:B------:R-:W-:Y:S01]  /*e3f0*/  VIADD R68, R74.reuse, 0x28 ;  /* 0x000000284a447836 */ /* 0x040fe20000000000 */
[----:B------:R-:W-:Y:S01]  /*e400*/  SHF.R.S32.HI R63, RZ, 0x1f, R60 ;  /* 0x0000001fff3f7819 */ /* 0x000fe2000001143c */
[C---:B------:R-:W-:Y:S01]  /*e410*/  VIADD R70, R74.reuse, 0x30 ;  /* 0x000000304a467836 */ /* 0x040fe20000000000 */
[----:B------:R-:W-:Y:S01]  /*e420*/  SHF.R.S32.HI R65, RZ, 0x1f, R64 ;  /* 0x0000001fff417819 */ /* 0x000fe20000011440 */
[----:B------:R-:W-:Y:S01]  /*e430*/  VIADD R72, R74, 0x38 ;  /* 0x000000384a487836 */ /* 0x000fe20000000000 */
[----:B------:R-:W-:-:S02]  /*e440*/  SHF.R.S32.HI R67, RZ, 0x1f, R66 ;  /* 0x0000001fff437819 */ /* 0x000fc40000011442 */
[----:B------:R-:W-:Y:S02]  /*e450*/  SHF.R.S32.HI R69, RZ, 0x1f, R68 ;  /* 0x0000001fff457819 */ /* 0x000fe40000011444 */
[----:B------:R-:W-:Y:S02]  /*e460*/  SHF.R.S32.HI R71, RZ, 0x1f, R70 ;  /* 0x0000001fff477819 */ /* 0x000fe40000011446 */
[----:B------:R-:W-:Y:S01]  /*e470*/  SHF.R.S32.HI R73, RZ, 0x1f, R72 ;  /* 0x0000001fff497819 */ /* 0x000fe20000011448 */
[----:B0-----:R-:W-:Y:S06]  /*e480*/  BRA.DIV UR4, `(.L_x_609) ;  /* 0x0000009204787947 */ /* 0x001fec000b800000 */
[----:B------:R0:W1:Y:S04]  /*e490*/  SHFL.IDX PT, R3, R4, RZ, 0x1c1f ;  /* 0x001c1fff04037589 */ /* 0x00006800000e0000 */
[----:B------:R0:W2:Y:S02]  /*e4a0*/  SHFL.IDX PT, R14, R0, RZ, 0x1c1f ;  /* 0x001c1fff000e7589 */ /* 0x0000a400000e0000 */
.L_x_788:
[----:B------:R-:W-:Y:S01]  /*e4b0*/  ISETP.GE.AND P0, PT, R62, R61, PT ;  /* 0x0000003d3e00720c */ /* 0x000fe20003f06270 */
[----:B------:R-:W-:-:S12]  /*e4c0*/  BSSY B1, `(.L_x_610) ;  /* 0x0000023000017945 */ /* 0x000fd80003800000 */
[----:B------:R-:W-:Y:S05]  /*e4d0*/  @P0 BRA `(.L_x_611) ;  /* 0x0000000000840947 */ /* 0x000fea0003800000 */
[----:B------:R-:W-:Y:S02]  /*e4e0*/  ULDC UR4, c[0x0][0xac8] ;  /* 0x0002b20000047ab9 */ /* 0x000fe40000000800 */
[----:B------:R-:W-:Y:S02]  /*e4f0*/  ISETP.GE.AND P3, PT, R74, UR4, PT ;  /* 0x000000044a007c0c */ /* 0x000fe4000bf66270 */
[----:B------:R-:W-:Y:S02]  /*e500*/  ISETP.GE.AND P1, PT, R7, UR4, PT ;  /* 0x0000000407007c0c */ /* 0x000fe4000bf26270 */
[----:B------:R-:W-:Y:S02]  /*e510*/  ISETP.GE.AND P0, PT, R60, UR4, PT ;  /* 0x000000043c007c0c */ /* 0x000fe4000bf06270 */
[----:B------:R-:W-:-:S07]  /*e520*/  ISETP.GE.AND P4, PT, R64, UR4, PT ;  /* 0x0000000440007c0c */ /* 0x000fce000bf86270 */
[-C--:B-1----:R-:W-:Y:S02]  /*e530*/  @!P3 MOV R15, R3.reuse ;  /* 0x00000003000fb202 */ /* 0x082fe40000000f00 */
[CC--:B--2---:R-:W-:Y:S02]  /*e540*/  @!P1 LEA R10, P5, R7.reuse, R14.reuse, 0x2 ;  /* 0x0000000e070a9211 */ /* 0x0c4fe400078a10ff */
[----:B------:R-:W-:Y:S01]  /*e550*/  @!P0 LEA R12, P2, R60, R14, 0x2 ;  /* 0x0000000e3c0c8211 */ /* 0x000fe200078410ff */
[----:B------:R-:W-:Y:S01]  /*e560*/  @!P3 IMAD.WIDE R8, R74, 0x4, R14 ;  /* 0x000000044a08b825 */ /* 0x000fe200078e020e */
[-C--:B------:R-:W-:Y:S02]  /*e570*/  @!P1 LEA.HI.X R11, R7, R3.reuse, R32, 0x2, P5 ;  /* 0x00000003070b9211 */ /* 0x080fe400028f1420 */
[----:B------:R-:W-:Y:S02]  /*e580*/  @!P0 LEA.HI.X R13, R60, R3, R63, 0x2, P2 ;  /* 0x000000033c0d8211 */ /* 0x000fe400010f143f */
[----:B------:R1:W-:Y:S01]  /*e590*/  @!P3 ST.E.64 desc[UR42][R8.64], R20 ;  /* 0x000000140800b985 */ /* 0x0003e2000c101b2a */
[----:B------:R-:W-:-:S02]  /*e5a0*/  ISETP.GE.AND P3, PT, R66, UR4, PT ;  /* 0x0000000442007c0c */ /* 0x000fc4000bf66270 */
[----:B------:R-:W-:Y:S01]  /*e5b0*/  ISETP.GE.AND P2, PT, R68, UR4, PT ;  /* 0x0000000444007c0c */ /* 0x000fe2000bf46270 */
[----:B------:R2:W-:Y:S01]  /*e5c0*/  @!P1 ST.E.64 desc[UR42][R10.64], R26 ;  /* 0x0000001a0a009985 */ /* 0x0005e2000c101b2a */
[----:B------:R-:W-:Y:S02]  /*e5d0*/  @!P4 LEA R24, P5, R64, R14, 0x2 ;  /* 0x0000000e4018c211 */ /* 0x000fe400078a10ff */
[----:B------:R-:W-:Y:S01]  /*e5e0*/  ISETP.GE.AND P1, PT, R70, UR4, PT ;  /* 0x0000000446007c0c */ /* 0x000fe2000bf26270 */
[----:B------:R3:W-:Y:S01]  /*e5f0*/  @!P0 ST.E.64 desc[UR42][R12.64], R28 ;  /* 0x0000001c0c008985 */ /* 0x0007e2000c101b2a */
[----:B------:R-:W-:Y:S02]  /*e600*/  ISETP.GE.AND P0, PT, R72, UR4, PT ;  /* 0x0000000448007c0c */ /* 0x000fe4000bf06270 */
[----:B------:R-:W-:-:S03]  /*e610*/  @!P4 LEA.HI.X R25, R64, R3, R65, 0x2, P5 ;  /* 0x000000034019c211 */ /* 0x000fc600028f1441 */
[-C--:B------:R-:W-:Y:S02]  /*e620*/  @!P3 LEA R58, P5, R66, R14.reuse, 0x2 ;  /* 0x0000000e423ab211 */ /* 0x080fe400078a10ff */
[----:B------:R3:W-:Y:S01]  /*e630*/  @!P4 ST.E.64 desc[UR42][R24.64], R30 ;  /* 0x0000001e1800c985 */ /* 0x0007e2000c101b2a */
[-C--:B-1----:R-:W-:Y:S02]  /*e640*/  @!P2 LEA R8, P4, R68, R14.reuse, 0x2 ;  /* 0x0000000e4408a211 */ /* 0x082fe400078810ff */
[-C--:B------:R-:W-:Y:S02]  /*e650*/  @!P3 LEA.HI.X R59, R66, R3.reuse, R67, 0x2, P5 ;  /* 0x00000003423bb211 */ /* 0x080fe400028f1443 */
[-C--:B--2---:R-:W-:Y:S02]  /*e660*/  @!P1 LEA R10, P5, R70, R14.reuse, 0x2 ;  /* 0x0000000e460a9211 */ /* 0x084fe400078a10ff */
[----:B------:R-:W-:Y:S01]  /*e670*/  @!P2 LEA.HI.X R9, R68, R3, R69, 0x2, P4 ;  /* 0x000000034409a211 */ /* 0x000fe200020f1445 */
[----:B------:R3:W-:Y:S01]  /*e680*/  @!P3 ST.E.64 desc[UR42][R58.64], R36 ;  /* 0x000000243a00b985 */ /* 0x0007e2000c101b2a */
[----:B------:R-:W-:-:S02]  /*e690*/  @!P0 LEA R14, P4, R72, R14, 0x2 ;  /* 0x0000000e480e8211 */ /* 0x000fc400078810ff */
[-C--:B------:R-:W-:Y:S01]  /*e6a0*/  @!P1 LEA.HI.X R11, R70, R3.reuse, R71, 0x2, P5 ;  /* 0x00000003460b9211 */ /* 0x080fe200028f1447 */
[----:B------:R3:W-:Y:S01]  /*e6b0*/  @!P2 ST.E.64 desc[UR42][R8.64], R38 ;  /* 0x000000260800a985 */ /* 0x0007e2000c101b2a */
[----:B------:R-:W-:-:S03]  /*e6c0*/  @!P0 LEA.HI.X R15, R72, R3, R73, 0x2, P4 ;  /* 0x00000003480f8211 */ /* 0x000fc600020f1449 */
[----:B------:R3:W-:Y:S04]  /*e6d0*/  @!P1 ST.E.64 desc[UR42][R10.64], R40 ;  /* 0x000000280a009985 */ /* 0x0007e8000c101b2a */
[----:B------:R3:W-:Y:S02]  /*e6e0*/  @!P0 ST.E.64 desc[UR42][R14.64], R42 ;  /* 0x0000002a0e008985 */ /* 0x0007e4000c101b2a */
.L_x_611:
[----:B------:R-:W-:Y:S05]  /*e6f0*/  BSYNC B1 ;  /* 0x0000000000017941 */ /* 0x000fea0003800000 */
.L_x_610:
[----:B------:R-:W-:-:S03]  /*e700*/  UMOV UR4, 0xffffffff ;  /* 0xffffffff00047882 */ /* 0x000fc60000000000 */
[----:B------:R-:W-:Y:S05]  /*e710*/  BRA.DIV UR4, `(.L_x_612) ;  /* 0x0000009204087947 */ /* 0x000fea000b800000 */
[----:B-1----:R1:W4:Y:S04]  /*e720*/  SHFL.IDX PT, R3, R4, 0x1, 0x1c1f ;  /* 0x003c1f0004037f89 */ /* 0x00232800000e0000 */
[----:B--23--:R1:W2:Y:S02]  /*e730*/  SHFL.IDX PT, R14, R0, 0x1, 0x1c1f ;  /* 0x003c1f00000e7f89 */ /* 0x00c2a400000e0000 */
.L_x_792:
[----:B------:R-:W-:-:S13]  /*e740*/  ISETP.GE.AND P0, PT, R6, R61, PT ;  /* 0x0000003d0600720c */ /* 0x000fda0003f06270 */
[----:B------:R-:W-:Y:S05]  /*e750*/  @P0 BRA `(.L_x_608) ;  /* 0x0000000c002c0947 */ /* 0x000fea0003800000 */
[----:B------:R-:W-:Y:S02]  /*e760*/  ULDC UR4, c[0x0][0xac8] ;  /* 0x0002b20000047ab9 */ /* 0x000fe40000000800 */
[----:B------:R-:W-:Y:S02]  /*e770*/  ISETP.GE.AND P4, PT, R74, UR4, PT ;  /* 0x000000044a007c0c */ /* 0x000fe4000bf86270 */
[----:B------:R-:W-:Y:S02]  /*e780*/  ISETP.GE.AND P5, PT, R7, UR4, PT ;  /* 0x0000000407007c0c */ /* 0x000fe4000bfa6270 */
[----:B------:R-:W-:Y:S02]  /*e790*/  ISETP.GE.AND P0, PT, R60, UR4, PT ;  /* 0x000000043c007c0c */ /* 0x000fe4000bf06270 */
[----:B------:R-:W-:Y:S02]  /*e7a0*/  ISETP.GE.AND P1, PT, R64, UR4, PT ;  /* 0x0000000440007c0c */ /* 0x000fe4000bf26270 */
[----:B------:R-:W-:-:S05]  /*e7b0*/  ISETP.GE.AND P2, PT, R66, UR4, PT ;  /* 0x0000000442007c0c */ /* 0x000fca000bf46270 */
[----:B----4-:R-:W-:Y:S02]  /*e7c0*/  @!P4 IMAD.MOV.U32 R15, RZ, RZ, R3 ;  /* 0x000000ffff0fc224 */ /* 0x010fe400078e0003 */
[----:B--2---:R-:W-:Y:S01]  /*e7d0*/  @!P5 LEA R6, P3, R7, R14, 0x2 ;  /* 0x0000000e0706d211 */ /* 0x004fe200078610ff */
[----:B01----:R-:W-:-:S03]  /*e7e0*/  @!P4 IMAD.WIDE R4, R74, 0x4, R14 ;  /* 0x000000044a04c825 */ /* 0x003fc600078e020e */
[----:B------:R-:W-:Y:S02]  /*e7f0*/  @!P5 LEA.HI.X R7, R7, R3, R32, 0x2, P3 ;  /* 0x000000030707d211 */ /* 0x000fe400018f1420 */
[----:B------:R-:W-:Y:S01]  /*e800*/  ISETP.GE.AND P3, PT, R68, UR4, PT ;  /* 0x0000000444007c0c */ /* 0x000fe2000bf66270 */
[----:B------:R0:W-:Y:S01]  /*e810*/  @!P4 ST.E.64 desc[UR42][R4.64], R44 ;  /* 0x0000002c0400c985 */ /* 0x0001e2000c101b2a */
[----:B------:R-:W-:-:S03]  /*e820*/  @!P0 LEA R8, P4, R60, R14, 0x2 ;  /* 0x0000000e3c088211 */ /* 0x000fc600078810ff */
[----:B------:R1:W-:Y:S01]  /*e830*/  @!P5 ST.E.64 desc[UR42][R6.64], R46 ;  /* 0x0000002e0600d985 */ /* 0x0003e2000c101b2a */
[-C--:B------:R-:W-:Y:S02]  /*e840*/  @!P1 LEA R10, P5, R64, R14.reuse, 0x2 ;  /* 0x0000000e400a9211 */ /* 0x080fe400078a10ff */
[-C--:B------:R-:W-:Y:S02]  /*e850*/  @!P0 LEA.HI.X R9, R60, R3.reuse, R63, 0x2, P4 ;  /* 0x000000033c098211 */ /* 0x080fe400020f143f */
[----:B------:R-:W-:Y:S02]  /*e860*/  ISETP.GE.AND P4, PT, R70, UR4, PT ;  /* 0x0000000446007c0c */ /* 0x000fe4000bf86270 */
[-C--:B------:R-:W-:Y:S01]  /*e870*/  @!P1 LEA.HI.X R11, R64, R3.reuse, R65, 0x2, P5 ;  /* 0x00000003400b9211 */ /* 0x080fe200028f1441 */
[----:B------:R1:W-:Y:S01]  /*e880*/  @!P0 ST.E.64 desc[UR42][R8.64], R48 ;  /* 0x0000003008008985 */ /* 0x0003e2000c101b2a */
[----:B------:R-:W-:Y:S02]  /*e890*/  @!P2 LEA R12, P5, R66, R14, 0x2 ;  /* 0x0000000e420ca211 */ /* 0x000fe400078a10ff */
[----:B------:R-:W-:Y:S01]  /*e8a0*/  ISETP.GE.AND P0, PT, R72, UR4, PT ;  /* 0x0000000448007c0c */ /* 0x000fe2000bf06270 */
[----:B------:R1:W-:Y:S01]  /*e8b0*/  @!P1 ST.E.64 desc[UR42][R10.64], R50 ;  /* 0x000000320a009985 */ /* 0x0003e2000c101b2a */
[----:B------:R-:W-:-:S02]  /*e8c0*/  @!P2 LEA.HI.X R13, R66, R3, R67, 0x2, P5 ;  /* 0x00000003420da211 */ /* 0x000fc400028f1443 */
[----:B------:R-:W-:-:S03]  /*e8d0*/  @!P3 LEA R20, P5, R68, R14, 0x2 ;  /* 0x0000000e4414b211 */ /* 0x000fc600078a10ff */
[----:B------:R1:W-:Y:S01]  /*e8e0*/  @!P2 ST.E.64 desc[UR42][R12.64], R52 ;  /* 0x000000340c00a985 */ /* 0x0003e2000c101b2a */
[----:B------:R-:W-:Y:S02]  /*e8f0*/  @!P3 LEA.HI.X R21, R68, R3, R69, 0x2, P5 ;  /* 0x000000034415b211 */ /* 0x000fe400028f1445 */
[----:B0-----:R-:W-:-:S03]  /*e900*/  @!P4 LEA R4, P5, R70, R14, 0x2 ;  /* 0x0000000e4604c211 */ /* 0x001fc600078a10ff */
[----:B------:R1:W-:Y:S01]  /*e910*/  @!P3 ST.E.64 desc[UR42][R20.64], R54 ;  /* 0x000000361400b985 */ /* 0x0003e2000c101b2a */
[----:B------:R-:W-:-:S05]  /*e920*/  @!P4 LEA.HI.X R5, R70, R3, R71, 0x2, P5 ;  /* 0x000000034605c211 */ /* 0x000fca00028f1447 */
[----:B------:R1:W-:Y:S01]  /*e930*/  @!P4 ST.E.64 desc[UR42][R4.64], R56 ;  /* 0x000000380400c985 */ /* 0x0003e2000c101b2a */
[----:B------:R-:W-:Y:S05]  /*e940*/  @P0 BRA `(.L_x_608) ;  /* 0x0000000800b00947 */ /* 0x000fea0003800000 */
[----:B------:R-:W-:-:S04]  /*e950*/  LEA R14, P0, R72, R14, 0x2 ;  /* 0x0000000e480e7211 */ /* 0x000fc800078010ff */
[----:B------:R-:W-:-:S05]  /*e960*/  LEA.HI.X R15, R72, R3, R73, 0x2, P0 ;  /* 0x00000003480f7211 */ /* 0x000fca00000f1449 */
[----:B------:R0:W-:Y:S01]  /*e970*/  ST.E.64 desc[UR42][R14.64], R118 ;  /* 0x000000760e007985 */ /* 0x0001e2000c101b2a */
[----:B------:R-:W-:Y:S05]  /*e980*/  BRA `(.L_x_608) ;  /* 0x0000000800a07947 */ /* 0x000fea0003800000 */
.L_x_604:
[----:B------:R-:W0:Y:S01]  /*e990*/  LDL.LU R6, [R1+0x40] ;  /* 0x0000400001067983 */ /* 0x000e220000300800 */
[----:B------:R-:W-:Y:S01]  /*e9a0*/  ULDC.64 UR6, c[0x0][0xc08] ;  /* 0x0003020000067ab9 */ /* 0x000fe20000000a00 */
[----:B------:R-:W-:Y:S02]  /*e9b0*/  ULDC.64 UR4, c[0x0][0xc00] ;  /* 0x0003000000047ab9 */ /* 0x000fe40000000a00 */
[----:B------:R-:W2:Y:S04]  /*e9c0*/  LDL.LU R0, [R1+0x44] ;  /* 0x0000440001007983 */ /* 0x000ea80000300800 */
[----:B------:R-:W4:Y:S01]  /*e9d0*/  LDL R8, [R1+0x34] ;  /* 0x0000340001087983 */ /* 0x000f220000100800 */
[----:B------:R-:W-:Y:S01]  /*e9e0*/  ISETP.NE.U32.AND P1, PT, RZ, UR6, PT ;  /* 0x00000006ff007c0c */ /* 0x000fe2000bf25070 */
[----:B------:R-:W-:Y:S01]  /*e9f0*/  IMAD.MOV.U32 R3, RZ, RZ, RZ ;  /* 0x000000ffff037224 */ /* 0x000fe200078e00ff */
[----:B------:R-:W-:-:S02]  /*ea00*/  ISETP.NE.U32.AND P0, PT, RZ, UR4, PT ;  /* 0x00000004ff007c0c */ /* 0x000fc4000bf05070 */
[----:B------:R-:W-:Y:S02]  /*ea10*/  ISETP.NE.AND.EX P1, PT, RZ, UR7, PT, P1 ;  /* 0x00000007ff007c0c */ /* 0x000fe4000bf25310 */
[----:B------:R-:W-:Y:S01]  /*ea20*/  ISETP.NE.AND.EX P0, PT, RZ, UR5, PT, P0 ;  /* 0x00000005ff007c0c */ /* 0x000fe2000bf05300 */
[----:B------:R-:W1:Y:S01]  /*ea30*/  S2R R9, SR_TID.X ;  /* 0x0000000000097919 */ /* 0x000e620000002100 */
[----:B0-----:R-:W-:Y:S01]  /*ea40*/  IADD3 R4, P2, R6, UR4, RZ ;  /* 0x0000000406047c10 */ /* 0x001fe2000ff5e0ff */
[----:B------:R-:W-:-:S03]  /*ea50*/  ULDC UR4, c[0x0][0xa88] ;  /* 0x0002a20000047ab9 */ /* 0x000fc60000000800 */
[----:B--2---:R-:W-:-:S05]  /*ea60*/  IADD3.X R5, R0, UR5, RZ, P2, !PT ;  /* 0x0000000500057c10 */ /* 0x004fca00097fe4ff */
[----:B------:R-:W-:Y:S01]  /*ea70*/  @P1 IADD3 R6, P2, R6, UR6, RZ ;  /* 0x0000000606061c10 */ /* 0x000fe2000ff5e0ff */
[----:B-----5:R-:W-:Y:S01]  /*ea80*/  IMAD.U32 R25, RZ, RZ, UR4 ;  /* 0x00000004ff197e24 */ /* 0x020fe2000f8e00ff */
[----:B------:R0:W5:Y:S02]  /*ea90*/  @P0 LDG.E R3, desc[UR42][R4.64] ;  /* 0x0000002a04030981 */ /* 0x000164000c1e1900 */
[----:B------:R-:W-:Y:S01]  /*eaa0*/  @P1 IADD3.X R7, R0, UR7, RZ, P2, !PT ;  /* 0x0000000700071c10 */ /* 0x000fe200097fe4ff */
[----:B-1----:R-:W-:-:S04]  /*eab0*/  VIADD R30, R9, 0xffffff80 ;  /* 0xffffff80091e7836 */ /* 0x002fc80000000000 */
[----:B------:R0:W5:Y:S01]  /*eac0*/  @P1 LDG.E R25, desc[UR42][R6.64] ;  /* 0x0000002a06191981 */ /* 0x000162000c1e1900 */
[----:B----4-:R-:W-:Y:S02]  /*ead0*/  ISETP.NE.AND P2, PT, R8, RZ, PT ;  /* 0x000000ff0800720c */ /* 0x010fe40003f45270 */
[----:B------:R-:W-:-:S11]  /*eae0*/  ISETP.GT.AND P3, PT, R30, 0xbf, PT ;  /* 0x000000bf1e00780c */ /* 0x000fd60003f64270 */
[----:B------:R-:W1:Y:S02]  /*eaf0*/  @!P2 LDC R8, c[0x0][0xad4] ;  /* 0x0002b500ff08ab82 */ /* 0x000e640000000800 */
[----:B-1----:R0:W-:Y:S01]  /*eb00*/  @!P2 STL [R1+0x34], R8 ;  /* 0x000034080100a387 */ /* 0x0021e20000100800 */
[----:B------:R-:W-:Y:S01]  /*eb10*/  ISETP.GT.AND P2, PT, R8, 0x1, PT ;  /* 0x000000010800780c */ /* 0x000fe20003f44270 */
[----:B------:R-:W-:-:S12]  /*eb20*/  @P1 BRA `(.L_x_613) ;  /* 0x0000000000101947 */ /* 0x000fd80003800000 */
[----:B------:R-:W-:Y:S05]  /*eb30*/  @!P0 BRA `(.L_x_613) ;  /* 0x00000000000c8947 */ /* 0x000fea0003800000 */
[----:B------:R-:W2:Y:S04]  /*eb40*/  LDG.E R0, desc[UR42][R4.64] ;  /* 0x0000002a04007981 */ /* 0x000ea8000c1e1900 */
[----:B-----5:R-:W2:Y:S02]  /*eb50*/  LDG.E R25, desc[UR42][R4.64+0x4] ;  /* 0x0000042a04197981 */ /* 0x020ea4000c1e1900 */
[----:B--2---:R-:W-:-:S07]  /*eb60*/  IADD3 R25, -R0, R25, RZ ;  /* 0x0000001900197210 */ /* 0x004fce0007ffe1ff */
.L_x_613:
[----:B------:R-:W2:Y:S04]  /*eb70*/  LDL.LU R0, [R1+0x50] ;  /* 0x0000500001007983 */ /* 0x000ea80000300800 */
[----:B0-----:R-:W4:Y:S01]  /*eb80*/  LDL.LU R4, [R1+0x38] ;  /* 0x0000380001047983 */ /* 0x001f220000300800 */
[----:B------:R-:W-:Y:S01]  /*eb90*/  BSSY B1, `(.L_x_614) ;  /* 0x0000038000017945 */ /* 0x000fe20003800000 */
[----:B-----5:R-:W-:Y:S02]  /*eba0*/  SHF.R.S32.HI R24, RZ, 0x1f, R3 ;  /* 0x0000001fff187819 */ /* 0x020fe40000011403 */
[----:B--2---:R-:W-:Y:S02]  /*ebb0*/  SEL R26, R0, RZ, !P0 ;  /* 0x000000ff001a7207 */ /* 0x004fe40004000000 */
[----:B----4-:R-:W-:Y:S01]  /*ebc0*/  SEL R31, R4, RZ, !P0 ;  /* 0x000000ff041f7207 */ /* 0x010fe20004000000 */
[----:B------:R-:W-:Y:S06]  /*ebd0*/  @P3 BRA `(.L_x_615) ;  /* 0x0000000000cc3947 */ /* 0x000fec0003800000 */
[----:B------:R-:W2:Y:S01]  /*ebe0*/  LDL R0, [R1+0x48] ;  /* 0x0000480001007983 */ /* 0x000ea20000100800 */
[----:B------:R-:W0:Y:S02]  /*ebf0*/  LDC R28, c[0x0][0xbe8] ;  /* 0x0002fa00ff1c7b82 */ /* 0x000e240000000800 */
[----:B0-----:R-:W-:Y:S02]  /*ec00*/  IMAD R4, R25, R28, RZ ;  /* 0x0000001c19047224 */ /* 0x001fe400078e02ff */
[----:B--2---:R-:W-:-:S04]  /*ec10*/  IMAD R0, R0, 0xc0, R9 ;  /* 0x000000c000007824 */ /* 0x004fc800078e0209 */
[----:B------:R-:W-:-:S05]  /*ec20*/  VIADD R37, R0, 0xffffff80 ;  /* 0xffffff8000257836 */ /* 0x000fca0000000000 */
[----:B------:R-:W-:-:S13]  /*ec30*/  ISETP.GE.AND P0, PT, R37, R4, PT ;  /* 0x000000042500720c */ /* 0x000fda0003f06270 */
[----:B------:R-:W-:Y:S05]  /*ec40*/  @P0 BRA `(.L_x_615) ;  /* 0x0000000000b00947 */ /* 0x000fea0003800000 */
[----:B---3--:R-:W2:Y:S01]  /*ec50*/  LDL.LU R32, [R1+0x4c] ;  /* 0x00004c0001207983 */ /* 0x008ea20000300800 */
[----:B------:R-:W-:Y:S01]  /*ec60*/  IMAD.MOV.U32 R20, RZ, RZ, 0x9b8 ;  /* 0x000009b8ff147424 */ /* 0x000fe200078e00ff */
[----:B------:R-:W-:Y:S01]  /*ec70*/  ISETP.GT.AND P0, PT, R8, 0x1, PT ;  /* 0x000000010800780c */ /* 0x000fe20003f04270 */
[----:B------:R-:W0:Y:S01]  /*ec80*/  LDC.64 R4, c[0x0][0xba8] ;  /* 0x0002ea00ff047b82 */ /* 0x000e220000000a00 */
[----:B------:R-:W-:Y:S01]  /*ec90*/  ISETP.NE.AND P1, PT, R28, 0x1, PT ;  /* 0x000000011c00780c */ /* 0x000fe20003f25270 */
[----:B------:R-:W-:Y:S01]  /*eca0*/  IMAD.MOV.U32 R21, RZ, RZ, R37 ;  /* 0x000000ffff157224 */ /* 0x000fe200078e0025 */
[----:B------:R-:W-:-:S05]  /*ecb0*/  SEL R20, R20, 0x978, P0 ;  /* 0x0000097814147807 */ /* 0x000fca0000000000 */
[----:B------:R-:W1:Y:S08]  /*ecc0*/  LDC.64 R8, c[0x0][R20+0x220] ;  /* 0x0000880014087b82 */ /* 0x000e700000000a00 */
[----:B------:R-:W3:Y:S08]  /*ecd0*/  LDC.64 R6, c[0x0][R20+0x218] ;  /* 0x0000860014067b82 */ /* 0x000ef00000000a00 */
[----:B------:R-:W4:Y:S08]  /*ece0*/  LDC.64 R10, c[0x0][R20+0x228] ;  /* 0x00008a00140a7b82 */ /* 0x000f300000000a00 */
[----:B------:R-:W5:Y:S08]  /*ecf0*/  @P1 LDC R0, c[0x0][0xbec] ;  /* 0x0002fb00ff001b82 */ /* 0x000f700000000800 */
[----:B------:R-:W4:Y:S08]  /*ed00*/  LDC.64 R12, c[0x0][R20+0x210] ;  /* 0x00008400140c7b82 */ /* 0x000f300000000a00 */
[----:B------:R-:W4:Y:S01]  /*ed10*/  @P1 LDC R29, c[0x0][0xbf0] ;  /* 0x0002fc00ff1d1b82 */ /* 0x000f220000000800 */
[----:B-----5:R-:W-:-:S07]  /*ed20*/  @P1 IMAD.HI.U32 R0, R37, R0, RZ ;  /* 0x0000000025001227 */ /* 0x020fce00078e00ff */
[----:B0-----:R-:W0:Y:S01]  /*ed30*/  @!P0 LDC R4, c[0x0][0xb50] ;  /* 0x0002d400ff048b82 */ /* 0x001e220000000800 */
[-C--:B-1----:R-:W-:Y:S02]  /*ed40*/  IMAD R9, R9, R31.reuse, RZ ;  /* 0x0000001f09097224 */ /* 0x082fe400078e02ff */
[----:B------:R-:W-:-:S05]  /*ed50*/  IMAD.WIDE.U32 R14, R8, R31, RZ ;  /* 0x0000001f080e7225 */ /* 0x000fca00078e00ff */
[----:B------:R-:W1:Y:S01]  /*ed60*/  @!P0 LDC R5, c[0x0][0xb54] ;  /* 0x0002d500ff058b82 */ /* 0x000e620000000800 */
[-C--:B---3--:R-:W-:Y:S02]  /*ed70*/  IMAD R27, R7, R152.reuse, RZ ;  /* 0x00000098071b7224 */ /* 0x088fe400078e02ff */
[----:B------:R-:W-:Y:S01]  /*ed80*/  IMAD.WIDE.U32 R6, R6, R152, RZ ;  /* 0x0000009806067225 */ /* 0x000fe200078e00ff */
[----:B----4-:R-:W-:-:S03]  /*ed90*/  @P1 SHF.R.U32.HI R21, RZ, R29, R0 ;  /* 0x0000001dff151219 */ /* 0x010fc60000011600 */
[----:B------:R-:W-:Y:S01]  /*eda0*/  IMAD R29, R8, R26, R9 ;  /* 0x0000001a081d7224 */ /* 0x000fe200078e0209 */
[----:B------:R-:W-:Y:S01]  /*edb0*/  IADD3 R0, P1, P3, R14, R6, R3 ;  /* 0x000000060e007210 */ /* 0x000fe20007b3e003 */
[----:B------:R-:W-:Y:S01]  /*edc0*/  IMAD.IADD R27, R7, 0x1, R27 ;  /* 0x00000001071b7824 */ /* 0x000fe200078e021b */
[----:B------:R-:W-:Y:S01]  /*edd0*/  IADD3 R8, -R21, RZ, RZ ;  /* 0x000000ff15087210 */ /* 0x000fe20007ffe1ff */
[----:B------:R-:W-:Y:S01]  /*ede0*/  IMAD.IADD R29, R15, 0x1, R29 ;  /* 0x000000010f1d7824 */ /* 0x000fe200078e021d */
[----:B--2---:R-:W-:-:S05]  /*edf0*/  SEL R9, R32, RZ, P0 ;  /* 0x000000ff20097207 */ /* 0x004fca0000000000 */
[----:B------:R-:W-:-:S04]  /*ee00*/  IMAD.WIDE.U32 R6, R10, R9, RZ ;  /* 0x000000090a067225 */ /* 0x000fc800078e00ff */
[----:B------:R-:W-:Y:S02]  /*ee10*/  IMAD R11, R11, R9, RZ ;  /* 0x000000090b0b7224 */ /* 0x000fe400078e02ff */
[----:B------:R-:W-:Y:S01]  /*ee20*/  IMAD R9, R28, R8, R37 ;  /* 0x000000081c097224 */ /* 0x000fe200078e0225 */
[----:B------:R-:W-:Y:S01]  /*ee30*/  IADD3.X R8, R29, R27, R24, P1, P3 ;  /* 0x0000001b1d087210 */ /* 0x000fe20000fe6418 */
[----:B------:R-:W-:Y:S01]  /*ee40*/  IMAD.IADD R11, R7, 0x1, R11 ;  /* 0x00000001070b7824 */ /* 0x000fe200078e020b */
[----:B------:R-:W-:Y:S01]  /*ee50*/  IADD3 R6, P0, P1, R21, R0, R6 ;  /* 0x0000000015067210 */ /* 0x000fe2000791e006 */
[----:B------:R-:W-:Y:S01]  /*ee60*/  IMAD R0, R13, R9, RZ ;  /* 0x000000090d007224 */ /* 0x000fe200078e02ff */
[----:B------:R-:W-:-:S04]  /*ee70*/  SHF.R.S32.HI R21, RZ, 0x1f, R21 ;  /* 0x0000001fff157819 */ /* 0x000fc80000011415 */
[----:B------:R-:W-:Y:S02]  /*ee80*/  IADD3.X R7, R21, R8, R11, P0, P1 ;  /* 0x0000000815077210 */ /* 0x000fe400007e240b */
[----:B------:R-:W-:Y:S01]  /*ee90*/  SHF.R.S32.HI R11, RZ, 0x1f, R9 ;  /* 0x0000001fff0b7819 */ /* 0x000fe20000011409 */
[----:B------:R-:W-:-:S04]  /*eea0*/  IMAD.WIDE.U32 R6, R12, R9, R6 ;  /* 0x000000090c067225 */ /* 0x000fc800078e0006 */
[----:B------:R-:W-:Y:S01]  /*eeb0*/  IMAD R11, R12, R11, R0 ;  /* 0x0000000b0c0b7224 */ /* 0x000fe200078e0200 */
[----:B0-----:R-:W-:-:S03]  /*eec0*/  LEA R4, P0, R6, R4, 0x2 ;  /* 0x0000000406047211 */ /* 0x001fc600078010ff */
[----:B------:R-:W-:Y:S02]  /*eed0*/  IMAD.IADD R0, R7, 0x1, R11 ;  /* 0x0000000107007824 */ /* 0x000fe400078e020b */
[----:B------:R-:W-:-:S03]  /*eee0*/  IMAD.MOV.U32 R7, RZ, RZ, -0x800000 ;  /* 0xff800000ff077424 */ /* 0x000fc600078e00ff */
[----:B-1----:R-:W-:-:S05]  /*eef0*/  LEA.HI.X R5, R6, R5, R0, 0x2, P0 ;  /* 0x0000000506057211 */ /* 0x002fca00000f1400 */
[----:B------:R0:W-:Y:S02]  /*ef00*/  STG.E desc[UR42][R4.64], R7 ;  /* 0x0000000704007986 */ /* 0x0001e4000c10192a */
.L_x_615:
[----:B------:R-:W-:Y:S05]  /*ef10*/  BSYNC B1 ;  /* 0x0000000000017941 */ /* 0x000fea0003800000 */
.L_x_614:
[----:B------:R-:W-:Y:S05]  /*ef20*/  @P2 BRA `(.L_x_608) ;  /* 0x0000000400382947 */ /* 0x000fea0003800000 */
[----:B------:R-:W2:Y:S01]  /*ef30*/  LDL R27, [R1+0x48] ;  /* 0x00004800011b7983 */ /* 0x000ea20000100800 */
[----:B------:R-:W1:Y:S01]  /*ef40*/  LDC R8, c[0x0][0xbe8] ;  /* 0x0002fa00ff087b82 */ /* 0x000e620000000800 */
[----:B------:R-:W-:Y:S01]  /*ef50*/  SHF.R.S32.HI R28, RZ, 0x1f, R30 ;  /* 0x0000001fff1c7819 */ /* 0x000fe2000001141e */
[----:B------:R-:W-:Y:S01]  /*ef60*/  ULDC.64 UR4, c[0x0][0xaa0] ;  /* 0x0002a80000047ab9 */ /* 0x000fe20000000a00 */
[----:B------:R-:W-:Y:S01]  /*ef70*/  ULDC.64 UR6, c[0x0][0xaf0] ;  /* 0x0002bc0000067ab9 */ /* 0x000fe20000000a00 */
[----:B------:R-:W-:Y:S01]  /*ef80*/  IMAD R0, R24, UR4, RZ ;  /* 0x0000000418007c24 */ /* 0x000fe2000f8e02ff */
[----:B------:R-:W-:Y:S01]  /*ef90*/  LEA.HI R28, R28, R30, RZ, 0x3 ;  /* 0x0000001e1c1c7211 */ /* 0x000fe200078f18ff */
[----:B0-----:R-:W-:-:S03]  /*efa0*/  IMAD.WIDE.U32 R4, R3, UR4, RZ ;  /* 0x0000000403047c25 */ /* 0x001fc6000f8e00ff */
[----:B------:R-:W-:Y:S01]  /*efb0*/  SHF.R.S32.HI R28, RZ, 0x3, R28 ;  /* 0x00000003ff1c7819 */ /* 0x000fe2000001141c */
[----:B------:R-:W-:Y:S01]  /*efc0*/  IMAD R7, R3, UR5, R0 ;  /* 0x0000000503077c24 */ /* 0x000fe2000f8e0200 */
[----:B------:R-:W-:-:S03]  /*efd0*/  ULDC.64 UR4, c[0x0][0xae8] ;  /* 0x0002ba0000047ab9 */ /* 0x000fc60000000a00 */
[----:B------:R-:W-:Y:S01]  /*efe0*/  IMAD R0, R74, 0x30, R28 ;  /* 0x000000304a007824 */ /* 0x000fe200078e021c */
[----:B------:R-:W-:-:S03]  /*eff0*/  IADD3 R5, R5, R7, RZ ;  /* 0x0000000705057210 */ /* 0x000fc60007ffe0ff */
[----:B------:R-:W-:Y:S01]  /*f000*/  IMAD.WIDE.U32 R4, R152, UR4, R4 ;  /* 0x0000000498047c25 */ /* 0x000fe2000f8e0004 */
[----:B-1----:R-:W-:-:S03]  /*f010*/  ISETP.NE.AND P0, PT, R8, 0x1, PT ;  /* 0x000000010800780c */ /* 0x002fc60003f05270 */
[----:B------:R-:W-:Y:S01]  /*f020*/  IMAD R5, R152, UR5, R5 ;  /* 0x0000000598057c24 */ /* 0x000fe2000f8e0205 */
[----:B------:R-:W-:Y:S01]  /*f030*/  ULDC.64 UR4, c[0x0][0xae0] ;  /* 0x0002b80000047ab9 */ /* 0x000fe20000000a00 */
[----:B------:R-:W-:-:S08]  /*f040*/  IMAD.WIDE.U32 R4, R31, UR6, R4 ;  /* 0x000000061f047c25 */ /* 0x000fd0000f8e0004 */
[----:B------:R-:W0:Y:S08]  /*f050*/  @P0 LDC R6, c[0x0][0xbec] ;  /* 0x0002fb00ff060b82 */ /* 0x000e300000000800 */
[----:B------:R-:W1:Y:S01]  /*f060*/  @P0 LDC R11, c[0x0][0xbf0] ;  /* 0x0002fc00ff0b0b82 */ /* 0x000e620000000800 */
[----:B--2---:R-:W-:-:S04]  /*f070*/  IMAD R9, R27, 0xc0, R0 ;  /* 0x000000c01b097824 */ /* 0x004fc800078e0200 */
[----:B0-----:R-:W-:-:S04]  /*f080*/  @P0 IMAD.HI.U32 R0, R9, R6, RZ ;  /* 0x0000000609000227 */ /* 0x001fc800078e00ff */
[----:B------:R-:W-:Y:S01]  /*f090*/  IMAD.MOV.U32 R3, RZ, RZ, R9 ;  /* 0x000000ffff037224 */ /* 0x000fe200078e0009 */
[----:B-1----:R-:W-:Y:S01]  /*f0a0*/  @P0 SHF.R.U32.HI R3, RZ, R11, R0 ;  /* 0x0000000bff030219 */ /* 0x002fe20000011600 */
[----:B------:R-:W-:-:S03]  /*f0b0*/  IMAD R6, R26, UR6, RZ ;  /* 0x000000061a067c24 */ /* 0x000fc6000f8e02ff */
[--C-:B------:R-:W-:Y:S01]  /*f0c0*/  SHF.R.S32.HI R0, RZ, 0x1f, R3.reuse ;  /* 0x0000001fff007819 */ /* 0x100fe20000011403 */
[----:B------:R-:W-:Y:S01]  /*f0d0*/  IMAD R7, R31, UR7, R6 ;  /* 0x000000071f077c24 */ /* 0x000fe2000f8e0206 */
[----:B------:R-:W-:Y:S01]  /*f0e0*/  ULDC.64 UR6, c[0x0][0xa80] ;  /* 0x0002a00000067ab9 */ /* 0x000fe20000000a00 */
[----:B------:R-:W-:Y:S02]  /*f0f0*/  IMAD.MOV R6, RZ, RZ, -R3 ;  /* 0x000000ffff067224 */ /* 0x000fe400078e0a03 */
[----:B------:R-:W-:Y:S02]  /*f100*/  IMAD.IADD R5, R5, 0x1, R7 ;  /* 0x0000000105057824 */ /* 0x000fe400078e0207 */
[----:B------:R-:W-:Y:S02]  /*f110*/  IMAD R0, R0, UR4, RZ ;  /* 0x0000000400007c24 */ /* 0x000fe4000f8e02ff */
[----:B------:R-:W-:Y:S02]  /*f120*/  IMAD R7, R8, R6, R9 ;  /* 0x0000000608077224 */ /* 0x000fe400078e0209 */
[----:B------:R-:W-:-:S02]  /*f130*/  IMAD R9, R3, UR5, R0 ;  /* 0x0000000503097c24 */ /* 0x000fc4000f8e0200 */
[----:B------:R-:W-:Y:S01]  /*f140*/  IMAD.WIDE.U32 R4, R3, UR4, R4 ;  /* 0x0000000403047c25 */ /* 0x000fe2000f8e0004 */
[----:B------:R-:W-:Y:S01]  /*f150*/  SHF.R.S32.HI R0, RZ, 0x1f, R7 ;  /* 0x0000001fff007819 */ /* 0x000fe20000011407 */
[----:B------:R-:W-:Y:S02]  /*f160*/  ULDC.64 UR4, c[0x0][0xad8] ;  /* 0x0002b60000047ab9 */ /* 0x000fe40000000a00 */
[----:B------:R-:W-:Y:S02]  /*f170*/  IMAD.IADD R5, R5, 0x1, R9 ;  /* 0x0000000105057824 */ /* 0x000fe400078e0209 */
[----:B------:R-:W-:Y:S02]  /*f180*/  IMAD R0, R0, UR4, RZ ;  /* 0x0000000400007c24 */ /* 0x000fe4000f8e02ff */
[----:B------:R-:W-:Y:S01]  /*f190*/  IMAD.WIDE.U32 R20, R7, UR4, R4 ;  /* 0x0000000407147c25 */ /* 0x000fe2000f8e0004 */
[----:B------:R-:W-:Y:S02]  /*f1a0*/  ULDC UR4, c[0x0][0xac8] ;  /* 0x0002b20000047ab9 */ /* 0x000fe40000000800 */
[----:B------:R-:W-:Y:S01]  /*f1b0*/  ISETP.GE.AND P0, PT, R59, UR4, PT ;  /* 0x000000043b007c0c */ /* 0x000fe2000bf06270 */
[----:B------:R-:W-:Y:S01]  /*f1c0*/  IMAD R3, R7, UR5, R0 ;  /* 0x0000000507037c24 */ /* 0x000fe2000f8e0200 */
[----:B------:R-:W-:Y:S01]  /*f1d0*/  LEA R7, P1, R20, UR6, 0x1 ;  /* 0x0000000614077c11 */ /* 0x000fe2000f8208ff */
[----:B------:R-:W-:-:S03]  /*f1e0*/  UMOV UR4, 0xffffffff ;  /* 0xffffffff00047882 */ /* 0x000fc60000000000 */
[----:B------:R-:W-:-:S04]  /*f1f0*/  IADD3 R3, R21, R3, RZ ;  /* 0x0000000315037210 */ /* 0x000fc80007ffe0ff */
[----:B------:R-:W-:Y:S01]  /*f200*/  LEA.HI.X R20, R20, UR7, R3, 0x1, P1 ;  /* 0x0000000714147c11 */ /* 0x000fe200088f0c03 */
[----:B------:R-:W-:Y:S06]  /*f210*/  BRA.DIV UR4, `(.L_x_616) ;  /* 0x0000008604907947 */ /* 0x000fec000b800000 */
[----:B------:R-:W0:Y:S01]  /*f220*/  SHFL.IDX PT, R3, R7, RZ, 0x181f ;  /* 0x00181fff07037589 */ /* 0x000e2200000e0000 */
[----:B------:R-:W-:Y:S02]  /*f230*/  IMAD R21, R25, R8, RZ ;  /* 0x0000000819157224 */ /* 0x000fe400078e02ff */
[----:B------:R-:W-:Y:S01]  /*f240*/  IMAD R24, R27, 0xc0, R28 ;  /* 0x000000c01b187824 */ /* 0x000fe200078e021c */
[----:B------:R-:W1:Y:S03]  /*f250*/  SHFL.IDX PT, R0, R20, RZ, 0x181f ;  /* 0x00181fff14007589 */ /* 0x000e6600000e0000 */
[C---:B------:R-:W-:Y:S01]  /*f260*/  VIADD R8, R24.reuse, 0x30 ;  /* 0x0000003018087836 */ /* 0x040fe20000000000 */
[----:B------:R-:W2:Y:S01]  /*f270*/  SHFL.IDX PT, R5, R7, 0x1, 0x181f ;  /* 0x00381f0007057f89 */ /* 0x000ea200000e0000 */
[C---:B------:R-:W-:Y:S01]  /*f280*/  ISETP.GE.OR P2, PT, R24.reuse, R21, P0 ;  /* 0x000000151800720c */ /* 0x040fe20000746670 */
[----:B------:R-:W-:-:S02]  /*f290*/  VIADD R10, R24, 0x60 ;  /* 0x00000060180a7836 */ /* 0x000fc40000000000 */
[----:B------:R-:W4:Y:S01]  /*f2a0*/  SHFL.IDX PT, R14, R7, 0x2, 0x181f ;  /* 0x00581f00070e7f89 */ /* 0x000f2200000e0000 */
[-C--:B------:R-:W-:Y:S02]  /*f2b0*/  ISETP.GE.OR P3, PT, R8, R21.reuse, P0 ;  /* 0x000000150800720c */ /* 0x080fe40000766670 */
[----:B------:R-:W-:Y:S01]  /*f2c0*/  ISETP.GE.OR P4, PT, R10, R21, P0 ;  /* 0x000000150a00720c */ /* 0x000fe20000786670 */
[----:B------:R-:W5:Y:S04]  /*f2d0*/  SHFL.IDX PT, R4, R20, 0x1, 0x181f ;  /* 0x00381f0014047f89 */ /* 0x000f6800000e0000 */
[----:B------:R-:W3:Y:S02]  /*f2e0*/  SHFL.IDX PT, R6, R20, 0x2, 0x181f ;  /* 0x00581f0014067f89 */ /* 0x000ee400000e0000 */
[----:B0-----:R-:W-:-:S04]  /*f2f0*/  @!P2 LEA R10, P5, R59, R3, 0x1 ;  /* 0x000000033b0aa211 */ /* 0x001fc800078a08ff */
[C---:B-1----:R-:W-:Y:S02]  /*f300*/  @!P2 LEA.HI.X R3, R59.reuse, R0, R58, 0x1, P5 ;  /* 0x000000003b03a211 */ /* 0x042fe400028f0c3a */
[----:B------:R0:W1:Y:S01]  /*f310*/  SHFL.IDX PT, R0, R20, 0x3, 0x181f ;  /* 0x00781f0014007f89 */ /* 0x00006200000e0000 */
[C---:B--2---:R-:W-:Y:S02]  /*f320*/  @!P3 LEA R8, P1, R59.reuse, R5, 0x1 ;  /* 0x000000053b08b211 */ /* 0x044fe400078208ff */
[----:B------:R-:W-:Y:S01]  /*f330*/  @!P2 IMAD.MOV.U32 R11, RZ, RZ, R3 ;  /* 0x000000ffff0ba224 */ /* 0x000fe200078e0003 */
[----:B----4-:R-:W-:-:S04]  /*f340*/  @!P4 LEA R25, P5, R59, R14, 0x1 ;  /* 0x0000000e3b19c211 */ /* 0x010fc800078a08ff */
[----:B------:R0:W-:Y:S01]  /*f350*/  @!P2 ST.E.128 desc[UR42][R10.64], RZ ;  /* 0x000000ff0a00a985 */ /* 0x0001e2000c101d2a */
[C-C-:B-----5:R-:W-:Y:S01]  /*f360*/  @!P3 LEA.HI.X R9, R59.reuse, R4, R58.reuse, 0x1, P1 ;  /* 0x000000043b09b211 */ /* 0x160fe200008f0c3a */
[----:B------:R-:W-:Y:S02]  /*f370*/  @!P4 IMAD.MOV.U32 R4, RZ, RZ, R25 ;  /* 0x000000ffff04c224 */ /* 0x000fe400078e0019 */
[----:B------:R0:W2:Y:S01]  /*f380*/  SHFL.IDX PT, R14, R7, 0x3, 0x181f ;  /* 0x00781f00070e7f89 */ /* 0x0000a200000e0000 */
[----:B---3--:R-:W-:-:S03]  /*f390*/  @!P4 LEA.HI.X R5, R59, R6, R58, 0x1, P5 ;  /* 0x000000063b05c211 */ /* 0x008fc600028f0c3a */
[----:B------:R0:W-:Y:S04]  /*f3a0*/  @!P3 ST.E.128 desc[UR42][R8.64], RZ ;  /* 0x000000ff0800b985 */ /* 0x0001e8000c101d2a */
[----:B------:R0:W-:Y:S02]  /*f3b0*/  @!P4 ST.E.128 desc[UR42][R4.64], RZ ;  /* 0x000000ff0400c985 */ /* 0x0001e4000c101d2a */
.L_x_801:
[----:B------:R-:W-:-:S04]  /*f3c0*/  IADD3 R24, R24, 0x90, RZ ;  /* 0x0000009018187810 */ /* 0x000fc80007ffe0ff */
[----:B------:R-:W-:-:S13]  /*f3d0*/  ISETP.GE.OR P0, PT, R24, R21, P0 ;  /* 0x000000151800720c */ /* 0x000fda0000706670 */
[----:B--2---:R-:W-:-:S04]  /*f3e0*/  @!P0 LEA R14, P1, R59, R14, 0x1 ;  /* 0x0000000e3b0e8211 */ /* 0x004fc800078208ff */
[----:B-1----:R-:W-:-:S05]  /*f3f0*/  @!P0 LEA.HI.X R15, R59, R0, R58, 0x1, P1 ;  /* 0x000000003b0f8211 */ /* 0x002fca00008f0c3a */
[----:B------:R1:W-:Y:S04]  /*f400*/  @!P0 ST.E.128 desc[UR42][R14.64], RZ ;  /* 0x000000ff0e008985 */ /* 0x0003e8000c101d2a */
.L_x_608:
[----:B------:R-:W-:Y:S05]  /*f410*/  BSYNC B0 ;  /* 0x0000000000007941 */ /* 0x000fea0003800000 */
.L_x_603:
[----:B------:R-:W-:Y:S02]  /*f420*/  ULDC UR4, c[0x0][0xc3c] ;  /* 0x00030f0000047ab9 */ /* 0x000fe40000000800 */
[----:B---3--:R-:W-:-:S13]  /*f430*/  ISETP.GE.AND P0, PT, R35, UR4, PT ;  /* 0x0000000423007c0c */ /* 0x008fda000bf06270 */
[----:B------:R-:W-:Y:S05]  /*f440*/  @!P0 BRA `(.L_x_617) ;  /* 0xffffff1c00048947 */ /* 0x000fea000383ffff */
[----:B------:R-:W-:Y:S05]  /*f450*/  BRA `(.L_x_478) ;  /* 0x0000006c00cc7947 */ /* 0x000fea0003800000 */
.L_x_476:
[----:B------:R-:W-:-:S08]  /*f460*/  NOP ;  /* 0x0000000000007918 */ /* 0x000fd00000000000 */
[----:B------:R-:W0:-:S00]  /*f470*/  USETMAXREG.DEALLOC.CTAPOOL 0x20 ;  /* 0x00000020000079c8 */ /* 0x000e0000080e0500 */
[----:B0-----:R-:W2:Y:S01]  /*f480*/  LDL.LU R2, [R1] ;  /* 0x0000000001027983 */ /* 0x001ea20000300800 */
[----:B------:R-:W-:-:S06]  /*f490*/  LOP3.LUT R0, R0, 0x3, RZ, 0xc0, !PT ;  /* 0x0000000300007812 */ /* 0x000fcc00078ec0ff */
[----:B------:R-:W0:Y:S02]  /*f4a0*/  SHFL.IDX PT, R0, R0, RZ, 0x1f ;  /* 0x00001fff00007589 */ /* 0x000e2400000e0000 */
[----:B0-----:R-:W-:Y:S01]  /*f4b0*/  ISETP.NE.AND P0, PT, R0, RZ, PT ;  /* 0x000000ff0000720c */ /* 0x001fe20003f05270 */
[----:B------:R-:W-:Y:S01]  /*f4c0*/  IMAD.MOV.U32 R0, RZ, RZ, RZ ;  /* 0x000000ffff007224 */ /* 0x000fe200078e00ff */
[----:B--2---:R-:W-:-:S11]  /*f4d0*/  LOP3.LUT R2, R2, 0xfffffffb, RZ, 0xc0, !PT ;  /* 0xfffffffb02027812 */ /* 0x004fd600078ec0ff */
[----:B------:R-:W-:-:S05]  /*f4e0*/  @P0 LOP3.LUT R2, R2, 0x4, RZ, 0xfc, !PT ;  /* 0x0000000402020812 */ /* 0x000fca00078efcff */
[----:B------:R0:W-:Y:S01]  /*f4f0*/  STL [R1], R2 ;  /* 0x0000000201007387 */ /* 0x0001e20000100800 */
        /* <DEDUP_REMOVED lines=8> */
.L_x_618:
        /* <DEDUP_REMOVED lines=44> */
.L_x_622:
[----:B------:R-:W0:Y:S01]  /*f840*/  LDC R0, c[0x0][0xc3c] ;  /* 0x00030f00ff007b82 */ /* 0x000e220000000800 */
[----:B------:R-:W-:Y:S01]  /*f850*/  UIADD3 UR4, UR4, 0x1f, URZ ;  /* 0x0000001f04047890 */ /* 0x000fe2000fffe03f */
[----:B------:R-:W-:Y:S02]  /*f860*/  ULDC UR7, c[0x0][0xc3c] ;  /* 0x00030f0000077ab9 */ /* 0x000fe40000000800 */
[----:B------:R-:W-:-:S03]  /*f870*/  MOV R27, UR7 ;  /* 0x00000007001b7c02 */ /* 0x000fc60008000f00 */
        /* <DEDUP_REMOVED lines=29> */
[----:B0-----:R-:W-:-:S04]  /*fa50*/  IMAD R3, R4, UR5, RZ ;  /* 0x0000000504037c24 */ /* 0x001fc8000f8e02ff */
[----:B------:R-:W-:-:S05]  /*fa60*/  IMAD.IADD R6, R3, 0x1, R6 ;  /* 0x0000000103067824 */ /* 0x000fca00078e0206 */
[----:B------:R-:W-:-:S13]  /*fa70*/  ISETP.GT.AND P6, PT, R6, UR6, PT ;  /* 0x0000000606007c0c */ /* 0x000fda000bfc4270 */
[----:B------:R-:W-:Y:S05]  /*fa80*/  @!P6 BRA `(.L_x_622) ;  /* 0xfffffffc006ce947 */ /* 0x000fea000383ffff */
.L_x_620:
[----:B------:R-:W-:Y:S01]  /*fa90*/  IADD3 R11, -R3, R6, RZ ;  /* 0x00000006030b7210 */ /* 0x000fe20007ffe1ff */
[----:B------:R-:W-:-:S04]  /*faa0*/  IMAD.MOV.U32 R24, RZ, RZ, RZ ;  /* 0x000000ffff187224 */ /* 0x000fc800078e00ff */
        /* <DEDUP_REMOVED lines=17> */
.L_x_623:
[----:B-1----:R-:W-:Y:S01]  /*fbc0*/  IMAD R24, R24, UR5, R11 ;  /* 0x0000000518187c24 */ /* 0x002fe2000f8e020b */
[----:B0-----:R-:W-:Y:S01]  /*fbd0*/  MOV R5, R8 ;  /* 0x0000000800057202 */ /* 0x001fe20000000f00 */
[----:B------:R-:W-:Y:S01]  /*fbe0*/  IMAD R11, R13, R4, RZ ;  /* 0x000000040d0b7224 */ /* 0x000fe200078e02ff */
[----:B------:R-:W-:Y:S01]  /*fbf0*/  IABS R8, R0 ;  /* 0x0000000000087213 */ /* 0x000fe20000000000 */
[----:B------:R-:W-:Y:S01]  /*fc00*/  IMAD.MOV.U32 R2, RZ, RZ, RZ ;  /* 0x000000ffff027224 */ /* 0x000fe200078e00ff */
[----:B------:R-:W-:Y:S01]  /*fc10*/  IADD3 R25, -R24, UR6, RZ ;  /* 0x0000000618197c10 */ /* 0x000fe2000fffe1ff */
[----:B------:R-:W0:Y:S01]  /*fc20*/  I2F.RP R6, R5 ;  /* 0x0000000500067306 */ /* 0x000e220000209400 */
[----:B------:R-:W-:Y:S02]  /*fc30*/  VIADD R27, R27, UR4 ;  /* 0x000000041b1b7c36 */ /* 0x000fe40008000000 */
[----:B------:R-:W-:Y:S01]  /*fc40*/  IMAD.HI.U32 R2, R3, R11, R2 ;  /* 0x0000000b03027227 */ /* 0x000fe200078e0002 */
[----:B------:R-:W-:-:S03]  /*fc50*/  IABS R3, R25 ;  /* 0x0000001900037213 */ /* 0x000fc60000000000 */
[----:B------:R-:W-:Y:S02]  /*fc60*/  IMAD.MOV R8, RZ, RZ, -R8 ;  /* 0x000000ffff087224 */ /* 0x000fe400078e0a08 */
[----:B------:R-:W-:-:S04]  /*fc70*/  IMAD.HI.U32 R2, R2, R3, RZ ;  /* 0x0000000302027227 */ /* 0x000fc800078e00ff */
[----:B------:R-:W-:Y:S01]  /*fc80*/  IMAD R3, R2, R8, R3 ;  /* 0x0000000802037224 */ /* 0x000fe200078e0203 */
[----:B0-----:R-:W0:Y:S04]  /*fc90*/  MUFU.RCP R6, R6 ;  /* 0x0000000600067308 */ /* 0x001e280000001000 */
[----:B------:R-:W-:-:S13]  /*fca0*/  ISETP.GT.U32.AND P1, PT, R4, R3, PT ;  /* 0x000000030400720c */ /* 0x000fda0003f24070 */
[----:B------:R-:W-:Y:S01]  /*fcb0*/  @!P1 IMAD.IADD R3, R3, 0x1, -R4 ;  /* 0x0000000103039824 */ /* 0x000fe200078e0a04 */
[----:B------:R-:W-:Y:S01]  /*fcc0*/  @!P1 IADD3 R2, R2, 0x1, RZ ;  /* 0x0000000102029810 */ /* 0x000fe20007ffe0ff */
[----:B0-----:R-:W-:Y:S01]  /*fcd0*/  VIADD R8, R6, 0xffffffe ;  /* 0x0ffffffe06087836 */ /* 0x001fe20000000000 */
[----:B------:R-:W-:Y:S02]  /*fce0*/  ISETP.NE.AND P1, PT, R0, RZ, PT ;  /* 0x000000ff0000720c */ /* 0x000fe40003f25270 */
[----:B------:R-:W-:Y:S02]  /*fcf0*/  ISETP.GE.U32.AND P0, PT, R3, R4, PT ;  /* 0x000000040300720c */ /* 0x000fe40003f06070 */
[----:B------:R0:W1:Y:S01]  /*fd00*/  F2I.FTZ.U32.TRUNC.NTZ R3, R8 ;  /* 0x0000000800037305 */ /* 0x000062000021f000 */
[----:B------:R-:W-:-:S04]  /*fd10*/  LOP3.LUT R4, R25, R0, RZ, 0x3c, !PT ;  /* 0x0000000019047212 */ /* 0x000fc800078e3cff */
[----:B------:R-:W-:Y:S02]  /*fd20*/  ISETP.GE.AND P2, PT, R4, RZ, PT ;  /* 0x000000ff0400720c */ /* 0x000fe40003f46270 */
[----:B0-----:R-:W-:-:S04]  /*fd30*/  IABS R8, R9 ;  /* 0x0000000900087213 */ /* 0x001fc80000000000 */
[----:B------:R-:W-:Y:S02]  /*fd40*/  @P0 VIADD R2, R2, 0x1 ;  /* 0x0000000102020836 */ /* 0x000fe40000000000 */
[----:B------:R-:W-:Y:S02]  /*fd50*/  IMAD.MOV R8, RZ, RZ, -R8 ;  /* 0x000000ffff087224 */ /* 0x000fe400078e0a08 */
[----:B------:R-:W-:Y:S02]  /*fd60*/  IMAD.MOV.U32 R6, RZ, RZ, R2 ;  /* 0x000000ffff067224 */ /* 0x000fe400078e0002 */
[----:B-1----:R-:W-:Y:S02]  /*fd70*/  IMAD.MOV R2, RZ, RZ, -R3 ;  /* 0x000000ffff027224 */ /* 0x002fe400078e0a03 */
[----:B------:R-:W-:Y:S01]  /*fd80*/  @!P2 IMAD.MOV R6, RZ, RZ, -R6 ;  /* 0x000000ffff06a224 */ /* 0x000fe200078e0a06 */
[----:B------:R-:W-:Y:S01]  /*fd90*/  @!P1 LOP3.LUT R6, RZ, R0, RZ, 0x33, !PT ;  /* 0x00000000ff069212 */ /* 0x000fe200078e33ff */
[----:B------:R-:W-:Y:S01]  /*fda0*/  IMAD R11, R2, R5, RZ ;  /* 0x00000005020b7224 */ /* 0x000fe200078e02ff */
[----:B------:R-:W-:-:S02]  /*fdb0*/  MOV R2, RZ ;  /* 0x000000ff00027202 */ /* 0x000fc40000000f00 */
[-C--:B------:R-:W-:Y:S01]  /*fdc0*/  IABS R4, R6.reuse ;  /* 0x0000000600047213 */ /* 0x080fe20000000000 */
[----:B------:R-:W-:Y:S02]  /*fdd0*/  IMAD R0, R0, R6, RZ ;  /* 0x0000000600007224 */ /* 0x000fe400078e02ff */
[----:B------:R-:W-:-:S03]  /*fde0*/  IMAD.HI.U32 R2, R3, R11, R2 ;  /* 0x0000000b03027227 */ /* 0x000fc600078e0002 */
[----:B------:R-:W-:Y:S01]  /*fdf0*/  IADD3 R25, R25, -R0, RZ ;  /* 0x8000000019197210 */ /* 0x000fe20007ffe0ff */
[----:B------:R-:W-:Y:S02]  /*fe00*/  IMAD.MOV.U32 R3, RZ, RZ, R4 ;  /* 0x000000ffff037224 */ /* 0x000fe400078e0004 */
[----:B------:R-:W-:Y:S02]  /*fe10*/  IMAD.MOV.U32 R4, RZ, RZ, R8 ;  /* 0x000000ffff047224 */ /* 0x000fe400078e0008 */
[----:B------:R-:W-:-:S04]  /*fe20*/  IMAD.HI.U32 R2, R2, R3, RZ ;  /* 0x0000000302027227 */ /* 0x000fc800078e00ff */
[----:B------:R-:W-:Y:S01]  /*fe30*/  IMAD R4, R2, R4, R3 ;  /* 0x0000000402047224 */ /* 0x000fe200078e0203 */
[----:B------:R-:W-:-:S04]  /*fe40*/  LOP3.LUT R3, R6, R9, RZ, 0x3c, !PT ;  /* 0x0000000906037212 */ /* 0x000fc800078e3cff */
[----:B------:R-:W-:Y:S02]  /*fe50*/  ISETP.GT.U32.AND P1, PT, R5, R4, PT ;  /* 0x000000040500720c */ /* 0x000fe40003f24070 */
[----:B------:R-:W-:-:S11]  /*fe60*/  ISETP.GE.AND P2, PT, R3, RZ, PT ;  /* 0x000000ff0300720c */ /* 0x000fd60003f46270 */
[----:B------:R-:W-:Y:S01]  /*fe70*/  @!P1 IMAD.IADD R4, R4, 0x1, -R5 ;  /* 0x0000000104049824 */ /* 0x000fe200078e0a05 */
[----:B------:R-:W-:Y:S02]  /*fe80*/  @!P1 IADD3 R2, R2, 0x1, RZ ;  /* 0x0000000102029810 */ /* 0x000fe40007ffe0ff */
[----:B------:R-:W-:Y:S02]  /*fe90*/  ISETP.NE.AND P1, PT, R9, RZ, PT ;  /* 0x000000ff0900720c */ /* 0x000fe40003f25270 */
[----:B------:R-:W-:-:S13]  /*fea0*/  ISETP.GE.U32.AND P0, PT, R4, R5, PT ;  /* 0x000000050400720c */ /* 0x000fda0003f06070 */
[----:B------:R-:W-:-:S04]  /*feb0*/  @P0 VIADD R2, R2, 0x1 ;  /* 0x0000000102020836 */ /* 0x000fc80000000000 */
[----:B------:R-:W-:Y:S01]  /*fec0*/  @!P2 IMAD.MOV R2, RZ, RZ, -R2 ;  /* 0x000000ffff02a224 */ /* 0x000fe200078e0a02 */
[----:B------:R-:W-:-:S05]  /*fed0*/  @!P1 LOP3.LUT R2, RZ, R9, RZ, 0x33, !PT ;  /* 0x00000009ff029212 */ /* 0x000fca00078e33ff */
[----:B------:R-:W-:-:S04]  /*fee0*/  IMAD.MOV R26, RZ, RZ, -R2 ;  /* 0x000000ffff1a7224 */ /* 0x000fc800078e0a02 */
[C---:B------:R-:W-:Y:S02]  /*fef0*/  IMAD R26, R9.reuse, R26, R6 ;  /* 0x0000001a091a7224 */ /* 0x040fe400078e0206 */
[----:B------:R-:W-:-:S04]  /*ff00*/  IMAD R9, R9, 0x1000000, R2 ;  /* 0x0100000009097824 */ /* 0x000fc800078e0202 */
[----:B------:R-:W-:Y:S01]  /*ff10*/  IMAD R26, R26, 0x10000, R9 ;  /* 0x000100001a1a7824 */ /* 0x000fe200078e0209 */
[----:B------:R-:W-:Y:S06]  /*ff20*/  BRA `(.L_x_624) ;  /* 0x00000000000c7947 */ /* 0x000fec0003800000 */
.L_x_621:
[----:B------:R-:W-:Y:S01]  /*ff30*/  IMAD.MOV.U32 R25, RZ, RZ, RZ ;  /* 0x000000ffff197224 */ /* 0x000fe200078e00ff */
[----:B------:R-:W-:Y:S01]  /*ff40*/  MOV R26, RZ ;  /* 0x000000ff001a7202 */ /* 0x000fe20000000f00 */
[----:B------:R-:W-:-:S07]  /*ff50*/  IMAD.U32 R24, RZ, RZ, UR6 ;  /* 0x00000006ff187e24 */ /* 0x000fce000f8e00ff */
.L_x_624:
[----:B------:R-:W-:-:S13]  /*ff60*/  ISETP.NE.AND P0, PT, R7, RZ, PT ;  /* 0x000000ff0700720c */ /* 0x000fda0003f05270 */
[----:B------:R-:W0:Y:S01]  /*ff70*/  @!P0 S2R R3, SR_CgaCtaId ;  /* 0x0000000000038919 */ /* 0x000e220000008800 */
[----:B------:R-:W-:-:S04]  /*ff80*/  @!P0 MOV R0, 0x400 ;  /* 0x0000040000008802 */ /* 0x000fc80000000f00 */
[----:B0-----:R-:W-:-:S05]  /*ff90*/  @!P0 LEA R0, R3, R0, 0x18 ;  /* 0x0000000003008211 */ /* 0x001fca00078ec0ff */
[----:B------:R0:W-:Y:S01]  /*ffa0*/  @!P0 STS.128 [R0+0x168d0], R24 ;  /* 0x0168d01800008388 */ /* 0x0001e20000000c00 */
[----:B------:R-:W-:Y:S06]  /*ffb0*/  BAR.ARV 0x5, 0x200 ;  /* 0x0148000000007b1d */ /* 0x000fec0000002000 */
.L_x_619:
[----:B------:R2:W-:Y:S01]  /*ffc0*/  STL [R1+0x44], RZ ;  /* 0x000044ff01007387 */ /* 0x0005e20000100800 */
[----:B------:R-:W-:Y:S01]  /*ffd0*/  ULDC UR4, c[0x0][0xc3c] ;  /* 0x00030f0000047ab9 */ /* 0x000fe20000000800 */
[----:B------:R-:W-:Y:S01]  /*ffe0*/  IMAD.MOV.U32 R29, RZ, RZ, 0x1 ;  /* 0x00000001ff1d7424 */ /* 0x000fe200078e00ff */
[----:B-1----:R-:W-:Y:S01]  /*fff0*/  ISETP.GE.AND P0, PT, R27, UR4, PT ;  /* 0x000000041b007c0c */ /* 0x002fe2000bf06270 */
[----:B------:R-:W-:-:S12]  /*10000*/  IMAD.MOV.U32 R22, RZ, RZ, RZ ;  /* 0x000000ffff167224 */ /* 0x000fd800078e00ff */
[----:B--2---:R-:W-:Y:S05]  /*10010*/  @P0 BRA `(.L_x_625) ;  /* 0x0000006000000947 */ /* 0x004fea0003800000 */
[----:B------:R-:W1:Y:S01]  /*10020*/  S2R R6, SR_TID.X ;  /* 0x0000000000067919 */ /* 0x000e620000002100 */
[----:B------:R-:W2:Y:S01]  /*10030*/  S2UR UR5, SR_CgaCtaId ;  /* 0x00000000000579c3 */ /* 0x000ea20000008800 */
[----:B------:R-:W-:Y:S01]  /*10040*/  UMOV UR4, 0x400 ;  /* 0x0000040000047882 */ /* 0x000fe20000000000 */
[----:B------:R-:W-:Y:S01]  /*10050*/  BSSY B8, `(.L_x_625) ;  /* 0x00005fc000087945 */ /* 0x000fe20003800000 */
[----:B------:R-:W-:Y:S01]  /*10060*/  STL [R1+0x44], RZ ;  /* 0x000044ff01007387 */ /* 0x000fe20000100800 */
[----:B------:R-:W-:Y:S01]  /*10070*/  IMAD.MOV.U32 R28, RZ, RZ, RZ ;  /* 0x000000ffff1c7224 */ /* 0x000fe200078e00ff */
[----:B------:R-:W-:Y:S01]  /*10080*/  MOV R29, 0x1 ;  /* 0x00000001001d7802 */ /* 0x000fe20000000f00 */
[----:B------:R-:W-:Y:S01]  /*10090*/  IMAD.MOV.U32 R22, RZ, RZ, RZ ;  /* 0x000000ffff167224 */ /* 0x000fe200078e00ff */
[----:B------:R-:W-:Y:S01]  /*100a0*/  ULDC.64 UR40, c[0x0][0x198] ;  /* 0x0000660000287ab9 */ /* 0x000fe20000000a00 */
[----:B------:R-:W-:Y:S01]  /*100b0*/  ULOP3.LUT UR38, UR36, 0x2, URZ, 0xfc, !UPT ;  /* 0x0000000224267892 */ /* 0x000fe2000f8efc3f */
[----:B------:R-:W-:Y:S01]  /*100c0*/  ULDC UR37, c[0x0][0xc] ;  /* 0x0000030000257ab9 */ /* 0x000fe20000000800 */
[----:B--2---:R-:W-:-:S06]  /*100d0*/  ULEA UR4, UR5, UR4, 0x18 ;  /* 0x0000000405047291 */ /* 0x004fcc000f8ec03f */
[----:B------:R-:W-:Y:S01]  /*100e0*/  IMAD.U32 R16, RZ, RZ, UR4 ;  /* 0x00000004ff107e24 */ /* 0x000fe2000f8e00ff */
[C---:B-1----:R-:W-:Y:S01]  /*100f0*/  LOP3.LUT R5, R6.reuse, 0x7f, RZ, 0xc0, !PT ;  /* 0x0000007f06057812 */ /* 0x042fe200078ec0ff */
[----:B0-----:R-:W-:-:S04]  /*10100*/  IMAD.SHL.U32 R0, R6, 0x8, RZ ;  /* 0x0000000806007824 */ /* 0x001fc800078e00ff */
[----:B------:R-:W-:Y:S01]  /*10110*/  IMAD.SHL.U32 R3, R5, 0x8, RZ ;  /* 0x0000000805037824 */ /* 0x000fe200078e00ff */
[----:B------:R-:W-:Y:S01]  /*10120*/  LOP3.LUT R2, R0, 0x1f8, RZ, 0xc0, !PT ;  /* 0x000001f800027812 */ /* 0x000fe200078ec0ff */
[----:B------:R-:W-:-:S03]  /*10130*/  IMAD.MOV.U32 R0, RZ, RZ, 0x1 ;  /* 0x00000001ff007424 */ /* 0x000fc600078e00ff */
[----:B------:R-:W-:Y:S02]  /*10140*/  LOP3.LUT R2, R2, 0x38, R6, 0x78, !PT ;  /* 0x0000003802027812 */ /* 0x000fe400078e7806 */
[----:B------:R0:W-:Y:S02]  /*10150*/  STL [R1+0x4], R0 ;  /* 0x0000040001007387 */ /* 0x0001e40000100800 */
[----:B------:R-:W-:Y:S02]  /*10160*/  LOP3.LUT R4, R2, 0x200, R3, 0xf8, !PT ;  /* 0x0000020002047812 */ /* 0x000fe400078ef803 */
[----:B------:R-:W-:Y:S02]  /*10170*/  SHF.L.U32 R2, R6, 0x4, RZ ;  /* 0x0000000406027819 */ /* 0x000fe400000006ff */
[----:B------:R-:W-:Y:S02]  /*10180*/  SHF.R.U32.HI R3, RZ, 0x3, R5 ;  /* 0x00000003ff037819 */ /* 0x000fe40000011605 */
[----:B------:R-:W-:Y:S01]  /*10190*/  LOP3.LUT R2, R2, 0x70, RZ, 0xc0, !PT ;  /* 0x0000007002027812 */ /* 0x000fe200078ec0ff */
[----:B0-----:R-:W-:-:S03]  /*101a0*/  IMAD R0, R4, 0x2, R16 ;  /* 0x0000000204007824 */ /* 0x001fc600078e0210 */
[----:B------:R-:W-:Y:S02]  /*101b0*/  LOP3.LUT R2, R3, R2, RZ, 0xfc, !PT ;  /* 0x0000000203027212 */ /* 0x000fe400078efcff */
[----:B------:R0:W-:Y:S05]  /*101c0*/  STL [R1+0x28], R0 ;  /* 0x0000280001007387 */ /* 0x0001ea0000100800 */
.L_x_720:
[----:B-1----:R-:W1:Y:S02]  /*101d0*/  LDC.64 R2, c[0x0][0xc88] ;  /* 0x00032200ff027b82 */ /* 0x002e640000000a00 */
[----:B-1----:R-:W-:-:S05]  /*101e0*/  IMAD.WIDE R2, R27, 0x4, R2 ;  /* 0x000000041b027825 */ /* 0x002fca00078e0202 */
[----:B0-----:R-:W0:Y:S01]  /*101f0*/  LDG.E R10, desc[UR42][R2.64] ;  /* 0x0000002a020a7981 */ /* 0x001e22000c1e1900 */
[----:B------:R-:W-:Y:S05]  /*10200*/  YIELD ;  /* 0x0000000000007946 */ /* 0x000fea0003800000 */
[----:B------:R-:W-:Y:S01]  /*10210*/  ULDC.64 UR4, c[0x0][0xa28] ;  /* 0x00028a0000047ab9 */ /* 0x000fe20000000a00 */
[----:B------:R-:W-:Y:S01]  /*10220*/  IMAD.MOV.U32 R9, RZ, RZ, RZ ;  /* 0x000000ffff097224 */ /* 0x000fe200078e00ff */
[----:B------:R-:W-:Y:S01]  /*10230*/  ISETP.NE.U32.AND P0, PT, RZ, UR4, PT ;  /* 0x00000004ff007c0c */ /* 0x000fe2000bf05070 */
[----:B------:R-:W-:Y:S01]  /*10240*/  IMAD.MOV.U32 R6, RZ, RZ, RZ ;  /* 0x000000ffff067224 */ /* 0x000fe200078e00ff */
[----:B------:R-:W-:Y:S01]  /*10250*/  ULDC.64 UR8, c[0x0][0xa18] ;  /* 0x0002860000087ab9 */ /* 0x000fe20000000a00 */
[----:B------:R-:W-:Y:S01]  /*10260*/  ULDC.64 UR6, c[0x0][0xa10] ;  /* 0x0002840000067ab9 */ /* 0x000fe20000000a00 */
[----:B------:R-:W-:-:S02]  /*10270*/  ISETP.NE.AND.EX P0, PT, RZ, UR5, PT, P0 ;  /* 0x00000005ff007c0c */ /* 0x000fc4000bf05300 */
[----:B0-----:R-:W-:Y:S01]  /*10280*/  SHF.R.S32.HI R0, RZ, 0x1f, R10 ;  /* 0x0000001fff007819 */ /* 0x001fe2000001140a */
[----:B------:R-:W-:-:S10]  /*10290*/  IMAD.SHL.U32 R18, R10, 0x4, RZ ;  /* 0x000000040a127824 */ /* 0x000fd400078e00ff */
[C---:B------:R-:W-:Y:S01]  /*102a0*/  @P0 LEA R2, P1, R10.reuse, UR4, 0x2 ;  /* 0x000000040a020c11 */ /* 0x040fe2000f8210ff */
[----:B------:R-:W-:Y:S03]  /*102b0*/  STL [R1+0x24], R10 ;  /* 0x0000240a01007387 */ /* 0x000fe60000100800 */
[C-C-:B------:R-:W-:Y:S01]  /*102c0*/  @P0 LEA.HI.X R3, R10.reuse, UR5, R0.reuse, 0x2, P1 ;  /* 0x000000050a030c11 */ /* 0x140fe200088f1400 */
[----:B------:R-:W-:Y:S01]  /*102d0*/  ULDC.64 UR4, c[0x0][0xa00] ;  /* 0x0002800000047ab9 */ /* 0x000fe20000000a00 */
[----:B------:R-:W-:Y:S01]  /*102e0*/  SHF.L.U64.HI R19, R10, 0x2, R0 ;  /* 0x000000020a137819 */ /* 0x000fe20000010200 */
[----:B------:R0:W-:Y:S04]  /*102f0*/  STL [R1+0x38], R0 ;  /* 0x0000380001007387 */ /* 0x0001e80000100800 */
[----:B--2---:R1:W2:Y:S01]  /*10300*/  @P0 LDG.E R9, desc[UR42][R2.64] ;  /* 0x0000002a02090981 */ /* 0x0042a2000c1e1900 */
[----:B------:R-:W-:-:S02]  /*10310*/  ISETP.NE.U32.AND P0, PT, RZ, UR4, PT ;  /* 0x00000004ff007c0c */ /* 0x000fc4000bf05070 */
[----:B------:R-:W-:Y:S02]  /*10320*/  ISETP.NE.U32.AND P1, PT, RZ, UR8, PT ;  /* 0x00000008ff007c0c */ /* 0x000fe4000bf25070 */
[----:B------:R-:W-:Y:S02]  /*10330*/  ISETP.NE.AND.EX P0, PT, RZ, UR5, PT, P0 ;  /* 0x00000005ff007c0c */ /* 0x000fe4000bf05300 */
[----:B------:R-:W-:Y:S02]  /*10340*/  ISETP.NE.AND.EX P1, PT, RZ, UR9, PT, P1 ;  /* 0x00000009ff007c0c */ /* 0x000fe4000bf25310 */
[----:B------:R-:W-:Y:S02]  /*10350*/  ISETP.NE.U32.AND P2, PT, RZ, UR6, PT ;  /* 0x00000006ff007c0c */ /* 0x000fe4000bf45070 */
[----:B-1----:R-:W-:Y:S02]  /*10360*/  IADD3 R2, P3, R18, UR4, RZ ;  /* 0x0000000412027c10 */ /* 0x002fe4000ff7e0ff */
[----:B------:R-:W-:-:S02]  /*10370*/  ISETP.NE.AND.EX P2, PT, RZ, UR7, PT, P2 ;  /* 0x00000007ff007c0c */ /* 0x000fc4000bf45320 */
[C---:B------:R-:W-:Y:S02]  /*10380*/  IADD3.X R3, R19.reuse, UR5, RZ, P3, !PT ;  /* 0x0000000513037c10 */ /* 0x040fe40009ffe4ff */
[----:B------:R-:W-:Y:S02]  /*10390*/  IADD3 R4, P4, R18, UR6, RZ ;  /* 0x0000000612047c10 */ /* 0x000fe4000ff9e0ff */
[----:B0-----:R-:W-:Y:S01]  /*103a0*/  MOV R0, RZ ;  /* 0x000000ff00007202 */ /* 0x001fe20000000f00 */
[----:B------:R-:W3:Y:S01]  /*103b0*/  @P0 LDG.E R6, desc[UR42][R2.64] ;  /* 0x0000002a02060981 */ /* 0x000ee2000c1e1900 */
[----:B------:R-:W-:Y:S01]  /*103c0*/  ULDC UR4, c[0x0][0x288] ;  /* 0x0000a20000047ab9 */ /* 0x000fe20000000800 */
[----:B------:R-:W-:Y:S01]  /*103d0*/  IADD3.X R5, R19, UR7, RZ, P4, !PT ;  /* 0x0000000713057c10 */ /* 0x000fe2000a7fe4ff */
[----:B------:R-:W-:Y:S01]  /*103e0*/  IMAD.U32 R8, RZ, RZ, UR4 ;  /* 0x00000004ff087e24 */ /* 0x000fe2000f8e00ff */
[----:B------:R-:W-:-:S03]  /*103f0*/  ULDC.64 UR4, c[0x0][0x418] ;  /* 0x0001060000047ab9 */ /* 0x000fc60000000a00 */
[----:B------:R-:W5:Y:S04]  /*10400*/  @P2 LDG.E R0, desc[UR42][R4.64] ;  /* 0x0000002a04002981 */ /* 0x000f68000c1e1900 */
[----:B---3--:R0:W-:Y:S02]  /*10410*/  STL [R1+0x2c], R6 ;  /* 0x00002c0601007387 */ /* 0x0081e40000100800 */
[----:B0-----:R-:W-:-:S04]  /*10420*/  @P1 IADD3 R6, P3, R18, UR8, RZ ;  /* 0x0000000812061c10 */ /* 0x001fc8000ff7e0ff */
[----:B------:R-:W-:-:S05]  /*10430*/  @P1 IADD3.X R7, R19, UR9, RZ, P3, !PT ;  /* 0x0000000913071c10 */ /* 0x000fca0009ffe4ff */
[----:B------:R0:W3:Y:S01]  /*10440*/  @P1 LDG.E R8, desc[UR42][R6.64] ;  /* 0x0000002a06081981 */ /* 0x0000e2000c1e1900 */
[----:B------:R-:W-:-:S03]  /*10450*/  UISETP.NE.U32.AND UP0, UPT, UR4, URZ, UPT ;  /* 0x0000003f0400728c */ /* 0x000fc6000bf05070 */
[----:B------:R-:W-:Y:S01]  /*10460*/  ULDC UR4, c[0x0][0x424] ;  /* 0x0001090000047ab9 */ /* 0x000fe20000000800 */
[----:B------:R-:W-:-:S03]  /*10470*/  UISETP.NE.AND.EX UP0, UPT, UR5, URZ, UPT, UP0 ;  /* 0x0000003f0500728c */ /* 0x000fc6000bf05300 */
[----:B------:R-:W-:Y:S01]  /*10480*/  ULDC UR5, c[0x0][0x2f0] ;  /* 0x0000bc0000057ab9 */ /* 0x000fe20000000800 */
[----:B------:R-:W-:-:S04]  /*10490*/  USEL UR4, UR4, 0x1, UP0 ;  /* 0x0000000104047887 */ /* 0x000fc80008000000 */
[----:B------:R-:W-:Y:S01]  /*104a0*/  UIMAD UR4, UR4, UR5, URZ ;  /* 0x00000005040472a4 */ /* 0x000fe2000f8e023f */
[----:B--2---:R-:W-:Y:S02]  /*104b0*/  STL [R1+0x1c], R9 ;  /* 0x00001c0901007387 */ /* 0x004fe40000100800 */
[----:B------:R-:W-:Y:S02]  /*104c0*/  ULDC UR5, c[0x0][0x348] ;  /* 0x0000d20000057ab9 */ /* 0x000fe40000000800 */
[----:B0-----:R-:W-:Y:S01]  /*104d0*/  IMAD.U32 R6, RZ, RZ, UR5 ;  /* 0x00000005ff067e24 */ /* 0x001fe2000f8e00ff */
[----:B---3--:R0:W-:Y:S02]  /*104e0*/  STL [R1+0x40], R8 ;  /* 0x0000400801007387 */ /* 0x0081e40000100800 */
[----:B0-----:R-:W-:Y:S01]  /*104f0*/  IMAD.U32 R8, RZ, RZ, UR4 ;  /* 0x00000004ff087e24 */ /* 0x001fe2000f8e00ff */
[----:B----4-:R-:W-:Y:S06]  /*10500*/  @P1 BRA `(.L_x_626) ;  /* 0x0000000000141947 */ /* 0x010fec0003800000 */
[----:B------:R-:W-:Y:S05]  /*10510*/  @!P0 BRA `(.L_x_626) ;  /* 0x0000000000108947 */ /* 0x000fea0003800000 */
[----:B------:R-:W2:Y:S04]  /*10520*/  LDG.E R7, desc[UR42][R2.64] ;  /* 0x0000002a02077981 */ /* 0x000ea8000c1e1900 */
[----:B------:R-:W2:Y:S02]  /*10530*/  LDG.E R2, desc[UR42][R2.64+0x4] ;  /* 0x0000042a02027981 */ /* 0x000ea4000c1e1900 */
[----:B--2---:R-:W-:-:S05]  /*10540*/  IMAD.IADD R2, R2, 0x1, -R7 ;  /* 0x0000000102027824 */ /* 0x004fca00078e0a07 */
[----:B------:R0:W-:Y:S02]  /*10550*/  STL [R1+0x40], R2 ;  /* 0x0000400201007387 */ /* 0x0001e40000100800 */
.L_x_626:
[----:B------:R-:W-:Y:S01]  /*10560*/  MOV R11, R10 ;  /* 0x0000000a000b7202 */ /* 0x000fe20000000f00 */
[----:B------:R-:W-:Y:S01]  /*10570*/  ULDC.64 UR4, c[0x0][0xa20] ;  /* 0x0002880000047ab9 */ /* 0x000fe20000000a00 */
[C---:B------:R-:W-:Y:S02]  /*10580*/  LOP3.LUT R7, R26.reuse, 0xff000000, RZ, 0xc0, !PT ;  /* 0xff0000001a077812 */ /* 0x040fe400078ec0ff */
[----:B------:R-:W-:Y:S01]  /*10590*/  ISETP.NE.U32.AND P0, PT, RZ, UR4, PT ;  /* 0x00000004ff007c0c */ /* 0x000fe2000bf05070 */
[----:B------:R1:W-:Y:S01]  /*105a0*/  STL [R1+0xc], R11 ;  /* 0x00000c0b01007387 */ /* 0x0003e20000100800 */
[----:B------:R-:W-:Y:S02]  /*105b0*/  SHF.R.U32.HI R7, RZ, 0x8, R7 ;  /* 0x00000008ff077819 */ /* 0x000fe40000011607 */
[----:B------:R-:W-:Y:S02]  /*105c0*/  ISETP.NE.AND.EX P0, PT, RZ, UR5, PT, P0 ;  /* 0x00000005ff007c0c */ /* 0x000fe4000bf05300 */
[----:B0-----:R-:W-:-:S02]  /*105d0*/  LOP3.LUT R2, R26, 0xff0000, RZ, 0xc0, !PT ;  /* 0x00ff00001a027812 */ /* 0x001fc400078ec0ff */
[----:B------:R-:W-:Y:S02]  /*105e0*/  LOP3.LUT R17, R26, 0xffff, RZ, 0xc0, !PT ;  /* 0x0000ffff1a117812 */ /* 0x000fe400078ec0ff */
[----:B------:R-:W-:-:S07]  /*105f0*/  LEA.HI R7, R2, R7, RZ, 0x10 ;  /* 0x0000000702077211 */ /* 0x000fce00078f80ff */
[----:B-1----:R-:W-:Y:S05]  /*10600*/  @!P0 BRA `(.L_x_627) ;  /* 0x0000000000108947 */ /* 0x002fea0003800000 */
[----:B------:R-:W-:-:S04]  /*10610*/  IADD3 R2, P0, R18, UR4, RZ ;  /* 0x0000000412027c10 */ /* 0x000fc8000ff1e0ff */
[----:B------:R-:W-:-:S05]  /*10620*/  IADD3.X R3, R19, UR5, RZ, P0, !PT ;  /* 0x0000000513037c10 */ /* 0x000fca00087fe4ff */
[----:B------:R0:W5:Y:S01]  /*10630*/  LDG.E R8, desc[UR42][R2.64] ;  /* 0x0000002a02087981 */ /* 0x000162000c1e1900 */
[----:B------:R-:W-:Y:S05]  /*10640*/  BRA `(.L_x_628) ;  /* 0x0000000000247947 */ /* 0x000fea0003800000 */
.L_x_627:
[----:B------:R-:W-:Y:S02]  /*10650*/  ULDC.64 UR4, c[0x0][0xa08] ;  /* 0x0002820000047ab9 */ /* 0x000fe40000000a00 */
[----:B------:R-:W-:-:S04]  /*10660*/  ISETP.NE.U32.AND P0, PT, RZ, UR4, PT ;  /* 0x00000004ff007c0c */ /* 0x000fc8000bf05070 */
[----:B------:R-:W-:-:S13]  /*10670*/  ISETP.NE.AND.EX P0, PT, RZ, UR5, PT, P0 ;  /* 0x00000005ff007c0c */ /* 0x000fda000bf05300 */
[----:B------:R-:W-:Y:S05]  /*10680*/  @!P0 BRA `(.L_x_628) ;  /* 0x0000000000148947 */ /* 0x000fea0003800000 */
[----:B------:R-:W0:Y:S02]  /*10690*/  LDC.64 R2, c[0x0][0xa08] ;  /* 0x00028200ff027b82 */ /* 0x000e240000000a00 */
[----:B0-----:R-:W-:-:S05]  /*106a0*/  IMAD.WIDE R2, R11, 0x4, R2 ;  /* 0x000000040b027825 */ /* 0x001fca00078e0202 */
[----:B------:R-:W2:Y:S04]  /*106b0*/  LDG.E R8, desc[UR42][R2.64] ;  /* 0x0000002a02087981 */ /* 0x000ea8000c1e1900 */
[----:B------:R-:W2:Y:S02]  /*106c0*/  LDG.E R2, desc[UR42][R2.64+0x4] ;  /* 0x0000042a02027981 */ /* 0x000ea4000c1e1900 */
[----:B--2---:R-:W-:-:S07]  /*106d0*/  IMAD.IADD R8, R2, 0x1, -R8 ;  /* 0x0000000102087824 */ /* 0x004fce00078e0a08 */
.L_x_628:
[----:B0-----:R-:W2:Y:S04]  /*106e0*/  @P2 LDG.E R2, desc[UR42][R4.64] ;  /* 0x0000002a04022981 */ /* 0x001ea8000c1e1900 */
[----:B------:R0:W2:Y:S01]  /*106f0*/  @P2 LDG.E R4, desc[UR42][R4.64+0x4] ;  /* 0x0000042a04042981 */ /* 0x0000a2000c1e1900 */
[----:B------:R-:W-:Y:S01]  /*10700*/  BSSY B0, `(.L_x_629) ;  /* 0x000002c000007945 */ /* 0x000fe20003800000 */
[----:B------:R-:W-:Y:S01]  /*10710*/  LOP3.LUT R21, R7, 0xff, RZ, 0xc0, !PT ;  /* 0x000000ff07157812 */ /* 0x000fe200078ec0ff */
[----:B------:R-:W-:Y:S02]  /*10720*/  IMAD.MOV.U32 R3, RZ, RZ, RZ ;  /* 0x000000ffff037224 */ /* 0x000fe400078e00ff */
[----:B0----5:R-:W-:Y:S02]  /*10730*/  IMAD.IADD R5, R8, 0x1, -R9 ;  /* 0x0000000108057824 */ /* 0x021fe400078e0a09 */
[----:B--2---:R-:W-:Y:S01]  /*10740*/  @P2 IMAD.IADD R6, R4, 0x1, -R2 ;  /* 0x0000000104062824 */ /* 0x004fe200078e0a02 */
[----:B------:R-:W-:-:S03]  /*10750*/  SHF.R.U32.HI R4, RZ, 0x10, R7 ;  /* 0x00000010ff047819 */ /* 0x000fc60000011607 */
[----:B------:R-:W-:-:S05]  /*10760*/  IMAD.IADD R2, R5, 0x1, R6 ;  /* 0x0000000105027824 */ /* 0x000fca00078e0206 */
[C---:B------:R-:W-:Y:S01]  /*10770*/  ISETP.GE.AND P1, PT, R2.reuse, 0x1, PT ;  /* 0x000000010200780c */ /* 0x040fe20003f26270 */
[----:B------:R0:W-:Y:S01]  /*10780*/  STL [R1+0x14], R2 ;  /* 0x0000140201007387 */ /* 0x0001e20000100800 */
[----:B------:R-:W-:-:S04]  /*10790*/  IADD3 R20, R2, 0x7f, RZ ;  /* 0x0000007f02147810 */ /* 0x000fc80007ffe0ff */
[----:B0-----:R-:W-:-:S04]  /*107a0*/  SHF.R.S32.HI R2, RZ, 0x1f, R20 ;  /* 0x0000001fff027819 */ /* 0x001fc80000011414 */
[----:B------:R-:W-:-:S04]  /*107b0*/  LEA.HI R20, R2, R20, RZ, 0x7 ;  /* 0x0000001402147211 */ /* 0x000fc800078f38ff */
[----:B------:R-:W-:Y:S01]  /*107c0*/  SHF.R.S32.HI R20, RZ, 0x7, R20 ;  /* 0x00000007ff147819 */ /* 0x000fe20000011414 */
[----:B------:R-:W-:Y:S06]  /*107d0*/  @!P1 BRA `(.L_x_630) ;  /* 0x0000000000789947 */ /* 0x000fec0003800000 */
[----:B------:R-:W-:Y:S01]  /*107e0*/  ISETP.NE.AND P0, PT, R4, RZ, PT ;  /* 0x000000ff0400720c */ /* 0x000fe20003f05270 */
[----:B------:R-:W-:-:S03]  /*107f0*/  ULDC UR4, c[0x0][0x9f0] ;  /* 0x00027c0000047ab9 */ /* 0x000fc60000000800 */
[----:B------:R-:W-:-:S04]  /*10800*/  SEL R7, R4, UR4, P0 ;  /* 0x0000000404077c07 */ /* 0x000fc80008000000 */
[----:B------:R-:W-:Y:S02]  /*10810*/  IABS R8, R7 ;  /* 0x0000000700087213 */ /* 0x000fe40000000000 */
        /* <DEDUP_REMOVED lines=12> */
[----:B------:R-:W-:Y:S02]  /*108e0*/  IABS R3, R9 ;  /* 0x0000000900037213 */ /* 0x000fe40000000000 */
[----:B------:R-:W-:-:S05]  /*108f0*/  IADD3 R2, RZ, -R2, RZ ;  /* 0x80000002ff027210 */ /* 0x000fca0007ffe0ff */
[----:B------:R-:W-:Y:S02]  /*10900*/  IMAD.MOV.U32 R9, RZ, RZ, R2 ;  /* 0x000000ffff097224 */ /* 0x000fe400078e0002 */
[----:B------:R-:W-:-:S04]  /*10910*/  IMAD.HI.U32 R2, R10, R3, RZ ;  /* 0x000000030a027227 */ /* 0x000fc800078e00ff */
[----:B------:R-:W-:-:S05]  /*10920*/  IMAD R3, R2, R9, R3 ;  /* 0x0000000902037224 */ /* 0x000fca00078e0203 */
[----:B------:R-:W-:-:S13]  /*10930*/  ISETP.GT.U32.AND P3, PT, R8, R3, PT ;  /* 0x000000030800720c */ /* 0x000fda0003f64070 */
[----:B------:R-:W-:Y:S02]  /*10940*/  @!P3 IMAD.IADD R3, R3, 0x1, -R8 ;  /* 0x000000010303b824 */ /* 0x000fe400078e0a08 */
[----:B------:R-:W-:Y:S01]  /*10950*/  @!P3 VIADD R2, R2, 0x1 ;  /* 0x000000010202b836 */ /* 0x000fe20000000000 */
[----:B------:R-:W-:Y:S02]  /*10960*/  ISETP.NE.AND P3, PT, R7, RZ, PT ;  /* 0x000000ff0700720c */ /* 0x000fe40003f65270 */
[----:B------:R-:W-:-:S13]  /*10970*/  ISETP.GE.U32.AND P0, PT, R3, R8, PT ;  /* 0x000000080300720c */ /* 0x000fda0003f06070 */
[----:B------:R-:W-:-:S05]  /*10980*/  @P0 VIADD R2, R2, 0x1 ;  /* 0x0000000102020836 */ /* 0x000fca0000000000 */
[----:B------:R-:W-:Y:S02]  /*10990*/  @!P4 IADD3 R2, -R2, RZ, RZ ;  /* 0x000000ff0202c210 */ /* 0x000fe40007ffe1ff */
[----:B------:R-:W-:-:S05]  /*109a0*/  @!P3 LOP3.LUT R2, RZ, R7, RZ, 0x33, !PT ;  /* 0x00000007ff02b212 */ /* 0x000fca00078e33ff */
[----:B------:R-:W-:-:S07]  /*109b0*/  IMAD.MOV.U32 R3, RZ, RZ, R2 ;  /* 0x000000ffff037224 */ /* 0x000fce00078e0002 */
.L_x_630:
[----:B------:R-:W-:Y:S05]  /*109c0*/  BSYNC B0 ;  /* 0x0000000000007941 */ /* 0x000fea0003800000 */
.L_x_629:
[-C--:B------:R-:W-:Y:S01]  /*109d0*/  IMAD R2, R21, R3.reuse, RZ ;  /* 0x0000000315027224 */ /* 0x080fe200078e02ff */
[----:B------:R-:W-:Y:S04]  /*109e0*/  BSSY B0, `(.L_x_631) ;  /* 0x00000dc000007945 */ /* 0x000fe80003800000 */
[C---:B------:R-:W-:Y:S01]  /*109f0*/  VIADDMNMX R3, R2.reuse, R3, R20, PT ;  /* 0x0000000302037246 */ /* 0x040fe20003800114 */
[----:B------:R-:W-:-:S04]  /*10a00*/  IMAD R2, R2, 0x80, -R5 ;  /* 0x0000008002027824 */ /* 0x000fc800078e0a05 */
[----:B------:R-:W-:Y:S01]  /*10a10*/  IMAD R3, R3, 0x80, -R5 ;  /* 0x0000008003037824 */ /* 0x000fe200078e0a05 */
[----:B------:R-:W-:-:S04]  /*10a20*/  VIMNMX R5, RZ, R2, !PT ;  /* 0x00000002ff057248 */ /* 0x000fc80007fe0100 */
[----:B------:R-:W-:-:S04]  /*10a30*/  VIMNMX R3, R3, R6, PT ;  /* 0x0000000603037248 */ /* 0x000fc80003fe0100 */
[----:B------:R-:W-:-:S13]  /*10a40*/  ISETP.GT.AND P0, PT, R3, R5, PT ;  /* 0x000000050300720c */ /* 0x000fda0003f04270 */
[----:B------:R-:W-:Y:S01]  /*10a50*/  @P0 VIADD R2, R3, 0x7f ;  /* 0x0000007f03020836 */ /* 0x000fe20000000000 */
[----:B------:R-:W-:-:S04]  /*10a60*/  SHF.R.U32.HI R3, RZ, 0x7, R5 ;  /* 0x00000007ff037819 */ /* 0x000fc80000011605 */
[----:B------:R-:W-:-:S04]  /*10a70*/  @P0 SHF.R.S32.HI R5, RZ, 0x1f, R2 ;  /* 0x0000001fff050819 */ /* 0x000fc80000011402 */
[----:B------:R-:W-:Y:S02]  /*10a80*/  @P0 LEA.HI R2, R5, R2, RZ, 0x7 ;  /* 0x0000000205020211 */ /* 0x000fe400078f38ff */
[-C--:B------:R-:W-:Y:S02]  /*10a90*/  MOV R5, R3.reuse ;  /* 0x0000000300057202 */ /* 0x080fe40000000f00 */
[----:B------:R-:W-:Y:S02]  /*10aa0*/  @P0 SHF.R.S32.HI R5, RZ, 0x7, R2 ;  /* 0x00000007ff050819 */ /* 0x000fe40000011402 */
[----:B------:R-:W-:Y:S02]  /*10ab0*/  PLOP3.LUT P0, PT, PT, PT, PT, 0x80, 0x0 ;  /* 0x000000000000781c */ /* 0x000fe40003f0f070 */
[----:B------:R-:W-:-:S13]  /*10ac0*/  ISETP.GT.AND P3, PT, R5, R3, PT ;  /* 0x000000030500720c */ /* 0x000fda0003f64270 */
[----:B------:R-:W-:Y:S05]  /*10ad0*/  @!P3 BRA `(.L_x_632) ;  /* 0x0000000c0030b947 */ /* 0x000fea0003800000 */
[----:B------:R-:W-:Y:S01]  /*10ae0*/  UMOV UR4, 0xffffffff ;  /* 0xffffffff00047882 */ /* 0x000fe20000000000 */
[----:B------:R-:W-:Y:S02]  /*10af0*/  SEL R2, R11, RZ, !P2 ;  /* 0x000000ff0b027207 */ /* 0x000fe40005000000 */
[----:B------:R-:W-:Y:S05]  /*10b00*/  BRA.DIV UR4, `(.L_x_633) ;  /* 0x0000007204547947 */ /* 0x000fea000b800000 */
[----:B------:R-:W0:Y:S02]  /*10b10*/  S2R R6, SR_TID.X ;  /* 0x0000000000067919 */ /* 0x000e240000002100 */
[----:B0-----:R-:W-:-:S04]  /*10b20*/  SHF.R.U32.HI R6, RZ, 0x5, R6 ;  /* 0x00000005ff067819 */ /* 0x001fc80000011606 */
[----:B------:R-:W-:-:S05]  /*10b30*/  LOP3.LUT R6, R6, 0x3, RZ, 0xc0, !PT ;  /* 0x0000000306067812 */ /* 0x000fca00078ec0ff */
[----:B------:R0:W1:Y:S02]  /*10b40*/  SHFL.IDX PT, R14, R6, RZ, 0x1f ;  /* 0x00001fff060e7589 */ /* 0x00006400000e0000 */
.L_x_804:
[----:B-1----:R-:W-:Y:S02]  /*10b50*/  ISETP.NE.AND P0, PT, R14, RZ, PT ;  /* 0x000000ff0e00720c */ /* 0x002fe40003f05270 */
[----:B------:R-:W-:-:S11]  /*10b60*/  PLOP3.LUT P6, PT, PT, PT, PT, 0x8, 0x0 ;  /* 0x000000000000781c */ /* 0x000fd60003fce170 */
[----:B------:R-:W-:Y:S05]  /*10b70*/  @P0 BRA `(.L_x_634) ;  /* 0x00000000000c0947 */ /* 0x000fea0003800000 */
[----:B------:R-:W-:-:S03]  /*10b80*/  UMOV UR4, 0xffffffff ;  /* 0xffffffff00047882 */ /* 0x000fc60000000000 */
[----:B------:R-:W-:Y:S05]  /*10b90*/  BRA.DIV UR4, `(.L_x_635) ;  /* 0x0000007204647947 */ /* 0x000fea000b800000 */
[----:B------:R-:W-:-:S13]  /*10ba0*/  ELECT P6, URZ, PT ;  /* 0x00000000003f782f */ /* 0x000fda00038c0000 */
.L_x_634:
[----:B0-----:R-:W2:Y:S01]  /*10bb0*/  LDL R6, [R1+0x44] ;  /* 0x0000440001067983 */ /* 0x001ea20000100800 */
[----:B------:R-:W-:Y:S01]  /*10bc0*/  BSSY B1, `(.L_x_636) ;  /* 0x0000008000017945 */ /* 0x000fe20003800000 */
[----:B--2---:R-:W-:-:S05]  /*10bd0*/  VIADD R6, R6, 0x1 ;  /* 0x0000000106067836 */ /* 0x004fca0000000000 */
[----:B------:R-:W-:-:S04]  /*10be0*/  LEA.HI R7, R6, R6, RZ, 0x1 ;  /* 0x0000000606077211 */ /* 0x000fc800078f08ff */
[----:B------:R-:W-:-:S05]  /*10bf0*/  LOP3.LUT R7, R7, 0xfffffffe, RZ, 0xc0, !PT ;  /* 0xfffffffe07077812 */ /* 0x000fca00078ec0ff */
[----:B------:R-:W-:-:S05]  /*10c00*/  IMAD.IADD R6, R6, 0x1, -R7 ;  /* 0x0000000106067824 */ /* 0x000fca00078e0a07 */
[----:B------:R-:W-:-:S04]  /*10c10*/  SHF.L.U32 R6, R6, 0x1f, RZ ;  /* 0x0000001f06067819 */ /* 0x000fc800000006ff */
[----:B------:R-:W0:Y:S02]  /*10c20*/  SYNCS.PHASECHK.TRANS64.TRYWAIT P0, [R16+URZ+0x16820], R6 ;  /* 0x01682006100075a7 */ /* 0x000e24000800017f */
[----:B0-----:R-:W-:Y:S05]  /*10c30*/  @!P0 BRA `(.L_x_637) ;  /* 0x00000070005c8947 */ /* 0x001fea0003800000 */
.L_x_807:
[----:B------:R-:W-:Y:S05]  /*10c40*/  BSYNC B1 ;  /* 0x0000000000017941 */ /* 0x000fea0003800000 */
.L_x_636:
[----:B------:R-:W-:Y:S04]  /*10c50*/  BSSY B1, `(.L_x_638) ;  /* 0x0000050000017945 */ /* 0x000fe80003800000 */
[----:B------:R-:W-:Y:S05]  /*10c60*/  @!P6 BRA `(.L_x_639) ;  /* 0x000000040038e947 */ /* 0x000fea0003800000 */
[----:B------:R-:W2:Y:S01]  /*10c70*/  LDL R8, [R1+0x4] ;  /* 0x0000040001087983 */ /* 0x000ea20000100800 */
[----:B0-----:R-:W-:Y:S01]  /*10c80*/  IMAD R6, R28, 0x8, R16 ;  /* 0x000000081c067824 */ /* 0x001fe200078e0210 */
[----:B------:R-:W0:Y:S01]  /*10c90*/  S2R R7, SR_TID.X ;  /* 0x0000000000077919 */ /* 0x000e220000002100 */
[----:B------:R-:W-:Y:S01]  /*10ca0*/  BSSY B2, `(.L_x_640) ;  /* 0x0000006000027945 */ /* 0x000fe20003800000 */
[----:B0-----:R-:W-:-:S04]  /*10cb0*/  LOP3.LUT R7, R7, 0x7f, RZ, 0xc0, !PT ;  /* 0x0000007f07077812 */ /* 0x001fc800078ec0ff */
[----:B------:R-:W-:Y:S02]  /*10cc0*/  ISETP.NE.AND P2, PT, R7, RZ, PT ;  /* 0x000000ff0700720c */ /* 0x000fe40003f45270 */
[----:B--2---:R-:W-:-:S04]  /*10cd0*/  SHF.L.U32 R10, R8, 0x1f, RZ ;  /* 0x0000001f080a7819 */ /* 0x004fc800000006ff */
[----:B------:R-:W0:Y:S02]  /*10ce0*/  SYNCS.PHASECHK.TRANS64.TRYWAIT P0, [R6+URZ+0x168a0], R10 ;  /* 0x0168a00a060075a7 */ /* 0x000e24000800017f */
[----:B0-----:R-:W-:Y:S05]  /*10cf0*/  @!P0 BRA `(.L_x_641) ;  /* 0x0000007000408947 */ /* 0x001fea0003800000 */
.L_x_808:
[----:B------:R-:W-:Y:S05]  /*10d00*/  BSYNC B2 ;  /* 0x0000000000027941 */ /* 0x000fea0003800000 */
.L_x_640:
[----:B------:R-:W-:Y:S04]  /*10d10*/  BSSY B2, `(.L_x_642) ;  /* 0x0000009000027945 */ /* 0x000fe80003800000 */
[----:B------:R-:W-:Y:S05]  /*10d20*/  @P2 BRA `(.L_x_643) ;  /* 0x00000000001c2947 */ /* 0x000fea0003800000 */
[----:B------:R-:W1:Y:S02]  /*10d30*/  S2R R7, SR_TID.X ;  /* 0x0000000000077919 */ /* 0x000e640000002100 */
[----:B-1----:R-:W-:Y:S01]  /*10d40*/  LOP3.LUT R8, R7, 0x1f, RZ, 0xc0, !PT ;  /* 0x0000001f07087812 */ /* 0x002fe200078ec0ff */
[----:B------:R-:W-:-:S03]  /*10d50*/  IMAD.MOV.U32 R7, RZ, RZ, 0x4000 ;  /* 0x00004000ff077424 */ /* 0x000fc600078e00ff */
[----:B------:R-:W-:Y:S01]  /*10d60*/  ISETP.NE.AND P0, PT, R8, RZ, PT ;  /* 0x000000ff0800720c */ /* 0x000fe20003f05270 */
[----:B------:R1:W-:-:S12]  /*10d70*/  SYNCS.ARRIVE.TRANS64 RZ, [R6+URZ+0x16890], R7 ;  /* 0x0168900706ff79a7 */ /* 0x0003d8000800003f */
[----:B-1----:R-:W-:Y:S05]  /*10d80*/  @!P0 BRA `(.L_x_643) ;  /* 0x0000000000048947 */ /* 0x002fea0003800000 */
[----:B------:R-:W-:Y:S01]  /*10d90*/  BPT.TRAP 0x1 ;  /* 0x000000040000795c */ /* 0x000fe20000300000 */
.L_x_643:
[----:B------:R-:W-:Y:S05]  /*10da0*/  BSYNC B2 ;  /* 0x0000000000027941 */ /* 0x000fea0003800000 */
.L_x_642:
[----:B------:R-:W-:Y:S01]  /*10db0*/  MOV R12, RZ ;  /* 0x000000ff000c7202 */ /* 0x000fe20000000f00 */
[----:B------:R-:W-:Y:S01]  /*10dc0*/  IMAD R7, R5, 0x80, R0 ;  /* 0x0000008005077824 */ /* 0x000fe200078e0200 */
[----:B------:R-:W-:Y:S01]  /*10dd0*/  UIADD3 UR4, UP0, UR40, 0x570, URZ ;  /* 0x0000057028047890 */ /* 0x000fe2000ff1e03f */
[----:B------:R-:W-:Y:S01]  /*10de0*/  IMAD R8, R28, 0x4000, R16 ;  /* 0x000040001c087824 */ /* 0x000fe200078e0210 */
[----:B------:R-:W-:Y:S01]  /*10df0*/  R2UR UR10, R12 ;  /* 0x000000000c0a72ca */ /* 0x000fe200000e0000 */
[----:B------:R-:W-:Y:S01]  /*10e00*/  VIADD R7, R7, 0xffffff80 ;  /* 0xffffff8007077836 */ /* 0x000fe20000000000 */
[----:B------:R-:W-:Y:S01]  /*10e10*/  PLOP3.LUT P0, PT, PT, PT, PT, 0x80, 0x0 ;  /* 0x000000000000781c */ /* 0x000fe20003f0f070 */
[----:B------:R-:W-:Y:S01]  /*10e20*/  VIADD R8, R8, 0xe400 ;  /* 0x0000e40008087836 */ /* 0x000fe20000000000 */
[----:B------:R-:W-:Y:S01]  /*10e30*/  SHF.L.U32 R11, R28, 0xd, RZ ;  /* 0x0000000d1c0b7819 */ /* 0x000fe200000006ff */
[----:B------:R-:W-:Y:S01]  /*10e40*/  VIADD R9, R6, 0x16890 ;  /* 0x0001689006097836 */ /* 0x000fe20000000000 */
[----:B------:R-:W-:Y:S01]  /*10e50*/  UIADD3.X UR5, URZ, UR41, URZ, UP0, !UPT ;  /* 0x000000293f057290 */ /* 0x000fe200087fe43f */
[----:B------:R-:W-:Y:S01]  /*10e60*/  UMOV UR6, 0x0 ;  /* 0x0000000000067882 */ /* 0x000fe20000000000 */
[----:B------:R-:W-:-:S10]  /*10e70*/  UMOV UR7, 0x12f00000 ;  /* 0x12f0000000077882 */ /* 0x000fd40000000000 */
.L_x_644:
[----:B------:R-:W-:-:S13]  /*10e80*/  @P0 ELECT P3, URZ, PT ;  /* 0x00000000003f082f */ /* 0x000fda0003860000 */
[----:B------:R-:W-:Y:S02]  /*10e90*/  @P3 R2UR UR13, R2 ;  /* 0x00000000020d32ca */ /* 0x000fe400000e0000 */
[----:B------:R-:W-:Y:S02]  /*10ea0*/  @P3 R2UR UR12, R17 ;  /* 0x00000000110c32ca */ /* 0x000fe400000e0000 */
[----:B------:R-:W-:Y:S02]  /*10eb0*/  @P3 R2UR UR11, R7 ;  /* 0x00000000070b32ca */ /* 0x000fe400000e0000 */
[----:B------:R-:W-:Y:S02]  /*10ec0*/  @P3 R2UR UR9, R9 ;  /* 0x00000000090932ca */ /* 0x000fe400000e0000 */
[----:B------:R-:W-:Y:S02]  /*10ed0*/  @P3 R2UR UR8, R8 ;  /* 0x00000000080832ca */ /* 0x000fe400000e0000 */
[----:B------:R-:W-:-:S02]  /*10ee0*/  @P3 PLOP3.LUT P0, PT, P3, PT, PT, 0x8, 0x0 ;  /* 0x000000000000381c */ /* 0x000fc40001f0e170 */
[----:B------:R-:W-:-:S09]  /*10ef0*/  PLOP3.LUT P3, PT, PT, PT, PT, 0x8, 0x0 ;  /* 0x000000000000781c */ /* 0x000fd20003f6e170 */
[----:B------:R1:W-:Y:S02]  /*10f00*/  UTMALDG.4D [UR8], [UR4], desc[UR6] ;  /* 0x00000608040075b4 */ /* 0x0003e40008019000 */
[----:B-1----:R-:W-:Y:S05]  /*10f10*/  @P0 BRA.U.ANY `(.L_x_644) ;  /* 0xfffffffd00d80947 */ /* 0x002fea000393ffff */
[----:B------:R-:W1:Y:S01]  /*10f20*/  SYNCS.PHASECHK.TRANS64.TRYWAIT P0, [R6+URZ+0x168c0], R10 ;  /* 0x0168c00a060075a7 */ /* 0x000e62000800017f */
[----:B------:R-:W-:Y:S04]  /*10f30*/  BSSY B2, `(.L_x_645) ;  /* 0x0000002000027945 */ /* 0x000fe80003800000 */
[----:B-1----:R-:W-:Y:S05]  /*10f40*/  @!P0 BRA `(.L_x_646) ;  /* 0x0000006c00c08947 */ /* 0x002fea0003800000 */
.L_x_809:
[----:B------:R-:W-:Y:S05]  /*10f50*/  BSYNC B2 ;  /* 0x0000000000027941 */ /* 0x000fea0003800000 */
.L_x_645:
[----:B------:R-:W-:Y:S01]  /*10f60*/  BSSY B2, `(.L_x_647) ;  /* 0x000000b000027945 */ /* 0x000fe20003800000 */
[----:B------:R-:W-:Y:S02]  /*10f70*/  IMAD.MOV.U32 R8, RZ, RZ, 0x0 ;  /* 0x00000000ff087424 */ /* 0x000fe400078e00ff */
[----:B------:R-:W-:Y:S01]  /*10f80*/  IMAD.MOV.U32 R9, RZ, RZ, 0x12f00000 ;  /* 0x12f00000ff097424 */ /* 0x000fe200078e00ff */
[----:B------:R-:W-:Y:S06]  /*10f90*/  @P2 BRA `(.L_x_648) ;  /* 0x00000000001c2947 */ /* 0x000fec0003800000 */
[----:B------:R-:W2:Y:S01]  /*10fa0*/  S2R R13, SR_TID.X ;  /* 0x00000000000d7919 */ /* 0x000ea20000002100 */
[----:B01----:R-:W-:-:S04]  /*10fb0*/  IMAD.MOV.U32 R10, RZ, RZ, 0x4000 ;  /* 0x00004000ff0a7424 */ /* 0x003fc800078e00ff */
[----:B------:R3:W-:Y:S01]  /*10fc0*/  SYNCS.ARRIVE.TRANS64 RZ, [R6+URZ+0x168b0], R10 ;  /* 0x0168b00a06ff79a7 */ /* 0x0007e2000800003f */
[----:B--2---:R-:W-:-:S04]  /*10fd0*/  LOP3.LUT R13, R13, 0x1f, RZ, 0xc0, !PT ;  /* 0x0000001f0d0d7812 */ /* 0x004fc800078ec0ff */
[----:B------:R-:W-:-:S13]  /*10fe0*/  ISETP.NE.AND P0, PT, R13, RZ, PT ;  /* 0x000000ff0d00720c */ /* 0x000fda0003f05270 */
[----:B---3--:R-:W-:Y:S05]  /*10ff0*/  @!P0 BRA `(.L_x_648) ;  /* 0x0000000000048947 */ /* 0x008fea0003800000 */
[----:B------:R-:W-:Y:S01]  /*11000*/  BPT.TRAP 0x1 ;  /* 0x000000040000795c */ /* 0x000fe20000300000 */
.L_x_648:
[----:B------:R-:W-:Y:S05]  /*11010*/  BSYNC B2 ;  /* 0x0000000000027941 */ /* 0x000fea0003800000 */
.L_x_647:
[----:B------:R-:W-:Y:S01]  /*11020*/  R2UR UR10, R12 ;  /* 0x000000000c0a72ca */ /* 0x000fe200000e0000 */
[----:B------:R-:W-:Y:S01]  /*11030*/  UIADD3 UR4, UP0, UR40, 0x670, URZ ;  /* 0x0000067028047890 */ /* 0x000fe2000ff1e03f */
[----:B------:R-:W-:Y:S01]  /*11040*/  R2UR UR7, R9 ;  /* 0x00000000090772ca */ /* 0x000fe200000e0000 */
[----:B01----:R-:W-:Y:S01]  /*11050*/  VIADD R6, R6, 0x168b0 ;  /* 0x000168b006067836 */ /* 0x003fe20000000000 */
[----:B------:R-:W-:Y:S01]  /*11060*/  R2UR UR6, R8 ;  /* 0x00000000080672ca */ /* 0x000fe200000e0000 */
[----:B------:R-:W-:Y:S01]  /*11070*/  UIADD3.X UR5, URZ, UR41, URZ, UP0, !UPT ;  /* 0x000000293f057290 */ /* 0x000fe200087fe43f */
[----:B------:R-:W-:Y:S02]  /*11080*/  LEA R8, R11, R16, 0x1 ;  /* 0x000000100b087211 */ /* 0x000fe400078e08ff */
[----:B------:R-:W-:-:S03]  /*11090*/  PLOP3.LUT P0, PT, PT, PT, PT, 0x80, 0x0 ;  /* 0x000000000000781c */ /* 0x000fc60003f0f070 */
[----:B------:R-:W-:-:S10]  /*110a0*/  VIADD R8, R8, 0x400 ;  /* 0x0000040008087836 */ /* 0x000fd40000000000 */
.L_x_649:
        /* <DEDUP_REMOVED lines=10> */
.L_x_639:
[----:B------:R-:W-:Y:S05]  /*11150*/  BSYNC B1 ;  /* 0x0000000000017941 */ /* 0x000fea0003800000 */
.L_x_638:
[----:B------:R-:W2:Y:S01]  /*11160*/  LDL.LU R9, [R1+0x4] ;  /* 0x0000040001097983 */ /* 0x000ea20000300800 */
[----:B------:R-:W-:Y:S01]  /*11170*/  VIADD R28, R28, 0x1 ;  /* 0x000000011c1c7836 */ /* 0x000fe20000000000 */
[----:B------:R-:W-:Y:S01]  /*11180*/  PLOP3.LUT P0, PT, PT, PT, PT, 0x8, 0x0 ;  /* 0x000000000000781c */ /* 0x000fe20003f0e170 */
[----:B------:R-:W-:-:S03]  /*11190*/  VIADD R5, R5, 0xfffffffe ;  /* 0xfffffffe05057836 */ /* 0x000fc60000000000 */
[C---:B------:R-:W-:Y:S02]  /*111a0*/  ISETP.NE.AND P2, PT, R28.reuse, 0x2, PT ;  /* 0x000000021c00780c */ /* 0x040fe40003f45270 */
[----:B------:R-:W-:Y:S02]  /*111b0*/  ISETP.GE.AND P3, PT, R5, R3, PT ;  /* 0x000000030500720c */ /* 0x000fe40003f66270 */
[----:B0-----:R-:W-:Y:S02]  /*111c0*/  SEL R6, RZ, 0x1, P2 ;  /* 0x00000001ff067807 */ /* 0x001fe40001000000 */
[----:B------:R-:W-:Y:S02]  /*111d0*/  SEL R28, R28, RZ, P2 ;  /* 0x000000ff1c1c7207 */ /* 0x000fe40001000000 */
[----:B--2---:R-:W-:-:S05]  /*111e0*/  LOP3.LUT R9, R9, R6, RZ, 0x3c, !PT ;  /* 0x0000000609097212 */ /* 0x004fca00078e3cff */
[----:B------:R0:W-:Y:S02]  /*111f0*/  STL [R1+0x4], R9 ;  /* 0x0000040901007387 */ /* 0x0001e40000100800 */
[----:B------:R-:W-:Y:S05]  /*11200*/  @!P3 BRA `(.L_x_632) ;  /* 0x000000040064b947 */ /* 0x000fea0003800000 */
.L_x_662:
[----:B------:R-:W-:Y:S05]  /*11210*/  YIELD ;  /* 0x0000000000007946 */ /* 0x000fea0003800000 */
[----:B------:R-:W-:Y:S04]  /*11220*/  BSSY B1, `(.L_x_650) ;  /* 0x000004d000017945 */ /* 0x000fe80003800000 */
[----:B-1----:R-:W-:Y:S05]  /*11230*/  @!P6 BRA `(.L_x_651) ;  /* 0x00000004002ce947 */ /* 0x002fea0003800000 */
[----:B------:R-:W2:Y:S01]  /*11240*/  LDL R7, [R1+0x4] ;  /* 0x0000040001077983 */ /* 0x000ea20000100800 */
[----:B------:R-:W1:Y:S02]  /*11250*/  S2R R6, SR_TID.X ;  /* 0x0000000000067919 */ /* 0x000e640000002100 */
[----:B-1----:R-:W-:Y:S02]  /*11260*/  LOP3.LUT R8, R6, 0x7f, RZ, 0xc0, !PT ;  /* 0x0000007f06087812 */ /* 0x002fe400078ec0ff */
[----:B------:R-:W-:Y:S01]  /*11270*/  LEA R6, R28, R16, 0x3 ;  /* 0x000000101c067211 */ /* 0x000fe200078e18ff */
[----:B------:R-:W-:Y:S01]  /*11280*/  BSSY B2, `(.L_x_652) ;  /* 0x0000005000027945 */ /* 0x000fe20003800000 */
[----:B------:R-:W-:Y:S02]  /*11290*/  ISETP.NE.AND P3, PT, R8, RZ, PT ;  /* 0x000000ff0800720c */ /* 0x000fe40003f65270 */
[----:B--2---:R-:W-:-:S04]  /*112a0*/  SHF.L.U32 R7, R7, 0x1f, RZ ;  /* 0x0000001f07077819 */ /* 0x004fc800000006ff */
[----:B------:R-:W1:Y:S02]  /*112b0*/  SYNCS.PHASECHK.TRANS64.TRYWAIT P2, [R6+URZ+0x168a0], R7 ;  /* 0x0168a007060075a7 */ /* 0x000e64000804017f */
[----:B-1----:R-:W-:Y:S05]  /*112c0*/  @!P2 BRA `(.L_x_653) ;  /* 0x0000006800f4a947 */ /* 0x002fea0003800000 */
.L_x_810:
[----:B------:R-:W-:Y:S05]  /*112d0*/  BSYNC B2 ;  /* 0x0000000000027941 */ /* 0x000fea0003800000 */
.L_x_652:
[----:B------:R-:W-:Y:S04]  /*112e0*/  BSSY B2, `(.L_x_654) ;  /* 0x0000009000027945 */ /* 0x000fe80003800000 */
[----:B------:R-:W-:Y:S05]  /*112f0*/  @P3 BRA `(.L_x_655) ;  /* 0x00000000001c3947 */ /* 0x000fea0003800000 */
[----:B------:R-:W0:Y:S02]  /*11300*/  S2R R8, SR_TID.X ;  /* 0x0000000000087919 */ /* 0x000e240000002100 */
[----:B0-----:R-:W-:Y:S01]  /*11310*/  LOP3.LUT R9, R8, 0x1f, RZ, 0xc0, !PT ;  /* 0x0000001f08097812 */ /* 0x001fe200078ec0ff */
[----:B------:R-:W-:-:S03]  /*11320*/  IMAD.MOV.U32 R8, RZ, RZ, 0x4000 ;  /* 0x00004000ff087424 */ /* 0x000fc600078e00ff */
[----:B------:R-:W-:Y:S01]  /*11330*/  ISETP.NE.AND P2, PT, R9, RZ, PT ;  /* 0x000000ff0900720c */ /* 0x000fe20003f45270 */
[----:B------:R2:W-:-:S12]  /*11340*/  SYNCS.ARRIVE.TRANS64 RZ, [R6+URZ+0x16890], R8 ;  /* 0x0168900806ff79a7 */ /* 0x0005d8000800003f */
[----:B--2---:R-:W-:Y:S05]  /*11350*/  @!P2 BRA `(.L_x_655) ;  /* 0x000000000004a947 */ /* 0x004fea0003800000 */
[----:B------:R-:W-:Y:S01]  /*11360*/  BPT.TRAP 0x1 ;  /* 0x000000040000795c */ /* 0x000fe20000300000 */
.L_x_655:
[----:B------:R-:W-:Y:S05]  /*11370*/  BSYNC B2 ;  /* 0x0000000000027941 */ /* 0x000fea0003800000 */
.L_x_654:
[----:B------:R-:W-:Y:S01]  /*11380*/  IMAD.MOV.U32 R12, RZ, RZ, RZ ;  /* 0x000000ffff0c7224 */ /* 0x000fe200078e00ff */
[----:B------:R-:W-:Y:S01]  /*11390*/  UIADD3 UR4, UP0, UR40, 0x570, URZ ;  /* 0x0000057028047890 */ /* 0x000fe2000ff1e03f */
[----:B------:R-:W-:Y:S01]  /*113a0*/  IMAD R8, R28, 0x4000, R16 ;  /* 0x000040001c087824 */ /* 0x000fe200078e0210 */
[----:B------:R-:W-:Y:S01]  /*113b0*/  PLOP3.LUT P2, PT, PT, PT, PT, 0x80, 0x0 ;  /* 0x000000000000781c */ /* 0x000fe20003f4f070 */
[----:B0-----:R-:W-:Y:S01]  /*113c0*/  IMAD R9, R5, 0x80, R0 ;  /* 0x0000008005097824 */ /* 0x001fe200078e0200 */
[----:B------:R-:W-:Y:S01]  /*113d0*/  R2UR UR10, R12 ;  /* 0x000000000c0a72ca */ /* 0x000fe200000e0000 */
[----:B------:R-:W-:Y:S01]  /*113e0*/  VIADD R11, R8, 0xe400 ;  /* 0x0000e400080b7836 */ /* 0x000fe20000000000 */
[----:B------:R-:W-:Y:S01]  /*113f0*/  IADD3 R10, R6, 0x16890, RZ ;  /* 0x00016890060a7810 */ /* 0x000fe20007ffe0ff */
[----:B------:R-:W-:Y:S01]  /*11400*/  UIADD3.X UR5, URZ, UR41, URZ, UP0, !UPT ;  /* 0x000000293f057290 */ /* 0x000fe200087fe43f */
[----:B------:R-:W-:Y:S01]  /*11410*/  UMOV UR6, 0x0 ;  /* 0x0000000000067882 */ /* 0x000fe20000000000 */
[----:B------:R-:W-:-:S10]  /*11420*/  UMOV UR7, 0x12f00000 ;  /* 0x12f0000000077882 */ /* 0x000fd40000000000 */
.L_x_656:
        /* <DEDUP_REMOVED lines=9> */
[----:B0-----:R-:W-:Y:S05]  /*114c0*/  @P2 BRA.U.ANY `(.L_x_656) ;  /* 0xfffffffd00d82947 */ /* 0x001fea000393ffff */
[----:B------:R-:W0:Y:S01]  /*114d0*/  SYNCS.PHASECHK.TRANS64.TRYWAIT P2, [R6+URZ+0x168c0], R7 ;  /* 0x0168c007060075a7 */ /* 0x000e22000804017f */
[----:B------:R-:W-:Y:S04]  /*114e0*/  BSSY B2, `(.L_x_657) ;  /* 0x0000002000027945 */ /* 0x000fe80003800000 */
[----:B0-----:R-:W-:Y:S05]  /*114f0*/  @!P2 BRA `(.L_x_658) ;  /* 0x00000068007ca947 */ /* 0x001fea0003800000 */
.L_x_811:
[----:B------:R-:W-:Y:S05]  /*11500*/  BSYNC B2 ;  /* 0x0000000000027941 */ /* 0x000fea0003800000 */
.L_x_657:
        /* <DEDUP_REMOVED lines=11> */
.L_x_660:
[----:B------:R-:W-:Y:S05]  /*115c0*/  BSYNC B2 ;  /* 0x0000000000027941 */ /* 0x000fea0003800000 */
.L_x_659:
[----:B------:R-:W-:Y:S01]  /*115d0*/  R2UR UR10, R12 ;  /* 0x000000000c0a72ca */ /* 0x000fe200000e0000 */
[----:B------:R-:W-:Y:S01]  /*115e0*/  UIADD3 UR4, UP0, UR40, 0x670, URZ ;  /* 0x0000067028047890 */ /* 0x000fe2000ff1e03f */
[----:B------:R-:W-:Y:S01]  /*115f0*/  R2UR UR6, R10 ;  /* 0x000000000a0672ca */ /* 0x000fe200000e0000 */
[----:B01----:R-:W-:Y:S01]  /*11600*/  VIADD R6, R6, 0x168b0 ;  /* 0x000168b006067836 */ /* 0x003fe20000000000 */
[----:B------:R-:W-:Y:S01]  /*11610*/  R2UR UR7, R11 ;  /* 0x000000000b0772ca */ /* 0x000fe200000e0000 */
[----:B------:R-:W-:Y:S01]  /*11620*/  UIADD3.X UR5, URZ, UR41, URZ, UP0, !UPT ;  /* 0x000000293f057290 */ /* 0x000fe200087fe43f */
[----:B------:R-:W-:Y:S02]  /*11630*/  PLOP3.LUT P2, PT, PT, PT, PT, 0x80, 0x0 ;  /* 0x000000000000781c */ /* 0x000fe40003f4f070 */
[----:B------:R-:W-:-:S11]  /*11640*/  IADD3 R8, R8, 0x400, RZ ;  /* 0x0000040008087810 */ /* 0x000fd60007ffe0ff */
.L_x_661:
        /* <DEDUP_REMOVED lines=10> */
.L_x_651:
[----:B------:R-:W-:Y:S05]  /*116f0*/  BSYNC B1 ;  /* 0x0000000000017941 */ /* 0x000fea0003800000 */
.L_x_650:
[----:B------:R-:W2:Y:S01]  /*11700*/  LDL.LU R7, [R1+0x4] ;  /* 0x0000040001077983 */ /* 0x000ea20000300800 */
[----:B------:R-:W-:Y:S01]  /*11710*/  VIADD R28, R28, 0x1 ;  /* 0x000000011c1c7836 */ /* 0x000fe20000000000 */
[C---:B------:R-:W-:Y:S01]  /*11720*/  ISETP.GT.AND P3, PT, R5.reuse, R3, PT ;  /* 0x000000030500720c */ /* 0x040fe20003f64270 */
[----:B------:R-:W-:-:S03]  /*11730*/  VIADD R5, R5, 0xffffffff ;  /* 0xffffffff05057836 */ /* 0x000fc60000000000 */
[----:B------:R-:W-:-:S04]  /*11740*/  ISETP.NE.AND P2, PT, R28, 0x2, PT ;  /* 0x000000021c00780c */ /* 0x000fc80003f45270 */
[----:B------:R-:W-:Y:S02]  /*11750*/  SEL R6, RZ, 0x1, P2 ;  /* 0x00000001ff067807 */ /* 0x000fe40001000000 */
[----:B------:R-:W-:Y:S02]  /*11760*/  SEL R28, R28, RZ, P2 ;  /* 0x000000ff1c1c7207 */ /* 0x000fe40001000000 */
[----:B--2---:R-:W-:-:S05]  /*11770*/  LOP3.LUT R7, R7, R6, RZ, 0x3c, !PT ;  /* 0x0000000607077212 */ /* 0x004fca00078e3cff */
[----:B------:R1:W-:Y:S01]  /*11780*/  STL [R1+0x4], R7 ;  /* 0x0000040701007387 */ /* 0x0003e20000100800 */
[----:B------:R-:W-:Y:S05]  /*11790*/  @P3 BRA `(.L_x_662) ;  /* 0xfffffff8009c3947 */ /* 0x000fea000383ffff */
.L_x_632:
[----:B------:R-:W-:Y:S05]  /*117a0*/  BSYNC B0 ;  /* 0x0000000000007941 */ /* 0x000fea0003800000 */
.L_x_631:
[----:B------:R-:W-:Y:S05]  /*117b0*/  @!P0 WARPSYNC.ALL ;  /* 0x0000000000008948 */ /* 0x000fea0003800000 */
[----:B------:R-:W-:Y:S01]  /*117c0*/  @!P0 BAR.SYNC.DEFER_BLOCKING 0xc, 0x200 ;  /* 0x0308000000008b1d */ /* 0x000fe20000010000 */
[----:B------:R-:W-:-:S05]  /*117d0*/  IMAD.MOV.U32 R0, RZ, RZ, RZ ;  /* 0x000000ffff007224 */ /* 0x000fca00078e00ff */
[----:B------:R-:W-:Y:S04]  /*117e0*/  BSSY B0, `(.L_x_663) ;  /* 0x000001e000007945 */ /* 0x000fe80003800000 */
[----:B------:R-:W-:Y:S05]  /*117f0*/  @!P1 BRA `(.L_x_664) ;  /* 0x0000000000709947 */ /* 0x000fea0003800000 */
[----:B------:R-:W-:-:S13]  /*11800*/  ISETP.NE.AND P0, PT, R4, RZ, PT ;  /* 0x000000ff0400720c */ /* 0x000fda0003f05270 */
[----:B------:R-:W2:Y:S02]  /*11810*/  @!P0 LDC R4, c[0x0][0x9f0] ;  /* 0x00027c00ff048b82 */ /* 0x000ea40000000800 */
[-C--:B--2---:R-:W-:Y:S02]  /*11820*/  IABS R0, R4.reuse ;  /* 0x0000000400007213 */ /* 0x084fe40000000000 */
[----:B------:R-:W-:Y:S02]  /*11830*/  IABS R6, R4 ;  /* 0x0000000400067213 */ /* 0x000fe40000000000 */
[----:B------:R-:W2:Y:S03]  /*11840*/  I2F.RP R2, R0 ;  /* 0x0000000000027306 */ /* 0x000ea60000209400 */
[----:B------:R-:W-:-:S05]  /*11850*/  IMAD.MOV R6, RZ, RZ, -R6 ;  /* 0x000000ffff067224 */ /* 0x000fca00078e0a06 */
[----:B--2---:R-:W2:Y:S02]  /*11860*/  MUFU.RCP R2, R2 ;  /* 0x0000000200027308 */ /* 0x004ea40000001000 */
[----:B--2---:R-:W-:-:S06]  /*11870*/  IADD3 R2, R2, 0xffffffe, RZ ;  /* 0x0ffffffe02027810 */ /* 0x004fcc0007ffe0ff */
[----:B------:R-:W2:Y:S02]  /*11880*/  F2I.FTZ.U32.TRUNC.NTZ R3, R2 ;  /* 0x0000000200037305 */ /* 0x000ea4000021f000 */
[----:B--2---:R-:W-:-:S04]  /*11890*/  IMAD.MOV R2, RZ, RZ, -R3 ;  /* 0x000000ffff027224 */ /* 0x004fc800078e0a03 */
[----:B------:R-:W-:Y:S02]  /*118a0*/  IMAD R5, R2, R0, RZ ;  /* 0x0000000002057224 */ /* 0x000fe400078e02ff */
[----:B------:R-:W-:-:S04]  /*118b0*/  IMAD.MOV.U32 R2, RZ, RZ, RZ ;  /* 0x000000ffff027224 */ /* 0x000fc800078e00ff */
[----:B------:R-:W-:Y:S01]  /*118c0*/  IMAD.HI.U32 R5, R3, R5, R2 ;  /* 0x0000000503057227 */ /* 0x000fe200078e0002 */
[----:B------:R-:W-:-:S04]  /*118d0*/  IADD3 R3, R20, -0x1, R4 ;  /* 0xffffffff14037810 */ /* 0x000fc80007ffe004 */
[----:B------:R-:W-:Y:S02]  /*118e0*/  IABS R2, R3 ;  /* 0x0000000300027213 */ /* 0x000fe40000000000 */
[----:B------:R-:W-:-:S03]  /*118f0*/  LOP3.LUT R3, R3, R4, RZ, 0x3c, !PT ;  /* 0x0000000403037212 */ /* 0x000fc600078e3cff */
[----:B------:R-:W-:Y:S01]  /*11900*/  IMAD.HI.U32 R5, R5, R2, RZ ;  /* 0x0000000205057227 */ /* 0x000fe200078e00ff */
[----:B------:R-:W-:-:S03]  /*11910*/  ISETP.GE.AND P2, PT, R3, RZ, PT ;  /* 0x000000ff0300720c */ /* 0x000fc60003f46270 */
[----:B------:R-:W-:-:S05]  /*11920*/  IMAD R2, R5, R6, R2 ;  /* 0x0000000605027224 */ /* 0x000fca00078e0202 */
[----:B------:R-:W-:-:S13]  /*11930*/  ISETP.GT.U32.AND P1, PT, R0, R2, PT ;  /* 0x000000020000720c */ /* 0x000fda0003f24070 */
[----:B------:R-:W-:Y:S01]  /*11940*/  @!P1 IMAD.IADD R2, R2, 0x1, -R0 ;  /* 0x0000000102029824 */ /* 0x000fe200078e0a00 */
[----:B------:R-:W-:Y:S02]  /*11950*/  @!P1 IADD3 R5, R5, 0x1, RZ ;  /* 0x0000000105059810 */ /* 0x000fe40007ffe0ff */
[----:B------:R-:W-:Y:S02]  /*11960*/  ISETP.NE.AND P1, PT, R4, RZ, PT ;  /* 0x000000ff0400720c */ /* 0x000fe40003f25270 */
[----:B------:R-:W-:-:S13]  /*11970*/  ISETP.GE.U32.AND P0, PT, R2, R0, PT ;  /* 0x000000000200720c */ /* 0x000fda0003f06070 */
[----:B------:R-:W-:-:S04]  /*11980*/  @P0 VIADD R5, R5, 0x1 ;  /* 0x0000000105050836 */ /* 0x000fc80000000000 */
[----:B------:R-:W-:-:S04]  /*11990*/  IMAD.MOV.U32 R0, RZ, RZ, R5 ;  /* 0x000000ffff007224 */ /* 0x000fc800078e0005 */
[----:B------:R-:W-:Y:S01]  /*119a0*/  @!P2 IMAD.MOV R0, RZ, RZ, -R0 ;  /* 0x000000ffff00a224 */ /* 0x000fe200078e0a00 */
[----:B------:R-:W-:-:S07]  /*119b0*/  @!P1 LOP3.LUT R0, RZ, R4, RZ, 0x33, !PT ;  /* 0x00000004ff009212 */ /* 0x000fce00078e33ff */
.L_x_664:
[----:B------:R-:W-:Y:S05]  /*119c0*/  BSYNC B0 ;  /* 0x0000000000007941 */ /* 0x000fea0003800000 */
.L_x_663:
[-C--:B------:R-:W-:Y:S01]  /*119d0*/  IMAD R2, R21, R0.reuse, RZ ;  /* 0x0000000015027224 */ /* 0x080fe200078e02ff */
[----:B------:R-:W-:Y:S04]  /*119e0*/  BSSY B7, `(.L_x_665) ;  /* 0x000039f000077945 */ /* 0x000fe80003800000 */
[----:B------:R-:W-:Y:S01]  /*119f0*/  VIADDMNMX R26, R2, R0, R20, PT ;  /* 0x00000000021a7246 */ /* 0x000fe20003800114 */
[----:B------:R2:W-:Y:S03]  /*11a00*/  STL [R1+0x18], R2 ;  /* 0x0000180201007387 */ /* 0x0005e60000100800 */
[----:B------:R-:W-:Y:S01]  /*11a10*/  ISETP.GT.AND P0, PT, R26, R2, PT ;  /* 0x000000021a00720c */ /* 0x000fe20003f04270 */
[----:B------:R2:W-:-:S12]  /*11a20*/  STL [R1+0x3c], R26 ;  /* 0x00003c1a01007387 */ /* 0x0005d80000100800 */
[----:B--2---:R-:W-:Y:S05]  /*11a30*/  @P0 BRA `(.L_x_666) ;  /* 0x0000000000440947 */ /* 0x004fea0003800000 */
[----:B------:R-:W2:Y:S02]  /*11a40*/  S2R R2, SR_TID.X ;  /* 0x0000000000027919 */ /* 0x000ea40000002100 */
[----:B--2---:R-:W-:-:S04]  /*11a50*/  LOP3.LUT R2, R2, 0x7f, RZ, 0xc0, !PT ;  /* 0x0000007f02027812 */ /* 0x004fc800078ec0ff */
[----:B------:R-:W-:-:S13]  /*11a60*/  ISETP.NE.AND P0, PT, R2, RZ, PT ;  /* 0x000000ff0200720c */ /* 0x000fda0003f05270 */
[----:B------:R-:W-:Y:S05]  /*11a70*/  @P0 BRA `(.L_x_667) ;  /* 0x0000003800540947 */ /* 0x000fea0003800000 */
[----:B------:R-:W2:Y:S01]  /*11a80*/  S2R R5, SR_LANEID ;  /* 0x0000000000057919 */ /* 0x000ea20000000000 */
[----:B------:R-:W-:Y:S01]  /*11a90*/  VOTEU.ANY UR4, UPT, PT ;  /* 0x0000000000047886 */ /* 0x000fe200038e0100 */
[----:B------:R-:W3:Y:S01]  /*11aa0*/  LDC.64 R2, c[0x0][0xc60] ;  /* 0x00031800ff027b82 */ /* 0x000ee20000000a00 */
[----:B------:R-:W2:Y:S02]  /*11ab0*/  FLO.U32 R0, UR4 ;  /* 0x0000000400007d00 */ /* 0x000ea400080e0000 */
[----:B--2---:R-:W-:-:S06]  /*11ac0*/  ISETP.EQ.U32.AND P0, PT, R0, R5, PT ;  /* 0x000000050000720c */ /* 0x004fcc0003f02070 */
[----:B------:R-:W3:Y:S07]  /*11ad0*/  POPC R5, UR4 ;  /* 0x0000000400057d09 */ /* 0x000eee0008000000 */
[----:B---3--:R-:W2:Y:S01]  /*11ae0*/  @P0 ATOMG.E.ADD.STRONG.GPU PT, R3, desc[UR42][R2.64], R5 ;  /* 0x00000005020309a8 */ /* 0x008ea200081ee1ea */
[----:B------:R-:W3:Y:S02]  /*11af0*/  S2R R4, SR_LTMASK ;  /* 0x0000000000047919 */ /* 0x000ee40000003900 */
[----:B---3--:R-:W-:-:S04]  /*11b00*/  LOP3.LUT R4, R4, UR4, RZ, 0xc0, !PT ;  /* 0x0000000404047c12 */ /* 0x008fc8000f8ec0ff */
[----:B-1----:R-:W1:Y:S01]  /*11b10*/  POPC R7, R4 ;  /* 0x0000000400077309 */ /* 0x002e620000000000 */
[----:B--2---:R-:W1:Y:S02]  /*11b20*/  SHFL.IDX PT, R0, R3, R0, 0x1f ;  /* 0x00001f0003007589 */ /* 0x004e6400000e0000 */
[----:B-1----:R-:W-:Y:S01]  /*11b30*/  IADD3 R24, R0, UR37, R7 ;  /* 0x0000002500187c10 */ /* 0x002fe2000fffe007 */
[----:B------:R-:W-:Y:S06]  /*11b40*/  BRA `(.L_x_667) ;  /* 0x0000003800207947 */ /* 0x000fec0003800000 */
.L_x_666:
        /* <DEDUP_REMOVED lines=8> */
[----:B------:R-:W-:Y:S01]  /*11bd0*/  MOV R4, UR6 ;  /* 0x0000000600047c02 */ /* 0x000fe20008000f00 */
[----:B------:R-:W-:Y:S01]  /*11be0*/  IMAD.U32 R5, RZ, RZ, UR7 ;  /* 0x00000007ff057e24 */ /* 0x000fe2000f8e00ff */
[----:B------:R-:W2:Y:S01]  /*11bf0*/  LDC.64 R2, c[0x4][R2] ;  /* 0x0100000002027b82 */ /* 0x000ea20000000a00 */
[----:B------:R-:W-:Y:S01]  /*11c00*/  IMAD.U32 R6, RZ, RZ, UR8 ;  /* 0x00000008ff067e24 */ /* 0x000fe2000f8e00ff */
[----:B------:R-:W-:Y:S01]  /*11c10*/  MOV R11, UR5 ;  /* 0x00000005000b7c02 */ /* 0x000fe20008000f00 */
[----:B-1----:R-:W-:Y:S02]  /*11c20*/  IMAD.U32 R7, RZ, RZ, UR9 ;  /* 0x00000009ff077e24 */ /* 0x002fe4000f8e00ff */
[----:B------:R-:W-:-:S02]  /*11c30*/  IMAD.U32 R10, RZ, RZ, UR4 ;  /* 0x00000004ff0a7e24 */ /* 0x000fc4000f8e00ff */
[----:B------:R-:W-:Y:S02]  /*11c40*/  IMAD.MOV.U32 R8, RZ, RZ, 0x70 ;  /* 0x00000070ff087424 */ /* 0x000fe400078e00ff */
[----:B------:R-:W-:Y:S02]  /*11c50*/  IMAD.MOV.U32 R12, RZ, RZ, 0x1 ;  /* 0x00000001ff0c7424 */ /* 0x000fe400078e00ff */
[----:B------:R-:W-:-:S07]  /*11c60*/  IMAD.MOV.U32 R13, RZ, RZ, RZ ;  /* 0x000000ffff0d7224 */ /* 0x000fce00078e00ff */
[----:B------:R-:W-:-:S07]  /*11c70*/  LEPC R20, `(.L_x_669) ;  /* 0x000000001014794e */ /* 0x000fce0000000000 */
[----:B0-2---:R-:W-:Y:S05]  /*11c80*/  CALL.ABS.NOINC R2 ;  /* 0x0000000002007343 */ /* 0x005fea0003c00000 */
.L_x_669:
[----:B------:R-:W-:Y:S05]  /*11c90*/  BSYNC B6 ;  /* 0x0000000000067941 */ /* 0x000fea0003800000 */
.L_x_668:
        /* <DEDUP_REMOVED lines=8> */
[----:B------:R2:W3:Y:S01]  /*11d20*/  LDC.64 R2, c[0x4][R23] ;  /* 0x0100000017027b82 */ /* 0x0004e20000000a00 */
[----:B------:R-:W-:Y:S01]  /*11d30*/  MOV R4, UR6 ;  /* 0x0000000600047c02 */ /* 0x000fe20008000f00 */
[----:B------:R-:W-:Y:S01]  /*11d40*/  IMAD.U32 R5, RZ, RZ, UR7 ;  /* 0x00000007ff057e24 */ /* 0x000fe2000f8e00ff */
[----:B------:R-:W-:Y:S01]  /*11d50*/  MOV R11, UR5 ;  /* 0x00000005000b7c02 */ /* 0x000fe20008000f00 */
[----:B------:R-:W-:Y:S02]  /*11d60*/  IMAD.U32 R6, RZ, RZ, UR8 ;  /* 0x00000008ff067e24 */ /* 0x000fe4000f8e00ff */
[----:B-1----:R-:W-:-:S02]  /*11d70*/  IMAD.U32 R7, RZ, RZ, UR9 ;  /* 0x00000009ff077e24 */ /* 0x002fc4000f8e00ff */
[----:B------:R-:W-:Y:S02]  /*11d80*/  IMAD.U32 R10, RZ, RZ, UR4 ;  /* 0x00000004ff0a7e24 */ /* 0x000fe4000f8e00ff */
[----:B------:R-:W-:Y:S02]  /*11d90*/  IMAD.MOV.U32 R8, RZ, RZ, 0x70 ;  /* 0x00000070ff087424 */ /* 0x000fe400078e00ff */
[----:B------:R-:W-:Y:S02]  /*11da0*/  IMAD.MOV.U32 R12, RZ, RZ, 0x1 ;  /* 0x00000001ff0c7424 */ /* 0x000fe400078e00ff */
[----:B--2---:R-:W-:-:S07]  /*11db0*/  IMAD.MOV.U32 R13, RZ, RZ, RZ ;  /* 0x000000ffff0d7224 */ /* 0x004fce00078e00ff */
[----:B------:R-:W-:-:S07]  /*11dc0*/  LEPC R20, `(.L_x_672) ;  /* 0x000000001014794e */ /* 0x000fce0000000000 */
[----:B0--3--:R-:W-:Y:S05]  /*11dd0*/  CALL.ABS.NOINC R2 ;  /* 0x0000000002007343 */ /* 0x009fea0003c00000 */
.L_x_672:
[----:B------:R0:W1:Y:S01]  /*11de0*/  LDC.64 R2, c[0x4][R23] ;  /* 0x0100000017027b82 */ /* 0x0000620000000a00 */
[----:B------:R-:W-:Y:S01]  /*11df0*/  ULDC.64 UR4, c[0x4][0x88] ;  /* 0x0100220000047ab9 */ /* 0x000fe20000000a00 */
[----:B------:R-:W-:Y:S01]  /*11e00*/  ULDC.64 UR6, c[0x4][0x90] ;  /* 0x0100240000067ab9 */ /* 0x000fe20000000a00 */
[----:B------:R-:W-:Y:S01]  /*11e10*/  ULDC.64 UR8, c[0x4][0x18] ;  /* 0x0100060000087ab9 */ /* 0x000fe20000000a00 */
[----:B------:R-:W-:Y:S01]  /*11e20*/  IMAD.U32 R4, RZ, RZ, UR4 ;  /* 0x00000004ff047e24 */ /* 0x000fe2000f8e00ff */
[----:B------:R-:W-:Y:S01]  /*11e30*/  MOV R5, UR5 ;  /* 0x0000000500057c02 */ /* 0x000fe20008000f00 */
        /* <DEDUP_REMOVED lines=9> */
.L_x_671:
[----:B------:R-:W-:Y:S05]  /*11ed0*/  BSYNC B6 ;  /* 0x0000000000067941 */ /* 0x000fea0003800000 */
.L_x_670:
[----:B------:R2:W3:Y:S01]  /*11ee0*/  LDL R20, [R1+0xc] ;  /* 0x00000c0001147983 */ /* 0x0004e20000100800 */
[----:B------:R-:W-:Y:S01]  /*11ef0*/  ULDC.64 UR4, c[0x0][0x9f8] ;  /* 0x00027e0000047ab9 */ /* 0x000fe20000000a00 */
[----:B------:R-:W-:Y:S01]  /*11f00*/  IMAD.MOV.U32 R2, RZ, RZ, R26 ;  /* 0x000000ffff027224 */ /* 0x000fe200078e001a */
[----:B------:R-:W-:Y:S01]  /*11f10*/  ISETP.NE.U32.AND P0, PT, RZ, UR4, PT ;  /* 0x00000004ff007c0c */ /* 0x000fe2000bf05070 */
[----:B------:R-:W4:Y:S01]  /*11f20*/  LDL R26, [R1+0x14] ;  /* 0x00001400011a7983 */ /* 0x000f220000100800 */
[----:B------:R-:W1:Y:S02]  /*11f30*/  LDC R6, c[0x0][0x430] ;  /* 0x00010c00ff067b82 */ /* 0x000e640000000800 */
[----:B------:R-:W-:Y:S01]  /*11f40*/  ISETP.NE.AND.EX P0, PT, RZ, UR5, PT, P0 ;  /* 0x00000005ff007c0c */ /* 0x000fe2000bf05300 */
[----:B------:R-:W2:Y:S01]  /*11f50*/  LDL R21, [R1+0x1c] ;  /* 0x00001c0001157983 */ /* 0x000ea20000100800 */
[----:B------:R-:W3:Y:S03]  /*11f60*/  S2R R23, SR_TID.X ;  /* 0x0000000000177919 */ /* 0x000ee60000002100 */
[----:B0-----:R-:W2:Y:S08]  /*11f70*/  LDL.LU R9, [R1] ;  /* 0x0000000001097983 */ /* 0x001eb00000300800 */
[----:B------:R-:W-:-:S04]  /*11f80*/  @P0 IADD3 R18, P1, R18, UR4, RZ ;  /* 0x0000000412120c10 */ /* 0x000fc8000ff3e0ff */
[----:B------:R-:W-:Y:S02]  /*11f90*/  @P0 IADD3.X R19, R19, UR5, RZ, P1, !PT ;  /* 0x0000000513130c10 */ /* 0x000fe40008ffe4ff */
[----:B-1----:R-:W-:-:S13]  /*11fa0*/  ISETP.NE.AND P1, PT, R6, 0x1, PT ;  /* 0x000000010600780c */ /* 0x002fda0003f25270 */
[----:B------:R-:W0:Y:S01]  /*11fb0*/  @P1 LDC R3, c[0x0][0x434] ;  /* 0x00010d00ff031b82 */ /* 0x000e220000000800 */
[----:B---3--:R-:W3:Y:S01]  /*11fc0*/  @P0 LDG.E R20, desc[UR42][R18.64] ;  /* 0x0000002a12140981 */ /* 0x008ee2000c1e1900 */
[C---:B------:R-:W-:Y:S01]  /*11fd0*/  LOP3.LUT R0, R23.reuse, 0x7f, RZ, 0xc0, !PT ;  /* 0x0000007f17007812 */ /* 0x040fe200078ec0ff */
[----:B------:R-:W-:Y:S01]  /*11fe0*/  IMAD.SHL.U32 R4, R23, 0x10, RZ ;  /* 0x0000001017047824 */ /* 0x000fe200078e00ff */
[----:B------:R-:W-:-:S04]  /*11ff0*/  IADD3 R23, R2, -0x1, RZ ;  /* 0xffffffff02177810 */ /* 0x000fc80007ffe0ff */
[----:B------:R-:W1:Y:S01]  /*12000*/  @P1 LDC R2, c[0x0][0x438] ;  /* 0x00010e00ff021b82 */ /* 0x000e620000000800 */
[----:B------:R-:W-:Y:S01]  /*12010*/  SHF.R.U32.HI R0, RZ, 0x3, R0 ;  /* 0x00000003ff007819 */ /* 0x000fe20000011600 */
[----:B------:R-:W-:Y:S01]  /*12020*/  IMAD.SHL.U32 R8, R23, 0x80, RZ ;  /* 0x0000008017087824 */ /* 0x000fe200078e00ff */
[----:B------:R-:W-:-:S04]  /*12030*/  LOP3.LUT R4, R4, 0x70, RZ, 0xc0, !PT ;  /* 0x0000007004047812 */ /* 0x000fc800078ec0ff */
[----:B------:R-:W-:Y:S01]  /*12040*/  LOP3.LUT R0, R8, R0, R4, 0xfe, !PT ;  /* 0x0000000008007212 */ /* 0x000fe200078efe04 */
[----:B---3--:R-:W-:Y:S03]  /*12050*/  @P0 STL [R1+0xc], R20 ;  /* 0x00000c1401000387 */ /* 0x008fe60000100800 */
[C---:B----4-:R-:W-:Y:S01]  /*12060*/  ISETP.GE.AND P0, PT, R0.reuse, R26, PT ;  /* 0x0000001a0000720c */ /* 0x050fe20003f06270 */
[----:B--2---:R-:W-:-:S04]  /*12070*/  IMAD.IADD R0, R0, 0x1, R21 ;  /* 0x0000000100007824 */ /* 0x004fc800078e0215 */
[----:B0-----:R-:W-:-:S04]  /*12080*/  @P1 IMAD.HI.U32 R3, R0, R3, RZ ;  /* 0x0000000300031227 */ /* 0x001fc800078e00ff */
[----:B------:R-:W-:Y:S01]  /*12090*/  IMAD.MOV.U32 R4, RZ, RZ, R0 ;  /* 0x000000ffff047224 */ /* 0x000fe200078e0000 */
[----:B-1----:R-:W-:-:S03]  /*120a0*/  @P1 SHF.R.U32.HI R4, RZ, R2, R3 ;  /* 0x00000002ff041219 */ /* 0x002fc60000011603 */
[----:B------:R-:W0:Y:S01]  /*120b0*/  @!P0 LDC.64 R2, c[0x0][0x428] ;  /* 0x00010a00ff028b82 */ /* 0x000e220000000a00 */
[----:B------:R-:W-:Y:S01]  /*120c0*/  SHF.R.S32.HI R7, RZ, 0x1f, R20 ;  /* 0x0000001fff077819 */ /* 0x000fe20000011414 */
[----:B------:R-:W-:-:S04]  /*120d0*/  IMAD.MOV R5, RZ, RZ, -R4 ;  /* 0x000000ffff057224 */ /* 0x000fc800078e0a04 */
[----:B------:R-:W-:Y:S01]  /*120e0*/  IMAD R0, R6, R5, R0 ;  /* 0x0000000506007224 */ /* 0x000fe200078e0200 */
[--C-:B------:R-:W-:Y:S01]  /*120f0*/  @!P0 SHF.R.S32.HI R5, RZ, 0x1f, R4.reuse ;  /* 0x0000001fff058819 */ /* 0x100fe20000011404 */
[----:B------:R0:W-:Y:S02]  /*12100*/  STL [R1+0x20], R7 ;  /* 0x0000200701007387 */ /* 0x0001e40000100800 */
[-C--:B0-----:R-:W-:Y:S02]  /*12110*/  @!P0 IMAD R7, R7, R2.reuse, RZ ;  /* 0x0000000207078224 */ /* 0x081fe400078e02ff */
[----:B------:R-:W-:-:S04]  /*12120*/  @!P0 IMAD.WIDE.U32 R4, R20, R2, R4 ;  /* 0x0000000214048225 */ /* 0x000fc800078e0004 */
[----:B------:R-:W-:Y:S02]  /*12130*/  @!P0 IMAD R7, R20, R3, R7 ;  /* 0x0000000314078224 */ /* 0x000fe400078e0207 */
[----:B------:R-:W0:Y:S03]  /*12140*/  @!P0 LDC.64 R2, c[0x0][0x418] ;  /* 0x00010600ff028b82 */ /* 0x000e260000000a00 */
[----:B------:R-:W-:Y:S02]  /*12150*/  @!P0 IADD3 R7, R5, R7, RZ ;  /* 0x0000000705078210 */ /* 0x000fe40007ffe0ff */
[----:B0-----:R-:W-:Y:S01]  /*12160*/  @!P0 LEA R6, P1, R4, R2, 0x2 ;  /* 0x0000000204068211 */ /* 0x001fe200078210ff */
[----:B------:R-:W-:-:S03]  /*12170*/  IMAD.MOV.U32 R2, RZ, RZ, RZ ;  /* 0x000000ffff027224 */ /* 0x000fc600078e00ff */
[----:B------:R-:W-:-:S05]  /*12180*/  @!P0 LEA.HI.X R7, R4, R3, R7, 0x2, P1 ;  /* 0x0000000304078211 */ /* 0x000fca00008f1407 */
[----:B------:R0:W5:Y:S01]  /*12190*/  @!P0 LDG.E R2, desc[UR42][R6.64] ;  /* 0x0000002a06028981 */ /* 0x000162000c1e1900 */
[----:B------:R-:W-:-:S05]  /*121a0*/  IMAD.U32 R10, RZ, RZ, UR38 ;  /* 0x00000026ff0a7e24 */ /* 0x000fca000f8e00ff */
[----:B------:R-:W-:Y:S02]  /*121b0*/  ISETP.NE.AND P2, PT, R10, 0x3, PT ;  /* 0x000000030a00780c */ /* 0x000fe40003f45270 */
[----:B------:R-:W-:-:S11]  /*121c0*/  LOP3.LUT R9, R9, 0xfffffffd, RZ, 0xc0, !PT ;  /* 0xfffffffd09097812 */ /* 0x000fd600078ec0ff */
[----:B------:R-:W-:-:S05]  /*121d0*/  @P2 LOP3.LUT R9, R9, 0x2, RZ, 0xfc, !PT ;  /* 0x0000000209092812 */ /* 0x000fca00078efcff */
[----:B------:R0:W-:Y:S01]  /*121e0*/  STL [R1], R9 ;  /* 0x0000000901007387 */ /* 0x0001e20000100800 */
[----:B------:R-:W-:-:S03]  /*121f0*/  UMOV UR4, 0xffffffff ;  /* 0xffffffff00047882 */ /* 0x000fc60000000000 */
[----:B------:R-:W-:Y:S05]  /*12200*/  BRA.DIV UR4, `(.L_x_673) ;  /* 0x0000005e044c7947 */ /* 0x000fea000b800000 */
.L_x_814:
[----:B------:R-:W-:Y:S05]  /*12210*/  @!P2 BRA `(.L_x_674) ;  /* 0x000000000004a947 */ /* 0x000fea0003800000 */
[----:B------:R-:W-:Y:S01]  /*12220*/  BPT.TRAP 0x1 ;  /* 0x000000040000795c */ /* 0x000fe20000300000 */
.L_x_674:
        /* <DEDUP_REMOVED lines=13> */
[----:B------:R-:W-:-:S03]  /*12300*/  ULDC.64 UR4, c[0x0][0x330] ;  /* 0x0000cc0000047ab9 */ /* 0x000fc60000000a00 */
[----:B------:R-:W-:Y:S01]  /*12310*/  IMAD.IADD R5, R5, 0x1, R3 ;  /* 0x0000000105057824 */ /* 0x000fe200078e0203 */
[----:B------:R-:W-:Y:S01]  /*12320*/  LEA R3, R22, R16, 0x3 ;  /* 0x0000001016037211 */ /* 0x000fe200078e18ff */
[----:B------:R-:W-:-:S04]  /*12330*/  IMAD.WIDE.U32 R4, R17, UR4, R4 ;  /* 0x0000000411047c25 */ /* 0x000fc8000f8e0004 */
[----:B------:R-:W-:Y:S01]  /*12340*/  IMAD R19, R17, UR5, R5 ;  /* 0x0000000511137c24 */ /* 0x000fe2000f8e0205 */
[----:B------:R-:W-:-:S04]  /*12350*/  LEA R18, P0, R4, UR6, 0x1 ;  /* 0x0000000604127c11 */ /* 0x000fc8000f8008ff */
[----:B------:R-:W-:Y:S02]  /*12360*/  LEA.HI.X R19, R4, UR7, R19, 0x1, P0 ;  /* 0x0000000704137c11 */ /* 0x000fe400080f0c13 */
[----:B------:R-:W-:-:S06]  /*12370*/  SHF.L.U32 R4, R29, 0x1f, RZ ;  /* 0x0000001f1d047819 */ /* 0x000fcc00000006ff */
[----:B------:R-:W0:Y:S02]  /*12380*/  SYNCS.PHASECHK.TRANS64.TRYWAIT P0, [R3+URZ+0x16840], R4 ;  /* 0x01684004030075a7 */ /* 0x000e24000800017f */
[----:B0-----:R-:W-:Y:S05]  /*12390*/  @!P0 BRA `(.L_x_676) ;  /* 0x0000005c001c8947 */ /* 0x001fea0003800000 */
.L_x_815:
[----:B------:R-:W-:Y:S05]  /*123a0*/  BSYNC B0 ;  /* 0x0000000000007941 */ /* 0x000fea0003800000 */
.L_x_675:
[----:B------:R-:W2:Y:S01]  /*123b0*/  LDL R14, [R1+0x14] ;  /* 0x00001400010e7983 */ /* 0x000ea20000100800 */
[----:B------:R-:W-:Y:S01]  /*123c0*/  ULDC.64 UR4, c[0x0][0x300] ;  /* 0x0000c00000047ab9 */ /* 0x000fe20000000a00 */
[----:B------:R-:W-:Y:S02]  /*123d0*/  ULDC.64 UR6, c[0x0][0x2e8] ;  /* 0x0000ba0000067ab9 */ /* 0x000fe40000000a00 */
[----:B------:R-:W3:Y:S01]  /*123e0*/  LDL.LU R10, [R1] ;  /* 0x00000000010a7983 */ /* 0x000ee20000300800 */
[----:B------:R-:W-:Y:S02]  /*123f0*/  IMAD R6, R6, UR4, RZ ;  /* 0x0000000406067c24 */ /* 0x000fe4000f8e02ff */
[C---:B0-----:R-:W-:Y:S01]  /*12400*/  IMAD.WIDE.U32 R4, R0.reuse, UR4, RZ ;  /* 0x0000000400047c25 */ /* 0x041fe2000f8e00ff */
[----:B------:R-:W0:Y:S03]  /*12410*/  S2R R9, SR_TID.X ;  /* 0x0000000000097919 */ /* 0x000e260000002100 */
[----:B------:R-:W-:Y:S01]  /*12420*/  IMAD R6, R0, UR5, R6 ;  /* 0x0000000500067c24 */ /* 0x000fe2000f8e0206 */
[----:B------:R-:W1:Y:S01]  /*12430*/  S2R R13, SR_TID.X ;  /* 0x00000000000d7919 */ /* 0x000e620000002100 */
[----:B------:R-:W-:-:S02]  /*12440*/  ULDC.64 UR4, c[0x0][0x310] ;  /* 0x0000c40000047ab9 */ /* 0x000fc40000000a00 */
[----:B------:R-:W-:Y:S02]  /*12450*/  IMAD.IADD R5, R5, 0x1, R6 ;  /* 0x0000000105057824 */ /* 0x000fe400078e0206 */
[----:B------:R-:W-:Y:S02]  /*12460*/  IMAD R7, R7, UR4, RZ ;  /* 0x0000000407077c24 */ /* 0x000fe4000f8e02ff */
[----:B------:R-:W-:-:S04]  /*12470*/  IMAD.WIDE.U32 R4, R2, UR4, R4 ;  /* 0x0000000402047c25 */ /* 0x000fc8000f8e0004 */
[----:B------:R-:W-:Y:S01]  /*12480*/  IMAD R7, R2, UR5, R7 ;  /* 0x0000000502077c24 */ /* 0x000fe2000f8e0207 */
[----:B------:R-:W-:-:S03]  /*12490*/  ULDC.64 UR4, c[0x0][0x308] ;  /* 0x0000c20000047ab9 */ /* 0x000fc60000000a00 */
[----:B------:R-:W-:Y:S02]  /*124a0*/  IMAD.IADD R5, R5, 0x1, R7 ;  /* 0x0000000105057824 */ /* 0x000fe400078e0207 */
[----:B------:R-:W-:Y:S01]  /*124b0*/  IMAD.WIDE.U32 R4, R17, UR4, R4 ;  /* 0x0000000411047c25 */ /* 0x000fe2000f8e0004 */
[----:B------:R-:W-:-:S03]  /*124c0*/  ULDC UR4, c[0x0][0x2f4] ;  /* 0x0000bd0000047ab9 */ /* 0x000fc60000000800 */
[----:B------:R-:W-:Y:S01]  /*124d0*/  IMAD R2, R17, UR5, R5 ;  /* 0x0000000511027c24 */ /* 0x000fe2000f8e0205 */
[C---:B------:R-:W-:Y:S02]  /*124e0*/  LEA R0, P0, R4.reuse, UR6, 0x1 ;  /* 0x0000000604007c11 */ /* 0x040fe4000f8008ff */
[----:B0-----:R-:W-:Y:S02]  /*124f0*/  LOP3.LUT R11, R9, 0x7f, RZ, 0xc0, !PT ;  /* 0x0000007f090b7812 */ /* 0x001fe400078ec0ff */
[----:B------:R-:W-:Y:S01]  /*12500*/  LEA.HI.X R2, R4, UR7, R2, 0x1, P0 ;  /* 0x0000000704027c11 */ /* 0x000fe200080f0c02 */
[----:B-1----:R-:W-:Y:S01]  /*12510*/  IMAD.SHL.U32 R9, R13, 0x8, RZ ;  /* 0x000000080d097824 */ /* 0x002fe200078e00ff */
[----:B------:R-:W-:-:S04]  /*12520*/  SHF.R.U32.HI R12, RZ, 0x3, R11 ;  /* 0x00000003ff0c7819 */ /* 0x000fc8000001160b */
[----:B------:R-:W-:-:S04]  /*12530*/  LOP3.LUT R9, R9, 0x38, RZ, 0xc0, !PT ;  /* 0x0000003809097812 */ /* 0x000fc800078ec0ff */
[----:B------:R-:W-:Y:S01]  /*12540*/  ISETP.GE.AND P2, PT, R9, UR4, PT ;  /* 0x0000000409007c0c */ /* 0x000fe2000bf46270 */
[----:B------:R-:W-:Y:S01]  /*12550*/  UMOV UR4, 0xffffffff ;  /* 0xffffffff00047882 */ /* 0x000fe20000000000 */
[----:B--2---:R-:W-:Y:S01]  /*12560*/  IADD3 R4, -R12, R14, -R8 ;  /* 0x0000000e0c047210 */ /* 0x004fe20007ffe908 */
[----:B------:R-:W-:Y:S01]  /*12570*/  IMAD.SHL.U32 R12, R11, 0x8, RZ ;  /* 0x000000080b0c7824 */ /* 0x000fe200078e00ff */
[----:B------:R-:W-:Y:S02]  /*12580*/  SHF.L.U32 R11, R13, 0x3, RZ ;  /* 0x000000030d0b7819 */ /* 0x000fe400000006ff */
[----:B---3--:R-:W-:Y:S02]  /*12590*/  LOP3.LUT R10, R10, 0xfffffffe, RZ, 0xc0, !PT ;  /* 0xfffffffe0a0a7812 */ /* 0x008fe400078ec0ff */
[----:B------:R-:W-:-:S05]  /*125a0*/  LOP3.LUT R11, R11, 0x1f8, RZ, 0xc0, !PT ;  /* 0x000001f80b0b7812 */ /* 0x000fca00078ec0ff */
[----:B------:R-:W-:Y:S02]  /*125b0*/  @P2 LOP3.LUT R10, R10, 0x1, RZ, 0xfc, !PT ;  /* 0x000000010a0a2812 */ /* 0x000fe400078efcff */
[----:B------:R-:W-:Y:S02]  /*125c0*/  LOP3.LUT R11, R11, 0x38, R13, 0x78, !PT ;  /* 0x000000380b0b7812 */ /* 0x000fe400078e780d */
[----:B------:R-:W-:Y:S01]  /*125d0*/  ISETP.GE.AND P0, PT, R4, 0x1, PT ;  /* 0x000000010400780c */ /* 0x000fe20003f06270 */
[----:B------:R0:W-:Y:S01]  /*125e0*/  STL [R1], R10 ;  /* 0x0000000a01007387 */ /* 0x0001e20000100800 */
[----:B------:R-:W-:-:S05]  /*125f0*/  LOP3.LUT R11, R11, 0x200, R12, 0xf8, !PT ;  /* 0x000002000b0b7812 */ /* 0x000fca00078ef80c */
[----:B------:R-:W-:Y:S01]  /*12600*/  IMAD R5, R22, 0x2000, R11 ;  /* 0x0000200016057824 */ /* 0x000fe200078e020b */
[----:B------:R-:W-:Y:S06]  /*12610*/  BRA.DIV UR4, `(.L_x_677) ;  /* 0x0000005a04907947 */ /* 0x000fec000b800000 */
[----:B------:R-:W1:Y:S01]  /*12620*/  SHFL.IDX PT, R7, R0, RZ, 0x181f ;  /* 0x00181fff00077589 */ /* 0x000e6200000e0000 */
[----:B------:R-:W-:-:S03]  /*12630*/  @P0 IMAD R8, R5, 0x2, R16 ;  /* 0x0000000205080824 */ /* 0x000fc600078e0210 */
[----:B------:R-:W2:Y:S01]  /*12640*/  SHFL.IDX PT, R6, R2, RZ, 0x181f ;  /* 0x00181fff02067589 */ /* 0x000ea200000e0000 */
[----:B-1----:R-:W-:-:S05]  /*12650*/  @P0 LEA R7, P1, R9, R7, 0x1 ;  /* 0x0000000709070211 */ /* 0x002fca00078208ff */
[----:B--2---:R-:W-:-:S05]  /*12660*/  @P0 IMAD.X R6, RZ, RZ, R6, P1 ;  /* 0x000000ffff060224 */ /* 0x004fca00008e0606 */
[----:B------:R-:W-:-:S04]  /*12670*/  @P0 LOP3.LUT R7, R7, R6, RZ, 0x3c, !PT ;  /* 0x0000000607070212 */ /* 0x000fc800078e3cff */
[----:B------:R-:W-:-:S04]  /*12680*/  @P0 LOP3.LUT R6, R7, R6, RZ, 0x3c, !PT ;  /* 0x0000000607060212 */ /* 0x000fc800078e3cff */
[----:B------:R-:W-:-:S05]  /*12690*/  @P0 LOP3.LUT R7, R7, R6, RZ, 0x3c, !PT ;  /* 0x0000000607070212 */ /* 0x000fca00078e3cff */
[----:B------:R-:W-:Y:S01]  /*126a0*/  @!PT LDS RZ, [RZ] ;  /* 0x00000000fffff984 */ /* 0x000fe20000000800 */
[----:B------:R1:W-:Y:S01]  /*126b0*/  @P0 LDGSTS.E.BYPASS.LTC128B.128 [R8+0xe400], desc[UR42][R6.64], !P2 ;  /* 0x0e40000006080fae */ /* 0x0003e2000d101d6a */
[----:B------:R-:W-:-:S03]  /*126c0*/  ISETP.GE.AND P0, PT, R4, 0x11, PT ;  /* 0x000000110400780c */ /* 0x000fc60003f06270 */
[----:B-1----:R-:W1:Y:S10]  /*126d0*/  SHFL.IDX PT, R7, R0, 0x1, 0x181f ;  /* 0x00381f0000077f89 */ /* 0x002e7400000e0000 */
[----:B------:R-:W-:Y:S01]  /*126e0*/  @P0 LEA R8, R5, R16, 0x1 ;  /* 0x0000001005080211 */ /* 0x000fe200078e08ff */
        /* <DEDUP_REMOVED lines=49> */
[----:B------:R-:W-:Y:S01]  /*12a00*/  @P0 LEA R8, R5, R16, 0x1 ;  /* 0x0000001005080211 */ /* 0x000fe200078e08ff */
        /* <DEDUP_REMOVED lines=9> */
.L_x_833:
[----:B------:R-:W-:-:S13]  /*12aa0*/  ISETP.GE.AND P0, PT, R4, 0x71, PT ;  /* 0x000000710400780c */ /* 0x000fda0003f06270 */
[----:B-1----:R-:W-:Y:S01]  /*12ab0*/  @P0 LEA R6, P1, R9, R0, 0x1 ;  /* 0x0000000009060211 */ /* 0x002fe200078208ff */
[----:B------:R-:W-:-:S04]  /*12ac0*/  @P0 IMAD R5, R5, 0x2, R16 ;  /* 0x0000000205050824 */ /* 0x000fc800078e0210 */
[----:B------:R-:W-:-:S05]  /*12ad0*/  @P0 IMAD.X R7, RZ, RZ, R2, P1 ;  /* 0x000000ffff070224 */ /* 0x000fca00008e0602 */
[----:B------:R-:W-:Y:S01]  /*12ae0*/  @!PT LDS RZ, [RZ] ;  /* 0x00000000fffff984 */ /* 0x000fe20000000800 */
[----:B------:R-:W-:Y:S01]  /*12af0*/  @!PT LDS RZ, [RZ] ;  /* 0x00000000fffff984 */ /* 0x000fe20000000800 */
[----:B------:R-:W-:Y:S01]  /*12b00*/  @!PT LDS RZ, [RZ] ;  /* 0x00000000fffff984 */ /* 0x000fe20000000800 */
[----:B------:R1:W-:Y:S01]  /*12b10*/  @P0 LDGSTS.E.BYPASS.LTC128B.128 [R5+0x11c00], desc[UR42][R6.64], !P2 ;  /* 0x11c0000006050fae */ /* 0x0003e2000d101d6a */
[----:B------:R-:W-:Y:S01]  /*12b20*/  PLOP3.LUT P0, PT, PT, PT, PT, 0x80, 0x0 ;  /* 0x000000000000781c */ /* 0x000fe20003f0f070 */
[----:B------:R-:W-:-:S12]  /*12b30*/  NOP ;  /* 0x0000000000007918 */ /* 0x000fd80000000000 */
.L_x_678:
[----:B------:R-:W-:Y:S02]  /*12b40*/  PLOP3.LUT P1, PT, P1, P0, PT, 0xa2, 0x0 ;  /* 0x000000000000781c */ /* 0x000fe40000f21472 */
[----:B------:R-:W-:-:S08]  /*12b50*/  @P0 R2UR P1, UR4, R3 ;  /* 0x00000000030402ca */ /* 0x000fd00000020000 */
[----:B------:R-:W-:-:S05]  /*12b60*/  @P0 PLOP3.LUT P0, PT, P1, PT, PT, 0x80, 0x0 ;  /* 0x000000000000081c */ /* 0x000fca0000f0f070 */
[----:B------:R-:W-:Y:S01]  /*12b70*/  @!P1 SYNCS.ARRIVE.TRANS64.RED.A0T1 RZ, [UR4+0x16830], RZ ;  /* 0x016830ffffff99a7 */ /* 0x000fe20008200404 */
[----:B------:R-:W-:Y:S07]  /*12b80*/  @!P1 ARRIVES.LDGSTSBAR.64.TRANSCNT [UR4+0x16830] ;  /* 0x01683000ff0099b0 */ /* 0x000fee0008000a84 */
[----:B------:R-:W-:Y:S05]  /*12b90*/  @P0 BRA.U.ANY `(.L_x_678) ;  /* 0xfffffffd00e80947 */ /* 0x000fea000393ffff */
[----:B------:R-:W-:Y:S01]  /*12ba0*/  NOP ;  /* 0x0000000000007918 */ /* 0x000fe20000000000 */
[----:B------:R-:W-:-:S05]  /*12bb0*/  IMAD.U32 R0, RZ, RZ, UR38 ;  /* 0x00000026ff007e24 */ /* 0x000fca000f8e00ff */
[----:B------:R-:W-:-:S13]  /*12bc0*/  ISETP.NE.AND P2, PT, R0, 0x3, PT ;  /* 0x000000030000780c */ /* 0x000fda0003f45270 */
[----:B------:R-:W-:Y:S05]  /*12bd0*/  @!P2 BRA `(.L_x_679) ;  /* 0x000000000004a947 */ /* 0x000fea0003800000 */
[----:B------:R-:W-:Y:S01]  /*12be0*/  BPT.TRAP 0x1 ;  /* 0x000000040000795c */ /* 0x000fe20000300000 */
.L_x_679:
[----:B------:R2:W5:Y:S01]  /*12bf0*/  LDL.LU R4, [R1+0x2c] ;  /* 0x00002c0001047983 */ /* 0x0005620000300800 */
[----:B------:R2:W-:Y:S03]  /*12c00*/  SYNCS.ARRIVE.TRANS64.A1T0 RZ, [R3+URZ+0x16830], RZ ;  /* 0x016830ff03ff79a7 */ /* 0x0005e6000810003f */
[----:B-1----:R2:W5:Y:S04]  /*12c10*/  LDL.LU R7, [R1+0x24] ;  /* 0x0000240001077983 */ /* 0x0025680000300800 */
[----:B------:R2:W5:Y:S02]  /*12c20*/  LDL.LU R6, [R1+0x38] ;  /* 0x0000380001067983 */ /* 0x0005640000300800 */
[----:B------:R-:W-:Y:S05]  /*12c30*/  WARPSYNC.ALL ;  /* 0x0000000000007948 */ /* 0x000fea0003800000 */
[----:B------:R-:W-:Y:S01]  /*12c40*/  ULDC.64 UR4, c[0x0][0x298] ;  /* 0x0000a60000047ab9 */ /* 0x000fe20000000a00 */
[----:B------:R-:W-:Y:S01]  /*12c50*/  VIADD R0, R16, 0x8400 ;  /* 0x0000840010007836 */ /* 0x000fe20000000000 */
[----:B------:R-:W-:Y:S01]  /*12c60*/  ULDC.64 UR6, c[0x0][0xa00] ;  /* 0x0002800000067ab9 */ /* 0x000fe20000000a00 */
[----:B------:R-:W-:Y:S01]  /*12c70*/  BSSY B6, `(.L_x_680) ;  /* 0x0000020000067945 */ /* 0x000fe20003800000 */
[----:B------:R-:W-:Y:S01]  /*12c80*/  BAR.SYNC.DEFER_BLOCKING 0x8, 0x200 ;  /* 0x0208000000007b1d */ /* 0x000fe20000010000 */
[----:B------:R-:W-:-:S02]  /*12c90*/  ISETP.NE.U32.AND P0, PT, RZ, UR6, PT ;  /* 0x00000006ff007c0c */ /* 0x000fc4000bf05070 */
[----:B------:R-:W-:Y:S02]  /*12ca0*/  LOP3.LUT P1, RZ, R0, 0x3ff, RZ, 0xc0, !PT ;  /* 0x000003ff00ff7812 */ /* 0x000fe4000782c0ff */
[----:B------:R-:W-:Y:S02]  /*12cb0*/  ISETP.NE.AND.EX P0, PT, RZ, UR7, PT, P0 ;  /* 0x00000007ff007c0c */ /* 0x000fe4000bf05300 */
[----:B-----5:R-:W-:Y:S02]  /*12cc0*/  SHF.R.S32.HI R2, RZ, 0x1f, R4 ;  /* 0x0000001fff027819 */ /* 0x020fe40000011404 */
[----:B------:R-:W-:-:S03]  /*12cd0*/  SEL R26, R7, RZ, !P0 ;  /* 0x000000ff071a7207 */ /* 0x000fc60004000000 */
[----:B------:R-:W-:-:S04]  /*12ce0*/  IMAD R2, R2, UR4, RZ ;  /* 0x0000000402027c24 */ /* 0x000fc8000f8e02ff */
[----:B------:R-:W-:Y:S01]  /*12cf0*/  IMAD R0, R4, UR5, R2 ;  /* 0x0000000504007c24 */ /* 0x000fe2000f8e0202 */
[----:B------:R-:W-:Y:S01]  /*12d00*/  SEL R2, R6, RZ, !P0 ;  /* 0x000000ff06027207 */ /* 0x000fe20004000000 */
[----:B------:R-:W-:-:S05]  /*12d10*/  IMAD.WIDE.U32 R4, R4, UR4, RZ ;  /* 0x0000000404047c25 */ /* 0x000fca000f8e00ff */
[----:B------:R-:W-:Y:S01]  /*12d20*/  IADD3 R0, R5, R0, RZ ;  /* 0x0000000005007210 */ /* 0x000fe20007ffe0ff */
[----:B------:R1:W-:Y:S04]  /*12d30*/  STL.64 [R1+0x30], R4 ;  /* 0x0000300401007387 */ /* 0x0003e80000100a00 */
[----:B------:R1:W-:Y:S04]  /*12d40*/  STL [R1+0x2c], R2 ;  /* 0x00002c0201007387 */ /* 0x0003e80000100800 */
[----:B------:R1:W-:Y:S01]  /*12d50*/  STL [R1+0x24], R0 ;  /* 0x0000240001007387 */ /* 0x0003e20000100800 */
[----:B------:R-:W-:Y:S05]  /*12d60*/  @!P1 BRA `(.L_x_681) ;  /* 0x0000000000409947 */ /* 0x000fea0003800000 */
[----:B-1----:R-:W-:Y:S01]  /*12d70*/  MOV R2, 0x0 ;  /* 0x0000000000027802 */ /* 0x002fe20000000f00 */
[----:B------:R-:W-:Y:S01]  /*12d80*/  ULDC.64 UR4, c[0x4][0x88] ;  /* 0x0100220000047ab9 */ /* 0x000fe20000000a00 */
[----:B------:R-:W-:Y:S01]  /*12d90*/  ULDC.64 UR6, c[0x4][0x90] ;  /* 0x0100240000067ab9 */ /* 0x000fe20000000a00 */
[----:B------:R-:W-:Y:S01]  /*12da0*/  ULDC.64 UR8, c[0x4][0x20] ;  /* 0x0100080000087ab9 */ /* 0x000fe20000000a00 */
[----:B------:R-:W-:Y:S01]  /*12db0*/  IMAD.U32 R4, RZ, RZ, UR4 ;  /* 0x00000004ff047e24 */ /* 0x000fe2000f8e00ff */
[----:B0-----:R-:W-:Y:S01]  /*12dc0*/  MOV R10, UR8 ;  /* 0x00000008000a7c02 */ /* 0x001fe20008000f00 */
[----:B--2---:R-:W0:Y:S01]  /*12dd0*/  LDC.64 R2, c[0x4][R2] ;  /* 0x0100000002027b82 */ /* 0x004e220000000a00 */
        /* <DEDUP_REMOVED lines=9> */
.L_x_681:
[----:B------:R-:W-:Y:S05]  /*12e70*/  BSYNC B6 ;  /* 0x0000000000067941 */ /* 0x000fea0003800000 */
.L_x_680:
[----:B-1----:R-:W2:Y:S01]  /*12e80*/  LDL.LU R2, [R1+0x24] ;  /* 0x0000240001027983 */ /* 0x002ea20000300800 */
[----:B------:R-:W-:Y:S01]  /*12e90*/  ULDC.64 UR4, c[0x0][0x2d8] ;  /* 0x0000b60000047ab9 */ /* 0x000fe20000000a00 */
[----:B------:R-:W-:Y:S01]  /*12ea0*/  ULDC.64 UR6, c[0x0][0x2e0] ;  /* 0x0000b80000067ab9 */ /* 0x000fe20000000a00 */
[----:B0-----:R-:W0:Y:S01]  /*12eb0*/  LDC R10, c[0x0][0x448] ;  /* 0x00011200ff0a7b82 */ /* 0x001e220000000800 */
[----:B------:R-:W3:Y:S01]  /*12ec0*/  LDL.LU.64 R20, [R1+0x30] ;  /* 0x0000300001147983 */ /* 0x000ee20000300a00 */
[----:B------:R-:W-:-:S03]  /*12ed0*/  ULDC.64 UR8, c[0x0][0x280] ;  /* 0x0000a00000087ab9 */ /* 0x000fc60000000a00 */
[----:B------:R-:W4:Y:S01]  /*12ee0*/  LDL.LU R0, [R1+0x2c] ;  /* 0x00002c0001007983 */ /* 0x000f220000300800 */
[----:B0-----:R-:W-:-:S13]  /*12ef0*/  ISETP.NE.AND P0, PT, R10, 0x1, PT ;  /* 0x000000010a00780c */ /* 0x001fda0003f05270 */
[----:B------:R-:W0:Y:S08]  /*12f00*/  @P0 LDC R7, c[0x0][0x44c] ;  /* 0x00011300ff070b82 */ /* 0x000e300000000800 */
[----:B------:R-:W1:Y:S01]  /*12f10*/  @P0 LDC R8, c[0x0][0x450] ;  /* 0x00011400ff080b82 */ /* 0x000e620000000800 */
[----:B--2---:R-:W-:Y:S01]  /*12f20*/  MOV R3, R2 ;  /* 0x0000000200037202 */ /* 0x004fe20000000f00 */
[----:B---3--:R-:W-:Y:S01]  /*12f30*/  IMAD.MOV.U32 R2, RZ, RZ, R20 ;  /* 0x000000ffff027224 */ /* 0x008fe200078e0014 */
[----:B------:R-:W2:Y:S03]  /*12f40*/  S2R R21, SR_TID.X ;  /* 0x0000000000157919 */ /* 0x000ea60000002100 */
[C---:B------:R-:W-:Y:S01]  /*12f50*/  IMAD.WIDE.U32 R2, R17.reuse, UR4, R2 ;  /* 0x0000000411027c25 */ /* 0x040fe2000f8e0002 */
[----:B------:R-:W3:Y:S03]  /*12f60*/  S2R R20, SR_TID.X ;  /* 0x0000000000147919 */ /* 0x000ee60000002100 */
[----:B------:R-:W-:Y:S01]  /*12f70*/  IMAD R3, R17, UR5, R3 ;  /* 0x0000000511037c24 */ /* 0x000fe2000f8e0203 */
[----:B------:R-:W-:Y:S01]  /*12f80*/  ULDC.64 UR4, c[0x0][0x2d0] ;  /* 0x0000b40000047ab9 */ /* 0x000fe20000000a00 */
[----:B----4-:R-:W-:-:S02]  /*12f90*/  IMAD R0, R0, UR6, RZ ;  /* 0x0000000600007c24 */ /* 0x010fc4000f8e02ff */
[----:B------:R-:W-:-:S04]  /*12fa0*/  IMAD.WIDE.U32 R2, R26, UR6, R2 ;  /* 0x000000061a027c25 */ /* 0x000fc8000f8e0002 */
[----:B------:R-:W-:Y:S01]  /*12fb0*/  IMAD R0, R26, UR7, R0 ;  /* 0x000000071a007c24 */ /* 0x000fe2000f8e0200 */
[----:B------:R-:W-:Y:S01]  /*12fc0*/  ULDC.64 UR6, c[0x0][0x2c8] ;  /* 0x0000b20000067ab9 */ /* 0x000fe20000000a00 */
[----:B------:R4:W5:Y:S01]  /*12fd0*/  LDL R26, [R1+0x40] ;  /* 0x00004000011a7983 */ /* 0x0009620000100800 */
[----:B------:R-:W-:Y:S02]  /*12fe0*/  IMAD.MOV.U32 R4, RZ, RZ, R2 ;  /* 0x000000ffff047224 */ /* 0x000fe400078e0002 */
[----:B------:R-:W-:Y:S02]  /*12ff0*/  IMAD.IADD R5, R3, 0x1, R0 ;  /* 0x0000000103057824 */ /* 0x000fe400078e0200 */
[----:B--2---:R-:W-:Y:S01]  /*13000*/  IMAD.SHL.U32 R21, R21, 0x10, RZ ;  /* 0x0000001015157824 */ /* 0x004fe200078e00ff */
[----:B---3--:R-:W-:-:S04]  /*13010*/  LOP3.LUT R20, R20, 0x7f, RZ, 0xc0, !PT ;  /* 0x0000007f14147812 */ /* 0x008fc800078ec0ff */
[----:B------:R-:W-:Y:S02]  /*13020*/  LOP3.LUT R21, R21, 0x70, RZ, 0xc0, !PT ;  /* 0x0000007015157812 */ /* 0x000fe400078ec0ff */
[----:B------:R-:W-:-:S04]  /*13030*/  SHF.R.U32.HI R20, RZ, 0x3, R20 ;  /* 0x00000003ff147819 */ /* 0x000fc80000011614 */
[----:B------:R-:W-:-:S05]  /*13040*/  LOP3.LUT R20, R20, R21, RZ, 0xfc, !PT ;  /* 0x0000001514147212 */ /* 0x000fca00078efcff */
[----:B------:R-:W-:Y:S02]  /*13050*/  IMAD R6, R25, 0xc0, R20 ;  /* 0x000000c019067824 */ /* 0x000fe400078e0214 */
[----:B------:R4:W5:Y:S02]  /*13060*/  LDL R20, [R1+0x28] ;  /* 0x0000280001147983 */ /* 0x0009640000100800 */
[----:B0-----:R-:W-:Y:S01]  /*13070*/  @P0 IMAD.HI.U32 R7, R6, R7, RZ ;  /* 0x0000000706070227 */ /* 0x001fe200078e00ff */
[----:B------:R-:W-:-:S04]  /*13080*/  MOV R2, R6 ;  /* 0x0000000600027202 */ /* 0x000fc80000000f00 */
        /* <DEDUP_REMOVED lines=8> */
[----:B------:R-:W-:Y:S01]  /*13110*/  SHF.R.S32.HI R7, RZ, 0x1f, R0 ;  /* 0x0000001fff077819 */ /* 0x000fe20000011400 */
[----:B------:R-:W-:-:S04]  /*13120*/  IMAD.WIDE.U32 R8, R0, UR6, R2 ;  /* 0x0000000600087c25 */ /* 0x000fc8000f8e0002 */
[----:B------:R-:W-:-:S04]  /*13130*/  IMAD R7, R7, UR6, RZ ;  /* 0x0000000607077c24 */ /* 0x000fc8000f8e02ff */
[----:B------:R-:W-:Y:S01]  /*13140*/  IMAD R0, R0, UR7, R7 ;  /* 0x0000000700007c24 */ /* 0x000fe2000f8e0207 */
[----:B------:R-:W-:Y:S01]  /*13150*/  LEA R2, P1, R8, UR8, 0x1 ;  /* 0x0000000808027c11 */ /* 0x000fe2000f8208ff */
[----:B------:R-:W0:Y:S02]  /*13160*/  @P0 LDC R7, c[0x0][0x44c] ;  /* 0x00011300ff070b82 */ /* 0x000e240000000800 */
[----:B------:R-:W-:-:S05]  /*13170*/  IMAD.IADD R0, R9, 0x1, R0 ;  /* 0x0000000109007824 */ /* 0x000fca00078e0200 */
[----:B------:R-:W-:Y:S02]  /*13180*/  LEA.HI.X R0, R8, UR9, R0, 0x1, P1 ;  /* 0x0000000908007c11 */ /* 0x000fe400088f0c00 */
[----:B------:R-:W1:Y:S01]  /*13190*/  @P0 LDC R8, c[0x0][0x450] ;  /* 0x00011400ff080b82 */ /* 0x000e620000000800 */
[----:B------:R-:W-:Y:S01]  /*131a0*/  VIADD R3, R6, 0x80 ;  /* 0x0000008006037836 */ /* 0x000fe20000000000 */
[----:B------:R-:W2:Y:S04]  /*131b0*/  S2R R11, SR_TID.X ;  /* 0x00000000000b7919 */ /* 0x000ea80000002100 */
[----:B------:R-:W-:Y:S01]  /*131c0*/  MOV R6, R3 ;  /* 0x0000000300067202 */ /* 0x000fe20000000f00 */
[----:B0-----:R-:W-:-:S05]  /*131d0*/  @P0 IMAD.HI.U32 R7, R3, R7, RZ ;  /* 0x0000000703070227 */ /* 0x001fca00078e00ff */
[----:B-1----:R-:W-:-:S05]  /*131e0*/  @P0 SHF.R.U32.HI R6, RZ, R8, R7 ;  /* 0x00000008ff060219 */ /* 0x002fca0000011607 */
[----:B------:R-:W-:-:S04]  /*131f0*/  IMAD.MOV R7, RZ, RZ, -R6 ;  /* 0x000000ffff077224 */ /* 0x000fc800078e0a06 */
[----:B------:R-:W-:Y:S01]  /*13200*/  IMAD R3, R10, R7, R3 ;  /* 0x000000070a037224 */ /* 0x000fe200078e0203 */
[----:B------:R-:W-:Y:S01]  /*13210*/  SHF.R.S32.HI R7, RZ, 0x1f, R6 ;  /* 0x0000001fff077819 */ /* 0x000fe20000011406 */
[----:B------:R-:W-:-:S04]  /*13220*/  IMAD.WIDE.U32 R4, R6, UR4, R4 ;  /* 0x0000000406047c25 */ /* 0x000fc8000f8e0004 */
[----:B------:R-:W-:Y:S01]  /*13230*/  IMAD R7, R7, UR4, RZ ;  /* 0x0000000407077c24 */ /* 0x000fe2000f8e02ff */
[----:B------:R-:W-:Y:S01]  /*13240*/  SHF.R.S32.HI R8, RZ, 0x1f, R3 ;  /* 0x0000001fff087819 */ /* 0x000fe20000011403 */
[----:B--2---:R-:W-:Y:S01]  /*13250*/  IMAD.SHL.U32 R21, R11, 0x8, RZ ;  /* 0x000000080b157824 */ /* 0x004fe200078e00ff */
[----:B------:R-:W-:Y:S01]  /*13260*/  ULDC UR4, c[0x0][0x2b8] ;  /* 0x0000ae0000047ab9 */ /* 0x000fe20000000800 */
[----:B------:R-:W-:Y:S02]  /*13270*/  IMAD R7, R6, UR5, R7 ;  /* 0x0000000506077c24 */ /* 0x000fe4000f8e0207 */
[----:B------:R-:W-:Y:S02]  /*13280*/  IMAD R8, R8, UR6, RZ ;  /* 0x0000000608087c24 */ /* 0x000fe4000f8e02ff */
[----:B------:R-:W-:Y:S02]  /*13290*/  IMAD.IADD R5, R5, 0x1, R7 ;  /* 0x0000000105057824 */ /* 0x000fe400078e0207 */
[----:B------:R-:W-:-:S02]  /*132a0*/  IMAD R8, R3, UR7, R8 ;  /* 0x0000000703087c24 */ /* 0x000fc4000f8e0208 */
[----:B------:R-:W-:Y:S01]  /*132b0*/  IMAD.WIDE.U32 R6, R3, UR6, R4 ;  /* 0x0000000603067c25 */ /* 0x000fe2000f8e0004 */
[----:B------:R-:W-:-:S03]  /*132c0*/  LOP3.LUT R21, R21, 0x38, RZ, 0xc0, !PT ;  /* 0x0000003815157812 */ /* 0x000fc600078ec0ff */
[----:B------:R-:W-:Y:S01]  /*132d0*/  IMAD.IADD R4, R7, 0x1, R8 ;  /* 0x0000000107047824 */ /* 0x000fe200078e0208 */
[C---:B------:R-:W-:Y:S02]  /*132e0*/  LEA R5, P1, R6.reuse, UR8, 0x1 ;  /* 0x0000000806057c11 */ /* 0x040fe4000f8208ff */
[----:B------:R-:W-:Y:S01]  /*132f0*/  ISETP.GE.AND P0, PT, R21, UR4, PT ;  /* 0x0000000415007c0c */ /* 0x000fe2000bf06270 */
[----:B------:R-:W-:Y:S01]  /*13300*/  UMOV UR4, 0xffffffff ;  /* 0xffffffff00047882 */ /* 0x000fe20000000000 */
[----:B------:R-:W-:Y:S02]  /*13310*/  LOP3.LUT R11, R11, 0x7f, RZ, 0xc0, !PT ;  /* 0x0000007f0b0b7812 */ /* 0x000fe400078ec0ff */
[----:B------:R-:W-:Y:S02]  /*13320*/  LEA.HI.X R4, R6, UR9, R4, 0x1, P1 ;  /* 0x0000000906047c11 */ /* 0x000fe400088f0c04 */
[----:B------:R-:W-:Y:S01]  /*13330*/  SHF.R.U32.HI R9, RZ, 0x3, R11 ;  /* 0x00000003ff097819 */ /* 0x000fe2000001160b */
[----:B----4-:R-:W-:Y:S06]  /*13340*/  BRA.DIV UR4, `(.L_x_682) ;  /* 0x0000005604f47947 */ /* 0x010fec000b800000 */
[----:B------:R-:W0:Y:S01]  /*13350*/  SHFL.IDX PT, R7, R2, RZ, 0x181f ;  /* 0x00181fff02077589 */ /* 0x000e2200000e0000 */
[----:B-----5:R-:W-:Y:S02]  /*13360*/  IMAD R3, R26, R10, RZ ;  /* 0x0000000a1a037224 */ /* 0x020fe400078e02ff */
[----:B------:R-:W-:Y:S01]  /*13370*/  IMAD R25, R25, 0xc0, R9 ;  /* 0x000000c019197824 */ /* 0x000fe200078e0209 */
[----:B------:R-:W1:Y:S04]  /*13380*/  SHFL.IDX PT, R6, R0, RZ, 0x181f ;  /* 0x00181fff00067589 */ /* 0x000e6800000e0000 */
[----:B------:R-:W-:Y:S01]  /*13390*/  ISETP.GE.AND P1, PT, R25, R3, PT ;  /* 0x000000031900720c */ /* 0x000fe20003f26270 */
[----:B------:R-:W-:-:S12]  /*133a0*/  SHFL.IDX PT, R8, R5, RZ, 0x181f ;  /* 0x00181fff05087589 */ /* 0x000fd800000e0000 */
        /* <DEDUP_REMOVED lines=26> */
[----:B0-----:R-:W-:Y:S02]  /*13550*/  IADD3 R6, R25, 0x30, RZ ;  /* 0x0000003019067810 */ /* 0x001fe40007ffe0ff */
[----:B------:R-:W0:Y:S02]  /*13560*/  SHFL.IDX PT, R7, R2, 0x3, 0x181f ;  /* 0x00781f0002077f89 */ /* 0x000e2400000e0000 */
        /* <DEDUP_REMOVED lines=44> */
[----:B------:R-:W0:Y:S11]  /*13830*/  SHFL.IDX PT, R2, R4, RZ, 0x181f ;  /* 0x00181fff04027589 */ /* 0x000e3600000e0000 */
[----:B-1----:R-:W-:-:S04]  /*13840*/  @!P3 LEA R6, P2, R21, R6, 0x1 ;  /* 0x000000061506b211 */ /* 0x002fc800078408ff */
[----:B------:R-:W-:-:S05]  /*13850*/  @!P3 IADD3.X R0, RZ, R0, RZ, P2, !PT ;  /* 0x00000000ff00b210 */ /* 0x000fca00017fe4ff */
[----:B------:R-:W-:Y:S02]  /*13860*/  @!P3 IMAD.MOV.U32 R7, RZ, RZ, R0 ;  /* 0x000000ffff07b224 */ /* 0x000fe400078e0000 */
[----:B------:R-:W-:-:S03]  /*13870*/  VIADD R0, R25, 0x90 ;  /* 0x0000009019007836 */ /* 0x000fc60000000000 */
[----:B------:R1:W-:Y:S02]  /*13880*/  @!P3 LDGSTS.E.BYPASS.LTC128B.128 [R20+0xbc00], desc[UR42][R6.64], !P0 ;  /* 0x0bc000000614bfae */ /* 0x0003e4000c101d6a */
[----:B-1----:R-:W-:-:S05]  /*13890*/  @!P1 LEA R6, P2, R21, R8, 0x1 ;  /* 0x0000000815069211 */ /* 0x002fca00078408ff */
[----:B0-----:R-:W-:-:S04]  /*138a0*/  @!P1 IMAD.X R2, RZ, RZ, R2, P2 ;  /* 0x000000ffff029224 */ /* 0x001fc800010e0602 */
[----:B------:R-:W-:Y:S02]  /*138b0*/  @!P1 IMAD.MOV.U32 R7, RZ, RZ, R2 ;  /* 0x000000ffff079224 */ /* 0x000fe400078e0002 */
[----:B------:R-:W-:Y:S04]  /*138c0*/  SHFL.IDX PT, R2, R5, 0x3, 0x181f ;  /* 0x00781f0005027f89 */ /* 0x000fe800000e0000 */
[----:B------:R0:W-:Y:S01]  /*138d0*/  @!P1 LDGSTS.E.BYPASS.LTC128B.128 [R20+0xc400], desc[UR42][R6.64], !P0 ;  /* 0x0c40000006149fae */ /* 0x0001e2000c101d6a */
[----:B------:R-:W-:-:S03]  /*138e0*/  ISETP.GE.AND P1, PT, R0, R3, PT ;  /* 0x000000030000720c */ /* 0x000fc60003f26270 */
[----:B------:R-:W-:Y:S04]  /*138f0*/  SHFL.IDX PT, R0, R4, 0x1, 0x181f ;  /* 0x00381f0004007f89 */ /* 0x000fe800000e0000 */
[----:B0-----:R-:W0:Y:S06]  /*13900*/  SHFL.IDX PT, R6, R5, 0x1, 0x181f ;  /* 0x00381f0005067f89 */ /* 0x001e2c00000e0000 */
[----:B0-----:R-:W-:-:S04]  /*13910*/  @!P1 LEA R6, P2, R21, R6, 0x1 ;  /* 0x0000000615069211 */ /* 0x001fc800078408ff */
[----:B------:R-:W-:-:S05]  /*13920*/  @!P1 IADD3.X R0, RZ, R0, RZ, P2, !PT ;  /* 0x00000000ff009210 */ /* 0x000fca00017fe4ff */
[----:B------:R-:W-:Y:S02]  /*13930*/  @!P1 IMAD.MOV.U32 R7, RZ, RZ, R0 ;  /* 0x000000ffff079224 */ /* 0x000fe400078e0000 */
[----:B------:R-:W-:-:S03]  /*13940*/  VIADD R0, R25, 0xa0 ;  /* 0x000000a019007836 */ /* 0x000fc60000000000 */
[----:B------:R0:W-:Y:S02]  /*13950*/  @!P1 LDGSTS.E.BYPASS.LTC128B.128 [R20+0xcc00], desc[UR42][R6.64], !P0 ;  /* 0x0cc0000006149fae */ /* 0x0001e4000c101d6a */
[----:B------:R-:W-:Y:S02]  /*13960*/  ISETP.GE.AND P1, PT, R0, R3, PT ;  /* 0x000000030000720c */ /* 0x000fe40003f26270 */
[----:B------:R-:W-:Y:S04]  /*13970*/  SHFL.IDX PT, R0, R4, 0x2, 0x181f ;  /* 0x00581f0004007f89 */ /* 0x000fe800000e0000 */
[----:B------:R-:W-:Y:S04]  /*13980*/  SHFL.IDX PT, R4, R4, 0x3, 0x181f ;  /* 0x00781f0004047f89 */ /* 0x000fe800000e0000 */
[----:B0-----:R-:W0:Y:S03]  /*13990*/  SHFL.IDX PT, R6, R5, 0x2, 0x181f ;  /* 0x00581f0005067f89 */ /* 0x001e2600000e0000 */
[----:B0-----:R-:W-:-:S05]  /*139a0*/  @!P1 LEA R6, P2, R21, R6, 0x1 ;  /* 0x0000000615069211 */ /* 0x001fca00078408ff */
[----:B------:R-:W-:-:S04]  /*139b0*/  @!P1 IMAD.X R0, RZ, RZ, R0, P2 ;  /* 0x000000ffff009224 */ /* 0x000fc800010e0600 */
[----:B------:R-:W-:-:S05]  /*139c0*/  @!P1 IMAD.MOV.U32 R7, RZ, RZ, R0 ;  /* 0x000000ffff079224 */ /* 0x000fca00078e0000 */
[----:B------:R0:W-:Y:S02]  /*139d0*/  @!P1 LDGSTS.E.BYPASS.LTC128B.128 [R20+0xd400], desc[UR42][R6.64], !P0 ;  /* 0x0d40000006149fae */ /* 0x0001e4000c101d6a */
.L_x_858:
[----:B------:R-:W-:-:S04]  /*139e0*/  IADD3 R25, R25, 0xb0, RZ ;  /* 0x000000b019197810 */ /* 0x000fc80007ffe0ff */
[----:B------:R-:W-:-:S13]  /*139f0*/  ISETP.GE.AND P1, PT, R25, R3, PT ;  /* 0x000000031900720c */ /* 0x000fda0003f26270 */
[----:B------:R-:W-:-:S05]  /*13a00*/  @!P1 LEA R2, P2, R21, R2, 0x1 ;  /* 0x0000000215029211 */ /* 0x000fca00078408ff */
[----:B------:R-:W-:-:S05]  /*13a10*/  @!P1 IMAD.X R3, RZ, RZ, R4, P2 ;  /* 0x000000ffff039224 */ /* 0x000fca00010e0604 */
[----:B------:R-:W-:Y:S01]  /*13a20*/  @!PT LDS RZ, [RZ] ;  /* 0x00000000fffff984 */ /* 0x000fe20000000800 */
[----:B------:R-:W-:Y:S01]  /*13a30*/  @!PT LDS RZ, [RZ] ;  /* 0x00000000fffff984 */ /* 0x000fe20000000800 */
[----:B------:R-:W-:Y:S01]  /*13a40*/  @!PT LDS RZ, [RZ] ;  /* 0x00000000fffff984 */ /* 0x000fe20000000800 */
[----:B------:R1:W-:Y:S01]  /*13a50*/  @!P1 LDGSTS.E.BYPASS.LTC128B.128 [R20+0xdc00], desc[UR42][R2.64], !P0 ;  /* 0x0dc0000002149fae */ /* 0x0003e2000c101d6a */
[----:B------:R-:W-:Y:S01]  /*13a60*/  PLOP3.LUT P0, PT, PT, PT, PT, 0x80, 0x0 ;  /* 0x000000000000781c */ /* 0x000fe20003f0f070 */
[----:B------:R-:W-:-:S12]  /*13a70*/  NOP ;  /* 0x0000000000007918 */ /* 0x000fd80000000000 */
.L_x_683:
[----:B------:R-:W-:Y:S02]  /*13a80*/  PLOP3.LUT P1, PT, P1, P0, PT, 0xa2, 0x0 ;  /* 0x000000000000781c */ /* 0x000fe40000f21472 */
[----:B------:R-:W-:-:S08]  /*13a90*/  @P0 R2UR P1, UR4, R16 ;  /* 0x00000000100402ca */ /* 0x000fd00000020000 */
[----:B------:R-:W-:-:S05]  /*13aa0*/  @P0 PLOP3.LUT P0, PT, P1, PT, PT, 0x80, 0x0 ;  /* 0x000000000000081c */ /* 0x000fca0000f0f070 */
[----:B------:R-:W-:Y:S01]  /*13ab0*/  @!P1 SYNCS.ARRIVE.TRANS64.RED.A0T1 RZ, [UR4+0x16800], RZ ;  /* 0x016800ffffff99a7 */ /* 0x000fe20008200404 */
[----:B------:R-:W-:Y:S07]  /*13ac0*/  @!P1 ARRIVES.LDGSTSBAR.64.TRANSCNT [UR4+0x16800] ;  /* 0x01680000ff0099b0 */ /* 0x000fee0008000a84 */
[----:B------:R-:W-:Y:S05]  /*13ad0*/  @P0 BRA.U.ANY `(.L_x_683) ;  /* 0xfffffffd00e80947 */ /* 0x000fea000393ffff */
[----:B-1----:R-:W2:Y:S02]  /*13ae0*/  LDL.LU R2, [R1+0x44] ;  /* 0x0000440001027983 */ /* 0x002ea40000300800 */
        /* <DEDUP_REMOVED lines=9> */
[----:B------:R-:W2:Y:S03]  /*13b80*/  SYNCS.PHASECHK.TRANS64.TRYWAIT P0, [R16+URZ+0x16820], R0 ;  /* 0x01682000100075a7 */ /* 0x000ea6000800017f */
[----:B-12---:R-:W-:Y:S05]  /*13b90*/  @!P0 BRA `(.L_x_685) ;  /* 0x0000005c00c48947 */ /* 0x006fea0003800000 */
.L_x_859:
[----:B------:R-:W-:Y:S05]  /*13ba0*/  BSYNC B0 ;  /* 0x0000000000007941 */ /* 0x000fea0003800000 */
.L_x_684:
[----:B------:R-:W0:Y:S04]  /*13bb0*/  LDL.LU R3, [R1+0x3c] ;  /* 0x00003c0001037983 */ /* 0x000e280000300800 */
[----:B------:R-:W2:Y:S01]  /*13bc0*/  LDL R2, [R1+0x18] ;  /* 0x0000180001027983 */ /* 0x000ea20000100800 */
[----:B------:R-:W-:Y:S01]  /*13bd0*/  BSSY B0, `(.L_x_686) ;  /* 0x0000109000007945 */ /* 0x000fe20003800000 */
[----:B0-----:R-:W-:-:S05]  /*13be0*/  VIADD R7, R3, 0xfffffffe ;  /* 0xfffffffe03077836 */ /* 0x001fca0000000000 */
[----:B--2---:R-:W-:-:S13]  /*13bf0*/  ISETP.GE.AND P0, PT, R7, R2, PT ;  /* 0x000000020700720c */ /* 0x004fda0003f06270 */
[----:B------:R-:W-:Y:S05]  /*13c00*/  @!P0 BRA `(.L_x_687) ;  /* 0x0000001000148947 */ /* 0x000fea0003800000 */
[----:B------:R-:W0:Y:S01]  /*13c10*/  S2R R2, SR_TID.X ;  /* 0x0000000000027919 */ /* 0x000e220000002100 */
[----:B------:R-:W-:Y:S01]  /*13c20*/  ULDC UR4, c[0x0][0x2f4] ;  /* 0x0000bd0000047ab9 */ /* 0x000fe20000000800 */
[----:B------:R-:W-:Y:S02]  /*13c30*/  IMAD.MOV.U32 R6, RZ, RZ, R22 ;  /* 0x000000ffff067224 */ /* 0x000fe400078e0016 */
[----:B------:R-:W-:Y:S02]  /*13c40*/  IMAD.MOV.U32 R20, RZ, RZ, R29 ;  /* 0x000000ffff147224 */ /* 0x000fe400078e001d */
[----:B------:R-:W-:Y:S01]  /*13c50*/  IMAD.MOV.U32 R26, RZ, RZ, R23 ;  /* 0x000000ffff1a7224 */ /* 0x000fe200078e0017 */
[----:B0-----:R-:W-:-:S04]  /*13c60*/  SHF.L.U32 R2, R2, 0x3, RZ ;  /* 0x0000000302027819 */ /* 0x001fc800000006ff */
[----:B------:R-:W-:-:S04]  /*13c70*/  LOP3.LUT R2, R2, 0x38, RZ, 0xc0, !PT ;  /* 0x0000003802027812 */ /* 0x000fc800078ec0ff */
[----:B------:R-:W-:-:S13]  /*13c80*/  ISETP.GE.AND P1, PT, R2, UR4, PT ;  /* 0x0000000402007c0c */ /* 0x000fda000bf26270 */
.L_x_700:
[----:B------:R-:W2:Y:S01]  /*13c90*/  LDL R10, [R1+0x1c] ;  /* 0x00001c00010a7983 */ /* 0x000ea20000100800 */
[----:B-1----:R-:W0:Y:S03]  /*13ca0*/  LDC R0, c[0x0][0x430] ;  /* 0x00010c00ff007b82 */ /* 0x002e260000000800 */
[----:B------:R-:W3:Y:S04]  /*13cb0*/  LDL R9, [R1+0x20] ;  /* 0x0000200001097983 */ /* 0x000ee80000100800 */
[----:B------:R-:W4:Y:S01]  /*13cc0*/  LDL R8, [R1+0xc] ;  /* 0x00000c0001087983 */ /* 0x000f220000100800 */
[----:B------:R-:W1:Y:S01]  /*13cd0*/  S2R R2, SR_TID.X ;  /* 0x0000000000027919 */ /* 0x000e620000002100 */
[----:B0-----:R-:W-:-:S13]  /*13ce0*/  ISETP.NE.AND P0, PT, R0, 0x1, PT ;  /* 0x000000010000780c */ /* 0x001fda0003f05270 */
[----:B------:R-:W0:Y:S01]  /*13cf0*/  @P0 LDC R5, c[0x0][0x434] ;  /* 0x00010d00ff050b82 */ /* 0x000e220000000800 */
[----:B-1----:R-:W-:-:S04]  /*13d00*/  LOP3.LUT R3, R2, 0x7f, RZ, 0xc0, !PT ;  /* 0x0000007f02037812 */ /* 0x002fc800078ec0ff */
[----:B------:R-:W-:-:S03]  /*13d10*/  SHF.R.U32.HI R4, RZ, 0x3, R3 ;  /* 0x00000003ff047819 */ /* 0x000fc60000011603 */
[----:B------:R-:W1:Y:S01]  /*13d20*/  @P0 LDC R3, c[0x0][0x438] ;  /* 0x00010e00ff030b82 */ /* 0x000e620000000800 */
[----:B------:R-:W-:Y:S01]  /*13d30*/  IMAD.SHL.U32 R2, R2, 0x10, RZ ;  /* 0x0000001002027824 */ /* 0x000fe200078e00ff */
[----:B------:R-:W-:-:S04]  /*13d40*/  LEA R4, R7, R4, 0x7 ;  /* 0x0000000407047211 */ /* 0x000fc800078e38ff */
[----:B------:R-:W-:Y:S01]  /*13d50*/  LOP3.LUT R2, R2, 0x70, RZ, 0xc0, !PT ;  /* 0x0000007002027812 */ /* 0x000fe200078ec0ff */
[----:B------:R-:W-:Y:S05]  /*13d60*/  YIELD ;  /* 0x0000000000007946 */ /* 0x000fea0003800000 */
[----:B------:R-:W-:Y:S01]  /*13d70*/  ULDC.64 UR4, c[0x0][0x428] ;  /* 0x00010a0000047ab9 */ /* 0x000fe20000000a00 */
[----:B--2---:R-:W-:-:S05]  /*13d80*/  IADD3 R4, R2, R4, R10 ;  /* 0x0000000402047210 */ /* 0x004fca0007ffe00a */
[----:B0-----:R-:W-:-:S04]  /*13d90*/  @P0 IMAD.HI.U32 R5, R4, R5, RZ ;  /* 0x0000000504050227 */ /* 0x001fc800078e00ff */
[----:B------:R-:W-:Y:S01]  /*13da0*/  IMAD.MOV.U32 R2, RZ, RZ, R4 ;  /* 0x000000ffff027224 */ /* 0x000fe200078e0004 */
[----:B-1----:R-:W-:-:S05]  /*13db0*/  @P0 SHF.R.U32.HI R2, RZ, R3, R5 ;  /* 0x00000003ff020219 */ /* 0x002fca0000011605 */
[----:B------:R-:W-:-:S04]  /*13dc0*/  IMAD.MOV R3, RZ, RZ, -R2 ;  /* 0x000000ffff037224 */ /* 0x000fc800078e0a02 */
[----:B------:R-:W-:Y:S01]  /*13dd0*/  IMAD R0, R0, R3, R4 ;  /* 0x0000000300007224 */ /* 0x000fe200078e0204 */
        /* <DEDUP_REMOVED lines=9> */
[----:B------:R-:W-:Y:S01]  /*13e70*/  MOV R8, UR38 ;  /* 0x0000002600087c02 */ /* 0x000fe20008000f00 */
[----:B------:R-:W-:-:S03]  /*13e80*/  VIADD R22, R6, 0x1 ;  /* 0x0000000106167836 */ /* 0x000fc60000000000 */
[----:B------:R-:W-:Y:S02]  /*13e90*/  ISETP.NE.AND P2, PT, R8, 0x3, PT ;  /* 0x000000030800780c */ /* 0x000fe40003f45270 */
        /* <DEDUP_REMOVED lines=8> */
.L_x_688:
[----:B------:R-:W-:Y:S01]  /*13f20*/  IMAD R5, R22, 0x8, R16 ;  /* 0x0000000816057824 */ /* 0x000fe200078e0210 */
[----:B------:R-:W-:Y:S01]  /*13f30*/  SHF.L.U32 R2, R29, 0x1f, RZ ;  /* 0x0000001f1d027819 */ /* 0x000fe200000006ff */
[----:B------:R-:W-:Y:S03]  /*13f40*/  BSSY B1, `(.L_x_689) ;  /* 0x0000003000017945 */ /* 0x000fe60003800000 */
[----:B------:R-:W0:Y:S02]  /*13f50*/  SYNCS.PHASECHK.TRANS64.TRYWAIT P0, [R5+URZ+0x16840], R2 ;  /* 0x01684002050075a7 */ /* 0x000e24000800017f */
[----:B0-----:R-:W-:Y:S05]  /*13f60*/  @!P0 BRA `(.L_x_690) ;  /* 0x0000005800e48947 */ /* 0x001fea0003800000 */
.L_x_860:
[----:B------:R-:W-:Y:S05]  /*13f70*/  BSYNC B1 ;  /* 0x0000000000017941 */ /* 0x000fea0003800000 */
.L_x_689:
[----:B------:R-:W2:Y:S01]  /*13f80*/  LDL R3, [R1] ;  /* 0x0000000001037983 */ /* 0x000ea20000100800 */
[----:B------:R-:W-:Y:S01]  /*13f90*/  SHF.R.S32.HI R21, RZ, 0x1f, R0 ;  /* 0x0000001fff157819 */ /* 0x000fe20000011400 */
[----:B------:R-:W-:Y:S01]  /*13fa0*/  ULDC.64 UR4, c[0x0][0x300] ;  /* 0x0000c00000047ab9 */ /* 0x000fe20000000a00 */
[----:B------:R-:W-:Y:S01]  /*13fb0*/  ULDC.64 UR6, c[0x0][0x2e8] ;  /* 0x0000ba0000067ab9 */ /* 0x000fe20000000a00 */
[----:B------:R-:W1:Y:S02]  /*13fc0*/  S2R R8, SR_TID.X ;  /* 0x0000000000087919 */ /* 0x000e640000002100 */
[----:B------:R-:W-:Y:S01]  /*13fd0*/  IMAD R7, R21, UR4, RZ ;  /* 0x0000000415077c24 */ /* 0x000fe2000f8e02ff */
[----:B------:R-:W3:Y:S03]  /*13fe0*/  S2R R9, SR_TID.X ;  /* 0x0000000000097919 */ /* 0x000ee60000002100 */
[----:B------:R-:W-:Y:S01]  /*13ff0*/  IMAD R7, R0, UR5, R7 ;  /* 0x0000000500077c24 */ /* 0x000fe2000f8e0207 */
[----:B-1----:R-:W-:-:S04]  /*14000*/  LOP3.LUT R8, R8, 0x7f, RZ, 0xc0, !PT ;  /* 0x0000007f08087812 */ /* 0x002fc800078ec0ff */
[----:B------:R-:W-:Y:S01]  /*14010*/  SHF.L.U32 R11, R8, 0x3, RZ ;  /* 0x00000003080b7819 */ /* 0x000fe200000006ff */
[----:B---3--:R-:W-:-:S05]  /*14020*/  IMAD.SHL.U32 R8, R9, 0x8, RZ ;  /* 0x0000000809087824 */ /* 0x008fca00078e00ff */
[----:B------:R-:W-:-:S04]  /*14030*/  LOP3.LUT R8, R8, 0x1f8, RZ, 0xc0, !PT ;  /* 0x000001f808087812 */ /* 0x000fc800078ec0ff */
[----:B------:R-:W-:-:S04]  /*14040*/  LOP3.LUT R8, R8, 0x38, R9, 0x78, !PT ;  /* 0x0000003808087812 */ /* 0x000fc800078e7809 */
[----:B------:R-:W-:-:S05]  /*14050*/  LOP3.LUT R8, R8, 0x200, R11, 0xf8, !PT ;  /* 0x0000020008087812 */ /* 0x000fca00078ef80b */
[----:B------:R-:W-:Y:S01]  /*14060*/  IMAD R8, R22, 0x2000, R8 ;  /* 0x0000200016087824 */ /* 0x000fe200078e0208 */
[----:B--2---:R-:W-:Y:S01]  /*14070*/  LOP3.LUT P2, RZ, R3, 0x1, RZ, 0xc0, !PT ;  /* 0x0000000103ff7812 */ /* 0x004fe2000784c0ff */
        /* <DEDUP_REMOVED lines=14> */
[----:B------:R-:W0:Y:S01]  /*14160*/  S2R R3, SR_TID.X ;  /* 0x0000000000037919 */ /* 0x000e220000002100 */
[----:B------:R-:W-:Y:S01]  /*14170*/  IMAD R8, R8, 0x2, R16 ;  /* 0x0000000208087824 */ /* 0x000fe200078e0210 */
[----:B------:R-:W1:Y:S01]  /*14180*/  SHFL.IDX PT, R2, R9, RZ, 0x181f ;  /* 0x00181fff09027589 */ /* 0x000e6200000e0000 */
[----:B0-----:R-:W-:-:S03]  /*14190*/  IMAD.SHL.U32 R11, R3, 0x8, RZ ;  /* 0x00000008030b7824 */ /* 0x001fc600078e00ff */
[----:B------:R-:W0:Y:S02]  /*141a0*/  SHFL.IDX PT, R3, R10, RZ, 0x181f ;  /* 0x00181fff0a037589 */ /* 0x000e2400000e0000 */
[----:B------:R-:W-:-:S05]  /*141b0*/  LOP3.LUT R11, R11, 0x38, RZ, 0xc0, !PT ;  /* 0x000000380b0b7812 */ /* 0x000fca00078ec0ff */
[----:B------:R-:W-:-:S05]  /*141c0*/  IMAD.SHL.U32 R7, R11, 0x2, RZ ;  /* 0x000000020b077824 */ /* 0x000fca00078e00ff */
[----:B-1----:R-:W-:-:S04]  /*141d0*/  IADD3 R2, P0, R2, R7, RZ ;  /* 0x0000000702027210 */ /* 0x002fc80007f1e0ff */
[----:B0-----:R-:W-:-:S05]  /*141e0*/  IADD3.X R3, RZ, R3, RZ, P0, !PT ;  /* 0x00000003ff037210 */ /* 0x001fca00007fe4ff */
        /* <DEDUP_REMOVED lines=34> */
.L_x_878:
        /* <DEDUP_REMOVED lines=8> */
.L_x_692:
[----:B------:R-:W-:Y:S02]  /*14490*/  PLOP3.LUT P2, PT, P2, P0, PT, 0xa2, 0x0 ;  /* 0x000000000000781c */ /* 0x000fe40001741472 */
[----:B------:R-:W-:-:S08]  /*144a0*/  @P0 R2UR P2, UR4, R5 ;  /* 0x00000000050402ca */ /* 0x000fd00000040000 */
[----:B------:R-:W-:-:S05]  /*144b0*/  @P0 PLOP3.LUT P0, PT, P2, PT, PT, 0x80, 0x0 ;  /* 0x000000000000081c */ /* 0x000fca000170f070 */
[----:B------:R-:W-:Y:S01]  /*144c0*/  @!P2 SYNCS.ARRIVE.TRANS64.RED.A0T1 RZ, [UR4+0x16830], RZ ;  /* 0x016830ffffffa9a7 */ /* 0x000fe20008200404 */
[----:B------:R-:W-:Y:S07]  /*144d0*/  @!P2 ARRIVES.LDGSTSBAR.64.TRANSCNT [UR4+0x16830] ;  /* 0x01683000ff00a9b0 */ /* 0x000fee0008000a84 */
[----:B------:R-:W-:Y:S05]  /*144e0*/  @P0 BRA.U.ANY `(.L_x_692) ;  /* 0xfffffffd00e80947 */ /* 0x000fea000393ffff */
[----:B------:R-:W-:Y:S01]  /*144f0*/  NOP ;  /* 0x0000000000007918 */ /* 0x000fe20000000000 */
[----:B-1----:R-:W-:-:S05]  /*14500*/  IMAD.U32 R2, RZ, RZ, UR38 ;  /* 0x00000026ff027e24 */ /* 0x002fca000f8e00ff */
[----:B------:R-:W-:-:S13]  /*14510*/  ISETP.NE.AND P3, PT, R2, 0x3, PT ;  /* 0x000000030200780c */ /* 0x000fda0003f65270 */
[----:B------:R-:W-:Y:S05]  /*14520*/  @!P3 BRA `(.L_x_693) ;  /* 0x000000000004b947 */ /* 0x000fea0003800000 */
[----:B------:R-:W-:Y:S01]  /*14530*/  BPT.TRAP 0x1 ;  /* 0x000000040000795c */ /* 0x000fe20000300000 */
.L_x_693:
[----:B------:R1:W-:Y:S01]  /*14540*/  SYNCS.ARRIVE.TRANS64.A1T0 RZ, [R5+URZ+0x16830], RZ ;  /* 0x016830ff05ff79a7 */ /* 0x0003e2000810003f */
[----:B------:R-:W-:Y:S05]  /*14550*/  @!P3 BRA `(.L_x_694) ;  /* 0x000000000004b947 */ /* 0x000fea0003800000 */
[----:B------:R-:W-:Y:S01]  /*14560*/  BPT.TRAP 0x1 ;  /* 0x000000040000795c */ /* 0x000fe20000300000 */
.L_x_694:
[----:B------:R-:W-:Y:S01]  /*14570*/  SHF.L.U32 R2, R20, 0x1f, RZ ;  /* 0x0000001f14027819 */ /* 0x000fe200000006ff */
[----:B------:R-:W-:Y:S01]  /*14580*/  BSSY B1, `(.L_x_695) ;  /* 0x0000004000017945 */ /* 0x000fe20003800000 */
[----:B-1----:R-:W-:-:S04]  /*14590*/  LEA R5, R6, R16, 0x3 ;  /* 0x0000001006057211 */ /* 0x002fc800078e18ff */
[----:B------:R-:W1:Y:S02]  /*145a0*/  SYNCS.PHASECHK.TRANS64.TRYWAIT P0, [R5+URZ+0x16860], R2 ;  /* 0x01686002050075a7 */ /* 0x000e64000800017f */
[----:B-1----:R-:W-:Y:S05]  /*145b0*/  @!P0 BRA `(.L_x_696) ;  /* 0x0000005c00a08947 */ /* 0x002fea0003800000 */
.L_x_879:
[----:B------:R-:W-:Y:S05]  /*145c0*/  BSYNC B1 ;  /* 0x0000000000017941 */ /* 0x000fea0003800000 */
.L_x_695:
[----:B------:R-:W2:Y:S01]  /*145d0*/  LDL R8, [R1+0x14] ;  /* 0x0000140001087983 */ /* 0x000ea20000100800 */
[----:B------:R-:W0:Y:S01]  /*145e0*/  S2R R11, SR_TID.X ;  /* 0x00000000000b7919 */ /* 0x000e220000002100 */
[----:B------:R-:W-:Y:S01]  /*145f0*/  UMOV UR4, 0xffffffff ;  /* 0xffffffff00047882 */ /* 0x000fe20000000000 */
[C---:B0-----:R-:W-:Y:S01]  /*14600*/  IMAD.SHL.U32 R9, R11.reuse, 0x8, RZ ;  /* 0x000000080b097824 */ /* 0x041fe200078e00ff */
[----:B------:R-:W-:-:S04]  /*14610*/  LOP3.LUT R3, R11, 0x7f, RZ, 0xc0, !PT ;  /* 0x0000007f0b037812 */ /* 0x000fc800078ec0ff */
[----:B------:R-:W-:Y:S01]  /*14620*/  LOP3.LUT R9, R9, 0x1f8, RZ, 0xc0, !PT ;  /* 0x000001f809097812 */ /* 0x000fe200078ec0ff */
[----:B------:R-:W-:-:S03]  /*14630*/  IMAD.SHL.U32 R10, R3, 0x8, RZ ;  /* 0x00000008030a7824 */ /* 0x000fc600078e00ff */
        /* <DEDUP_REMOVED lines=11> */
[----:B0-----:R-:W-:-:S04]  /*146f0*/  IADD3 R2, P2, R2, R7, RZ ;  /* 0x0000000702027210 */ /* 0x001fc80007f5e0ff */
[----:B-1----:R-:W-:-:S05]  /*14700*/  IADD3.X R3, RZ, R3, RZ, P2, !PT ;  /* 0x00000003ff037210 */ /* 0x002fca00017fe4ff */
[----:B------:R-:W-:Y:S01]  /*14710*/  @!PT LDS RZ, [RZ] ;  /* 0x00000000fffff984 */ /* 0x000fe20000000800 */
        /* <DEDUP_REMOVED lines=39> */
.L_x_897:
        /* <DEDUP_REMOVED lines=19> */
[----:B------:R-:W-:-:S04]  /*14ac0*/  ULDC.64 UR4, c[0x0][0x330] ;  /* 0x0000cc0000047ab9 */ /* 0x000fc80000000a00 */
[----:B------:R-:W-:-:S03]  /*14ad0*/  IADD3 R3, R3, R0, RZ ;  /* 0x0000000003037210 */ /* 0x000fc60007ffe0ff */
[----:B------:R-:W-:-:S04]  /*14ae0*/  IMAD.WIDE.U32 R2, R17, UR4, R2 ;  /* 0x0000000411027c25 */ /* 0x000fc8000f8e0002 */
[----:B------:R-:W-:Y:S01]  /*14af0*/  IMAD R0, R17, UR5, R3 ;  /* 0x0000000511007c24 */ /* 0x000fe2000f8e0203 */
[----:B0-----:R-:W-:-:S04]  /*14b00*/  LEA R18, P2, R2, UR6, 0x1 ;  /* 0x0000000602127c11 */ /* 0x001fc8000f8408ff */
[----:B------:R-:W-:-:S09]  /*14b10*/  LEA.HI.X R0, R2, UR7, R0, 0x1, P2 ;  /* 0x0000000702007c11 */ /* 0x000fd200090f0c00 */
.L_x_698:
[----:B------:R-:W-:Y:S02]  /*14b20*/  PLOP3.LUT P2, PT, P2, P0, PT, 0xa2, 0x0 ;  /* 0x000000000000781c */ /* 0x000fe40001741472 */
[----:B------:R-:W-:-:S08]  /*14b30*/  @P0 R2UR P2, UR4, R5 ;  /* 0x00000000050402ca */ /* 0x000fd00000040000 */
[----:B------:R-:W-:-:S05]  /*14b40*/  @P0 PLOP3.LUT P0, PT, P2, PT, PT, 0x80, 0x0 ;  /* 0x000000000000081c */ /* 0x000fca000170f070 */
[----:B------:R-:W-:Y:S01]  /*14b50*/  @!P2 SYNCS.ARRIVE.TRANS64.RED.A0T1 RZ, [UR4+0x16850], RZ ;  /* 0x016850ffffffa9a7 */ /* 0x000fe20008200404 */
[----:B------:R-:W-:Y:S07]  /*14b60*/  @!P2 ARRIVES.LDGSTSBAR.64.TRANSCNT [UR4+0x16850] ;  /* 0x01685000ff00a9b0 */ /* 0x000fee0008000a84 */
[----:B------:R-:W-:Y:S05]  /*14b70*/  @P0 BRA.U.ANY `(.L_x_698) ;  /* 0xfffffffd00e80947 */ /* 0x000fea000393ffff */
[----:B------:R-:W-:Y:S01]  /*14b80*/  NOP ;  /* 0x0000000000007918 */ /* 0x000fe20000000000 */
[----:B------:R-:W-:Y:S02]  /*14b90*/  IMAD.U32 R2, RZ, RZ, UR38 ;  /* 0x00000026ff027e24 */ /* 0x000fe4000f8e00ff */
[----:B------:R-:W-:-:S03]  /*14ba0*/  IMAD.MOV.U32 R19, RZ, RZ, R0 ;  /* 0x000000ffff137224 */ /* 0x000fc600078e0000 */
[----:B------:R-:W-:-:S13]  /*14bb0*/  ISETP.NE.AND P3, PT, R2, 0x3, PT ;  /* 0x000000030200780c */ /* 0x000fda0003f65270 */
[----:B------:R-:W-:Y:S05]  /*14bc0*/  @!P3 BRA `(.L_x_699) ;  /* 0x000000000004b947 */ /* 0x000fea0003800000 */
[----:B------:R-:W-:Y:S01]  /*14bd0*/  BPT.TRAP 0x1 ;  /* 0x000000040000795c */ /* 0x000fe20000300000 */
.L_x_699:
[----:B------:R-:W2:Y:S01]  /*14be0*/  LDL R0, [R1+0x18] ;  /* 0x0000180001007983 */ /* 0x000ea20000100800 */
[----:B------:R0:W-:Y:S01]  /*14bf0*/  SYNCS.ARRIVE.TRANS64.A1T0 RZ, [R5+URZ+0x16850], RZ ;  /* 0x016850ff05ff79a7 */ /* 0x0001e2000810003f */
[C---:B------:R-:W-:Y:S01]  /*14c00*/  VIADD R7, R23.reuse, 0xffffffff ;  /* 0xffffffff17077836 */ /* 0x040fe20000000000 */
[----:B------:R-:W-:Y:S01]  /*14c10*/  MOV R20, R29 ;  /* 0x0000001d00147202 */ /* 0x000fe20000000f00 */
[----:B------:R-:W-:Y:S02]  /*14c20*/  IMAD.MOV.U32 R6, RZ, RZ, R22 ;  /* 0x000000ffff067224 */ /* 0x000fe400078e0016 */
[----:B------:R-:W-:Y:S01]  /*14c30*/  IMAD.MOV.U32 R26, RZ, RZ, R23 ;  /* 0x000000ffff1a7224 */ /* 0x000fe200078e0017 */
[----:B--2---:R-:W-:-:S13]  /*14c40*/  ISETP.GT.AND P0, PT, R23, R0, PT ;  /* 0x000000001700720c */ /* 0x004fda0003f04270 */
[----:B0-----:R-:W-:Y:S05]  /*14c50*/  @P0 BRA `(.L_x_700) ;  /* 0xfffffff0000c0947 */ /* 0x001fea000383ffff */
.L_x_687:
[----:B------:R-:W-:Y:S05]  /*14c60*/  BSYNC B0 ;  /* 0x0000000000007941 */ /* 0x000fea0003800000 */
.L_x_686:
[----:B-1----:R-:W0:Y:S01]  /*14c70*/  S2R R0, SR_TID.X ;  /* 0x0000000000007919 */ /* 0x002e220000002100 */
        /* <DEDUP_REMOVED lines=16> */
.L_x_702:
[----:B------:R-:W-:Y:S05]  /*14d80*/  BSYNC B0 ;  /* 0x0000000000007941 */ /* 0x000fea0003800000 */
.L_x_701:
[----:B------:R-:W-:-:S05]  /*14d90*/  IMAD.U32 R0, RZ, RZ, UR38 ;  /* 0x00000026ff007e24 */ /* 0x000fca000f8e00ff */
[----:B------:R-:W-:-:S13]  /*14da0*/  ISETP.NE.AND P0, PT, R0, 0x3, PT ;  /* 0x000000030000780c */ /* 0x000fda0003f05270 */
[----:B------:R-:W-:Y:S05]  /*14db0*/  @!P0 BRA `(.L_x_703) ;  /* 0x0000000000048947 */ /* 0x000fea0003800000 */
[----:B------:R-:W-:Y:S01]  /*14dc0*/  BPT.TRAP 0x1 ;  /* 0x000000040000795c */ /* 0x000fe20000300000 */
.L_x_703:
[----:B------:R-:W2:Y:S01]  /*14dd0*/  LDL.LU R2, [R1+0x14] ;  /* 0x0000140001027983 */ /* 0x000ea20000300800 */
[----:B------:R-:W-:Y:S01]  /*14de0*/  IMAD R0, R22, 0x8, R16 ;  /* 0x0000000816007824 */ /* 0x000fe200078e0210 */
[----:B------:R-:W-:Y:S01]  /*14df0*/  SHF.L.U32 R3, R29, 0x1f, RZ ;  /* 0x0000001f1d037819 */ /* 0x000fe200000006ff */
[----:B------:R-:W-:Y:S03]  /*14e00*/  BSSY B0, `(.L_x_704) ;  /* 0x0000004000007945 */ /* 0x000fe60003800000 */
[----:B------:R-:W0:Y:S01]  /*14e10*/  SYNCS.PHASECHK.TRANS64.TRYWAIT P0, [R0+URZ+0x16860], R3 ;  /* 0x01686003000075a7 */ /* 0x000e22000800017f */
[----:B--2---:R-:W-:Y:S01]  /*14e20*/  IMAD R6, R23, -0x80, R2 ;  /* 0xffffff8017067824 */ /* 0x004fe200078e0202 */
[----:B0-----:R-:W-:Y:S06]  /*14e30*/  @!P0 BRA `(.L_x_705) ;  /* 0x0000005c00dc8947 */ /* 0x001fec0003800000 */
.L_x_898:
[----:B------:R-:W-:Y:S05]  /*14e40*/  BSYNC B0 ;  /* 0x0000000000007941 */ /* 0x000fea0003800000 */
.L_x_704:
[----:B------:R-:W1:Y:S01]  /*14e50*/  S2R R8, SR_TID.X ;  /* 0x0000000000087919 */ /* 0x000e620000002100 */
[----:B------:R-:W-:Y:S01]  /*14e60*/  ULDC UR4, c[0x0][0x2f4] ;  /* 0x0000bd0000047ab9 */ /* 0x000fe20000000800 */
[C---:B-1----:R-:W-:Y:S01]  /*14e70*/  IMAD.SHL.U32 R2, R8.reuse, 0x8, RZ ;  /* 0x0000000808027824 */ /* 0x042fe200078e00ff */
[C---:B------:R-:W-:Y:S01]  /*14e80*/  LOP3.LUT R5, R8.reuse, 0x7f, RZ, 0xc0, !PT ;  /* 0x0000007f08057812 */ /* 0x040fe200078ec0ff */
[----:B------:R-:W-:-:S03]  /*14e90*/  IMAD.SHL.U32 R7, R8, 0x8, RZ ;  /* 0x0000000808077824 */ /* 0x000fc600078e00ff */
[----:B------:R-:W-:Y:S02]  /*14ea0*/  LOP3.LUT R2, R2, 0x1f8, RZ, 0xc0, !PT ;  /* 0x000001f802027812 */ /* 0x000fe400078ec0ff */
[----:B------:R-:W-:Y:S02]  /*14eb0*/  LOP3.LUT R7, R7, 0x38, RZ, 0xc0, !PT ;  /* 0x0000003807077812 */ /* 0x000fe400078ec0ff */
[----:B------:R-:W-:Y:S02]  /*14ec0*/  SHF.L.U32 R4, R5, 0x3, RZ ;  /* 0x0000000305047819 */ /* 0x000fe400000006ff */
[----:B------:R-:W-:Y:S02]  /*14ed0*/  LOP3.LUT R2, R2, 0x38, R8, 0x78, !PT ;  /* 0x0000003802027812 */ /* 0x000fe400078e7808 */
[----:B------:R-:W-:Y:S01]  /*14ee0*/  ISETP.GE.AND P0, PT, R7, UR4, PT ;  /* 0x0000000407007c0c */ /* 0x000fe2000bf06270 */
[----:B------:R-:W-:Y:S01]  /*14ef0*/  UMOV UR4, 0xffffffff ;  /* 0xffffffff00047882 */ /* 0x000fe20000000000 */
[----:B------:R-:W-:-:S02]  /*14f00*/  SHF.R.U32.HI R5, RZ, 0x3, R5 ;  /* 0x00000003ff057819 */ /* 0x000fc40000011605 */
[----:B------:R-:W-:-:S03]  /*14f10*/  LOP3.LUT R2, R2, 0x200, R4, 0xf8, !PT ;  /* 0x0000020002027812 */ /* 0x000fc600078ef804 */
[----:B------:R-:W-:Y:S02]  /*14f20*/  IMAD.IADD R6, R6, 0x1, -R5 ;  /* 0x0000000106067824 */ /* 0x000fe400078e0a05 */
        /* <DEDUP_REMOVED lines=8> */
[----:B------:R-:W1:Y:S02]  /*14fb0*/  SHFL.IDX PT, R14, R18, 0x1, 0x181f ;  /* 0x00381f00120e7f89 */ /* 0x000e6400000e0000 */
        /* <DEDUP_REMOVED lines=39> */
.L_x_916:
        /* <DEDUP_REMOVED lines=9> */
.L_x_707:
[----:B------:R-:W-:Y:S02]  /*152c0*/  PLOP3.LUT P1, PT, P1, P0, PT, 0xa2, 0x0 ;  /* 0x000000000000781c */ /* 0x000fe40000f21472 */
[----:B------:R-:W-:-:S08]  /*152d0*/  @P0 R2UR P1, UR4, R0 ;  /* 0x00000000000402ca */ /* 0x000fd00000020000 */
[----:B------:R-:W-:-:S05]  /*152e0*/  @P0 PLOP3.LUT P0, PT, P1, PT, PT, 0x80, 0x0 ;  /* 0x000000000000081c */ /* 0x000fca0000f0f070 */
[----:B------:R-:W-:Y:S01]  /*152f0*/  @!P1 SYNCS.ARRIVE.TRANS64.RED.A0T1 RZ, [UR4+0x16850], RZ ;  /* 0x016850ffffff99a7 */ /* 0x000fe20008200404 */
[----:B------:R-:W-:Y:S07]  /*15300*/  @!P1 ARRIVES.LDGSTSBAR.64.TRANSCNT [UR4+0x16850] ;  /* 0x01685000ff0099b0 */ /* 0x000fee0008000a84 */
[----:B------:R-:W-:Y:S05]  /*15310*/  @P0 BRA.U.ANY `(.L_x_707) ;  /* 0xfffffffd00e80947 */ /* 0x000fea000393ffff */
[----:B------:R-:W-:Y:S01]  /*15320*/  NOP ;  /* 0x0000000000007918 */ /* 0x000fe20000000000 */
[----:B0-----:R-:W-:-:S05]  /*15330*/  IMAD.U32 R2, RZ, RZ, UR38 ;  /* 0x00000026ff027e24 */ /* 0x001fca000f8e00ff */
[----:B------:R-:W-:-:S13]  /*15340*/  ISETP.NE.AND P2, PT, R2, 0x3, PT ;  /* 0x000000030200780c */ /* 0x000fda0003f45270 */
[----:B------:R-:W-:Y:S05]  /*15350*/  @!P2 BRA `(.L_x_708) ;  /* 0x000000000004a947 */ /* 0x000fea0003800000 */
[----:B------:R-:W-:Y:S01]  /*15360*/  BPT.TRAP 0x1 ;  /* 0x000000040000795c */ /* 0x000fe20000300000 */
.L_x_708:
[----:B------:R-:W-:Y:S01]  /*15370*/  IADD3 R22, R22, 0x1, RZ ;  /* 0x0000000116167810 */ /* 0x000fe20007ffe0ff */
[----:B------:R0:W-:Y:S03]  /*15380*/  SYNCS.ARRIVE.TRANS64.A1T0 RZ, [R0+URZ+0x16850], RZ ;  /* 0x016850ff00ff79a7 */ /* 0x0001e6000810003f */
[----:B------:R-:W-:-:S04]  /*15390*/  ISETP.NE.AND P0, PT, R22, 0x2, PT ;  /* 0x000000021600780c */ /* 0x000fc80003f05270 */
[----:B------:R-:W-:Y:S02]  /*153a0*/  SEL R22, R22, RZ, P0 ;  /* 0x000000ff16167207 */ /* 0x000fe40000000000 */
[----:B0-----:R-:W-:-:S04]  /*153b0*/  SEL R0, RZ, 0x1, P0 ;  /* 0x00000001ff007807 */ /* 0x001fc80000000000 */
[----:B------:R-:W-:-:S07]  /*153c0*/  LOP3.LUT R29, R29, R0, RZ, 0x3c, !PT ;  /* 0x000000001d1d7212 */ /* 0x000fce00078e3cff */
.L_x_667:
[----:B------:R-:W-:Y:S05]  /*153d0*/  BSYNC B7 ;  /* 0x0000000000077941 */ /* 0x000fea0003800000 */
.L_x_665:
[----:B------:R-:W2:Y:S02]  /*153e0*/  LDL R0, [R1] ;  /* 0x0000000001007983 */ /* 0x000ea40000100800 */
[----:B--2---:R-:W-:-:S13]  /*153f0*/  LOP3.LUT P0, RZ, R0, 0x4, RZ, 0xc0, !PT ;  /* 0x0000000400ff7812 */ /* 0x004fda000780c0ff */
[----:B------:R-:W-:Y:S05]  /*15400*/  @!P0 BRA `(.L_x_709) ;  /* 0x0000000000248947 */ /* 0x000fea0003800000 */
[----:B------:R-:W-:Y:S05]  /*15410*/  WARPSYNC.ALL ;  /* 0x0000000000007948 */ /* 0x000fea0003800000 */
[----:B------:R-:W2:Y:S08]  /*15420*/  S2UR UR5, SR_CgaCtaId ;  /* 0x00000000000579c3 */ /* 0x000eb00000008800 */
[----:B------:R-:W-:Y:S06]  /*15430*/  BAR.SYNC.DEFER_BLOCKING 0x5, 0x200 ;  /* 0x0148000000007b1d */ /* 0x000fec0000010000 */
[----:B------:R-:W-:-:S02]  /*15440*/  UMOV UR4, 0x400 ;  /* 0x0000040000047882 */ /* 0x000fc40000000000 */
[----:B--2---:R-:W-:-:S06]  /*15450*/  ULEA UR4, UR5, UR4, 0x18 ;  /* 0x0000000405047291 */ /* 0x004fcc000f8ec03f */
[----:B------:R-:W-:-:S05]  /*15460*/  IMAD.U32 R16, RZ, RZ, UR4 ;  /* 0x00000004ff107e24 */ /* 0x000fca000f8e00ff */
[----:B------:R2:W3:Y:S01]  /*15470*/  LDS.128 R24, [R16+0x168d0] ;  /* 0x0168d00010187984 */ /* 0x0004e20000000c00 */
[----:B------:R-:W-:Y:S06]  /*15480*/  BAR.ARV 0x4, 0x200 ;  /* 0x0108000000007b1d */ /* 0x000fec0000002000 */
[----:B------:R-:W-:Y:S05]  /*15490*/  BRA `(.L_x_710) ;  /* 0x0000000800d07947 */ /* 0x000fea0003800000 */
.L_x_709:
[----:B------:R-:W0:Y:S01]  /*154a0*/  S2R R0, SR_TID.X ;  /* 0x0000000000007919 */ /* 0x000e220000002100 */
[----:B------:R-:W-:Y:S01]  /*154b0*/  UMOV UR4, 0xffffffff ;  /* 0xffffffff00047882 */ /* 0x000fe20000000000 */
[----:B0-----:R-:W-:-:S04]  /*154c0*/  LOP3.LUT R9, R0, 0x1f, RZ, 0xc0, !PT ;  /* 0x0000001f00097812 */ /* 0x001fc800078ec0ff */
[----:B------:R-:W-:Y:S01]  /*154d0*/  ISETP.NE.AND P0, PT, R9, 0x1f, PT ;  /* 0x0000001f0900780c */ /* 0x000fe20003f05270 */
[----:B------:R-:W-:-:S12]  /*154e0*/  BRA.DIV UR4, `(.L_x_711) ;  /* 0x0000006204707947 */ /* 0x000fd8000b800000 */
[----:B-1----:R-:W-:Y:S01]  /*154f0*/  IMAD.IADD R7, R27, 0x1, R9 ;  /* 0x000000011b077824 */ /* 0x002fe200078e0209 */
        /* <DEDUP_REMOVED lines=9> */
[----:B------:R-:W-:Y:S02]  /*15590*/  MOV R4, RZ ;  /* 0x000000ff00047202 */ /* 0x000fe40000000f00 */
[C---:B------:R-:W-:Y:S01]  /*155a0*/  ISETP.GE.U32.AND P2, PT, R9.reuse, 0x2, PT ;  /* 0x000000020900780c */ /* 0x040fe20003f46070 */
[----:B------:R-:W-:Y:S01]  /*155b0*/  SHFL.IDX PT, R0, R24, RZ, 0x1f ;  /* 0x00001fff18007589 */ /* 0x000fe200000e0000 */
[C---:B------:R-:W-:Y:S02]  /*155c0*/  ISETP.GE.U32.AND P3, PT, R9.reuse, 0x4, PT ;  /* 0x000000040900780c */ /* 0x040fe40003f66070 */
[C---:B------:R-:W-:Y:S01]  /*155d0*/  ISETP.GE.U32.AND P4, PT, R9.reuse, 0x8, PT ;  /* 0x000000080900780c */ /* 0x040fe20003f86070 */
[----:B------:R0:W-:Y:S01]  /*155e0*/  SHFL.IDX PT, R6, R24, 0x1, 0x1f ;  /* 0x00201f0018067f89 */ /* 0x0001e200000e0000 */
[----:B------:R-:W-:Y:S01]  /*155f0*/  ISETP.GE.U32.AND P5, PT, R9, 0x10, PT ;  /* 0x000000100900780c */ /* 0x000fe20003fa6070 */
[----:B0-----:R-:W-:-:S02]  /*15600*/  IMAD.MOV.U32 R24, RZ, RZ, RZ ;  /* 0x000000ffff187224 */ /* 0x001fc400078e00ff */
[----:B--2---:R-:W-:Y:S02]  /*15610*/  @!P1 IMAD.MOV.U32 R7, RZ, RZ, R8 ;  /* 0x000000ffff079224 */ /* 0x004fe400078e0008 */
        /* <DEDUP_REMOVED lines=18> */
[----:B------:R0:W1:Y:S02]  /*15740*/  SHFL.IDX PT, R14, R3, 0x1f, 0x1f ;  /* 0x03e01f00030e7f89 */ /* 0x00006400000e0000 */
.L_x_926:
[----:B------:R-:W-:Y:S02]  /*15750*/  ULDC UR4, c[0x0][0xc38] ;  /* 0x00030e0000047ab9 */ /* 0x000fe40000000800 */
[----:B------:R-:W-:-:S04]  /*15760*/  IMAD.U32 R2, RZ, RZ, UR4 ;  /* 0x00000004ff027e24 */ /* 0x000fc8000f8e00ff */
[----:B-1----:R-:W-:-:S04]  /*15770*/  IMAD R5, R14, R2, RZ ;  /* 0x000000020e057224 */ /* 0x002fc800078e02ff */
[----:B------:R-:W-:-:S05]  /*15780*/  IMAD.IADD R6, R6, 0x1, R5 ;  /* 0x0000000106067824 */ /* 0x000fca00078e0205 */
[----:B------:R-:W-:-:S13]  /*15790*/  ISETP.GT.AND P6, PT, R6, R0, PT ;  /* 0x000000000600720c */ /* 0x000fda0003fc4270 */
[----:B------:R-:W-:Y:S05]  /*157a0*/  @P6 BRA `(.L_x_712) ;  /* 0x0000000000a46947 */ /* 0x000fea0003800000 */
.L_x_715:
        /* <DEDUP_REMOVED lines=35> */
.L_x_934:
[----:B------:R-:W-:Y:S02]  /*159e0*/  ULDC UR4, c[0x0][0xc38] ;  /* 0x00030e0000047ab9 */ /* 0x000fe40000000800 */
[----:B------:R-:W-:-:S04]  /*159f0*/  IMAD.U32 R2, RZ, RZ, UR4 ;  /* 0x00000004ff027e24 */ /* 0x000fc8000f8e00ff */
[----:B-1----:R-:W-:-:S05]  /*15a00*/  IMAD R5, R14, R2, RZ ;  /* 0x000000020e057224 */ /* 0x002fca00078e02ff */
[----:B------:R-:W-:-:S04]  /*15a10*/  IADD3 R6, R5, R6, RZ ;  /* 0x0000000605067210 */ /* 0x000fc80007ffe0ff */
[----:B------:R-:W-:-:S13]  /*15a20*/  ISETP.GT.AND P6, PT, R6, R0, PT ;  /* 0x000000000600720c */ /* 0x000fda0003fc4270 */
[----:B------:R-:W-:Y:S05]  /*15a30*/  @!P6 BRA `(.L_x_715) ;  /* 0xfffffffc005ce947 */ /* 0x000fea000383ffff */
.L_x_712:
[----:B------:R-:W-:Y:S01]  /*15a40*/  IMAD.IADD R6, R6, 0x1, -R5 ;  /* 0x0000000106067824 */ /* 0x000fe200078e0a05 */
[----:B------:R-:W-:-:S03]  /*15a50*/  UMOV UR4, 0xffffffff ;  /* 0xffffffff00047882 */ /* 0x000fc60000000000 */
[----:B------:R-:W-:-:S05]  /*15a60*/  IMAD R5, R3, R2, R6 ;  /* 0x0000000203057224 */ /* 0x000fca00078e0206 */
[----:B------:R-:W-:Y:S01]  /*15a70*/  ISETP.GT.AND P6, PT, R5, R0, PT ;  /* 0x000000000500720c */ /* 0x000fe20003fc4270 */
[----:B------:R-:W-:-:S12]  /*15a80*/  BRA.DIV UR4, `(.L_x_716) ;  /* 0x0000006204fc7947 */ /* 0x000fd8000b800000 */
[----:B------:R-:W-:-:S04]  /*15a90*/  VOTE.ANY R8, PT, !P6 ;  /* 0x0000000000087806 */ /* 0x000fc800070e0100 */
[----:B------:R-:W1:Y:S02]  /*15aa0*/  POPC R5, R8 ;  /* 0x0000000800057309 */ /* 0x000e640000000000 */
[----:B-1----:R1:W2:Y:S04]  /*15ab0*/  SHFL.IDX PT, R7, R7, R5, 0x1f ;  /* 0x00001f0507077589 */ /* 0x0022a800000e0000 */
[----:B------:R1:W3:Y:S02]  /*15ac0*/  SHFL.IDX PT, R4, R4, R5, 0x1f ;  /* 0x00001f0504047589 */ /* 0x0002e400000e0000 */
.L_x_939:
[----:B------:R-:W-:-:S13]  /*15ad0*/  ISETP.NE.AND P0, PT, R8, RZ, PT ;  /* 0x000000ff0800720c */ /* 0x000fda0003f05270 */
[----:B------:R-:W-:Y:S05]  /*15ae0*/  @!P0 BRA `(.L_x_717) ;  /* 0x0000000000108947 */ /* 0x000fea0003800000 */
[----:B------:R-:W-:Y:S01]  /*15af0*/  UMOV UR4, 0xffffffff ;  /* 0xffffffff00047882 */ /* 0x000fe20000000000 */
[----:B------:R-:W-:Y:S02]  /*15b00*/  VIADD R12, R5, 0xffffffff ;  /* 0xffffffff050c7836 */ /* 0x000fe40000000000 */
[----:B------:R-:W-:Y:S05]  /*15b10*/  BRA.DIV UR4, `(.L_x_718) ;  /* 0x0000006604347947 */ /* 0x000fea000b800000 */
[----:B------:R4:W0:Y:S02]  /*15b20*/  SHFL.IDX PT, R24, R3, R12, 0x1f ;  /* 0x00001f0c03187589 */ /* 0x00082400000e0000 */
.L_x_717:
[-C--:B--2---:R-:W-:Y:S01]  /*15b30*/  IABS R8, R7.reuse ;  /* 0x0000000700087213 */ /* 0x084fe20000000000 */
[----:B0-----:R-:W-:Y:S01]  /*15b40*/  IMAD R24, R24, R2, R6 ;  /* 0x0000000218187224 */ /* 0x001fe200078e0206 */
[----:B------:R-:W-:Y:S01]  /*15b50*/  MOV R2, RZ ;  /* 0x000000ff00027202 */ /* 0x000fe20000000f00 */
[----:B------:R-:W-:Y:S01]  /*15b60*/  IMAD.IADD R27, R5, 0x1, R27 ;  /* 0x00000001051b7824 */ /* 0x000fe200078e021b */
[----:B------:R-:W0:Y:S01]  /*15b70*/  I2F.RP R9, R8 ;  /* 0x0000000800097306 */ /* 0x000e220000209400 */
[----:B------:R-:W-:Y:S01]  /*15b80*/  IMAD.IADD R0, R0, 0x1, -R24 ;  /* 0x0000000100007824 */ /* 0x000fe200078e0a18 */
[----:B------:R-:W-:-:S05]  /*15b90*/  IABS R6, R7 ;  /* 0x0000000700067213 */ /* 0x000fca0000000000 */
[----:B------:R-:W-:Y:S01]  /*15ba0*/  IMAD.MOV R10, RZ, RZ, -R6 ;  /* 0x000000ffff0a7224 */ /* 0x000fe200078e0a06 */
[----:B---3--:R-:W-:Y:S01]  /*15bb0*/  IABS R6, R4 ;  /* 0x0000000400067213 */ /* 0x008fe20000000000 */
        /* <DEDUP_REMOVED lines=13> */
[----:B------:R-:W-:Y:S02]  /*15c90*/  @!P1 IMAD.IADD R11, R11, 0x1, -R8 ;  /* 0x000000010b0b9824 */ /* 0x000fe400078e0a08 */
[----:B------:R-:W-:Y:S01]  /*15ca0*/  @!P1 VIADD R9, R9, 0x1 ;  /* 0x0000000109099836 */ /* 0x000fe20000000000 */
[----:B------:R-:W-:-:S02]  /*15cb0*/  ISETP.NE.AND P1, PT, R7, RZ, PT ;  /* 0x000000ff0700720c */ /* 0x000fc40003f25270 */
[----:B------:R-:W-:Y:S02]  /*15cc0*/  ISETP.GE.U32.AND P0, PT, R11, R8, PT ;  /* 0x000000080b00720c */ /* 0x000fe40003f06070 */
[----:B------:R-:W-:-:S04]  /*15cd0*/  IABS R8, R4 ;  /* 0x0000000400087213 */ /* 0x000fc80000000000 */
[----:B------:R-:W-:Y:S01]  /*15ce0*/  IADD3 R8, RZ, -R8, RZ ;  /* 0x80000008ff087210 */ /* 0x000fe20007ffe0ff */
[----:B0-----:R-:W-:-:S06]  /*15cf0*/  VIADD R12, R10, 0xffffffe ;  /* 0x0ffffffe0a0c7836 */ /* 0x001fcc0000000000 */
[----:B------:R-:W-:Y:S01]  /*15d00*/  @P0 VIADD R9, R9, 0x1 ;  /* 0x0000000109090836 */ /* 0x000fe20000000000 */
[----:B------:R-:W0:Y:S02]  /*15d10*/  F2I.FTZ.U32.TRUNC.NTZ R3, R12 ;  /* 0x0000000c00037305 */ /* 0x000e24000021f000 */
[----:B0-----:R-:W-:-:S05]  /*15d20*/  IADD3 R11, RZ, -R3, RZ ;  /* 0x80000003ff0b7210 */ /* 0x001fca0007ffe0ff */
        /* <DEDUP_REMOVED lines=8> */
[----:B------:R-:W-:-:S04]  /*15db0*/  IMAD.HI.U32 R2, R2, R3, RZ ;  /* 0x0000000302027227 */ /* 0x000fc800078e00ff */
[----:B------:R-:W-:Y:S02]  /*15dc0*/  IMAD R3, R2, R8, R3 ;  /* 0x0000000802037224 */ /* 0x000fe400078e0203 */
[----:B------:R-:W-:-:S03]  /*15dd0*/  IMAD.IADD R25, R0, 0x1, -R7 ;  /* 0x0000000100197824 */ /* 0x000fc600078e0a07 */
        /* <DEDUP_REMOVED lines=9> */
[----:B------:R-:W-:-:S04]  /*15e70*/  @!P1 LOP3.LUT R2, RZ, R4, RZ, 0x33, !PT ;  /* 0x00000004ff029212 */ /* 0x000fc800078e33ff */
[----:B------:R-:W-:Y:S01]  /*15e80*/  IADD3 R3, -R2, RZ, RZ ;  /* 0x000000ff02037210 */ /* 0x000fe20007ffe1ff */
[----:B------:R-:W-:-:S04]  /*15e90*/  IMAD R2, R4, 0x1000000, R2 ;  /* 0x0100000004027824 */ /* 0x000fc800078e0202 */
[----:B------:R-:W-:-:S04]  /*15ea0*/  IMAD R9, R4, R3, R9 ;  /* 0x0000000304097224 */ /* 0x000fc800078e0209 */
[----:B------:R-:W-:Y:S01]  /*15eb0*/  IMAD R26, R9, 0x10000, R2 ;  /* 0x00010000091a7824 */ /* 0x000fe200078e0202 */
[----:B------:R-:W-:Y:S06]  /*15ec0*/  BRA `(.L_x_719) ;  /* 0x00000000001c7947 */ /* 0x000fec0003800000 */
.L_x_713:
[----:B------:R-:W-:Y:S01]  /*15ed0*/  UMOV UR4, URZ ;  /* 0x0000003f00047c82 */ /* 0x000fe20008000000 */
[----:B------:R-:W-:Y:S01]  /*15ee0*/  UMOV UR5, URZ ;  /* 0x0000003f00057c82 */ /* 0x000fe20008000000 */
[----:B------:R-:W-:Y:S01]  /*15ef0*/  ULDC UR6, c[0x0][0xc3c] ;  /* 0x00030f0000067ab9 */ /* 0x000fe20000000800 */
[----:B------:R-:W-:Y:S01]  /*15f00*/  MOV R24, R0 ;  /* 0x0000000000187202 */ /* 0x000fe20000000f00 */
[----:B------:R-:W-:Y:S02]  /*15f10*/  IMAD.U32 R25, RZ, RZ, UR4 ;  /* 0x00000004ff197e24 */ /* 0x000fe4000f8e00ff */
[----:B------:R-:W-:Y:S02]  /*15f20*/  IMAD.U32 R26, RZ, RZ, UR5 ;  /* 0x00000005ff1a7e24 */ /* 0x000fe4000f8e00ff */
[----:B------:R-:W-:-:S07]  /*15f30*/  IMAD.U32 R27, RZ, RZ, UR6 ;  /* 0x00000006ff1b7e24 */ /* 0x000fce000f8e00ff */
.L_x_719:
        /* <DEDUP_REMOVED lines=10> */
.L_x_710:
[----:B------:R-:W-:Y:S02]  /*15fe0*/  ULDC UR4, c[0x0][0xc3c] ;  /* 0x00030f0000047ab9 */ /* 0x000fe40000000800 */
[----:B---3--:R-:W-:-:S13]  /*15ff0*/  ISETP.GE.AND P0, PT, R27, UR4, PT ;  /* 0x000000041b007c0c */ /* 0x008fda000bf06270 */
[----:B------:R-:W-:Y:S05]  /*16000*/  @!P0 BRA `(.L_x_720) ;  /* 0xffffffa000708947 */ /* 0x000fea000383ffff */
[----:B------:R-:W-:Y:S05]  /*16010*/  BSYNC B8 ;  /* 0x0000000000087941 */ /* 0x000fea0003800000 */
.L_x_625:
[----:B0-----:R-:W3:Y:S01]  /*16020*/  LDL.LU R0, [R1+0x44] ;  /* 0x0000440001007983 */ /* 0x001ee20000300800 */
[----:B------:R-:W-:Y:S01]  /*16030*/  BSSY B0, `(.L_x_721) ;  /* 0x000000b000007945 */ /* 0x000fe20003800000 */
[----:B-1----:R-:W0:Y:S01]  /*16040*/  S2R R5, SR_CgaCtaId ;  /* 0x0000000000057919 */ /* 0x002e220000008800 */
[----:B---3--:R-:W-:-:S05]  /*16050*/  VIADD R0, R0, 0x1 ;  /* 0x0000000100007836 */ /* 0x008fca0000000000 */
[----:B------:R-:W-:-:S04]  /*16060*/  LEA.HI R2, R0, R0, RZ, 0x1 ;  /* 0x0000000000027211 */ /* 0x000fc800078f08ff */
[----:B------:R-:W-:Y:S02]  /*16070*/  LOP3.LUT R3, R2, 0xfffffffe, RZ, 0xc0, !PT ;  /* 0xfffffffe02037812 */ /* 0x000fe400078ec0ff */
[----:B------:R-:W-:Y:S02]  /*16080*/  MOV R2, 0x400 ;  /* 0x0000040000027802 */ /* 0x000fe40000000f00 */
[----:B------:R-:W-:Y:S02]  /*16090*/  IADD3 R0, R0, -R3, RZ ;  /* 0x8000000300007210 */ /* 0x000fe40007ffe0ff */
[----:B0-----:R-:W-:Y:S02]  /*160a0*/  LEA R5, R5, R2, 0x18 ;  /* 0x0000000205057211 */ /* 0x001fe400078ec0ff */
[----:B------:R-:W-:-:S04]  /*160b0*/  SHF.L.U32 R0, R0, 0x1f, RZ ;  /* 0x0000001f00007819 */ /* 0x000fc800000006ff */
[----:B------:R-:W0:Y:S02]  /*160c0*/  SYNCS.PHASECHK.TRANS64.TRYWAIT P0, [R5+URZ+0x16820], R0 ;  /* 0x01682000050075a7 */ /* 0x000e24000800017f */
[----:B0-----:R-:W-:Y:S05]  /*160d0*/  @!P0 BRA `(.L_x_722) ;  /* 0x0000005c00ec8947 */ /* 0x001fea0003800000 */
.L_x_942:
[----:B------:R-:W-:Y:S05]  /*160e0*/  BSYNC B0 ;  /* 0x0000000000007941 */ /* 0x000fea0003800000 */
.L_x_721:
[----:B------:R-:W-:-:S03]  /*160f0*/  UMOV UR4, 0xffffffff ;  /* 0xffffffff00047882 */ /* 0x000fc60000000000 */
[----:B------:R-:W-:Y:S05]  /*16100*/  BRA.DIV UR4, `(.L_x_723) ;  /* 0x0000005e04f47947 */ /* 0x000fea000b800000 */
[----:B0-----:R-:W0:Y:S02]  /*16110*/  S2R R0, SR_TID.X ;  /* 0x0000000000007919 */ /* 0x001e240000002100 */
[----:B0-----:R-:W-:-:S04]  /*16120*/  SHF.R.U32.HI R0, RZ, 0x5, R0 ;  /* 0x00000005ff007819 */ /* 0x001fc80000011600 */
[----:B------:R-:W-:-:S05]  /*16130*/  LOP3.LUT R0, R0, 0x3, RZ, 0xc0, !PT ;  /* 0x0000000300007812 */ /* 0x000fca00078ec0ff */
[----:B------:R0:W1:Y:S02]  /*16140*/  SHFL.IDX PT, R14, R0, RZ, 0x1f ;  /* 0x00001fff000e7589 */ /* 0x00006400000e0000 */
.L_x_945:
[----:B-1----:R-:W-:-:S13]  /*16150*/  ISETP.NE.AND P0, PT, R14, RZ, PT ;  /* 0x000000ff0e00720c */ /* 0x002fda0003f05270 */
[----:B------:R-:W-:Y:S05]  /*16160*/  @P0 BRA `(.L_x_478) ;  /* 0x0000000000880947 */ /* 0x000fea0003800000 */
[----:B------:R-:W-:-:S03]  /*16170*/  UMOV UR4, 0xffffffff ;  /* 0xffffffff00047882 */ /* 0x000fc60000000000 */
[----:B------:R-:W-:Y:S05]  /*16180*/  BRA.DIV UR4, `(.L_x_724) ;  /* 0x0000006204087947 */ /* 0x000fea000b800000 */
[----:B------:R-:W-:-:S13]  /*16190*/  ELECT P6, URZ, PT ;  /* 0x00000000003f782f */ /* 0x000fda00038c0000 */
.L_x_948:
[----:B------:R-:W-:Y:S05]  /*161a0*/  @!P6 BRA `(.L_x_478) ;  /* 0x000000000078e947 */ /* 0x000fea0003800000 */
[----:B------:R-:W-:-:S06]  /*161b0*/  ULOP3.LUT UR4, UR36, 0x2, URZ, 0xfc, !UPT ;  /* 0x0000000224047892 */ /* 0x000fcc000f8efc3f */
[----:B0-----:R-:W-:-:S05]  /*161c0*/  IMAD.U32 R0, RZ, RZ, UR4 ;  /* 0x00000004ff007e24 */ /* 0x001fca000f8e00ff */
[----:B------:R-:W-:-:S13]  /*161d0*/  ISETP.NE.AND P0, PT, R0, 0x3, PT ;  /* 0x000000030000780c */ /* 0x000fda0003f05270 */
[----:B------:R-:W-:Y:S05]  /*161e0*/  @!P0 BRA `(.L_x_725) ;  /* 0x0000000000048947 */ /* 0x000fea0003800000 */
[----:B------:R-:W-:Y:S01]  /*161f0*/  BPT.TRAP 0x1 ;  /* 0x000000040000795c */ /* 0x000fe20000300000 */
.L_x_725:
[C---:B------:R-:W-:Y:S01]  /*16200*/  IMAD R3, R22.reuse, 0x8, R5 ;  /* 0x0000000816037824 */ /* 0x040fe200078e0205 */
[----:B------:R-:W-:Y:S01]  /*16210*/  SHF.L.U32 R2, R29, 0x1f, RZ ;  /* 0x0000001f1d027819 */ /* 0x000fe200000006ff */
[----:B------:R-:W-:-:S03]  /*16220*/  VIADD R22, R22, 0x1 ;  /* 0x0000000116167836 */ /* 0x000fc60000000000 */
[----:B------:R-:W0:Y:S02]  /*16230*/  SYNCS.PHASECHK.TRANS64.TRYWAIT P1, [R3+URZ+0x16840], R2 ;  /* 0x01684002030075a7 */ /* 0x000e24000802017f */
[----:B------:R-:W-:-:S04]  /*16240*/  ISETP.NE.AND P2, PT, R22, 0x2, PT ;  /* 0x000000021600780c */ /* 0x000fc80003f45270 */
[----:B------:R-:W-:Y:S01]  /*16250*/  SEL R0, RZ, 0x1, P2 ;  /* 0x00000001ff007807 */ /* 0x000fe20001000000 */
[----:B0-----:R-:W-:Y:S08]  /*16260*/  @!P1 BRA `(.L_x_726) ;  /* 0x0000005c00f09947 */ /* 0x001ff00003800000 */
.L_x_949:
[----:B------:R-:W-:Y:S02]  /*16270*/  SEL R22, R22, RZ, P2 ;  /* 0x000000ff16167207 */ /* 0x000fe40001000000 */
[----:B------:R-:W-:Y:S01]  /*16280*/  LOP3.LUT R0, R29, R0, RZ, 0x3c, !PT ;  /* 0x000000001d007212 */ /* 0x000fe200078e3cff */
[----:B------:R-:W-:Y:S06]  /*16290*/  @!P0 BRA `(.L_x_727) ;  /* 0x0000000000048947 */ /* 0x000fec0003800000 */
[----:B------:R-:W-:Y:S01]  /*162a0*/  BPT.TRAP 0x1 ;  /* 0x000000040000795c */ /* 0x000fe20000300000 */
.L_x_727:
[----:B------:R-:W-:Y:S01]  /*162b0*/  IMAD R5, R22, 0x8, R5 ;  /* 0x0000000816057824 */ /* 0x000fe200078e0205 */
[----:B------:R-:W-:-:S04]  /*162c0*/  SHF.L.U32 R0, R0, 0x1f, RZ ;  /* 0x0000001f00007819 */ /* 0x000fc800000006ff */
[----:B------:R-:W1:Y:S02]  /*162d0*/  SYNCS.PHASECHK.TRANS64.TRYWAIT P1, [R5+URZ+0x16840], R0 ;  /* 0x01684000050075a7 */ /* 0x000e64000802017f */
[----:B-1----:R-:W-:Y:S05]  /*162e0*/  @!P1 BRA `(.L_x_728) ;  /* 0x0000005c00e49947 */ /* 0x002fea0003800000 */
.L_x_950:
[----:B------:R-:W-:Y:S05]  /*162f0*/  @!P0 BRA `(.L_x_729) ;  /* 0x0000000000048947 */ /* 0x000fea0003800000 */
[----:B------:R-:W-:Y:S01]  /*16300*/  BPT.TRAP 0x1 ;  /* 0x000000040000795c */ /* 0x000fe20000300000 */
.L_x_729:
[----:B------:R-:W3:Y:S02]  /*16310*/  SYNCS.PHASECHK.TRANS64.TRYWAIT P1, [R3+URZ+0x16860], R2 ;  /* 0x01686002030075a7 */ /* 0x000ee4000802017f */
[----:B---3--:R-:W-:Y:S05]  /*16320*/  @!P1 BRA `(.L_x_730) ;  /* 0x0000005c00e89947 */ /* 0x008fea0003800000 */
.L_x_951:
[----:B------:R-:W-:Y:S05]  /*16330*/  @!P0 BRA `(.L_x_731) ;  /* 0x0000000000048947 */ /* 0x000fea0003800000 */
[----:B------:R-:W-:Y:S01]  /*16340*/  BPT.TRAP 0x1 ;  /* 0x000000040000795c */ /* 0x000fe20000300000 */
.L_x_731:
[----:B------:R0:W0:Y:S02]  /*16350*/  SYNCS.PHASECHK.TRANS64.TRYWAIT P0, [R5+URZ+0x16860], R0 ;  /* 0x01686000050075a7 */ /* 0x000024000800017f */
[----:B0-----:R-:W-:Y:S05]  /*16360*/  @!P0 NANOSLEEP.SYNCS 0x989680 ;  /* 0x009896800000895d */ /* 0x001fea0003900000 */
[----:B------:R-:W0:Y:S02]  /*16370*/  @!P0 SYNCS.PHASECHK.TRANS64 P0, [R5+URZ+0x16860], R0 ;  /* 0x01686000050085a7 */ /* 0x000e24000800007f */
[----:B0-----:R-:W-:Y:S05]  /*16380*/  @!P0 BRA `(.L_x_731) ;  /* 0xfffffffc00f08947 */ /* 0x001fea000383ffff */
.L_x_478:
[----:B------:R-:W-:Y:S05]  /*16390*/  BSYNC B9 ;  /* 0x0000000000097941 */ /* 0x000fea0003800000 */
.L_x_475:
[----:B------:R-:W-:Y:S05]  /*163a0*/  EXIT ;  /* 0x000000000000794d */ /* 0x000fea0003800000 */
.L_x_498:
[----:B0-----:R0:W1:Y:S02]  /*163b0*/  SYNCS.PHASECHK.TRANS64.TRYWAIT P6, [R70+URZ+0x16890], R79 ;  /* 0x0168904f460075a7 */ /* 0x00106400080c017f */
[----:B-1----:R-:W-:Y:S05]  /*163c0*/  @!P6 NANOSLEEP.SYNCS 0x989680 ;  /* 0x009896800000e95d */ /* 0x002fea0003900000 */
[----:B------:R-:W1:Y:S02]  /*163d0*/  @!P6 SYNCS.PHASECHK.TRANS64 P6, [R70+URZ+0x16890], R79 ;  /* 0x0168904f4600e5a7 */ /* 0x000e6400080c007f */
[----:B-1----:R-:W-:Y:S05]  /*163e0*/  @!P6 BRA `(.L_x_498) ;  /* 0xfffffffc00f0e947 */ /* 0x002fea000383ffff */
[----:B------:R-:W-:Y:S05]  /*163f0*/  BRA `(.L_x_732) ;  /* 0xfffffec800487947 */ /* 0x000fea000383ffff */
.L_x_499:
        /* <DEDUP_REMOVED lines=8> */
.L_x_734:
[----:B------:R-:W-:Y:S05]  /*16480*/  BSYNC B1 ;  /* 0x0000000000017941 */ /* 0x000fea0003800000 */
.L_x_733:
[----:B------:R-:W-:Y:S01]  /*16490*/  MOV R13, R84 ;  /* 0x00000054000d7202 */ /* 0x000fe20000000f00 */
[----:B------:R-:W-:Y:S02]  /*164a0*/  IMAD.MOV.U32 R12, RZ, RZ, RZ ;  /* 0x000000ffff0c7224 */ /* 0x000fe400078e00ff */
[----:B------:R-:W-:Y:S02]  /*164b0*/  IMAD.MOV.U32 R11, RZ, RZ, 0x1c1f ;  /* 0x00001c1fff0b7424 */ /* 0x000fe400078e00ff */
[----:B------:R-:W-:Y:S02]  /*164c0*/  IMAD.MOV.U32 R15, RZ, RZ, -0x1 ;  /* 0xffffffffff0f7424 */ /* 0x000fe400078e00ff */
[----:B------:R-:W-:-:S07]  /*164d0*/  IMAD.MOV.U32 R81, RZ, RZ, R14 ;  /* 0x000000ffff517224 */ /* 0x000fce00078e000e */
[----:B------:R-:W-:Y:S05]  /*164e0*/  WARPSYNC.COLLECTIVE R15, `(.L_x_735) ;  /* 0x000000000f087348 */ /* 0x000fea0003c00000 */
[----:B------:R0:W1:Y:S02]  /*164f0*/  SHFL.IDX P6, R14, R13, R12, R11 ;  /* 0x0000000c0d0e7389 */ /* 0x00006400000c000b */
[----:B01----:R-:W-:Y:S01]  /*16500*/  ENDCOLLECTIVE ;  /* 0x000000000000791b */ /* 0x003fe20003800000 */
.L_x_735:
[----:B------:R-:W-:Y:S05]  /*16510*/  BRA `(.L_x_736) ;  /* 0xfffffec800147947 */ /* 0x000fea000383ffff */
.L_x_508:
[----:B------:R-:W-:Y:S01]  /*16520*/  BSSY B1, `(.L_x_737) ;  /* 0x0000008000017945 */ /* 0x000fe20003800000 */
[----:B0---4-:R-:W-:Y:S01]  /*16530*/  IMAD.MOV.U32 R13, RZ, RZ, R85 ;  /* 0x000000ffff0d7224 */ /* 0x011fe200078e0055 */
[----:B------:R-:W-:Y:S01]  /*16540*/  MOV R12, 0x1 ;  /* 0x00000001000c7802 */ /* 0x000fe20000000f00 */
[----:B------:R-:W-:Y:S02]  /*16550*/  IMAD.MOV.U32 R11, RZ, RZ, 0x1c1f ;  /* 0x00001c1fff0b7424 */ /* 0x000fe400078e00ff */
[----:B------:R-:W-:-:S07]  /*16560*/  IMAD.MOV.U32 R15, RZ, RZ, -0x1 ;  /* 0xffffffffff0f7424 */ /* 0x000fce00078e00ff */
[----:B-123--:R-:W-:Y:S05]  /*16570*/  WARPSYNC.COLLECTIVE R15, `(.L_x_738) ;  /* 0x000000000f087348 */ /* 0x00efea0003c00000 */
[----:B---3--:R0:W3:Y:S02]  /*16580*/  SHFL.IDX P6, R14, R13, R12, R11 ;  /* 0x0000000c0d0e7389 */ /* 0x0080e400000c000b */
[----:B0123--:R-:W-:Y:S01]  /*16590*/  ENDCOLLECTIVE ;  /* 0x000000000000791b */ /* 0x00ffe20003800000 */
.L_x_738:
[----:B------:R-:W-:Y:S05]  /*165a0*/  BSYNC B1 ;  /* 0x0000000000017941 */ /* 0x000fea0003800000 */
.L_x_737:
[----:B------:R-:W-:Y:S01]  /*165b0*/  IMAD.MOV.U32 R13, RZ, RZ, R84 ;  /* 0x000000ffff0d7224 */ /* 0x000fe200078e0054 */
[----:B------:R-:W-:Y:S01]  /*165c0*/  MOV R12, 0x1 ;  /* 0x00000001000c7802 */ /* 0x000fe20000000f00 */
[----:B------:R-:W-:Y:S02]  /*165d0*/  IMAD.MOV.U32 R11, RZ, RZ, 0x1c1f ;  /* 0x00001c1fff0b7424 */ /* 0x000fe400078e00ff */
[----:B------:R-:W-:Y:S02]  /*165e0*/  IMAD.MOV.U32 R15, RZ, RZ, -0x1 ;  /* 0xffffffffff0f7424 */ /* 0x000fe400078e00ff */
[----:B------:R-:W-:-:S07]  /*165f0*/  IMAD.MOV.U32 R85, RZ, RZ, R14 ;  /* 0x000000ffff557224 */ /* 0x000fce00078e000e */
[----:B------:R-:W-:Y:S05]  /*16600*/  WARPSYNC.COLLECTIVE R15, `(.L_x_739) ;  /* 0x000000000f087348 */ /* 0x000fea0003c00000 */
[----:B------:R0:W1:Y:S02]  /*16610*/  SHFL.IDX P6, R14, R13, R12, R11 ;  /* 0x0000000c0d0e7389 */ /* 0x00006400000c000b */
[----:B01----:R-:W-:Y:S01]  /*16620*/  ENDCOLLECTIVE ;  /* 0x000000000000791b */ /* 0x003fe20003800000 */
.L_x_739:
[----:B------:R-:W-:Y:S05]  /*16630*/  BRA `(.L_x_740) ;  /* 0xfffffecc00807947 */ /* 0x000fea000383ffff */
.L_x_520:
[----:B-1----:R1:W2:Y:S02]  /*16640*/  SYNCS.PHASECHK.TRANS64.TRYWAIT P4, [R70+URZ+0x16890], R79 ;  /* 0x0168904f460075a7 */ /* 0x0022a4000808017f */
[----:B--2---:R-:W-:Y:S05]  /*16650*/  @!P4 NANOSLEEP.SYNCS 0x989680 ;  /* 0x009896800000c95d */ /* 0x004fea0003900000 */
[----:B------:R-:W2:Y:S02]  /*16660*/  @!P4 SYNCS.PHASECHK.TRANS64 P4, [R70+URZ+0x16890], R79 ;  /* 0x0168904f4600c5a7 */ /* 0x000ea4000808007f */
[----:B--2---:R-:W-:Y:S05]  /*16670*/  @!P4 BRA `(.L_x_520) ;  /* 0xfffffffc00f0c947 */ /* 0x004fea000383ffff */
[----:B------:R-:W-:Y:S05]  /*16680*/  BRA `(.L_x_741) ;  /* 0xfffffed800707947 */ /* 0x000fea000383ffff */
.L_x_521:
[----:B------:R-:W-:Y:S01]  /*16690*/  BSSY B1, `(.L_x_742) ;  /* 0x0000008000017945 */ /* 0x000fe20003800000 */
[----:B------:R-:W-:Y:S01]  /*166a0*/  IMAD.MOV.U32 R13, RZ, RZ, R85 ;  /* 0x000000ffff0d7224 */ /* 0x000fe200078e0055 */
[----:B------:R-:W-:Y:S01]  /*166b0*/  MOV R11, 0x1c1f ;  /* 0x00001c1f000b7802 */ /* 0x000fe20000000f00 */
[----:B------:R-:W-:Y:S02]  /*166c0*/  IMAD.MOV.U32 R12, RZ, RZ, RZ ;  /* 0x000000ffff0c7224 */ /* 0x000fe400078e00ff */
[----:B------:R-:W-:-:S07]  /*166d0*/  IMAD.MOV.U32 R15, RZ, RZ, -0x1 ;  /* 0xffffffffff0f7424 */ /* 0x000fce00078e00ff */
[----:B-1----:R-:W-:Y:S05]  /*166e0*/  WARPSYNC.COLLECTIVE R15, `(.L_x_743) ;  /* 0x000000000f087348 */ /* 0x002fea0003c00000 */
[----:B------:R0:W2:Y:S02]  /*166f0*/  SHFL.IDX P6, R14, R13, R12, R11 ;  /* 0x0000000c0d0e7389 */ /* 0x0000a400000c000b */
[----:B012---:R-:W-:Y:S01]  /*16700*/  ENDCOLLECTIVE ;  /* 0x000000000000791b */ /* 0x007fe20003800000 */
.L_x_743:
[----:B------:R-:W-:Y:S05]  /*16710*/  BSYNC B1 ;  /* 0x0000000000017941 */ /* 0x000fea0003800000 */
.L_x_742:
[----:B------:R-:W-:Y:S01]  /*16720*/  IMAD.MOV.U32 R13, RZ, RZ, R84 ;  /* 0x000000ffff0d7224 */ /* 0x000fe200078e0054 */
[----:B------:R-:W-:Y:S01]  /*16730*/  MOV R11, 0x1c1f ;  /* 0x00001c1f000b7802 */ /* 0x000fe20000000f00 */
[----:B------:R-:W-:Y:S02]  /*16740*/  IMAD.MOV.U32 R12, RZ, RZ, RZ ;  /* 0x000000ffff0c7224 */ /* 0x000fe400078e00ff */
[----:B------:R-:W-:Y:S02]  /*16750*/  IMAD.MOV.U32 R15, RZ, RZ, -0x1 ;  /* 0xffffffffff0f7424 */ /* 0x000fe400078e00ff */
[----:B------:R-:W-:-:S07]  /*16760*/  IMAD.MOV.U32 R83, RZ, RZ, R14 ;  /* 0x000000ffff537224 */ /* 0x000fce00078e000e */
[----:B------:R-:W-:Y:S05]  /*16770*/  WARPSYNC.COLLECTIVE R15, `(.L_x_744) ;  /* 0x000000000f087348 */ /* 0x000fea0003c00000 */
[----:B------:R0:W1:Y:S02]  /*16780*/  SHFL.IDX P6, R14, R13, R12, R11 ;  /* 0x0000000c0d0e7389 */ /* 0x00006400000c000b */
[----:B01----:R-:W-:Y:S01]  /*16790*/  ENDCOLLECTIVE ;  /* 0x000000000000791b */ /* 0x003fe20003800000 */
.L_x_744:
[----:B------:R-:W-:Y:S01]  /*167a0*/  IMAD.MOV.U32 R82, RZ, RZ, R14 ;  /* 0x000000ffff527224 */ /* 0x000fe200078e000e */
[----:B------:R-:W-:Y:S06]  /*167b0*/  BRA `(.L_x_745) ;  /* 0xfffffed8003c7947 */ /* 0x000fec000383ffff */
.L_x_526:
[----:B------:R-:W-:Y:S01]  /*167c0*/  BSSY B1, `(.L_x_746) ;  /* 0x0000008000017945 */ /* 0x000fe20003800000 */
[----:B---3--:R-:W-:Y:S01]  /*167d0*/  IMAD.MOV.U32 R13, RZ, RZ, R85 ;  /* 0x000000ffff0d7224 */ /* 0x008fe200078e0055 */
[----:B--2---:R-:W-:Y:S01]  /*167e0*/  MOV R11, 0x1c1f ;  /* 0x00001c1f000b7802 */ /* 0x004fe20000000f00 */
[----:B------:R-:W-:Y:S02]  /*167f0*/  IMAD.MOV.U32 R12, RZ, RZ, 0x1 ;  /* 0x00000001ff0c7424 */ /* 0x000fe400078e00ff */
[----:B------:R-:W-:-:S07]  /*16800*/  IMAD.MOV.U32 R15, RZ, RZ, -0x1 ;  /* 0xffffffffff0f7424 */ /* 0x000fce00078e00ff */
[----:B01----:R-:W-:Y:S05]  /*16810*/  WARPSYNC.COLLECTIVE R15, `(.L_x_747) ;  /* 0x000000000f087348 */ /* 0x003fea0003c00000 */
[----:B------:R2:W3:Y:S02]  /*16820*/  SHFL.IDX P6, R14, R13, R12, R11 ;  /* 0x0000000c0d0e7389 */ /* 0x0004e400000c000b */
[----:B0123--:R-:W-:Y:S01]  /*16830*/  ENDCOLLECTIVE ;  /* 0x000000000000791b */ /* 0x00ffe20003800000 */
.L_x_747:
[----:B------:R-:W-:Y:S05]  /*16840*/  BSYNC B1 ;  /* 0x0000000000017941 */ /* 0x000fea0003800000 */
.L_x_746:
        /* <DEDUP_REMOVED lines=8> */
.L_x_748:
[----:B------:R-:W-:Y:S01]  /*168d0*/  IMAD.MOV.U32 R84, RZ, RZ, R14 ;  /* 0x000000ffff547224 */ /* 0x000fe200078e000e */
[----:B------:R-:W-:Y:S06]  /*168e0*/  BRA `(.L_x_749) ;  /* 0xfffffedc00c47947 */ /* 0x000fec000383ffff */
.L_x_531:
[----:B0-----:R0:W1:Y:S02]  /*168f0*/  SYNCS.PHASECHK.TRANS64.TRYWAIT P3, [R70+URZ+0x16890], R79 ;  /* 0x0168904f460075a7 */ /* 0x001064000806017f */
[----:B-1----:R-:W-:Y:S05]  /*16900*/  @!P3 NANOSLEEP.SYNCS 0x989680 ;  /* 0x009896800000b95d */ /* 0x002fea0003900000 */
[----:B------:R-:W1:Y:S02]  /*16910*/  @!P3 SYNCS.PHASECHK.TRANS64 P3, [R70+URZ+0x16890], R79 ;  /* 0x0168904f4600b5a7 */ /* 0x000e64000806007f */
[----:B-1----:R-:W-:Y:S05]  /*16920*/  @!P3 BRA `(.L_x_531) ;  /* 0xfffffffc00f0b947 */ /* 0x002fea000383ffff */
[----:B------:R-:W-:Y:S05]  /*16930*/  BRA `(.L_x_750) ;  /* 0xfffffee400cc7947 */ /* 0x000fea000383ffff */
.L_x_532:
        /* <DEDUP_REMOVED lines=8> */
.L_x_752:
[----:B------:R-:W-:Y:S05]  /*169c0*/  BSYNC B1 ;  /* 0x0000000000017941 */ /* 0x000fea0003800000 */
.L_x_751:
        /* <DEDUP_REMOVED lines=8> */
.L_x_753:
[----:B------:R-:W-:Y:S01]  /*16a50*/  IMAD.MOV.U32 R7, RZ, RZ, R14 ;  /* 0x000000ffff077224 */ /* 0x000fe200078e000e */
[----:B------:R-:W-:Y:S06]  /*16a60*/  BRA `(.L_x_754) ;  /* 0xfffffee400e87947 */ /* 0x000fec000383ffff */
.L_x_535:
[----:B------:R-:W-:Y:S01]  /*16a70*/  BSSY B1, `(.L_x_755) ;  /* 0x0000008000017945 */ /* 0x000fe20003800000 */
[----:B----4-:R-:W-:Y:S01]  /*16a80*/  IMAD.MOV.U32 R13, RZ, RZ, R37 ;  /* 0x000000ffff0d7224 */ /* 0x010fe200078e0025 */
[----:B------:R-:W-:Y:S01]  /*16a90*/  MOV R11, 0x1c1f ;  /* 0x00001c1f000b7802 */ /* 0x000fe20000000f00 */
[----:B------:R-:W-:Y:S02]  /*16aa0*/  IMAD.MOV.U32 R12, RZ, RZ, 0x1 ;  /* 0x00000001ff0c7424 */ /* 0x000fe400078e00ff */
[----:B------:R-:W-:-:S07]  /*16ab0*/  IMAD.MOV.U32 R15, RZ, RZ, -0x1 ;  /* 0xffffffffff0f7424 */ /* 0x000fce00078e00ff */
[----:B0123--:R-:W-:Y:S05]  /*16ac0*/  WARPSYNC.COLLECTIVE R15, `(.L_x_756) ;  /* 0x000000000f087348 */ /* 0x00ffea0003c00000 */
[----:B------:R4:W0:Y:S02]  /*16ad0*/  SHFL.IDX P6, R14, R13, R12, R11 ;  /* 0x0000000c0d0e7389 */ /* 0x00082400000c000b */
[----:B01234-:R-:W-:Y:S01]  /*16ae0*/  ENDCOLLECTIVE ;  /* 0x000000000000791b */ /* 0x01ffe20003800000 */
.L_x_756:
[----:B------:R-:W-:Y:S05]  /*16af0*/  BSYNC B1 ;  /* 0x0000000000017941 */ /* 0x000fea0003800000 */
.L_x_755:
        /* <DEDUP_REMOVED lines=8> */
.L_x_757:
[----:B------:R-:W-:Y:S01]  /*16b80*/  IMAD.MOV.U32 R7, RZ, RZ, R14 ;  /* 0x000000ffff077224 */ /* 0x000fe200078e000e */
[----:B------:R-:W-:Y:S06]  /*16b90*/  BRA `(.L_x_758) ;  /* 0xfffffee400e47947 */ /* 0x000fec000383ffff */
.L_x_539:
[----:B0-----:R0:W4:Y:S02]  /*16ba0*/  SYNCS.PHASECHK.TRANS64.TRYWAIT P4, [R70+URZ+0x168b0], R79 ;  /* 0x0168b04f460075a7 */ /* 0x001124000808017f */
[----:B----4-:R-:W-:Y:S05]  /*16bb0*/  @!P4 NANOSLEEP.SYNCS 0x989680 ;  /* 0x009896800000c95d */ /* 0x010fea0003900000 */
[----:B------:R-:W4:Y:S02]  /*16bc0*/  @!P4 SYNCS.PHASECHK.TRANS64 P4, [R70+URZ+0x168b0], R79 ;  /* 0x0168b04f4600c5a7 */ /* 0x000f24000808007f */
[----:B----4-:R-:W-:Y:S05]  /*16bd0*/  @!P4 BRA `(.L_x_539) ;  /* 0xfffffffc00f0c947 */ /* 0x010fea000383ffff */
[----:B------:R-:W-:Y:S05]  /*16be0*/  BRA `(.L_x_759) ;  /* 0xfffffee8005c7947 */ /* 0x000fea000383ffff */
.L_x_549:
[----:B------:R-:W0:Y:S01]  /*16bf0*/  S2R R0, SR_TID.X ;  /* 0x0000000000007919 */ /* 0x000e220000002100 */
[----:B------:R-:W-:Y:S01]  /*16c00*/  BSSY B0, `(.L_x_760) ;  /* 0x000000c000007945 */ /* 0x000fe20003800000 */
[----:B-1----:R-:W-:Y:S01]  /*16c10*/  MOV R12, RZ ;  /* 0x000000ff000c7202 */ /* 0x002fe20000000f00 */
[----:B----4-:R-:W-:Y:S02]  /*16c20*/  IMAD.MOV.U32 R11, RZ, RZ, 0x1f ;  /* 0x0000001fff0b7424 */ /* 0x010fe400078e00ff */
[----:B------:R-:W-:Y:S02]  /*16c30*/  IMAD.MOV.U32 R15, RZ, RZ, -0x1 ;  /* 0xffffffffff0f7424 */ /* 0x000fe400078e00ff */
[----:B0-----:R-:W-:-:S05]  /*16c40*/  VIADD R4, R0, 0xffffff80 ;  /* 0xffffff8000047836 */ /* 0x001fca0000000000 */
[----:B------:R-:W-:-:S04]  /*16c50*/  SHF.R.S32.HI R0, RZ, 0x1f, R4 ;  /* 0x0000001fff007819 */ /* 0x000fc80000011404 */
[----:B------:R-:W-:-:S04]  /*16c60*/  LEA.HI R0, R0, R4, RZ, 0x7 ;  /* 0x0000000400007211 */ /* 0x000fc800078f38ff */
[----:B------:R-:W-:-:S05]  /*16c70*/  SHF.R.S32.HI R0, RZ, 0x7, R0 ;  /* 0x00000007ff007819 */ /* 0x000fca0000011400 */
[----:B--2---:R-:W-:-:S07]  /*16c80*/  IMAD.MOV.U32 R13, RZ, RZ, R0 ;  /* 0x000000ffff0d7224 */ /* 0x004fce00078e0000 */
[----:B-----5:R-:W-:Y:S05]  /*16c90*/  WARPSYNC.COLLECTIVE R15, `(.L_x_761) ;  /* 0x000000000f087348 */ /* 0x020fea0003c00000 */
[----:B------:R0:W1:Y:S02]  /*16ca0*/  SHFL.IDX P6, R14, R13, R12, R11 ;  /* 0x0000000c0d0e7389 */ /* 0x00006400000c000b */
[----:B01---5:R-:W-:Y:S01]  /*16cb0*/  ENDCOLLECTIVE ;  /* 0x000000000000791b */ /* 0x023fe20003800000 */
.L_x_761:
[----:B------:R-:W-:Y:S05]  /*16cc0*/  BSYNC B0 ;  /* 0x0000000000007941 */ /* 0x000fea0003800000 */
.L_x_760:
[----:B------:R3:W-:Y:S01]  /*16cd0*/  STL [R1+0x28], R14 ;  /* 0x0000280e01007387 */ /* 0x0007e20000100800 */
[----:B------:R-:W-:Y:S05]  /*16ce0*/  BRA `(.L_x_762) ;  /* 0xfffffef000647947 */ /* 0x000fea000383ffff */
.L_x_561:
[----:B------:R-:W-:Y:S01]  /*16cf0*/  BSSY B1, `(.L_x_763) ;  /* 0x0000008000017945 */ /* 0x000fe20003800000 */
[----:B--2---:R-:W-:Y:S01]  /*16d00*/  IMAD.MOV.U32 R13, RZ, RZ, R26 ;  /* 0x000000ffff0d7224 */ /* 0x004fe200078e001a */
[----:B------:R-:W-:Y:S01]  /*16d10*/  MOV R12, RZ ;  /* 0x000000ff000c7202 */ /* 0x000fe20000000f00 */
[----:B----4-:R-:W-:Y:S02]  /*16d20*/  IMAD.MOV.U32 R11, RZ, RZ, 0x1c1f ;  /* 0x00001c1fff0b7424 */ /* 0x010fe400078e00ff */
[----:B------:R-:W-:-:S07]  /*16d30*/  IMAD.MOV.U32 R15, RZ, RZ, -0x1 ;  /* 0xffffffffff0f7424 */ /* 0x000fce00078e00ff */
[----:B---3--:R-:W-:Y:S05]  /*16d40*/  WARPSYNC.COLLECTIVE R15, `(.L_x_764) ;  /* 0x000000000f087348 */ /* 0x008fea0003c00000 */
[----:B---3--:R0:W1:Y:S02]  /*16d50*/  SHFL.IDX P6, R14, R13, R12, R11 ;  /* 0x0000000c0d0e7389 */ /* 0x00806400000c000b */
[----:B01----:R-:W-:Y:S01]  /*16d60*/  ENDCOLLECTIVE ;  /* 0x000000000000791b */ /* 0x003fe20003800000 */
.L_x_764:
[----:B------:R-:W-:Y:S05]  /*16d70*/  BSYNC B1 ;  /* 0x0000000000017941 */ /* 0x000fea0003800000 */
.L_x_763:
        /* <DEDUP_REMOVED lines=8> */
.L_x_765:
[----:B------:R-:W-:Y:S01]  /*16e00*/  IMAD.MOV.U32 R13, RZ, RZ, R28 ;  /* 0x000000ffff0d7224 */ /* 0x000fe200078e001c */
[----:B------:R-:W-:-:S07]  /*16e10*/  MOV R0, R14 ;  /* 0x0000000e00007202 */ /* 0x000fce0000000f00 */
[----:B------:R-:W-:Y:S05]  /*16e20*/  WARPSYNC.COLLECTIVE R15, `(.L_x_766) ;  /* 0x000000000f087348 */ /* 0x000fea0003c00000 */
[----:B------:R0:W1:Y:S02]  /*16e30*/  SHFL.IDX P6, R14, R13, R12, R11 ;  /* 0x0000000c0d0e7389 */ /* 0x00006400000c000b */
[----:B01----:R-:W-:Y:S01]  /*16e40*/  ENDCOLLECTIVE ;  /* 0x000000000000791b */ /* 0x003fe20003800000 */
.L_x_766:
[----:B------:R-:W-:Y:S02]  /*16e50*/  IMAD.MOV.U32 R13, RZ, RZ, R27 ;  /* 0x000000ffff0d7224 */ /* 0x000fe400078e001b */
[----:B------:R-:W-:-:S07]  /*16e60*/  IMAD.MOV.U32 R5, RZ, RZ, R14 ;  /* 0x000000ffff057224 */ /* 0x000fce00078e000e */
[----:B------:R-:W-:Y:S05]  /*16e70*/  WARPSYNC.COLLECTIVE R15, `(.L_x_767) ;  /* 0x000000000f087348 */ /* 0x000fea0003c00000 */
[----:B------:R0:W1:Y:S02]  /*16e80*/  SHFL.IDX P6, R14, R13, R12, R11 ;  /* 0x0000000c0d0e7389 */ /* 0x00006400000c000b */
[----:B01----:R-:W-:Y:S01]  /*16e90*/  ENDCOLLECTIVE ;  /* 0x000000000000791b */ /* 0x003fe20003800000 */
.L_x_767:
[----:B------:R-:W-:Y:S05]  /*16ea0*/  BRA `(.L_x_768) ;  /* 0xfffffef400747947 */ /* 0x000fea000383ffff */
.L_x_565:
[----:B0-----:R0:W1:Y:S02]  /*16eb0*/  SYNCS.PHASECHK.TRANS64.TRYWAIT P0, [R18+URZ+0x16800], R15 ;  /* 0x0168000f120075a7 */ /* 0x001064000800017f */
[----:B-1----:R-:W-:Y:S05]  /*16ec0*/  @!P0 NANOSLEEP.SYNCS 0x989680 ;  /* 0x009896800000895d */ /* 0x002fea0003900000 */
[----:B------:R-:W1:Y:S02]  /*16ed0*/  @!P0 SYNCS.PHASECHK.TRANS64 P0, [R18+URZ+0x16800], R15 ;  /* 0x0168000f120085a7 */ /* 0x000e64000800007f */
[----:B-1----:R-:W-:Y:S05]  /*16ee0*/  @!P0 BRA `(.L_x_565) ;  /* 0xfffffffc00f08947 */ /* 0x002fea000383ffff */
[----:B------:R-:W-:Y:S05]  /*16ef0*/  BRA `(.L_x_769) ;  /* 0xfffffef800b07947 */ /* 0x000fea000383ffff */
.L_x_573:
[----:B------:R-:W-:Y:S01]  /*16f00*/  BSSY B1, `(.L_x_770) ;  /* 0x0000008000017945 */ /* 0x000fe20003800000 */
[----:B--2---:R-:W-:Y:S01]  /*16f10*/  MOV R13, R26 ;  /* 0x0000001a000d7202 */ /* 0x004fe20000000f00 */
[----:B------:R-:W-:Y:S02]  /*16f20*/  IMAD.MOV.U32 R12, RZ, RZ, RZ ;  /* 0x000000ffff0c7224 */ /* 0x000fe400078e00ff */
[----:B----4-:R-:W-:Y:S02]  /*16f30*/  IMAD.MOV.U32 R11, RZ, RZ, 0x1c1f ;  /* 0x00001c1fff0b7424 */ /* 0x010fe400078e00ff */
[----:B------:R-:W-:-:S07]  /*16f40*/  IMAD.MOV.U32 R15, RZ, RZ, -0x1 ;  /* 0xffffffffff0f7424 */ /* 0x000fce00078e00ff */
[----:B---3--:R-:W-:Y:S05]  /*16f50*/  WARPSYNC.COLLECTIVE R15, `(.L_x_771) ;  /* 0x000000000f087348 */ /* 0x008fea0003c00000 */
[----:B---3--:R0:W1:Y:S02]  /*16f60*/  SHFL.IDX P6, R14, R13, R12, R11 ;  /* 0x0000000c0d0e7389 */ /* 0x00806400000c000b */
[----:B01----:R-:W-:Y:S01]  /*16f70*/  ENDCOLLECTIVE ;  /* 0x000000000000791b */ /* 0x003fe20003800000 */
.L_x_771:
[----:B------:R-:W-:Y:S05]  /*16f80*/  BSYNC B1 ;  /* 0x0000000000017941 */ /* 0x000fea0003800000 */
.L_x_770:
[----:B------:R-:W-:Y:S01]  /*16f90*/  IMAD.MOV.U32 R13, RZ, RZ, R25 ;  /* 0x000000ffff0d7224 */ /* 0x000fe200078e0019 */
[----:B------:R-:W-:Y:S01]  /*16fa0*/  MOV R15, 0xffffffff ;  /* 0xffffffff000f7802 */ /* 0x000fe20000000f00 */
[----:B------:R-:W-:Y:S01]  /*16fb0*/  IMAD.MOV.U32 R12, RZ, RZ, RZ ;  /* 0x000000ffff0c7224 */ /* 0x000fe200078e00ff */
[----:B------:R-:W-:Y:S01]  /*16fc0*/  MOV R0, R14 ;  /* 0x0000000e00007202 */ /* 0x000fe20000000f00 */
[----:B------:R-:W-:-:S07]  /*16fd0*/  IMAD.MOV.U32 R11, RZ, RZ, 0x1c1f ;  /* 0x00001c1fff0b7424 */ /* 0x000fce00078e00ff */
[----:B------:R-:W-:Y:S05]  /*16fe0*/  WARPSYNC.COLLECTIVE R15, `(.L_x_772) ;  /* 0x000000000f087348 */ /* 0x000fea0003c00000 */
[----:B------:R0:W1:Y:S02]  /*16ff0*/  SHFL.IDX P6, R14, R13, R12, R11 ;  /* 0x0000000c0d0e7389 */ /* 0x00006400000c000b */
[----:B01----:R-:W-:Y:S01]  /*17000*/  ENDCOLLECTIVE ;  /* 0x000000000000791b */ /* 0x003fe20003800000 */
.L_x_772:
[----:B------:R-:W-:Y:S02]  /*17010*/  IMAD.MOV.U32 R13, RZ, RZ, R28 ;  /* 0x000000ffff0d7224 */ /* 0x000fe400078e001c */
[----:B------:R-:W-:-:S07]  /*17020*/  IMAD.MOV.U32 R3, RZ, RZ, R14 ;  /* 0x000000ffff037224 */ /* 0x000fce00078e000e */
[----:B------:R-:W-:Y:S05]  /*17030*/  WARPSYNC.COLLECTIVE R15, `(.L_x_773) ;  /* 0x000000000f087348 */ /* 0x000fea0003c00000 */
[----:B------:R0:W1:Y:S02]  /*17040*/  SHFL.IDX P6, R14, R13, R12, R11 ;  /* 0x0000000c0d0e7389 */ /* 0x00006400000c000b */
[----:B01----:R-:W-:Y:S01]  /*17050*/  ENDCOLLECTIVE ;  /* 0x000000000000791b */ /* 0x003fe20003800000 */
.L_x_773:
[----:B------:R-:W-:Y:S01]  /*17060*/  MOV R13, R27 ;  /* 0x0000001b000d7202 */ /* 0x000fe20000000f00 */
[----:B------:R-:W-:-:S07]  /*17070*/  IMAD.MOV.U32 R20, RZ, RZ, R14 ;  /* 0x000000ffff147224 */ /* 0x000fce00078e000e */
[----:B------:R-:W-:Y:S05]  /*17080*/  WARPSYNC.COLLECTIVE R15, `(.L_x_774) ;  /* 0x000000000f087348 */ /* 0x000fea0003c00000 */
[----:B------:R0:W1:Y:S02]  /*17090*/  SHFL.IDX P6, R14, R13, R12, R11 ;  /* 0x0000000c0d0e7389 */ /* 0x00006400000c000b */
[----:B01----:R-:W-:Y:S01]  /*170a0*/  ENDCOLLECTIVE ;  /* 0x000000000000791b */ /* 0x003fe20003800000 */
.L_x_774:
[----:B------:R-:W-:Y:S05]  /*170b0*/  BRA `(.L_x_775) ;  /* 0xffffff0400187947 */ /* 0x000fea000383ffff */
.L_x_577:
[----:B0-----:R0:W1:Y:S02]  /*170c0*/  SYNCS.PHASECHK.TRANS64.TRYWAIT P1, [R18+URZ+0x16800], R25 ;  /* 0x01680019120075a7 */ /* 0x001064000802017f */
[----:B-1----:R-:W-:Y:S05]  /*170d0*/  @!P1 NANOSLEEP.SYNCS 0x989680 ;  /* 0x009896800000995d */ /* 0x002fea0003900000 */
[----:B------:R-:W1:Y:S02]  /*170e0*/  @!P1 SYNCS.PHASECHK.TRANS64 P1, [R18+URZ+0x16800], R25 ;  /* 0x01680019120095a7 */ /* 0x000e64000802007f */
[----:B-1----:R-:W-:Y:S05]  /*170f0*/  @!P1 BRA `(.L_x_577) ;  /* 0xfffffffc00f09947 */ /* 0x002fea000383ffff */
[----:B------:R-:W-:Y:S05]  /*17100*/  BRA `(.L_x_776) ;  /* 0xffffff0400fc7947 */ /* 0x000fea000383ffff */
.L_x_583:
[----:B0-----:R0:W2:Y:S02]  /*17110*/  SYNCS.PHASECHK.TRANS64.TRYWAIT P1, [R3+URZ+0x16830], R4 ;  /* 0x01683004030075a7 */ /* 0x0010a4000802017f */
[----:B--2---:R-:W-:Y:S05]  /*17120*/  @!P1 NANOSLEEP.SYNCS 0x989680 ;  /* 0x009896800000995d */ /* 0x004fea0003900000 */
[----:B------:R-:W2:Y:S02]  /*17130*/  @!P1 SYNCS.PHASECHK.TRANS64 P1, [R3+URZ+0x16830], R4 ;  /* 0x01683004030095a7 */ /* 0x000ea4000802007f */
[----:B--2---:R-:W-:Y:S05]  /*17140*/  @!P1 BRA `(.L_x_583) ;  /* 0xfffffffc00f09947 */ /* 0x004fea000383ffff */
[----:B------:R-:W-:Y:S05]  /*17150*/  BRA `(.L_x_582) ;  /* 0xffffff1400407947 */ /* 0x000fea000383ffff */
.L_x_590:
[----:B--2---:R2:W3:Y:S02]  /*17160*/  SYNCS.PHASECHK.TRANS64.TRYWAIT P2, [R9+URZ+0x16830], R0 ;  /* 0x01683000090075a7 */ /* 0x0044e4000804017f */
[----:B---3--:R-:W-:Y:S05]  /*17170*/  @!P2 NANOSLEEP.SYNCS 0x989680 ;  /* 0x009896800000a95d */ /* 0x008fea0003900000 */
[----:B------:R-:W3:Y:S02]  /*17180*/  @!P2 SYNCS.PHASECHK.TRANS64 P2, [R9+URZ+0x16830], R0 ;  /* 0x016830000900a5a7 */ /* 0x000ee4000804007f */
[----:B---3--:R-:W-:Y:S05]  /*17190*/  @!P2 BRA `(.L_x_590) ;  /* 0xfffffffc00f0a947 */ /* 0x008fea000383ffff */
[----:B------:R-:W-:Y:S05]  /*171a0*/  BRA `(.L_x_589) ;  /* 0xffffff3400947947 */ /* 0x000fea000383ffff */
.L_x_594:
[----:B-1----:R1:W2:Y:S02]  /*171b0*/  SYNCS.PHASECHK.TRANS64.TRYWAIT P1, [R4+URZ+0x16850], R0 ;  /* 0x01685000040075a7 */ /* 0x0022a4000802017f */
[----:B--2---:R-:W-:Y:S05]  /*171c0*/  @!P1 NANOSLEEP.SYNCS 0x989680 ;  /* 0x009896800000995d */ /* 0x004fea0003900000 */
[----:B------:R-:W2:Y:S02]  /*171d0*/  @!P1 SYNCS.PHASECHK.TRANS64 P1, [R4+URZ+0x16850], R0 ;  /* 0x01685000040095a7 */ /* 0x000ea4000802007f */
[----:B--2---:R-:W-:Y:S05]  /*171e0*/  @!P1 BRA `(.L_x_594) ;  /* 0xfffffffc00f09947 */ /* 0x004fea000383ffff */
[----:B------:R-:W-:Y:S05]  /*171f0*/  BRA `(.L_x_591) ;  /* 0xffffff38006c7947 */ /* 0x000fea000383ffff */
.L_x_601:
[----:B-1----:R1:W2:Y:S02]  /*17200*/  SYNCS.PHASECHK.TRANS64.TRYWAIT P1, [R12+URZ+0x16850], R5 ;  /* 0x016850050c0075a7 */ /* 0x0022a4000802017f */
[----:B--2---:R-:W-:Y:S05]  /*17210*/  @!P1 NANOSLEEP.SYNCS 0x989680 ;  /* 0x009896800000995d */ /* 0x004fea0003900000 */
[----:B------:R-:W2:Y:S02]  /*17220*/  @!P1 SYNCS.PHASECHK.TRANS64 P1, [R12+URZ+0x16850], R5 ;  /* 0x016850050c0095a7 */ /* 0x000ea4000802007f */
[----:B--2---:R-:W-:Y:S05]  /*17230*/  @!P1 BRA `(.L_x_601) ;  /* 0xfffffffc00f09947 */ /* 0x004fea000383ffff */
[----:B------:R-:W-:Y:S05]  /*17240*/  BRA `(.L_x_600) ;  /* 0xffffff54003c7947 */ /* 0x000fea000383ffff */
.L_x_607:
[----:B------:R-:W-:Y:S01]  /*17250*/  IMAD.MOV.U32 R13, RZ, RZ, R41 ;  /* 0x000000ffff0d7224 */ /* 0x000fe200078e0029 */
[----:B------:R-:W-:Y:S01]  /*17260*/  MOV R15, 0xffffffff ;  /* 0xffffffff000f7802 */ /* 0x000fe20000000f00 */
[----:B------:R-:W-:Y:S02]  /*17270*/  IMAD.MOV.U32 R12, RZ, RZ, RZ ;  /* 0x000000ffff0c7224 */ /* 0x000fe400078e00ff */
[----:B------:R-:W-:Y:S02]  /*17280*/  IMAD.MOV.U32 R11, RZ, RZ, 0x181f ;  /* 0x0000181fff0b7424 */ /* 0x000fe400078e00ff */
[----:B------:R-:W-:-:S07]  /*17290*/  IMAD R42, R68, 0xc0, R70 ;  /* 0x000000c0442a7824 */ /* 0x000fce00078e0246 */
[----:B0----5:R-:W-:Y:S05]  /*172a0*/  WARPSYNC.COLLECTIVE R15, `(.L_x_777) ;  /* 0x000000000f087348 */ /* 0x021fea0003c00000 */
[----:B------:R1:W2:Y:S02]  /*172b0*/  SHFL.IDX P6, R14, R13, R12, R11 ;  /* 0x0000000c0d0e7389 */ /* 0x0002a400000c000b */
[----:B012--5:R-:W-:Y:S01]  /*172c0*/  ENDCOLLECTIVE ;  /* 0x000000000000791b */ /* 0x027fe20003800000 */
.L_x_777:
[----:B------:R-:W-:Y:S02]  /*172d0*/  VIADD R20, R42, 0x30 ;  /* 0x000000302a147836 */ /* 0x000fe40000000000 */
[----:B------:R-:W-:Y:S02]  /*172e0*/  IMAD.MOV.U32 R13, RZ, RZ, R40 ;  /* 0x000000ffff0d7224 */ /* 0x000fe400078e0028 */
[----:B------:R-:W-:-:S07]  /*172f0*/  IMAD.MOV.U32 R0, RZ, RZ, R14 ;  /* 0x000000ffff007224 */ /* 0x000fce00078e000e */
[----:B------:R-:W-:Y:S05]  /*17300*/  WARPSYNC.COLLECTIVE R15, `(.L_x_778) ;  /* 0x000000000f087348 */ /* 0x000fea0003c00000 */
[----:B------:R0:W1:Y:S02]  /*17310*/  SHFL.IDX P6, R14, R13, R12, R11 ;  /* 0x0000000c0d0e7389 */ /* 0x00006400000c000b */
[----:B01----:R-:W-:Y:S01]  /*17320*/  ENDCOLLECTIVE ;  /* 0x000000000000791b */ /* 0x003fe20003800000 */
.L_x_778:
[----:B------:R-:W-:Y:S02]  /*17330*/  ULDC UR4, c[0x0][0xac8] ;  /* 0x0002b20000047ab9 */ /* 0x000fe40000000800 */
[----:B------:R-:W-:-:S04]  /*17340*/  ISETP.GE.AND P0, PT, R59, UR4, PT ;  /* 0x000000043b007c0c */ /* 0x000fc8000bf06270 */
[-C--:B------:R-:W-:Y:S01]  /*17350*/  ISETP.GE.OR P4, PT, R20, R61.reuse, P0 ;  /* 0x0000003d1400720c */ /* 0x080fe20000786670 */
[C---:B------:R-:W-:Y:S01]  /*17360*/  VIADD R20, R42.reuse, 0x60 ;  /* 0x000000602a147836 */ /* 0x040fe20000000000 */
[----:B------:R-:W-:-:S04]  /*17370*/  ISETP.GE.OR P3, PT, R42, R61, P0 ;  /* 0x0000003d2a00720c */ /* 0x000fc80000766670 */
[----:B------:R-:W-:Y:S01]  /*17380*/  ISETP.GE.OR P2, PT, R20, R61, P0 ;  /* 0x0000003d1400720c */ /* 0x000fe20000746670 */
[----:B------:R-:W-:Y:S01]  /*17390*/  IMAD.MOV.U32 R12, RZ, RZ, 0x1 ;  /* 0x00000001ff0c7424 */ /* 0x000fe200078e00ff */
[----:B------:R-:W-:Y:S01]  /*173a0*/  MOV R13, R41 ;  /* 0x00000029000d7202 */ /* 0x000fe20000000f00 */
[----:B------:R-:W-:-:S10]  /*173b0*/  IMAD.MOV.U32 R3, RZ, RZ, R14 ;  /* 0x000000ffff037224 */ /* 0x000fd400078e000e */
[----:B------:R-:W-:Y:S05]  /*173c0*/  WARPSYNC.COLLECTIVE R15, `(.L_x_779) ;  /* 0x000000000f087348 */ /* 0x000fea0003c00000 */
[----:B------:R0:W1:Y:S02]  /*173d0*/  SHFL.IDX P6, R14, R13, R12, R11 ;  /* 0x0000000c0d0e7389 */ /* 0x00006400000c000b */
[----:B01----:R-:W-:Y:S01]  /*173e0*/  ENDCOLLECTIVE ;  /* 0x000000000000791b */ /* 0x003fe20003800000 */
.L_x_779:
[----:B------:R-:W-:-:S04]  /*173f0*/  @!P3 LEA R32, P5, R59, R3, 0x1 ;  /* 0x000000033b20b211 */ /* 0x000fc800078a08ff */
[----:B------:R-:W-:Y:S01]  /*17400*/  @!P3 LEA.HI.X R3, R59, R0, R58, 0x1, P5 ;  /* 0x000000003b03b211 */ /* 0x000fe200028f0c3a */
[----:B------:R-:W-:Y:S02]  /*17410*/  IMAD.MOV.U32 R13, RZ, RZ, R40 ;  /* 0x000000ffff0d7224 */ /* 0x000fe400078e0028 */
[----:B------:R-:W-:-:S07]  /*17420*/  IMAD.MOV.U32 R8, RZ, RZ, R14 ;  /* 0x000000ffff087224 */ /* 0x000fce00078e000e */
[----:B------:R-:W-:Y:S05]  /*17430*/  WARPSYNC.COLLECTIVE R15, `(.L_x_780) ;  /* 0x000000000f087348 */ /* 0x000fea0003c00000 */
[----:B------:R0:W1:Y:S02]  /*17440*/  SHFL.IDX P6, R14, R13, R12, R11 ;  /* 0x0000000c0d0e7389 */ /* 0x00006400000c000b */
[----:B01----:R-:W-:Y:S01]  /*17450*/  ENDCOLLECTIVE ;  /* 0x000000000000791b */ /* 0x003fe20003800000 */
.L_x_780:
[----:B------:R-:W-:Y:S02]  /*17460*/  IMAD.MOV.U32 R13, RZ, RZ, R41 ;  /* 0x000000ffff0d7224 */ /* 0x000fe400078e0029 */
[----:B------:R-:W-:Y:S01]  /*17470*/  IMAD.MOV.U32 R12, RZ, RZ, 0x2 ;  /* 0x00000002ff0c7424 */ /* 0x000fe200078e00ff */
[----:B------:R-:W-:-:S07]  /*17480*/  MOV R9, R14 ;  /* 0x0000000e00097202 */ /* 0x000fce0000000f00 */
[----:B------:R-:W-:Y:S05]  /*17490*/  WARPSYNC.COLLECTIVE R15, `(.L_x_781) ;  /* 0x000000000f087348 */ /* 0x000fea0003c00000 */
[----:B------:R0:W1:Y:S02]  /*174a0*/  SHFL.IDX P6, R14, R13, R12, R11 ;  /* 0x0000000c0d0e7389 */ /* 0x00006400000c000b */
[----:B01----:R-:W-:Y:S01]  /*174b0*/  ENDCOLLECTIVE ;  /* 0x000000000000791b */ /* 0x003fe20003800000 */
.L_x_781:
[C---:B------:R-:W-:Y:S02]  /*174c0*/  @!P4 LEA R20, P1, R59.reuse, R9, 0x1 ;  /* 0x000000093b14c211 */ /* 0x040fe400078208ff */
[----:B------:R-:W-:Y:S02]  /*174d0*/  @!P3 MOV R9, R3 ;  /* 0x000000030009b202 */ /* 0x000fe40000000f00 */
[----:B------:R-:W-:Y:S01]  /*174e0*/  @!P4 LEA.HI.X R21, R59, R8, R58, 0x1, P1 ;  /* 0x000000083b15c211 */ /* 0x000fe200008f0c3a */
[----:B------:R-:W-:-:S05]  /*174f0*/  @!P3 IMAD.MOV.U32 R8, RZ, RZ, R32 ;  /* 0x000000ffff08b224 */ /* 0x000fca00078e0020 */
[----:B------:R0:W-:Y:S01]  /*17500*/  @!P3 ST.E.128 desc[UR42][R8.64], R4 ;  /* 0x000000040800b985 */ /* 0x0001e2000c101d2a */
[----:B------:R-:W-:-:S03]  /*17510*/  MOV R13, R40 ;  /* 0x00000028000d7202 */ /* 0x000fc60000000f00 */
[----:B------:R0:W-:Y:S01]  /*17520*/  @!P4 ST.E.128 desc[UR42][R20.64], R24 ;  /* 0x000000181400c985 */ /* 0x0001e2000c101d2a */
[----:B------:R-:W-:-:S07]  /*17530*/  IMAD.MOV.U32 R10, RZ, RZ, R14 ;  /* 0x000000ffff0a7224 */ /* 0x000fce00078e000e */
[----:B0-----:R-:W-:Y:S05]  /*17540*/  WARPSYNC.COLLECTIVE R15, `(.L_x_782) ;  /* 0x000000000f087348 */ /* 0x001fea0003c00000 */
[----:B------:R1:W2:Y:S02]  /*17550*/  SHFL.IDX P6, R14, R13, R12, R11 ;  /* 0x0000000c0d0e7389 */ /* 0x0002a400000c000b */
[----:B012---:R-:W-:Y:S01]  /*17560*/  ENDCOLLECTIVE ;  /* 0x000000000000791b */ /* 0x007fe20003800000 */
.L_x_782:
[----:B------:R-:W-:Y:S02]  /*17570*/  IMAD.MOV.U32 R13, RZ, RZ, R41 ;  /* 0x000000ffff0d7224 */ /* 0x000fe400078e0029 */
[----:B------:R-:W-:Y:S01]  /*17580*/  IMAD.MOV.U32 R12, RZ, RZ, 0x3 ;  /* 0x00000003ff0c7424 */ /* 0x000fe200078e00ff */
[----:B------:R-:W-:-:S13]  /*17590*/  @!P2 LEA R43, P5, R59, R14, 0x1 ;  /* 0x0000000e3b2ba211 */ /* 0x000fda00078a08ff */
[----:B------:R-:W-:Y:S05]  /*175a0*/  WARPSYNC.COLLECTIVE R15, `(.L_x_783) ;  /* 0x000000000f087348 */ /* 0x000fea0003c00000 */
[----:B------:R0:W1:Y:S02]  /*175b0*/  SHFL.IDX P6, R14, R13, R12, R11 ;  /* 0x0000000c0d0e7389 */ /* 0x00006400000c000b */
[----:B01----:R-:W-:Y:S01]  /*175c0*/  ENDCOLLECTIVE ;  /* 0x000000000000791b */ /* 0x003fe20003800000 */
.L_x_783:
[----:B------:R-:W-:Y:S01]  /*175d0*/  @!P2 LEA.HI.X R10, R59, R10, R58, 0x1, P5 ;  /* 0x0000000a3b0aa211 */ /* 0x000fe200028f0c3a */
[----:B------:R-:W-:-:S04]  /*175e0*/  @!P2 IMAD.MOV.U32 R4, RZ, RZ, R43 ;  /* 0x000000ffff04a224 */ /* 0x000fc800078e002b */
[----:B------:R-:W-:-:S05]  /*175f0*/  @!P2 IMAD.MOV.U32 R5, RZ, RZ, R10 ;  /* 0x000000ffff05a224 */ /* 0x000fca00078e000a */
[----:B------:R0:W-:Y:S01]  /*17600*/  @!P2 ST.E.128 desc[UR42][R4.64], R28 ;  /* 0x0000001c0400a985 */ /* 0x0001e2000c101d2a */
[----:B------:R-:W-:Y:S01]  /*17610*/  MOV R13, R40 ;  /* 0x00000028000d7202 */ /* 0x000fe20000000f00 */
[----:B------:R-:W-:-:S07]  /*17620*/  IMAD.MOV.U32 R0, RZ, RZ, R14 ;  /* 0x000000ffff007224 */ /* 0x000fce00078e000e */
[----:B0-----:R-:W-:Y:S05]  /*17630*/  WARPSYNC.COLLECTIVE R15, `(.L_x_784) ;  /* 0x000000000f087348 */ /* 0x001fea0003c00000 */
[----:B------:R1:W2:Y:S02]  /*17640*/  SHFL.IDX P6, R14, R13, R12, R11 ;  /* 0x0000000c0d0e7389 */ /* 0x0002a400000c000b */
[----:B012---:R-:W-:Y:S01]  /*17650*/  ENDCOLLECTIVE ;  /* 0x000000000000791b */ /* 0x007fe20003800000 */
.L_x_784:
[----:B------:R-:W-:Y:S05]  /*17660*/  BRA `(.L_x_785) ;  /* 0xffffff6800807947 */ /* 0x000fea000383ffff */
.L_x_609:
[----:B------:R-:W-:Y:S01]  /*17670*/  IMAD.MOV.U32 R13, RZ, RZ, R4 ;  /* 0x000000ffff0d7224 */ /* 0x000fe200078e0004 */
[----:B------:R-:W-:Y:S01]  /*17680*/  MOV R12, RZ ;  /* 0x000000ff000c7202 */ /* 0x000fe20000000f00 */
[----:B------:R-:W-:Y:S02]  /*17690*/  IMAD.MOV.U32 R11, RZ, RZ, 0x1c1f ;  /* 0x00001c1fff0b7424 */ /* 0x000fe400078e00ff */
[----:B------:R-:W-:-:S07]  /*176a0*/  IMAD.MOV.U32 R15, RZ, RZ, -0x1 ;  /* 0xffffffffff0f7424 */ /* 0x000fce00078e00ff */
[----:B------:R-:W-:Y:S05]  /*176b0*/  WARPSYNC.COLLECTIVE R15, `(.L_x_786) ;  /* 0x000000000f087348 */ /* 0x000fea0003c00000 */
[----:B------:R0:W1:Y:S02]  /*176c0*/  SHFL.IDX P6, R14, R13, R12, R11 ;  /* 0x0000000c0d0e7389 */ /* 0x00006400000c000b */
[----:B01----:R-:W-:Y:S01]  /*176d0*/  ENDCOLLECTIVE ;  /* 0x000000000000791b */ /* 0x003fe20003800000 */
.L_x_786:
[----:B------:R-:W-:Y:S01]  /*176e0*/  MOV R13, R0 ;  /* 0x00000000000d7202 */ /* 0x000fe20000000f00 */
[----:B------:R-:W-:-:S07]  /*176f0*/  IMAD.MOV.U32 R3, RZ, RZ, R14 ;  /* 0x000000ffff037224 */ /* 0x000fce00078e000e */
[----:B------:R-:W-:Y:S05]  /*17700*/  WARPSYNC.COLLECTIVE R15, `(.L_x_787) ;  /* 0x000000000f087348 */ /* 0x000fea0003c00000 */
[----:B------:R0:W1:Y:S02]  /*17710*/  SHFL.IDX P6, R14, R13, R12, R11 ;  /* 0x0000000c0d0e7389 */ /* 0x00006400000c000b */
[----:B01----:R-:W-:Y:S01]  /*17720*/  ENDCOLLECTIVE ;  /* 0x000000000000791b */ /* 0x003fe20003800000 */
.L_x_787:
[----:B------:R-:W-:Y:S05]  /*17730*/  BRA `(.L_x_788) ;  /* 0xffffff6c005c7947 */ /* 0x000fea000383ffff */
.L_x_612:
[----:B------:R-:W-:Y:S01]  /*17740*/  BSSY B1, `(.L_x_789) ;  /* 0x0000008000017945 */ /* 0x000fe20003800000 */
[----:B---3--:R-:W-:Y:S01]  /*17750*/  IMAD.MOV.U32 R13, RZ, RZ, R4 ;  /* 0x000000ffff0d7224 */ /* 0x008fe200078e0004 */
[----:B------:R-:W-:Y:S01]  /*17760*/  MOV R15, 0xffffffff ;  /* 0xffffffff000f7802 */ /* 0x000fe20000000f00 */
[----:B------:R-:W-:Y:S02]  /*17770*/  IMAD.MOV.U32 R12, RZ, RZ, 0x1 ;  /* 0x00000001ff0c7424 */ /* 0x000fe400078e00ff */
[----:B------:R-:W-:-:S07]  /*17780*/  IMAD.MOV.U32 R11, RZ, RZ, 0x1c1f ;  /* 0x00001c1fff0b7424 */ /* 0x000fce00078e00ff */
[----:B012---:R-:W-:Y:S05]  /*17790*/  WARPSYNC.COLLECTIVE R15, `(.L_x_790) ;  /* 0x000000000f087348 */ /* 0x007fea0003c00000 */
[----:B--2---:R2:W3:Y:S02]  /*177a0*/  SHFL.IDX P6, R14, R13, R12, R11 ;  /* 0x0000000c0d0e7389 */ /* 0x0044e400000c000b */
[----:B0123--:R-:W-:Y:S01]  /*177b0*/  ENDCOLLECTIVE ;  /* 0x000000000000791b */ /* 0x00ffe20003800000 */
.L_x_790:
[----:B------:R-:W-:Y:S05]  /*177c0*/  BSYNC B1 ;  /* 0x0000000000017941 */ /* 0x000fea0003800000 */
.L_x_789:
        /* <DEDUP_REMOVED lines=8> */
.L_x_791:
[----:B------:R-:W-:Y:S05]  /*17850*/  BRA `(.L_x_792) ;  /* 0xffffff6c00b87947 */ /* 0x000fea000383ffff */
.L_x_616:
[----:B------:R-:W-:Y:S01]  /*17860*/  IMAD.MOV.U32 R13, RZ, RZ, R20 ;  /* 0x000000ffff0d7224 */ /* 0x000fe200078e0014 */
[----:B------:R-:W-:Y:S01]  /*17870*/  MOV R11, 0x181f ;  /* 0x0000181f000b7802 */ /* 0x000fe20000000f00 */
[----:B------:R-:W-:Y:S02]  /*17880*/  IMAD.MOV.U32 R12, RZ, RZ, RZ ;  /* 0x000000ffff0c7224 */ /* 0x000fe400078e00ff */
[----:B------:R-:W-:Y:S02]  /*17890*/  IMAD.MOV.U32 R15, RZ, RZ, -0x1 ;  /* 0xffffffffff0f7424 */ /* 0x000fe400078e00ff */
[----:B------:R-:W-:Y:S02]  /*178a0*/  IMAD R24, R27, 0xc0, R28 ;  /* 0x000000c01b187824 */ /* 0x000fe400078e021c */
[----:B------:R-:W-:-:S07]  /*178b0*/  IMAD R21, R25, R8, RZ ;  /* 0x0000000819157224 */ /* 0x000fce00078e02ff */
[----:B---3--:R-:W-:Y:S05]  /*178c0*/  WARPSYNC.COLLECTIVE R15, `(.L_x_793) ;  /* 0x000000000f087348 */ /* 0x008fea0003c00000 */
[----:B------:R0:W1:Y:S02]  /*178d0*/  SHFL.IDX P6, R14, R13, R12, R11 ;  /* 0x0000000c0d0e7389 */ /* 0x00006400000c000b */
[----:B01-3--:R-:W-:Y:S01]  /*178e0*/  ENDCOLLECTIVE ;  /* 0x000000000000791b */ /* 0x00bfe20003800000 */
.L_x_793:
[C---:B------:R-:W-:Y:S01]  /*178f0*/  VIADD R8, R24.reuse, 0x30 ;  /* 0x0000003018087836 */ /* 0x040fe20000000000 */
[----:B------:R-:W-:-:S04]  /*17900*/  ISETP.GE.OR P3, PT, R24, R21, P0 ;  /* 0x000000151800720c */ /* 0x000fc80000766670 */
[----:B------:R-:W-:Y:S01]  /*17910*/  ISETP.GE.OR P4, PT, R8, R21, P0 ;  /* 0x000000150800720c */ /* 0x000fe20000786670 */
[----:B------:R-:W-:-:S05]  /*17920*/  VIADD R8, R24, 0x60 ;  /* 0x0000006018087836 */ /* 0x000fca0000000000 */
[----:B------:R-:W-:Y:S01]  /*17930*/  ISETP.GE.OR P2, PT, R8, R21, P0 ;  /* 0x000000150800720c */ /* 0x000fe20000746670 */
[----:B------:R-:W-:Y:S02]  /*17940*/  IMAD.MOV.U32 R13, RZ, RZ, R7 ;  /* 0x000000ffff0d7224 */ /* 0x000fe400078e0007 */
[----:B------:R-:W-:-:S10]  /*17950*/  IMAD.MOV.U32 R0, RZ, RZ, R14 ;  /* 0x000000ffff007224 */ /* 0x000fd400078e000e */
[----:B------:R-:W-:Y:S05]  /*17960*/  WARPSYNC.COLLECTIVE R15, `(.L_x_794) ;  /* 0x000000000f087348 */ /* 0x000fea0003c00000 */
[----:B------:R0:W1:Y:S02]  /*17970*/  SHFL.IDX P6, R14, R13, R12, R11 ;  /* 0x0000000c0d0e7389 */ /* 0x00006400000c000b */
[----:B01----:R-:W-:Y:S01]  /*17980*/  ENDCOLLECTIVE ;  /* 0x000000000000791b */ /* 0x003fe20003800000 */
.L_x_794:
[----:B------:R-:W-:Y:S02]  /*17990*/  IMAD.MOV.U32 R13, RZ, RZ, R20 ;  /* 0x000000ffff0d7224 */ /* 0x000fe400078e0014 */
[----:B------:R-:W-:Y:S01]  /*179a0*/  IMAD.MOV.U32 R12, RZ, RZ, 0x1 ;  /* 0x00000001ff0c7424 */ /* 0x000fe200078e00ff */
[----:B------:R-:W-:-:S07]  /*179b0*/  MOV R3, R14 ;  /* 0x0000000e00037202 */ /* 0x000fce0000000f00 */
[----:B------:R-:W-:Y:S05]  /*179c0*/  WARPSYNC.COLLECTIVE R15, `(.L_x_795) ;  /* 0x000000000f087348 */ /* 0x000fea0003c00000 */
[----:B------:R0:W1:Y:S02]  /*179d0*/  SHFL.IDX P6, R14, R13, R12, R11 ;  /* 0x0000000c0d0e7389 */ /* 0x00006400000c000b */
[----:B01----:R-:W-:Y:S01]  /*179e0*/  ENDCOLLECTIVE ;  /* 0x000000000000791b */ /* 0x003fe20003800000 */
.L_x_795:
[----:B------:R-:W-:-:S04]  /*179f0*/  @!P3 LEA R10, P5, R59, R3, 0x1 ;  /* 0x000000033b0ab211 */ /* 0x000fc800078a08ff */
[----:B------:R-:W-:Y:S02]  /*17a00*/  @!P3 LEA.HI.X R3, R59, R0, R58, 0x1, P5 ;  /* 0x000000003b03b211 */ /* 0x000fe400028f0c3a */
[----:B------:R-:W-:Y:S01]  /*17a10*/  MOV R13, R7 ;  /* 0x00000007000d7202 */ /* 0x000fe20000000f00 */
[----:B------:R-:W-:-:S07]  /*17a20*/  IMAD.MOV.U32 R4, RZ, RZ, R14 ;  /* 0x000000ffff047224 */ /* 0x000fce00078e000e */
[----:B------:R-:W-:Y:S05]  /*17a30*/  WARPSYNC.COLLECTIVE R15, `(.L_x_796) ;  /* 0x000000000f087348 */ /* 0x000fea0003c00000 */
[----:B------:R0:W1:Y:S02]  /*17a40*/  SHFL.IDX P6, R14, R13, R12, R11 ;  /* 0x0000000c0d0e7389 */ /* 0x00006400000c000b */
[----:B01----:R-:W-:Y:S01]  /*17a50*/  ENDCOLLECTIVE ;  /* 0x000000000000791b */ /* 0x003fe20003800000 */
.L_x_796:
[----:B------:R-:W-:Y:S02]  /*17a60*/  IMAD.MOV.U32 R13, RZ, RZ, R20 ;  /* 0x000000ffff0d7224 */ /* 0x000fe400078e0014 */
[----:B------:R-:W-:Y:S02]  /*17a70*/  IMAD.MOV.U32 R12, RZ, RZ, 0x2 ;  /* 0x00000002ff0c7424 */ /* 0x000fe400078e00ff */
[----:B------:R-:W-:-:S07]  /*17a80*/  IMAD.MOV.U32 R5, RZ, RZ, R14 ;  /* 0x000000ffff057224 */ /* 0x000fce00078e000e */
[----:B------:R-:W-:Y:S05]  /*17a90*/  WARPSYNC.COLLECTIVE R15, `(.L_x_797) ;  /* 0x000000000f087348 */ /* 0x000fea0003c00000 */
[----:B------:R0:W1:Y:S02]  /*17aa0*/  SHFL.IDX P6, R14, R13, R12, R11 ;  /* 0x0000000c0d0e7389 */ /* 0x00006400000c000b */
[----:B01----:R-:W-:Y:S01]  /*17ab0*/  ENDCOLLECTIVE ;  /* 0x000000000000791b */ /* 0x003fe20003800000 */
.L_x_797:
[----:B------:R-:W-:-:S04]  /*17ac0*/  @!P4 LEA R8, P1, R59, R5, 0x1 ;  /* 0x000000053b08c211 */ /* 0x000fc800078208ff */
[----:B------:R-:W-:Y:S01]  /*17ad0*/  @!P4 LEA.HI.X R9, R59, R4, R58, 0x1, P1 ;  /* 0x000000043b09c211 */ /* 0x000fe200008f0c3a */
[----:B------:R-:W-:Y:S01]  /*17ae0*/  IMAD.MOV.U32 R13, RZ, RZ, R7 ;  /* 0x000000ffff0d7224 */ /* 0x000fe200078e0007 */
[----:B------:R-:W-:-:S07]  /*17af0*/  MOV R6, R14 ;  /* 0x0000000e00067202 */ /* 0x000fce0000000f00 */
[----:B------:R-:W-:Y:S05]  /*17b00*/  WARPSYNC.COLLECTIVE R15, `(.L_x_798) ;  /* 0x000000000f087348 */ /* 0x000fea0003c00000 */
[----:B------:R0:W1:Y:S02]  /*17b10*/  SHFL.IDX P6, R14, R13, R12, R11 ;  /* 0x0000000c0d0e7389 */ /* 0x00006400000c000b */
[----:B01----:R-:W-:Y:S01]  /*17b20*/  ENDCOLLECTIVE ;  /* 0x000000000000791b */ /* 0x003fe20003800000 */
.L_x_798:
[----:B------:R-:W-:Y:S01]  /*17b30*/  @!P3 MOV R11, R3 ;  /* 0x00000003000bb202 */ /* 0x000fe20000000f00 */
[----:B------:R-:W-:Y:S02]  /*17b40*/  IMAD.MOV.U32 R13, RZ, RZ, R20 ;  /* 0x000000ffff0d7224 */ /* 0x000fe400078e0014 */
[----:B------:R-:W-:Y:S02]  /*17b50*/  IMAD.MOV.U32 R12, RZ, RZ, 0x3 ;  /* 0x00000003ff0c7424 */ /* 0x000fe400078e00ff */
[----:B------:R0:W-:Y:S04]  /*17b60*/  @!P3 ST.E.128 desc[UR42][R10.64], RZ ;  /* 0x000000ff0a00b985 */ /* 0x0001e8000c101d2a */
[----:B------:R1:W-:Y:S01]  /*17b70*/  @!P4 ST.E.128 desc[UR42][R8.64], RZ ;  /* 0x000000ff0800c985 */ /* 0x0003e2000c101d2a */
[----:B------:R-:W-:-:S04]  /*17b80*/  @!P2 LEA R25, P5, R59, R14, 0x1 ;  /* 0x0000000e3b19a211 */ /* 0x000fc800078a08ff */
[----:B------:R-:W-:Y:S01]  /*17b90*/  @!P2 LEA.HI.X R5, R59, R6, R58, 0x1, P5 ;  /* 0x000000063b05a211 */ /* 0x000fe200028f0c3a */
[----:B0-----:R-:W-:Y:S02]  /*17ba0*/  IMAD.MOV.U32 R11, RZ, RZ, 0x181f ;  /* 0x0000181fff0b7424 */ /* 0x001fe400078e00ff */
[----:B------:R-:W-:-:S07]  /*17bb0*/  @!P2 IMAD.MOV.U32 R4, RZ, RZ, R25 ;  /* 0x000000ffff04a224 */ /* 0x000fce00078e0019 */
[----:B-1----:R-:W-:Y:S05]  /*17bc0*/  WARPSYNC.COLLECTIVE R15, `(.L_x_799) ;  /* 0x000000000f087348 */ /* 0x002fea0003c00000 */
[----:B------:R0:W2:Y:S02]  /*17bd0*/  SHFL.IDX P6, R14, R13, R12, R11 ;  /* 0x0000000c0d0e7389 */ /* 0x0000a400000c000b */
[----:B012---:R-:W-:Y:S01]  /*17be0*/  ENDCOLLECTIVE ;  /* 0x000000000000791b */ /* 0x007fe20003800000 */
.L_x_799:
[----:B------:R0:W-:Y:S01]  /*17bf0*/  @!P2 ST.E.128 desc[UR42][R4.64], RZ ;  /* 0x000000ff0400a985 */ /* 0x0001e2000c101d2a */
[----:B------:R-:W-:Y:S01]  /*17c00*/  IMAD.MOV.U32 R13, RZ, RZ, R7 ;  /* 0x000000ffff0d7224 */ /* 0x000fe200078e0007 */
[----:B------:R-:W-:-:S07]  /*17c10*/  MOV R0, R14 ;  /* 0x0000000e00007202 */ /* 0x000fce0000000f00 */
[----:B0-----:R-:W-:Y:S05]  /*17c20*/  WARPSYNC.COLLECTIVE R15, `(.L_x_800) ;  /* 0x000000000f087348 */ /* 0x001fea0003c00000 */
[----:B------:R1:W2:Y:S02]  /*17c30*/  SHFL.IDX P6, R14, R13, R12, R11 ;  /* 0x0000000c0d0e7389 */ /* 0x0002a400000c000b */
[----:B012---:R-:W-:Y:S01]  /*17c40*/  ENDCOLLECTIVE ;  /* 0x000000000000791b */ /* 0x007fe20003800000 */
.L_x_800:
[----:B------:R-:W-:Y:S05]  /*17c50*/  BRA `(.L_x_801) ;  /* 0xffffff7400d87947 */ /* 0x000fea000383ffff */
.L_x_633:
[----:B------:R-:W0:Y:S01]  /*17c60*/  S2R R7, SR_TID.X ;  /* 0x0000000000077919 */ /* 0x000e220000002100 */
[----:B------:R-:W-:Y:S01]  /*17c70*/  BSSY B1, `(.L_x_802) ;  /* 0x000000a000017945 */ /* 0x000fe20003800000 */
[----:B------:R-:W-:Y:S01]  /*17c80*/  MOV R12, RZ ;  /* 0x000000ff000c7202 */ /* 0x000fe20000000f00 */
[----:B------:R-:W-:Y:S02]  /*17c90*/  IMAD.MOV.U32 R11, RZ, RZ, 0x1f ;  /* 0x0000001fff0b7424 */ /* 0x000fe400078e00ff */
[----:B------:R-:W-:Y:S01]  /*17ca0*/  IMAD.MOV.U32 R15, RZ, RZ, -0x1 ;  /* 0xffffffffff0f7424 */ /* 0x000fe200078e00ff */
[----:B0-----:R-:W-:-:S04]  /*17cb0*/  SHF.R.U32.HI R7, RZ, 0x5, R7 ;  /* 0x00000005ff077819 */ /* 0x001fc80000011607 */
[----:B------:R-:W-:-:S05]  /*17cc0*/  LOP3.LUT R7, R7, 0x3, RZ, 0xc0, !PT ;  /* 0x0000000307077812 */ /* 0x000fca00078ec0ff */
[----:B------:R-:W-:-:S07]  /*17cd0*/  IMAD.MOV.U32 R13, RZ, RZ, R7 ;  /* 0x000000ffff0d7224 */ /* 0x000fce00078e0007 */
[----:B------:R-:W-:Y:S05]  /*17ce0*/  WARPSYNC.COLLECTIVE R15, `(.L_x_803) ;  /* 0x000000000f087348 */ /* 0x000fea0003c00000 */
[----:B------:R0:W1:Y:S02]  /*17cf0*/  SHFL.IDX P6, R14, R13, R12, R11 ;  /* 0x0000000c0d0e7389 */ /* 0x00006400000c000b */
[----:B01----:R-:W-:Y:S01]  /*17d00*/  ENDCOLLECTIVE ;  /* 0x000000000000791b */ /* 0x003fe20003800000 */
.L_x_803:
[----:B------:R-:W-:Y:S05]  /*17d10*/  BSYNC B1 ;  /* 0x0000000000017941 */ /* 0x000fea0003800000 */
.L_x_802:
[----:B------:R-:W-:Y:S05]  /*17d20*/  BRA `(.L_x_804) ;  /* 0xffffff8c00887947 */ /* 0x000fea000383ffff */
.L_x_635:
[----:B------:R-:W-:Y:S01]  /*17d30*/  BSSY B1, `(.L_x_805) ;  /* 0x0000006000017945 */ /* 0x000fe20003800000 */
[----:B------:R-:W-:-:S07]  /*17d40*/  IMAD.MOV.U32 R15, RZ, RZ, -0x1 ;  /* 0xffffffffff0f7424 */ /* 0x000fce00078e00ff */
[----:B0-----:R-:W-:Y:S05]  /*17d50*/  WARPSYNC.COLLECTIVE R15, `(.L_x_806) ;  /* 0x000000000f0c7348 */ /* 0x001fea0003c00000 */
[----:B------:R-:W-:Y:S02]  /*17d60*/  ELECT P6, UR62, PT ;  /* 0x00000000003e782f */ /* 0x000fe400038c0000 */
[----:B------:R-:W-:Y:S01]  /*17d70*/  MOV R14, UR62 ;  /* 0x0000003e000e7c02 */ /* 0x000fe20008000f00 */
[----:B0-----:R-:W-:Y:S10]  /*17d80*/  ENDCOLLECTIVE ;  /* 0x000000000000791b */ /* 0x001ff40003800000 */
.L_x_806:
[----:B------:R-:W-:Y:S05]  /*17d90*/  BSYNC B1 ;  /* 0x0000000000017941 */ /* 0x000fea0003800000 */
.L_x_805:
[----:B------:R-:W-:Y:S05]  /*17da0*/  BRA `(.L_x_634) ;  /* 0xffffff8c00807947 */ /* 0x000fea000383ffff */
.L_x_637:
[----:B0-----:R0:W1:Y:S02]  /*17db0*/  SYNCS.PHASECHK.TRANS64.TRYWAIT P0, [R16+URZ+0x16820], R6 ;  /* 0x01682006100075a7 */ /* 0x001064000800017f */
[----:B-1----:R-:W-:Y:S05]  /*17dc0*/  @!P0 NANOSLEEP.SYNCS 0x989680 ;  /* 0x009896800000895d */ /* 0x002fea0003900000 */
[----:B------:R-:W1:Y:S02]  /*17dd0*/  @!P0 SYNCS.PHASECHK.TRANS64 P0, [R16+URZ+0x16820], R6 ;  /* 0x01682006100085a7 */ /* 0x000e64000800007f */
[----:B-1----:R-:W-:Y:S05]  /*17de0*/  @!P0 BRA `(.L_x_637) ;  /* 0xfffffffc00f08947 */ /* 0x002fea000383ffff */
[----:B------:R-:W-:Y:S05]  /*17df0*/  BRA `(.L_x_807) ;  /* 0xffffff8c00907947 */ /* 0x000fea000383ffff */
.L_x_641:
[----:B0-----:R0:W1:Y:S02]  /*17e00*/  SYNCS.PHASECHK.TRANS64.TRYWAIT P0, [R6+URZ+0x168a0], R10 ;  /* 0x0168a00a060075a7 */ /* 0x001064000800017f */
[----:B-1----:R-:W-:Y:S05]  /*17e10*/  @!P0 NANOSLEEP.SYNCS 0x989680 ;  /* 0x009896800000895d */ /* 0x002fea0003900000 */
[----:B------:R-:W1:Y:S02]  /*17e20*/  @!P0 SYNCS.PHASECHK.TRANS64 P0, [R6+URZ+0x168a0], R10 ;  /* 0x0168a00a060085a7 */ /* 0x000e64000800007f */
[----:B-1----:R-:W-:Y:S05]  /*17e30*/  @!P0 BRA `(.L_x_641) ;  /* 0xfffffffc00f08947 */ /* 0x002fea000383ffff */
[----:B------:R-:W-:Y:S05]  /*17e40*/  BRA `(.L_x_808) ;  /* 0xffffff8c00ac7947 */ /* 0x000fea000383ffff */
.L_x_646:
[----:B-1----:R1:W2:Y:S02]  /*17e50*/  SYNCS.PHASECHK.TRANS64.TRYWAIT P0, [R6+URZ+0x168c0], R10 ;  /* 0x0168c00a060075a7 */ /* 0x0022a4000800017f */
[----:B--2---:R-:W-:Y:S05]  /*17e60*/  @!P0 NANOSLEEP.SYNCS 0x989680 ;  /* 0x009896800000895d */ /* 0x004fea0003900000 */
[----:B------:R-:W2:Y:S02]  /*17e70*/  @!P0 SYNCS.PHASECHK.TRANS64 P0, [R6+URZ+0x168c0], R10 ;  /* 0x0168c00a060085a7 */ /* 0x000ea4000800007f */
[----:B--2---:R-:W-:Y:S05]  /*17e80*/  @!P0 BRA `(.L_x_646) ;  /* 0xfffffffc00f08947 */ /* 0x004fea000383ffff */
[----:B------:R-:W-:Y:S05]  /*17e90*/  BRA `(.L_x_809) ;  /* 0xffffff90002c7947 */ /* 0x000fea000383ffff */
.L_x_653:
[----:B-1----:R1:W2:Y:S02]  /*17ea0*/  SYNCS.PHASECHK.TRANS64.TRYWAIT P2, [R6+URZ+0x168a0], R7 ;  /* 0x0168a007060075a7 */ /* 0x0022a4000804017f */
[----:B--2---:R-:W-:Y:S05]  /*17eb0*/  @!P2 NANOSLEEP.SYNCS 0x989680 ;  /* 0x009896800000a95d */ /* 0x004fea0003900000 */
[----:B------:R-:W2:Y:S02]  /*17ec0*/  @!P2 SYNCS.PHASECHK.TRANS64 P2, [R6+URZ+0x168a0], R7 ;  /* 0x0168a0070600a5a7 */ /* 0x000ea4000804007f */
[----:B--2---:R-:W-:Y:S05]  /*17ed0*/  @!P2 BRA `(.L_x_653) ;  /* 0xfffffffc00f0a947 */ /* 0x004fea000383ffff */
[----:B------:R-:W-:Y:S05]  /*17ee0*/  BRA `(.L_x_810) ;  /* 0xffffff9000f87947 */ /* 0x000fea000383ffff */
.L_x_658:
[----:B0-----:R0:W2:Y:S02]  /*17ef0*/  SYNCS.PHASECHK.TRANS64.TRYWAIT P2, [R6+URZ+0x168c0], R7 ;  /* 0x0168c007060075a7 */ /* 0x0010a4000804017f */
[----:B--2---:R-:W-:Y:S05]  /*17f00*/  @!P2 NANOSLEEP.SYNCS 0x989680 ;  /* 0x009896800000a95d */ /* 0x004fea0003900000 */
[----:B------:R-:W2:Y:S02]  /*17f10*/  @!P2 SYNCS.PHASECHK.TRANS64 P2, [R6+URZ+0x168c0], R7 ;  /* 0x0168c0070600a5a7 */ /* 0x000ea4000804007f */
[----:B--2---:R-:W-:Y:S05]  /*17f20*/  @!P2 BRA `(.L_x_658) ;  /* 0xfffffffc00f0a947 */ /* 0x004fea000383ffff */
[----:B------:R-:W-:Y:S05]  /*17f30*/  BRA `(.L_x_811) ;  /* 0xffffff9400707947 */ /* 0x000fea000383ffff */
.L_x_673:
[----:B------:R-:W0:Y:S01]  /*17f40*/  S2R R20, SR_TID.X ;  /* 0x0000000000147919 */ /* 0x000e220000002100 */
[----:B------:R-:W-:Y:S01]  /*17f50*/  BSSY B0, `(.L_x_812) ;  /* 0x000000a000007945 */ /* 0x000fe20003800000 */
[----:B------:R-:W-:Y:S02]  /*17f60*/  IMAD.MOV.U32 R12, RZ, RZ, RZ ;  /* 0x000000ffff0c7224 */ /* 0x000fe400078e00ff */
[----:B------:R-:W-:Y:S02]  /*17f70*/  IMAD.MOV.U32 R11, RZ, RZ, 0x1f ;  /* 0x0000001fff0b7424 */ /* 0x000fe400078e00ff */
[----:B------:R-:W-:Y:S01]  /*17f80*/  IMAD.MOV.U32 R15, RZ, RZ, -0x1 ;  /* 0xffffffffff0f7424 */ /* 0x000fe200078e00ff */
[----:B0-----:R-:W-:-:S04]  /*17f90*/  SHF.R.U32.HI R9, RZ, 0x5, R20 ;  /* 0x00000005ff097819 */ /* 0x001fc80000011614 */
[----:B------:R-:W-:-:S04]  /*17fa0*/  LOP3.LUT R9, R9, 0x3, RZ, 0xc0, !PT ;  /* 0x0000000309097812 */ /* 0x000fc800078ec0ff */
[----:B------:R-:W-:-:S07]  /*17fb0*/  MOV R13, R9 ;  /* 0x00000009000d7202 */ /* 0x000fce0000000f00 */
[----:B-----5:R-:W-:Y:S05]  /*17fc0*/  WARPSYNC.COLLECTIVE R15, `(.L_x_813) ;  /* 0x000000000f087348 */ /* 0x020fea0003c00000 */
[----:B------:R0:W1:Y:S02]  /*17fd0*/  SHFL.IDX P6, R14, R13, R12, R11 ;  /* 0x0000000c0d0e7389 */ /* 0x00006400000c000b */
[----:B01---5:R-:W-:Y:S01]  /*17fe0*/  ENDCOLLECTIVE ;  /* 0x000000000000791b */ /* 0x023fe20003800000 */
.L_x_813:
[----:B------:R-:W-:Y:S05]  /*17ff0*/  BSYNC B0 ;  /* 0x0000000000007941 */ /* 0x000fea0003800000 */
.L_x_812:
[----:B------:R-:W-:Y:S05]  /*18000*/  BRA `(.L_x_814) ;  /* 0xffffffa000807947 */ /* 0x000fea000383ffff */
.L_x_676:
[----:B0-----:R0:W1:Y:S02]  /*18010*/  SYNCS.PHASECHK.TRANS64.TRYWAIT P0, [R3+URZ+0x16840], R4 ;  /* 0x01684004030075a7 */ /* 0x001064000800017f */
[----:B-1----:R-:W-:Y:S05]  /*18020*/  @!P0 NANOSLEEP.SYNCS 0x989680 ;  /* 0x009896800000895d */ /* 0x002fea0003900000 */
[----:B------:R-:W1:Y:S02]  /*18030*/  @!P0 SYNCS.PHASECHK.TRANS64 P0, [R3+URZ+0x16840], R4 ;  /* 0x01684004030085a7 */ /* 0x000e64000800007f */
[----:B-1----:R-:W-:Y:S05]  /*18040*/  @!P0 BRA `(.L_x_676) ;  /* 0xfffffffc00f08947 */ /* 0x002fea000383ffff */
[----:B------:R-:W-:Y:S05]  /*18050*/  BRA `(.L_x_815) ;  /* 0xffffffa000d07947 */ /* 0x000fea000383ffff */
.L_x_677:
        /* <DEDUP_REMOVED lines=8> */
.L_x_817:
[----:B------:R-:W-:Y:S05]  /*180e0*/  BSYNC B0 ;  /* 0x0000000000007941 */ /* 0x000fea0003800000 */
.L_x_816:
[----:B------:R-:W-:Y:S01]  /*180f0*/  IMAD.MOV.U32 R13, RZ, RZ, R0 ;  /* 0x000000ffff0d7224 */ /* 0x000fe200078e0000 */
[----:B------:R-:W-:Y:S01]  /*18100*/  MOV R15, 0xffffffff ;  /* 0xffffffff000f7802 */ /* 0x000fe20000000f00 */
[----:B------:R-:W-:Y:S01]  /*18110*/  IMAD.MOV.U32 R12, RZ, RZ, RZ ;  /* 0x000000ffff0c7224 */ /* 0x000fe200078e00ff */
[----:B------:R-:W-:Y:S01]  /*18120*/  MOV R6, R14 ;  /* 0x0000000e00067202 */ /* 0x000fe20000000f00 */
[----:B------:R-:W-:Y:S02]  /*18130*/  IMAD.MOV.U32 R11, RZ, RZ, 0x181f ;  /* 0x0000181fff0b7424 */ /* 0x000fe400078e00ff */
[----:B------:R-:W-:-:S07]  /*18140*/  @P0 IMAD R8, R5, 0x2, R16 ;  /* 0x0000000205080824 */ /* 0x000fce00078e0210 */
[----:B------:R-:W-:Y:S05]  /*18150*/  WARPSYNC.COLLECTIVE R15, `(.L_x_818) ;  /* 0x000000000f087348 */ /* 0x000fea0003c00000 */
[----:B------:R0:W1:Y:S02]  /*18160*/  SHFL.IDX P6, R14, R13, R12, R11 ;  /* 0x0000000c0d0e7389 */ /* 0x00006400000c000b */
[----:B01----:R-:W-:Y:S01]  /*18170*/  ENDCOLLECTIVE ;  /* 0x000000000000791b */ /* 0x003fe20003800000 */
.L_x_818:
[----:B------:R-:W-:Y:S01]  /*18180*/  MOV R13, R2 ;  /* 0x00000002000d7202 */ /* 0x000fe20000000f00 */
[----:B------:R-:W-:Y:S02]  /*18190*/  IMAD.MOV.U32 R12, RZ, RZ, 0x1 ;  /* 0x00000001ff0c7424 */ /* 0x000fe400078e00ff */
[----:B------:R-:W-:-:S07]  /*181a0*/  IMAD.MOV.U32 R7, RZ, RZ, R14 ;  /* 0x000000ffff077224 */ /* 0x000fce00078e000e */
[----:B------:R-:W-:Y:S05]  /*181b0*/  WARPSYNC.COLLECTIVE R15, `(.L_x_819) ;  /* 0x000000000f087348 */ /* 0x000fea0003c00000 */
[----:B------:R0:W1:Y:S02]  /*181c0*/  SHFL.IDX P6, R14, R13, R12, R11 ;  /* 0x0000000c0d0e7389 */ /* 0x00006400000c000b */
[----:B01----:R-:W-:Y:S01]  /*181d0*/  ENDCOLLECTIVE ;  /* 0x000000000000791b */ /* 0x003fe20003800000 */
.L_x_819:
        /* <DEDUP_REMOVED lines=15> */
.L_x_820:
[----:B------:R-:W-:Y:S02]  /*182d0*/  @P0 IMAD R8, R5, 0x2, R16 ;  /* 0x0000000205080824 */ /* 0x000fe400078e0210 */
[----:B------:R-:W-:Y:S01]  /*182e0*/  IMAD.MOV.U32 R13, RZ, RZ, R2 ;  /* 0x000000ffff0d7224 */ /* 0x000fe200078e0002 */
[----:B------:R-:W-:Y:S02]  /*182f0*/  MOV R12, 0x2 ;  /* 0x00000002000c7802 */ /* 0x000fe40000000f00 */
[----:B------:R-:W-:-:S07]  /*18300*/  MOV R7, R14 ;  /* 0x0000000e00077202 */ /* 0x000fce0000000f00 */
[----:B------:R-:W-:Y:S05]  /*18310*/  WARPSYNC.COLLECTIVE R15, `(.L_x_821) ;  /* 0x000000000f087348 */ /* 0x000fea0003c00000 */
[----:B------:R0:W1:Y:S02]  /*18320*/  SHFL.IDX P6, R14, R13, R12, R11 ;  /* 0x0000000c0d0e7389 */ /* 0x00006400000c000b */
[----:B01----:R-:W-:Y:S01]  /*18330*/  ENDCOLLECTIVE ;  /* 0x000000000000791b */ /* 0x003fe20003800000 */
.L_x_821:
        /* <DEDUP_REMOVED lines=15> */
.L_x_822:
[----:B------:R-:W-:Y:S02]  /*18430*/  @P0 IMAD R8, R5, 0x2, R16 ;  /* 0x0000000205080824 */ /* 0x000fe400078e0210 */
[----:B------:R-:W-:Y:S02]  /*18440*/  IMAD.MOV.U32 R13, RZ, RZ, R2 ;  /* 0x000000ffff0d7224 */ /* 0x000fe400078e0002 */
[----:B------:R-:W-:Y:S02]  /*18450*/  IMAD.MOV.U32 R12, RZ, RZ, 0x3 ;  /* 0x00000003ff0c7424 */ /* 0x000fe400078e00ff */
[----:B------:R-:W-:-:S07]  /*18460*/  IMAD.MOV.U32 R7, RZ, RZ, R14 ;  /* 0x000000ffff077224 */ /* 0x000fce00078e000e */
[----:B------:R-:W-:Y:S05]  /*18470*/  WARPSYNC.COLLECTIVE R15, `(.L_x_823) ;  /* 0x000000000f087348 */ /* 0x000fea0003c00000 */
[----:B------:R0:W1:Y:S02]  /*18480*/  SHFL.IDX P6, R14, R13, R12, R11 ;  /* 0x0000000c0d0e7389 */ /* 0x00006400000c000b */
[----:B01----:R-:W-:Y:S01]  /*18490*/  ENDCOLLECTIVE ;  /* 0x000000000000791b */ /* 0x003fe20003800000 */
.L_x_823:
        /* <DEDUP_REMOVED lines=15> */
.L_x_824:
[----:B------:R-:W-:Y:S01]  /*18590*/  @P0 LEA R8, R5, R16, 0x1 ;  /* 0x0000001005080211 */ /* 0x000fe200078e08ff */
[----:B------:R-:W-:Y:S02]  /*185a0*/  IMAD.MOV.U32 R13, RZ, RZ, R2 ;  /* 0x000000ffff0d7224 */ /* 0x000fe400078e0002 */
[----:B------:R-:W-:Y:S02]  /*185b0*/  IMAD.MOV.U32 R12, RZ, RZ, 0x4 ;  /* 0x00000004ff0c7424 */ /* 0x000fe400078e00ff */
[----:B------:R-:W-:-:S07]  /*185c0*/  IMAD.MOV.U32 R7, RZ, RZ, R14 ;  /* 0x000000ffff077224 */ /* 0x000fce00078e000e */
[----:B------:R-:W-:Y:S05]  /*185d0*/  WARPSYNC.COLLECTIVE R15, `(.L_x_825) ;  /* 0x000000000f087348 */ /* 0x000fea0003c00000 */
[----:B------:R0:W1:Y:S02]  /*185e0*/  SHFL.IDX P6, R14, R13, R12, R11 ;  /* 0x0000000c0d0e7389 */ /* 0x00006400000c000b */
[----:B01----:R-:W-:Y:S01]  /*185f0*/  ENDCOLLECTIVE ;  /* 0x000000000000791b */ /* 0x003fe20003800000 */
.L_x_825:
[----:B------:R-:W-:-:S05]  /*18600*/  @P0 LEA R7, P1, R9, R7, 0x1 ;  /* 0x0000000709070211 */ /* 0x000fca00078208ff */
[----:B------:R-:W-:-:S05]  /*18610*/  @P0 IMAD.X R6, RZ, RZ, R6, P1 ;  /* 0x000000ffff060224 */ /* 0x000fca00008e0606 */
[----:B------:R-:W-:Y:S02]  /*18620*/  @P0 LOP3.LUT R7, R7, R6, RZ, 0x3c, !PT ;  /* 0x0000000607070212 */ /* 0x000fe400078e3cff */
[----:B------:R-:W-:Y:S02]  /*18630*/  MOV R13, R0 ;  /* 0x00000000000d7202 */ /* 0x000fe40000000f00 */
        /* <DEDUP_REMOVED lines=11> */
.L_x_826:
[----:B------:R-:W-:Y:S01]  /*186f0*/  @P0 IMAD R8, R5, 0x2, R16 ;  /* 0x0000000205080824 */ /* 0x000fe200078e0210 */
[----:B------:R-:W-:Y:S01]  /*18700*/  MOV R13, R2 ;  /* 0x00000002000d7202 */ /* 0x000fe20000000f00 */
[----:B------:R-:W-:Y:S02]  /*18710*/  IMAD.MOV.U32 R12, RZ, RZ, 0x5 ;  /* 0x00000005ff0c7424 */ /* 0x000fe400078e00ff */
[----:B------:R-:W-:-:S07]  /*18720*/  IMAD.MOV.U32 R7, RZ, RZ, R14 ;  /* 0x000000ffff077224 */ /* 0x000fce00078e000e */
[----:B------:R-:W-:Y:S05]  /*18730*/  WARPSYNC.COLLECTIVE R15, `(.L_x_827) ;  /* 0x000000000f087348 */ /* 0x000fea0003c00000 */
[----:B------:R0:W1:Y:S02]  /*18740*/  SHFL.IDX P6, R14, R13, R12, R11 ;  /* 0x0000000c0d0e7389 */ /* 0x00006400000c000b */
[----:B01----:R-:W-:Y:S01]  /*18750*/  ENDCOLLECTIVE ;  /* 0x000000000000791b */ /* 0x003fe20003800000 */
.L_x_827:
        /* <DEDUP_REMOVED lines=15> */
.L_x_828:
[----:B------:R-:W-:Y:S02]  /*18850*/  @P0 IMAD R8, R5, 0x2, R16 ;  /* 0x0000000205080824 */ /* 0x000fe400078e0210 */
[----:B------:R-:W-:Y:S01]  /*18860*/  IMAD.MOV.U32 R13, RZ, RZ, R2 ;  /* 0x000000ffff0d7224 */ /* 0x000fe200078e0002 */
[----:B------:R-:W-:Y:S02]  /*18870*/  MOV R12, 0x6 ;  /* 0x00000006000c7802 */ /* 0x000fe40000000f00 */
[----:B------:R-:W-:-:S07]  /*18880*/  MOV R7, R14 ;  /* 0x0000000e00077202 */ /* 0x000fce0000000f00 */
[----:B------:R-:W-:Y:S05]  /*18890*/  WARPSYNC.COLLECTIVE R15, `(.L_x_829) ;  /* 0x000000000f087348 */ /* 0x000fea0003c00000 */
[----:B------:R0:W1:Y:S02]  /*188a0*/  SHFL.IDX P6, R14, R13, R12, R11 ;  /* 0x0000000c0d0e7389 */ /* 0x00006400000c000b */
[----:B01----:R-:W-:Y:S01]  /*188b0*/  ENDCOLLECTIVE ;  /* 0x000000000000791b */ /* 0x003fe20003800000 */
.L_x_829:
        /* <DEDUP_REMOVED lines=15> */
.L_x_830:
[----:B------:R-:W-:Y:S02]  /*189b0*/  @P0 IMAD R8, R5, 0x2, R16 ;  /* 0x0000000205080824 */ /* 0x000fe400078e0210 */
[----:B------:R-:W-:Y:S02]  /*189c0*/  IMAD.MOV.U32 R13, RZ, RZ, R2 ;  /* 0x000000ffff0d7224 */ /* 0x000fe400078e0002 */
[----:B------:R-:W-:Y:S02]  /*189d0*/  IMAD.MOV.U32 R12, RZ, RZ, 0x7 ;  /* 0x00000007ff0c7424 */ /* 0x000fe400078e00ff */
[----:B------:R-:W-:-:S07]  /*189e0*/  IMAD.MOV.U32 R7, RZ, RZ, R14 ;  /* 0x000000ffff077224 */ /* 0x000fce00078e000e */
[----:B------:R-:W-:Y:S05]  /*189f0*/  WARPSYNC.COLLECTIVE R15, `(.L_x_831) ;  /* 0x000000000f087348 */ /* 0x000fea0003c00000 */
[----:B------:R0:W1:Y:S02]  /*18a00*/  SHFL.IDX P6, R14, R13, R12, R11 ;  /* 0x0000000c0d0e7389 */ /* 0x00006400000c000b */
[----:B01----:R-:W-:Y:S01]  /*18a10*/  ENDCOLLECTIVE ;  /* 0x000000000000791b */ /* 0x003fe20003800000 */
.L_x_831:
[----:B------:R-:W-:-:S04]  /*18a20*/  @P0 LEA R7, P1, R9, R7, 0x1 ;  /* 0x0000000709070211 */ /* 0x000fc800078208ff */
[----:B------:R-:W-:-:S04]  /*18a30*/  @P0 IADD3.X R6, RZ, R6, RZ, P1, !PT ;  /* 0x00000006ff060210 */ /* 0x000fc80000ffe4ff */
[----:B------:R-:W-:Y:S01]  /*18a40*/  @P0 LOP3.LUT R7, R7, R6, RZ, 0x3c, !PT ;  /* 0x0000000607070212 */ /* 0x000fe200078e3cff */
[----:B------:R-:W-:-:S03]  /*18a50*/  IMAD.MOV.U32 R13, RZ, RZ, R0 ;  /* 0x000000ffff0d7224 */ /* 0x000fc600078e0000 */
[----:B------:R-:W-:-:S04]  /*18a60*/  @P0 LOP3.LUT R6, R7, R6, RZ, 0x3c, !PT ;  /* 0x0000000607060212 */ /* 0x000fc800078e3cff */
[----:B------:R-:W-:Y:S02]  /*18a70*/  @P0 LOP3.LUT R7, R7, R6, RZ, 0x3c, !PT ;  /* 0x0000000607070212 */ /* 0x000fe400078e3cff */
[----:B------:R-:W-:-:S03]  /*18a80*/  MOV R2, R14 ;  /* 0x0000000e00027202 */ /* 0x000fc60000000f00 */
[----:B------:R-:W-:Y:S01]  /*18a90*/  @!PT LDS RZ, [RZ] ;  /* 0x00000000fffff984 */ /* 0x000fe20000000800 */
[----:B------:R-:W-:Y:S01]  /*18aa0*/  @!PT LDS RZ, [RZ] ;  /* 0x00000000fffff984 */ /* 0x000fe20000000800 */
[----:B------:R-:W-:Y:S01]  /*18ab0*/  @!PT LDS RZ, [RZ] ;  /* 0x00000000fffff984 */ /* 0x000fe20000000800 */
[----:B------:R0:W-:Y:S04]  /*18ac0*/  @P0 LDGSTS.E.BYPASS.LTC128B.128 [R8+0x11400], desc[UR42][R6.64], !P2 ;  /* 0x1140000006080fae */ /* 0x0001e8000d101d6a */
[----:B0-----:R-:W-:Y:S05]  /*18ad0*/  WARPSYNC.COLLECTIVE R15, `(.L_x_832) ;  /* 0x000000000f087348 */ /* 0x001fea0003c00000 */
[----:B------:R1:W2:Y:S02]  /*18ae0*/  SHFL.IDX P6, R14, R13, R12, R11 ;  /* 0x0000000c0d0e7389 */ /* 0x0002a400000c000b */
[----:B012---:R-:W-:Y:S01]  /*18af0*/  ENDCOLLECTIVE ;  /* 0x000000000000791b */ /* 0x007fe20003800000 */
.L_x_832:
[----:B------:R-:W-:Y:S01]  /*18b00*/  IMAD.MOV.U32 R0, RZ, RZ, R14 ;  /* 0x000000ffff007224 */ /* 0x000fe200078e000e */
[----:B------:R-:W-:Y:S06]  /*18b10*/  BRA `(.L_x_833) ;  /* 0xffffff9c00e07947 */ /* 0x000fec000383ffff */
.L_x_682:
[----:B------:R-:W-:Y:S01]  /*18b20*/  IMAD.MOV.U32 R13, RZ, RZ, R0 ;  /* 0x000000ffff0d7224 */ /* 0x000fe200078e0000 */
[----:B------:R-:W-:Y:S01]  /*18b30*/  MOV R12, RZ ;  /* 0x000000ff000c7202 */ /* 0x000fe20000000f00 */
[----:B------:R-:W-:Y:S02]  /*18b40*/  IMAD.MOV.U32 R11, RZ, RZ, 0x181f ;  /* 0x0000181fff0b7424 */ /* 0x000fe400078e00ff */
[----:B------:R-:W-:Y:S02]  /*18b50*/  IMAD.MOV.U32 R15, RZ, RZ, -0x1 ;  /* 0xffffffffff0f7424 */ /* 0x000fe400078e00ff */
[----:B-----5:R-:W-:Y:S02]  /*18b60*/  IMAD R3, R26, R10, RZ ;  /* 0x0000000a1a037224 */ /* 0x020fe400078e02ff */
[----:B------:R-:W-:-:S07]  /*18b70*/  IMAD R25, R25, 0xc0, R9 ;  /* 0x000000c019197824 */ /* 0x000fce00078e0209 */
[----:B------:R-:W-:Y:S05]  /*18b80*/  WARPSYNC.COLLECTIVE R15, `(.L_x_834) ;  /* 0x000000000f087348 */ /* 0x000fea0003c00000 */
[----:B------:R0:W1:Y:S02]  /*18b90*/  SHFL.IDX P6, R14, R13, R12, R11 ;  /* 0x0000000c0d0e7389 */ /* 0x00006400000c000b */
[----:B01----:R-:W-:Y:S01]  /*18ba0*/  ENDCOLLECTIVE ;  /* 0x000000000000791b */ /* 0x003fe20003800000 */
.L_x_834:
[C---:B------:R-:W-:Y:S01]  /*18bb0*/  VIADD R8, R25.reuse, 0x10 ;  /* 0x0000001019087836 */ /* 0x040fe20000000000 */
[----:B------:R-:W-:Y:S02]  /*18bc0*/  ISETP.GE.AND P1, PT, R25, R3, PT ;  /* 0x000000031900720c */ /* 0x000fe40003f26270 */
[----:B------:R-:W-:Y:S01]  /*18bd0*/  MOV R13, R2 ;  /* 0x00000002000d7202 */ /* 0x000fe20000000f00 */
[----:B------:R-:W-:-:S10]  /*18be0*/  IMAD.MOV.U32 R6, RZ, RZ, R14 ;  /* 0x000000ffff067224 */ /* 0x000fd400078e000e */
[----:B------:R-:W-:Y:S05]  /*18bf0*/  WARPSYNC.COLLECTIVE R15, `(.L_x_835) ;  /* 0x000000000f087348 */ /* 0x000fea0003c00000 */
[----:B------:R0:W1:Y:S02]  /*18c00*/  SHFL.IDX P6, R14, R13, R12, R11 ;  /* 0x0000000c0d0e7389 */ /* 0x00006400000c000b */
[----:B01----:R-:W-:Y:S01]  /*18c10*/  ENDCOLLECTIVE ;  /* 0x000000000000791b */ /* 0x003fe20003800000 */
.L_x_835:
[----:B------:R-:W-:Y:S01]  /*18c20*/  MOV R13, R0 ;  /* 0x00000000000d7202 */ /* 0x000fe20000000f00 */
[----:B------:R-:W-:Y:S02]  /*18c30*/  IMAD.MOV.U32 R12, RZ, RZ, 0x1 ;  /* 0x00000001ff0c7424 */ /* 0x000fe400078e00ff */
[----:B------:R-:W-:-:S07]  /*18c40*/  IMAD.MOV.U32 R7, RZ, RZ, R14 ;  /* 0x000000ffff077224 */ /* 0x000fce00078e000e */
[----:B------:R-:W-:Y:S05]  /*18c50*/  WARPSYNC.COLLECTIVE R15, `(.L_x_836) ;  /* 0x000000000f087348 */ /* 0x000fea0003c00000 */
[----:B------:R0:W1:Y:S02]  /*18c60*/  SHFL.IDX P6, R14, R13, R12, R11 ;  /* 0x0000000c0d0e7389 */ /* 0x00006400000c000b */
[----:B01----:R-:W-:Y:S01]  /*18c70*/  ENDCOLLECTIVE ;  /* 0x000000000000791b */ /* 0x003fe20003800000 */
.L_x_836:
        /* <DEDUP_REMOVED lines=9> */
[----:B------:R0:W-:Y:S01]  /*18d10*/  @!P1 LDGSTS.E.BYPASS.LTC128B.128 [R20+0x8400], desc[UR42][R6.64], !P0 ;  /* 0x0840000006149fae */ /* 0x0001e2000c101d6a */
[----:B------:R-:W-:Y:S01]  /*18d20*/  ISETP.GE.AND P1, PT, R8, R3, PT ;  /* 0x000000030800720c */ /* 0x000fe20003f26270 */
[----:B0-----:R-:W-:-:S12]  /*18d30*/  IMAD.MOV.U32 R6, RZ, RZ, R14 ;  /* 0x000000ffff067224 */ /* 0x001fd800078e000e */
[----:B------:R-:W-:Y:S05]  /*18d40*/  WARPSYNC.COLLECTIVE R15, `(.L_x_837) ;  /* 0x000000000f087348 */ /* 0x000fea0003c00000 */
[----:B------:R0:W1:Y:S02]  /*18d50*/  SHFL.IDX P6, R14, R13, R12, R11 ;  /* 0x0000000c0d0e7389 */ /* 0x00006400000c000b */
[----:B01----:R-:W-:Y:S01]  /*18d60*/  ENDCOLLECTIVE ;  /* 0x000000000000791b */ /* 0x003fe20003800000 */
.L_x_837:
[----:B------:R-:W-:Y:S01]  /*18d70*/  IMAD.MOV.U32 R13, RZ, RZ, R0 ;  /* 0x000000ffff0d7224 */ /* 0x000fe200078e0000 */
[----:B------:R-:W-:Y:S02]  /*18d80*/  MOV R12, 0x2 ;  /* 0x00000002000c7802 */ /* 0x000fe40000000f00 */
[----:B------:R-:W-:-:S07]  /*18d90*/  MOV R7, R14 ;  /* 0x0000000e00077202 */ /* 0x000fce0000000f00 */
[----:B------:R-:W-:Y:S05]  /*18da0*/  WARPSYNC.COLLECTIVE R15, `(.L_x_838) ;  /* 0x000000000f087348 */ /* 0x000fea0003c00000 */
[----:B------:R0:W1:Y:S02]  /*18db0*/  SHFL.IDX P6, R14, R13, R12, R11 ;  /* 0x0000000c0d0e7389 */ /* 0x00006400000c000b */
[----:B01----:R-:W-:Y:S01]  /*18dc0*/  ENDCOLLECTIVE ;  /* 0x000000000000791b */ /* 0x003fe20003800000 */
.L_x_838:
        /* <DEDUP_REMOVED lines=16> */
.L_x_839:
[----:B------:R-:W-:Y:S02]  /*18ed0*/  IMAD.MOV.U32 R13, RZ, RZ, R0 ;  /* 0x000000ffff0d7224 */ /* 0x000fe400078e0000 */
[----:B------:R-:W-:Y:S02]  /*18ee0*/  IMAD.MOV.U32 R12, RZ, RZ, 0x3 ;  /* 0x00000003ff0c7424 */ /* 0x000fe400078e00ff */
[----:B------:R-:W-:-:S07]  /*18ef0*/  IMAD.MOV.U32 R7, RZ, RZ, R14 ;  /* 0x000000ffff077224 */ /* 0x000fce00078e000e */
[----:B------:R-:W-:Y:S05]  /*18f00*/  WARPSYNC.COLLECTIVE R15, `(.L_x_840) ;  /* 0x000000000f087348 */ /* 0x000fea0003c00000 */
[----:B------:R0:W1:Y:S02]  /*18f10*/  SHFL.IDX P6, R14, R13, R12, R11 ;  /* 0x0000000c0d0e7389 */ /* 0x00006400000c000b */
[----:B01----:R-:W-:Y:S01]  /*18f20*/  ENDCOLLECTIVE ;  /* 0x000000000000791b */ /* 0x003fe20003800000 */
.L_x_840:
        /* <DEDUP_REMOVED lines=16> */
.L_x_841:
[----:B------:R-:W-:Y:S02]  /*19030*/  IMAD.MOV.U32 R13, RZ, RZ, R0 ;  /* 0x000000ffff0d7224 */ /* 0x000fe400078e0000 */
[----:B------:R-:W-:Y:S02]  /*19040*/  IMAD.MOV.U32 R12, RZ, RZ, 0x4 ;  /* 0x00000004ff0c7424 */ /* 0x000fe400078e00ff */
[----:B------:R-:W-:-:S07]  /*19050*/  IMAD.MOV.U32 R7, RZ, RZ, R14 ;  /* 0x000000ffff077224 */ /* 0x000fce00078e000e */
[----:B------:R-:W-:Y:S05]  /*19060*/  WARPSYNC.COLLECTIVE R15, `(.L_x_842) ;  /* 0x000000000f087348 */ /* 0x000fea0003c00000 */
[----:B------:R0:W1:Y:S02]  /*19070*/  SHFL.IDX P6, R14, R13, R12, R11 ;  /* 0x0000000c0d0e7389 */ /* 0x00006400000c000b */
[----:B01----:R-:W-:Y:S01]  /*19080*/  ENDCOLLECTIVE ;  /* 0x000000000000791b */ /* 0x003fe20003800000 */
.L_x_842:
[----:B------:R-:W-:-:S05]  /*19090*/  @!P1 LEA R7, P2, R21, R7, 0x1 ;  /* 0x0000000715079211 */ /* 0x000fca00078408ff */
[----:B------:R-:W-:-:S05]  /*190a0*/  @!P1 IMAD.X R6, RZ, RZ, R6, P2 ;  /* 0x000000ffff069224 */ /* 0x000fca00010e0606 */
        /* <DEDUP_REMOVED lines=14> */
.L_x_843:
[----:B------:R-:W-:Y:S01]  /*19190*/  MOV R13, R0 ;  /* 0x00000000000d7202 */ /* 0x000fe20000000f00 */
[----:B------:R-:W-:Y:S02]  /*191a0*/  IMAD.MOV.U32 R12, RZ, RZ, 0x5 ;  /* 0x00000005ff0c7424 */ /* 0x000fe400078e00ff */
[----:B------:R-:W-:-:S07]  /*191b0*/  IMAD.MOV.U32 R7, RZ, RZ, R14 ;  /* 0x000000ffff077224 */ /* 0x000fce00078e000e */
[----:B------:R-:W-:Y:S05]  /*191c0*/  WARPSYNC.COLLECTIVE R15, `(.L_x_844) ;  /* 0x000000000f087348 */ /* 0x000fea0003c00000 */
[----:B------:R0:W1:Y:S02]  /*191d0*/  SHFL.IDX P6, R14, R13, R12, R11 ;  /* 0x0000000c0d0e7389 */ /* 0x00006400000c000b */
[----:B01----:R-:W-:Y:S01]  /*191e0*/  ENDCOLLECTIVE ;  /* 0x000000000000791b */ /* 0x003fe20003800000 */
.L_x_844:
        /* <DEDUP_REMOVED lines=16> */
.L_x_845:
[----:B------:R-:W-:Y:S01]  /*192f0*/  IMAD.MOV.U32 R13, RZ, RZ, R0 ;  /* 0x000000ffff0d7224 */ /* 0x000fe200078e0000 */
[----:B------:R-:W-:Y:S02]  /*19300*/  MOV R12, 0x6 ;  /* 0x00000006000c7802 */ /* 0x000fe40000000f00 */
[----:B------:R-:W-:-:S07]  /*19310*/  MOV R7, R14 ;  /* 0x0000000e00077202 */ /* 0x000fce0000000f00 */
[----:B------:R-:W-:Y:S05]  /*19320*/  WARPSYNC.COLLECTIVE R15, `(.L_x_846) ;  /* 0x000000000f087348 */ /* 0x000fea0003c00000 */
[----:B------:R0:W1:Y:S02]  /*19330*/  SHFL.IDX P6, R14, R13, R12, R11 ;  /* 0x0000000c0d0e7389 */ /* 0x00006400000c000b */
[----:B01----:R-:W-:Y:S01]  /*19340*/  ENDCOLLECTIVE ;  /* 0x000000000000791b */ /* 0x003fe20003800000 */
.L_x_846:
        /* <DEDUP_REMOVED lines=16> */
.L_x_847:
[----:B------:R-:W-:Y:S02]  /*19450*/  IMAD.MOV.U32 R13, RZ, RZ, R0 ;  /* 0x000000ffff0d7224 */ /* 0x000fe400078e0000 */
[----:B------:R-:W-:Y:S02]  /*19460*/  IMAD.MOV.U32 R12, RZ, RZ, 0x7 ;  /* 0x00000007ff0c7424 */ /* 0x000fe400078e00ff */
[----:B------:R-:W-:-:S07]  /*19470*/  IMAD.MOV.U32 R7, RZ, RZ, R14 ;  /* 0x000000ffff077224 */ /* 0x000fce00078e000e */
[----:B------:R-:W-:Y:S05]  /*19480*/  WARPSYNC.COLLECTIVE R15, `(.L_x_848) ;  /* 0x000000000f087348 */ /* 0x000fea0003c00000 */
[----:B------:R0:W1:Y:S02]  /*19490*/  SHFL.IDX P6, R14, R13, R12, R11 ;  /* 0x0000000c0d0e7389 */ /* 0x00006400000c000b */
[----:B01----:R-:W-:Y:S01]  /*194a0*/  ENDCOLLECTIVE ;  /* 0x000000000000791b */ /* 0x003fe20003800000 */
.L_x_848:
[----:B------:R-:W-:-:S04]  /*194b0*/  @!P1 LEA R7, P2, R21, R7, 0x1 ;  /* 0x0000000715079211 */ /* 0x000fc800078408ff */
[----:B------:R-:W-:-:S04]  /*194c0*/  @!P1 IADD3.X R6, RZ, R6, RZ, P2, !PT ;  /* 0x00000006ff069210 */ /* 0x000fc800017fe4ff */
[----:B------:R-:W-:Y:S02]  /*194d0*/  @!P1 LOP3.LUT R7, R7, R6, RZ, 0x3c, !PT ;  /* 0x0000000607079212 */ /* 0x000fe400078e3cff */
[----:B------:R-:W-:Y:S01]  /*194e0*/  MOV R13, R2 ;  /* 0x00000002000d7202 */ /* 0x000fe20000000f00 */
[----:B------:R-:W-:Y:S01]  /*194f0*/  VIADD R2, R25, 0x70 ;  /* 0x0000007019027836 */ /* 0x000fe20000000000 */
[----:B------:R-:W-:-:S04]  /*19500*/  @!P1 LOP3.LUT R6, R7, R6, RZ, 0x3c, !PT ;  /* 0x0000000607069212 */ /* 0x000fc800078e3cff */
[----:B------:R-:W-:Y:S01]  /*19510*/  @!P1 LOP3.LUT R7, R7, R6, RZ, 0x3c, !PT ;  /* 0x0000000607079212 */ /* 0x000fe200078e3cff */
[----:B------:R-:W-:-:S04]  /*19520*/  IMAD.MOV.U32 R0, RZ, RZ, R14 ;  /* 0x000000ffff007224 */ /* 0x000fc800078e000e */
[----:B------:R-:W-:Y:S01]  /*19530*/  @!PT LDS RZ, [RZ] ;  /* 0x00000000fffff984 */ /* 0x000fe20000000800 */
[----:B------:R-:W-:Y:S01]  /*19540*/  @!PT LDS RZ, [RZ] ;  /* 0x00000000fffff984 */ /* 0x000fe20000000800 */
[----:B------:R-:W-:Y:S01]  /*19550*/  @!PT LDS RZ, [RZ] ;  /* 0x00000000fffff984 */ /* 0x000fe20000000800 */
[----:B------:R0:W-:Y:S01]  /*19560*/  @!P1 LDGSTS.E.BYPASS.LTC128B.128 [R20+0xb400], desc[UR42][R6.64], !P0 ;  /* 0x0b40000006149fae */ /* 0x0001e2000c101d6a */
[----:B------:R-:W-:-:S13]  /*19570*/  ISETP.GE.AND P1, PT, R2, R3, PT ;  /* 0x000000030200720c */ /* 0x000fda0003f26270 */
[----:B0-----:R-:W-:Y:S05]  /*19580*/  WARPSYNC.COLLECTIVE R15, `(.L_x_849) ;  /* 0x000000000f087348 */ /* 0x001fea0003c00000 */
[----:B------:R1:W2:Y:S02]  /*19590*/  SHFL.IDX P6, R14, R13, R12, R11 ;  /* 0x0000000c0d0e7389 */ /* 0x0002a400000c000b */
[----:B012---:R-:W-:Y:S01]  /*195a0*/  ENDCOLLECTIVE ;  /* 0x000000000000791b */ /* 0x007fe20003800000 */
.L_x_849:
[----:B------:R-:W-:Y:S02]  /*195b0*/  IMAD.MOV.U32 R13, RZ, RZ, R4 ;  /* 0x000000ffff0d7224 */ /* 0x000fe400078e0004 */
[----:B------:R-:W-:Y:S02]  /*195c0*/  IMAD.MOV.U32 R12, RZ, RZ, RZ ;  /* 0x000000ffff0c7224 */ /* 0x000fe400078e00ff */
[----:B------:R-:W-:-:S07]  /*195d0*/  IMAD.MOV.U32 R6, RZ, RZ, R14 ;  /* 0x000000ffff067224 */ /* 0x000fce00078e000e */
[----:B------:R-:W-:Y:S05]  /*195e0*/  WARPSYNC.COLLECTIVE R15, `(.L_x_850) ;  /* 0x000000000f087348 */ /* 0x000fea0003c00000 */
[----:B------:R0:W1:Y:S02]  /*195f0*/  SHFL.IDX P6, R14, R13, R12, R11 ;  /* 0x0000000c0d0e7389 */ /* 0x00006400000c000b */
[----:B01----:R-:W-:Y:S01]  /*19600*/  ENDCOLLECTIVE ;  /* 0x000000000000791b */ /* 0x003fe20003800000 */
.L_x_850:
[----:B------:R-:W-:-:S05]  /*19610*/  @!P1 LEA R6, P2, R21, R6, 0x1 ;  /* 0x0000000615069211 */ /* 0x000fca00078408ff */
[----:B------:R-:W-:-:S05]  /*19620*/  @!P1 IMAD.X R0, RZ, RZ, R0, P2 ;  /* 0x000000ffff009224 */ /* 0x000fca00010e0600 */
[----:B------:R-:W-:Y:S01]  /*19630*/  @!P1 MOV R7, R0 ;  /* 0x0000000000079202 */ /* 0x000fe20000000f00 */
[----:B------:R-:W-:Y:S02]  /*19640*/  IMAD.MOV.U32 R13, RZ, RZ, R5 ;  /* 0x000000ffff0d7224 */ /* 0x000fe400078e0005 */
[C---:B------:R-:W-:Y:S02]  /*19650*/  VIADD R0, R25.reuse, 0x80 ;  /* 0x0000008019007836 */ /* 0x040fe40000000000 */
[----:B------:R-:W-:Y:S01]  /*19660*/  @!PT LDS RZ, [RZ] ;  /* 0x00000000fffff984 */ /* 0x000fe20000000800 */
[----:B------:R-:W-:Y:S01]  /*19670*/  @!PT LDS RZ, [RZ] ;  /* 0x00000000fffff984 */ /* 0x000fe20000000800 */
[----:B------:R-:W-:Y:S01]  /*19680*/  @!PT LDS RZ, [RZ] ;  /* 0x00000000fffff984 */ /* 0x000fe20000000800 */
[----:B------:R0:W-:Y:S03]  /*19690*/  @!P1 LDGSTS.E.BYPASS.LTC128B.128 [R20+0xbc00], desc[UR42][R6.64], !P0 ;  /* 0x0bc0000006149fae */ /* 0x0001e6000c101d6a */
[----:B------:R-:W-:Y:S01]  /*196a0*/  ISETP.GE.AND P1, PT, R0, R3, PT ;  /* 0x000000030000720c */ /* 0x000fe20003f26270 */
[----:B------:R-:W-:Y:S01]  /*196b0*/  VIADD R0, R25, 0x90 ;  /* 0x0000009019007836 */ /* 0x000fe20000000000 */
[----:B------:R-:W-:-:S11]  /*196c0*/  MOV R2, R14 ;  /* 0x0000000e00027202 */ /* 0x000fd60000000f00 */
[----:B0-----:R-:W-:Y:S05]  /*196d0*/  WARPSYNC.COLLECTIVE R15, `(.L_x_851) ;  /* 0x000000000f087348 */ /* 0x001fea0003c00000 */
[----:B------:R1:W2:Y:S02]  /*196e0*/  SHFL.IDX P6, R14, R13, R12, R11 ;  /* 0x0000000c0d0e7389 */ /* 0x0002a400000c000b */
[----:B012---:R-:W-:Y:S01]  /*196f0*/  ENDCOLLECTIVE ;  /* 0x000000000000791b */ /* 0x007fe20003800000 */
.L_x_851:
[----:B------:R-:W-:Y:S02]  /*19700*/  IMAD.MOV.U32 R13, RZ, RZ, R4 ;  /* 0x000000ffff0d7224 */ /* 0x000fe400078e0004 */
[----:B------:R-:W-:Y:S02]  /*19710*/  IMAD.MOV.U32 R12, RZ, RZ, 0x1 ;  /* 0x00000001ff0c7424 */ /* 0x000fe400078e00ff */
[----:B------:R-:W-:-:S07]  /*19720*/  IMAD.MOV.U32 R8, RZ, RZ, R14 ;  /* 0x000000ffff087224 */ /* 0x000fce00078e000e */
[----:B------:R-:W-:Y:S05]  /*19730*/  WARPSYNC.COLLECTIVE R15, `(.L_x_852) ;  /* 0x000000000f087348 */ /* 0x000fea0003c00000 */
[----:B------:R0:W1:Y:S02]  /*19740*/  SHFL.IDX P6, R14, R13, R12, R11 ;  /* 0x0000000c0d0e7389 */ /* 0x00006400000c000b */
[----:B01----:R-:W-:Y:S01]  /*19750*/  ENDCOLLECTIVE ;  /* 0x000000000000791b */ /* 0x003fe20003800000 */
.L_x_852:
[----:B------:R-:W-:-:S05]  /*19760*/  @!P1 LEA R6, P2, R21, R8, 0x1 ;  /* 0x0000000815069211 */ /* 0x000fca00078408ff */
[----:B------:R-:W-:-:S05]  /*19770*/  @!P1 IMAD.X R2, RZ, RZ, R2, P2 ;  /* 0x000000ffff029224 */ /* 0x000fca00010e0602 */
[----:B------:R-:W-:Y:S01]  /*19780*/  @!P1 MOV R7, R2 ;  /* 0x0000000200079202 */ /* 0x000fe20000000f00 */
[----:B------:R-:W-:Y:S02]  /*19790*/  IMAD.MOV.U32 R13, RZ, RZ, R5 ;  /* 0x000000ffff0d7224 */ /* 0x000fe400078e0005 */
[----:B------:R-:W-:Y:S02]  /*197a0*/  VIADD R2, R25, 0xa0 ;  /* 0x000000a019027836 */ /* 0x000fe40000000000 */
[----:B------:R-:W-:Y:S01]  /*197b0*/  @!PT LDS RZ, [RZ] ;  /* 0x00000000fffff984 */ /* 0x000fe20000000800 */
[----:B------:R-:W-:Y:S01]  /*197c0*/  @!PT LDS RZ, [RZ] ;  /* 0x00000000fffff984 */ /* 0x000fe20000000800 */
[----:B------:R-:W-:Y:S01]  /*197d0*/  @!PT LDS RZ, [RZ] ;  /* 0x00000000fffff984 */ /* 0x000fe20000000800 */
[----:B------:R0:W-:Y:S01]  /*197e0*/  @!P1 LDGSTS.E.BYPASS.LTC128B.128 [R20+0xc400], desc[UR42][R6.64], !P0 ;  /* 0x0c40000006149fae */ /* 0x0001e2000c101d6a */
[----:B------:R-:W-:Y:S02]  /*197f0*/  ISETP.GE.AND P1, PT, R0, R3, PT ;  /* 0x000000030000720c */ /* 0x000fe40003f26270 */
[----:B------:R-:W-:-:S11]  /*19800*/  MOV R0, R14 ;  /* 0x0000000e00007202 */ /* 0x000fd60000000f00 */
[----:B0-----:R-:W-:Y:S05]  /*19810*/  WARPSYNC.COLLECTIVE R15, `(.L_x_853) ;  /* 0x000000000f087348 */ /* 0x001fea0003c00000 */
[----:B------:R1:W2:Y:S02]  /*19820*/  SHFL.IDX P6, R14, R13, R12, R11 ;  /* 0x0000000c0d0e7389 */ /* 0x0002a400000c000b */
[----:B012---:R-:W-:Y:S01]  /*19830*/  ENDCOLLECTIVE ;  /* 0x000000000000791b */ /* 0x007fe20003800000 */
.L_x_853:
[----:B------:R-:W-:Y:S02]  /*19840*/  IMAD.MOV.U32 R13, RZ, RZ, R4 ;  /* 0x000000ffff0d7224 */ /* 0x000fe400078e0004 */
[----:B------:R-:W-:Y:S02]  /*19850*/  IMAD.MOV.U32 R12, RZ, RZ, 0x2 ;  /* 0x00000002ff0c7424 */ /* 0x000fe400078e00ff */
[----:B------:R-:W-:-:S07]  /*19860*/  IMAD.MOV.U32 R6, RZ, RZ, R14 ;  /* 0x000000ffff067224 */ /* 0x000fce00078e000e */
[----:B------:R-:W-:Y:S05]  /*19870*/  WARPSYNC.COLLECTIVE R15, `(.L_x_854) ;  /* 0x000000000f087348 */ /* 0x000fea0003c00000 */
[----:B------:R0:W1:Y:S02]  /*19880*/  SHFL.IDX P6, R14, R13, R12, R11 ;  /* 0x0000000c0d0e7389 */ /* 0x00006400000c000b */
[----:B01----:R-:W-:Y:S01]  /*19890*/  ENDCOLLECTIVE ;  /* 0x000000000000791b */ /* 0x003fe20003800000 */
.L_x_854:
[----:B------:R-:W-:-:S05]  /*198a0*/  @!P1 LEA R6, P2, R21, R6, 0x1 ;  /* 0x0000000615069211 */ /* 0x000fca00078408ff */
[----:B------:R-:W-:-:S05]  /*198b0*/  @!P1 IMAD.X R0, RZ, RZ, R0, P2 ;  /* 0x000000ffff009224 */ /* 0x000fca00010e0600 */
[----:B------:R-:W-:Y:S02]  /*198c0*/  @!P1 MOV R7, R0 ;  /* 0x0000000000079202 */ /* 0x000fe40000000f00 */
[----:B------:R-:W-:-:S03]  /*198d0*/  MOV R13, R5 ;  /* 0x00000005000d7202 */ /* 0x000fc60000000f00 */
[----:B------:R-:W-:Y:S01]  /*198e0*/  @!PT LDS RZ, [RZ] ;  /* 0x00000000fffff984 */ /* 0x000fe20000000800 */
[----:B------:R-:W-:Y:S01]  /*198f0*/  @!PT LDS RZ, [RZ] ;  /* 0x00000000fffff984 */ /* 0x000fe20000000800 */
[----:B------:R-:W-:Y:S01]  /*19900*/  @!PT LDS RZ, [RZ] ;  /* 0x00000000fffff984 */ /* 0x000fe20000000800 */
[----:B------:R0:W-:Y:S01]  /*19910*/  @!P1 LDGSTS.E.BYPASS.LTC128B.128 [R20+0xcc00], desc[UR42][R6.64], !P0 ;  /* 0x0cc0000006149fae */ /* 0x0001e2000c101d6a */
[----:B------:R-:W-:Y:S01]  /*19920*/  ISETP.GE.AND P1, PT, R2, R3, PT ;  /* 0x000000030200720c */ /* 0x000fe20003f26270 */
[----:B------:R-:W-:-:S12]  /*19930*/  IMAD.MOV.U32 R0, RZ, RZ, R14 ;  /* 0x000000ffff007224 */ /* 0x000fd800078e000e */
[----:B0-----:R-:W-:Y:S05]  /*19940*/  WARPSYNC.COLLECTIVE R15, `(.L_x_855) ;  /* 0x000000000f087348 */ /* 0x001fea0003c00000 */
[----:B------:R1:W2:Y:S02]  /*19950*/  SHFL.IDX P6, R14, R13, R12, R11 ;  /* 0x0000000c0d0e7389 */ /* 0x0002a400000c000b */
[----:B012---:R-:W-:Y:S01]  /*19960*/  ENDCOLLECTIVE ;  /* 0x000000000000791b */ /* 0x007fe20003800000 */
.L_x_855:
[----:B------:R-:W-:Y:S02]  /*19970*/  IMAD.MOV.U32 R13, RZ, RZ, R4 ;  /* 0x000000ffff0d7224 */ /* 0x000fe400078e0004 */
[----:B------:R-:W-:Y:S02]  /*19980*/  IMAD.MOV.U32 R12, RZ, RZ, 0x3 ;  /* 0x00000003ff0c7424 */ /* 0x000fe400078e00ff */
[----:B------:R-:W-:-:S07]  /*19990*/  IMAD.MOV.U32 R6, RZ, RZ, R14 ;  /* 0x000000ffff067224 */ /* 0x000fce00078e000e */
[----:B------:R-:W-:Y:S05]  /*199a0*/  WARPSYNC.COLLECTIVE R15, `(.L_x_856) ;  /* 0x000000000f087348 */ /* 0x000fea0003c00000 */
[----:B------:R0:W1:Y:S02]  /*199b0*/  SHFL.IDX P6, R14, R13, R12, R11 ;  /* 0x0000000c0d0e7389 */ /* 0x00006400000c000b */
[----:B01----:R-:W-:Y:S01]  /*199c0*/  ENDCOLLECTIVE ;  /* 0x000000000000791b */ /* 0x003fe20003800000 */
.L_x_856:
        /* <DEDUP_REMOVED lines=12> */
.L_x_857:
[----:B------:R-:W-:Y:S01]  /*19a90*/  IMAD.MOV.U32 R2, RZ, RZ, R14 ;  /* 0x000000ffff027224 */ /* 0x000fe200078e000e */
[----:B------:R-:W-:Y:S06]  /*19aa0*/  BRA `(.L_x_858) ;  /* 0xffffff9c00cc7947 */ /* 0x000fec000383ffff */
.L_x_685:
[----:B-1----:R1:W2:Y:S02]  /*19ab0*/  SYNCS.PHASECHK.TRANS64.TRYWAIT P0, [R16+URZ+0x16820], R0 ;  /* 0x01682000100075a7 */ /* 0x0022a4000800017f */
[----:B--2---:R-:W-:Y:S05]  /*19ac0*/  @!P0 NANOSLEEP.SYNCS 0x989680 ;  /* 0x009896800000895d */ /* 0x004fea0003900000 */
[----:B------:R-:W2:Y:S02]  /*19ad0*/  @!P0 SYNCS.PHASECHK.TRANS64 P0, [R16+URZ+0x16820], R0 ;  /* 0x01682000100085a7 */ /* 0x000ea4000800007f */
[----:B--2---:R-:W-:Y:S05]  /*19ae0*/  @!P0 BRA `(.L_x_685) ;  /* 0xfffffffc00f08947 */ /* 0x004fea000383ffff */
[----:B------:R-:W-:Y:S05]  /*19af0*/  BRA `(.L_x_859) ;  /* 0xffffffa000287947 */ /* 0x000fea000383ffff */
.L_x_690:
[----:B0-----:R0:W1:Y:S02]  /*19b00*/  SYNCS.PHASECHK.TRANS64.TRYWAIT P0, [R5+URZ+0x16840], R2 ;  /* 0x01684002050075a7 */ /* 0x001064000800017f */
[----:B-1----:R-:W-:Y:S05]  /*19b10*/  @!P0 NANOSLEEP.SYNCS 0x989680 ;  /* 0x009896800000895d */ /* 0x002fea0003900000 */
[----:B------:R-:W1:Y:S02]  /*19b20*/  @!P0 SYNCS.PHASECHK.TRANS64 P0, [R5+URZ+0x16840], R2 ;  /* 0x01684002050085a7 */ /* 0x000e64000800007f */
[----:B-1----:R-:W-:Y:S05]  /*19b30*/  @!P0 BRA `(.L_x_690) ;  /* 0xfffffffc00f08947 */ /* 0x002fea000383ffff */
[----:B------:R-:W-:Y:S05]  /*19b40*/  BRA `(.L_x_860) ;  /* 0xffffffa400087947 */ /* 0x000fea000383ffff */
.L_x_691:
        /* <DEDUP_REMOVED lines=8> */
.L_x_862:
[----:B------:R-:W-:Y:S05]  /*19bd0*/  BSYNC B1 ;  /* 0x0000000000017941 */ /* 0x000fea0003800000 */
.L_x_861:
[----:B------:R-:W0:Y:S01]  /*19be0*/  S2R R7, SR_TID.X ;  /* 0x0000000000077919 */ /* 0x000e220000002100 */
[----:B------:R-:W-:Y:S01]  /*19bf0*/  IMAD.MOV.U32 R13, RZ, RZ, R9 ;  /* 0x000000ffff0d7224 */ /* 0x000fe200078e0009 */
[----:B------:R-:W-:Y:S01]  /*19c00*/  MOV R12, RZ ;  /* 0x000000ff000c7202 */ /* 0x000fe20000000f00 */
[----:B------:R-:W-:Y:S02]  /*19c10*/  IMAD.MOV.U32 R11, RZ, RZ, 0x181f ;  /* 0x0000181fff0b7424 */ /* 0x000fe400078e00ff */
[----:B------:R-:W-:Y:S02]  /*19c20*/  IMAD.MOV.U32 R15, RZ, RZ, -0x1 ;  /* 0xffffffffff0f7424 */ /* 0x000fe400078e00ff */
[----:B------:R-:W-:Y:S02]  /*19c30*/  IMAD.MOV.U32 R3, RZ, RZ, R14 ;  /* 0x000000ffff037224 */ /* 0x000fe400078e000e */
[----:B------:R-:W-:-:S07]  /*19c40*/  IMAD R8, R8, 0x2, R16 ;  /* 0x0000000208087824 */ /* 0x000fce00078e0210 */
[----:B0-----:R-:W-:Y:S05]  /*19c50*/  WARPSYNC.COLLECTIVE R15, `(.L_x_863) ;  /* 0x000000000f087348 */ /* 0x001fea0003c00000 */
[----:B------:R1:W2:Y:S02]  /*19c60*/  SHFL.IDX P6, R14, R13, R12, R11 ;  /* 0x0000000c0d0e7389 */ /* 0x0002a400000c000b */
[----:B012---:R-:W-:Y:S01]  /*19c70*/  ENDCOLLECTIVE ;  /* 0x000000000000791b */ /* 0x007fe20003800000 */
.L_x_863:
[----:B------:R-:W-:Y:S01]  /*19c80*/  MOV R13, R10 ;  /* 0x0000000a000d7202 */ /* 0x000fe20000000f00 */
[----:B------:R-:W-:Y:S02]  /*19c90*/  IMAD.MOV.U32 R12, RZ, RZ, 0x1 ;  /* 0x00000001ff0c7424 */ /* 0x000fe400078e00ff */
[----:B------:R-:W-:Y:S01]  /*19ca0*/  IMAD.SHL.U32 R7, R7, 0x8, RZ ;  /* 0x0000000807077824 */ /* 0x000fe200078e00ff */
[----:B------:R-:W-:-:S07]  /*19cb0*/  MOV R2, R14 ;  /* 0x0000000e00027202 */ /* 0x000fce0000000f00 */
[----:B------:R-:W-:Y:S05]  /*19cc0*/  WARPSYNC.COLLECTIVE R15, `(.L_x_864) ;  /* 0x000000000f087348 */ /* 0x000fea0003c00000 */
[----:B------:R0:W1:Y:S02]  /*19cd0*/  SHFL.IDX P6, R14, R13, R12, R11 ;  /* 0x0000000c0d0e7389 */ /* 0x00006400000c000b */
[----:B01----:R-:W-:Y:S01]  /*19ce0*/  ENDCOLLECTIVE ;  /* 0x000000000000791b */ /* 0x003fe20003800000 */
.L_x_864:
[----:B------:R-:W-:-:S05]  /*19cf0*/  LOP3.LUT R7, R7, 0x38, RZ, 0xc0, !PT ;  /* 0x0000003807077812 */ /* 0x000fca00078ec0ff */
[----:B------:R-:W-:-:S05]  /*19d00*/  IMAD.SHL.U32 R7, R7, 0x2, RZ ;  /* 0x0000000207077824 */ /* 0x000fca00078e00ff */
[----:B------:R-:W-:Y:S01]  /*19d10*/  IADD3 R2, P0, R2, R7, RZ ;  /* 0x0000000702027210 */ /* 0x000fe20007f1e0ff */
[----:B------:R-:W-:-:S04]  /*19d20*/  IMAD.MOV.U32 R13, RZ, RZ, R9 ;  /* 0x000000ffff0d7224 */ /* 0x000fc800078e0009 */
[----:B------:R-:W-:-:S05]  /*19d30*/  IMAD.X R3, RZ, RZ, R3, P0 ;  /* 0x000000ffff037224 */ /* 0x000fca00000e0603 */
[----:B------:R-:W-:Y:S01]  /*19d40*/  @!PT LDS RZ, [RZ] ;  /* 0x00000000fffff984 */ /* 0x000fe20000000800 */
[----:B------:R-:W-:Y:S01]  /*19d50*/  @!PT LDS RZ, [RZ] ;  /* 0x00000000fffff984 */ /* 0x000fe20000000800 */
[----:B------:R-:W-:Y:S01]  /*19d60*/  @!PT LDS RZ, [RZ] ;  /* 0x00000000fffff984 */ /* 0x000fe20000000800 */
[----:B------:R0:W-:Y:S02]  /*19d70*/  LDGSTS.E.BYPASS.LTC128B.128 [R8+0xe400], desc[UR42][R2.64], !P2 ;  /* 0x0e40000002087fae */ /* 0x0001e4000d101d6a */
[----:B0-----:R-:W-:-:S07]  /*19d80*/  IMAD.MOV.U32 R3, RZ, RZ, R14 ;  /* 0x000000ffff037224 */ /* 0x001fce00078e000e */
[----:B------:R-:W-:Y:S05]  /*19d90*/  WARPSYNC.COLLECTIVE R15, `(.L_x_865) ;  /* 0x000000000f087348 */ /* 0x000fea0003c00000 */
[----:B------:R0:W1:Y:S02]  /*19da0*/  SHFL.IDX P6, R14, R13, R12, R11 ;  /* 0x0000000c0d0e7389 */ /* 0x00006400000c000b */
[----:B01----:R-:W-:Y:S01]  /*19db0*/  ENDCOLLECTIVE ;  /* 0x000000000000791b */ /* 0x003fe20003800000 */
.L_x_865:
[----:B------:R-:W-:Y:S02]  /*19dc0*/  IMAD.MOV.U32 R13, RZ, RZ, R10 ;  /* 0x000000ffff0d7224 */ /* 0x000fe400078e000a */
[----:B------:R-:W-:Y:S01]  /*19dd0*/  IMAD.MOV.U32 R12, RZ, RZ, 0x2 ;  /* 0x00000002ff0c7424 */ /* 0x000fe200078e00ff */
[----:B------:R-:W-:-:S07]  /*19de0*/  MOV R2, R14 ;  /* 0x0000000e00027202 */ /* 0x000fce0000000f00 */
[----:B------:R-:W-:Y:S05]  /*19df0*/  WARPSYNC.COLLECTIVE R15, `(.L_x_866) ;  /* 0x000000000f087348 */ /* 0x000fea0003c00000 */
[----:B------:R0:W1:Y:S02]  /*19e00*/  SHFL.IDX P6, R14, R13, R12, R11 ;  /* 0x0000000c0d0e7389 */ /* 0x00006400000c000b */
[----:B01----:R-:W-:Y:S01]  /*19e10*/  ENDCOLLECTIVE ;  /* 0x000000000000791b */ /* 0x003fe20003800000 */
.L_x_866:
        /* <DEDUP_REMOVED lines=11> */
.L_x_867:
[----:B------:R-:W-:Y:S01]  /*19ed0*/  MOV R13, R10 ;  /* 0x0000000a000d7202 */ /* 0x000fe20000000f00 */
[----:B------:R-:W-:Y:S02]  /*19ee0*/  IMAD.MOV.U32 R12, RZ, RZ, 0x3 ;  /* 0x00000003ff0c7424 */ /* 0x000fe400078e00ff */
[----:B------:R-:W-:-:S07]  /*19ef0*/  IMAD.MOV.U32 R2, RZ, RZ, R14 ;  /* 0x000000ffff027224 */ /* 0x000fce00078e000e */
[----:B------:R-:W-:Y:S05]  /*19f00*/  WARPSYNC.COLLECTIVE R15, `(.L_x_868) ;  /* 0x000000000f087348 */ /* 0x000fea0003c00000 */
[----:B------:R0:W1:Y:S02]  /*19f10*/  SHFL.IDX P6, R14, R13, R12, R11 ;  /* 0x0000000c0d0e7389 */ /* 0x00006400000c000b */
[----:B01----:R-:W-:Y:S01]  /*19f20*/  ENDCOLLECTIVE ;  /* 0x000000000000791b */ /* 0x003fe20003800000 */
.L_x_868:
        /* <DEDUP_REMOVED lines=11> */
.L_x_869:
[----:B------:R-:W-:Y:S02]  /*19fe0*/  IMAD.MOV.U32 R13, RZ, RZ, R10 ;  /* 0x000000ffff0d7224 */ /* 0x000fe400078e000a */
[----:B------:R-:W-:Y:S01]  /*19ff0*/  IMAD.MOV.U32 R12, RZ, RZ, 0x4 ;  /* 0x00000004ff0c7424 */ /* 0x000fe200078e00ff */
[----:B------:R-:W-:-:S07]  /*1a000*/  MOV R2, R14 ;  /* 0x0000000e00027202 */ /* 0x000fce0000000f00 */
[----:B------:R-:W-:Y:S05]  /*1a010*/  WARPSYNC.COLLECTIVE R15, `(.L_x_870) ;  /* 0x000000000f087348 */ /* 0x000fea0003c00000 */
[----:B------:R0:W1:Y:S02]  /*1a020*/  SHFL.IDX P6, R14, R13, R12, R11 ;  /* 0x0000000c0d0e7389 */ /* 0x00006400000c000b */
[----:B01----:R-:W-:Y:S01]  /*1a030*/  ENDCOLLECTIVE ;  /* 0x000000000000791b */ /* 0x003fe20003800000 */
.L_x_870:
        /* <DEDUP_REMOVED lines=11> */
.L_x_871:
[----:B------:R-:W-:Y:S01]  /*1a0f0*/  MOV R13, R10 ;  /* 0x0000000a000d7202 */ /* 0x000fe20000000f00 */
[----:B------:R-:W-:Y:S02]  /*1a100*/  IMAD.MOV.U32 R12, RZ, RZ, 0x5 ;  /* 0x00000005ff0c7424 */ /* 0x000fe400078e00ff */
[----:B------:R-:W-:-:S07]  /*1a110*/  IMAD.MOV.U32 R2, RZ, RZ, R14 ;  /* 0x000000ffff027224 */ /* 0x000fce00078e000e */
[----:B------:R-:W-:Y:S05]  /*1a120*/  WARPSYNC.COLLECTIVE R15, `(.L_x_872) ;  /* 0x000000000f087348 */ /* 0x000fea0003c00000 */
[----:B------:R0:W1:Y:S02]  /*1a130*/  SHFL.IDX P6, R14, R13, R12, R11 ;  /* 0x0000000c0d0e7389 */ /* 0x00006400000c000b */
[----:B01----:R-:W-:Y:S01]  /*1a140*/  ENDCOLLECTIVE ;  /* 0x000000000000791b */ /* 0x003fe20003800000 */
.L_x_872:
        /* <DEDUP_REMOVED lines=11> */
.L_x_873:
[----:B------:R-:W-:Y:S02]  /*1a200*/  IMAD.MOV.U32 R13, RZ, RZ, R10 ;  /* 0x000000ffff0d7224 */ /* 0x000fe400078e000a */
[----:B------:R-:W-:Y:S01]  /*1a210*/  IMAD.MOV.U32 R12, RZ, RZ, 0x6 ;  /* 0x00000006ff0c7424 */ /* 0x000fe200078e00ff */
[----:B------:R-:W-:-:S07]  /*1a220*/  MOV R2, R14 ;  /* 0x0000000e00027202 */ /* 0x000fce0000000f00 */
[----:B------:R-:W-:Y:S05]  /*1a230*/  WARPSYNC.COLLECTIVE R15, `(.L_x_874) ;  /* 0x000000000f087348 */ /* 0x000fea0003c00000 */
[----:B------:R0:W1:Y:S02]  /*1a240*/  SHFL.IDX P6, R14, R13, R12, R11 ;  /* 0x0000000c0d0e7389 */ /* 0x00006400000c000b */
[----:B01----:R-:W-:Y:S01]  /*1a250*/  ENDCOLLECTIVE ;  /* 0x000000000000791b */ /* 0x003fe20003800000 */
.L_x_874:
        /* <DEDUP_REMOVED lines=11> */
.L_x_875:
[----:B------:R-:W-:Y:S01]  /*1a310*/  MOV R13, R10 ;  /* 0x0000000a000d7202 */ /* 0x000fe20000000f00 */
[----:B------:R-:W-:Y:S02]  /*1a320*/  IMAD.MOV.U32 R12, RZ, RZ, 0x7 ;  /* 0x00000007ff0c7424 */ /* 0x000fe400078e00ff */
[----:B------:R-:W-:-:S07]  /*1a330*/  IMAD.MOV.U32 R2, RZ, RZ, R14 ;  /* 0x000000ffff027224 */ /* 0x000fce00078e000e */
[----:B------:R-:W-:Y:S05]  /*1a340*/  WARPSYNC.COLLECTIVE R15, `(.L_x_876) ;  /* 0x000000000f087348 */ /* 0x000fea0003c00000 */
[----:B------:R0:W1:Y:S02]  /*1a350*/  SHFL.IDX P6, R14, R13, R12, R11 ;  /* 0x0000000c0d0e7389 */ /* 0x00006400000c000b */
[----:B01----:R-:W-:Y:S01]  /*1a360*/  ENDCOLLECTIVE ;  /* 0x000000000000791b */ /* 0x003fe20003800000 */
.L_x_876:
        /* <DEDUP_REMOVED lines=11> */
.L_x_877:
[----:B------:R-:W-:Y:S01]  /*1a420*/  MOV R2, R14 ;  /* 0x0000000e00027202 */ /* 0x000fe20000000f00 */
[----:B------:R-:W-:Y:S06]  /*1a430*/  BRA `(.L_x_878) ;  /* 0xffffff9c00f47947 */ /* 0x000fec000383ffff */
.L_x_696:
[----:B-1----:R1:W2:Y:S02]  /*1a440*/  SYNCS.PHASECHK.TRANS64.TRYWAIT P0, [R5+URZ+0x16860], R2 ;  /* 0x01686002050075a7 */ /* 0x0022a4000800017f */
[----:B--2---:R-:W-:Y:S05]  /*1a450*/  @!P0 NANOSLEEP.SYNCS 0x989680 ;  /* 0x009896800000895d */ /* 0x004fea0003900000 */
[----:B------:R-:W2:Y:S02]  /*1a460*/  @!P0 SYNCS.PHASECHK.TRANS64 P0, [R5+URZ+0x16860], R2 ;  /* 0x01686002050085a7 */ /* 0x000ea4000800007f */
[----:B--2---:R-:W-:Y:S05]  /*1a470*/  @!P0 BRA `(.L_x_696) ;  /* 0xfffffffc00f08947 */ /* 0x004fea000383ffff */
[----:B------:R-:W-:Y:S05]  /*1a480*/  BRA `(.L_x_879) ;  /* 0xffffffa0004c7947 */ /* 0x000fea000383ffff */
.L_x_697:
[----:B------:R-:W-:Y:S01]  /*1a490*/  BSSY B1, `(.L_x_880) ;  /* 0x0000008000017945 */ /* 0x000fe20003800000 */
[----:B------:R-:W-:Y:S01]  /*1a4a0*/  IMAD.MOV.U32 R13, RZ, RZ, R19 ;  /* 0x000000ffff0d7224 */ /* 0x000fe200078e0013 */
[----:B------:R-:W-:Y:S01]  /*1a4b0*/  MOV R15, 0xffffffff ;  /* 0xffffffff000f7802 */ /* 0x000fe20000000f00 */
[----:B------:R-:W-:Y:S02]  /*1a4c0*/  IMAD.MOV.U32 R12, RZ, RZ, RZ ;  /* 0x000000ffff0c7224 */ /* 0x000fe400078e00ff */
[----:B------:R-:W-:-:S07]  /*1a4d0*/  IMAD.MOV.U32 R11, RZ, RZ, 0x181f ;  /* 0x0000181fff0b7424 */ /* 0x000fce00078e00ff */
[----:B-1----:R-:W-:Y:S05]  /*1a4e0*/  WARPSYNC.COLLECTIVE R15, `(.L_x_881) ;  /* 0x000000000f087348 */ /* 0x002fea0003c00000 */
[----:B------:R0:W2:Y:S02]  /*1a4f0*/  SHFL.IDX P6, R14, R13, R12, R11 ;  /* 0x0000000c0d0e7389 */ /* 0x0000a400000c000b */
[----:B012---:R-:W-:Y:S01]  /*1a500*/  ENDCOLLECTIVE ;  /* 0x000000000000791b */ /* 0x007fe20003800000 */
.L_x_881:
[----:B------:R-:W-:Y:S05]  /*1a510*/  BSYNC B1 ;  /* 0x0000000000017941 */ /* 0x000fea0003800000 */
.L_x_880:
[----:B------:R-:W-:Y:S01]  /*1a520*/  IMAD.MOV.U32 R13, RZ, RZ, R18 ;  /* 0x000000ffff0d7224 */ /* 0x000fe200078e0012 */
[----:B------:R-:W-:Y:S01]  /*1a530*/  MOV R11, 0x181f ;  /* 0x0000181f000b7802 */ /* 0x000fe20000000f00 */
[----:B------:R-:W-:Y:S01]  /*1a540*/  IMAD.MOV.U32 R12, RZ, RZ, RZ ;  /* 0x000000ffff0c7224 */ /* 0x000fe200078e00ff */
[----:B------:R-:W-:Y:S01]  /*1a550*/  ISETP.LT.OR P2, PT, R8, 0x1, P1 ;  /* 0x000000010800780c */ /* 0x000fe20000f41670 */
[----:B------:R-:W-:Y:S01]  /*1a560*/  IMAD.MOV.U32 R15, RZ, RZ, -0x1 ;  /* 0xffffffffff0f7424 */ /* 0x000fe200078e00ff */
[----:B------:R-:W-:Y:S01]  /*1a570*/  LEA R6, R6, R16, 0x1 ;  /* 0x0000001006067211 */ /* 0x000fe200078e08ff */
[----:B------:R-:W-:-:S10]  /*1a580*/  IMAD.MOV.U32 R3, RZ, RZ, R14 ;  /* 0x000000ffff037224 */ /* 0x000fd400078e000e */
[----:B------:R-:W-:Y:S05]  /*1a590*/  WARPSYNC.COLLECTIVE R15, `(.L_x_882) ;  /* 0x000000000f087348 */ /* 0x000fea0003c00000 */
[----:B------:R0:W1:Y:S02]  /*1a5a0*/  SHFL.IDX P6, R14, R13, R12, R11 ;  /* 0x0000000c0d0e7389 */ /* 0x00006400000c000b */
[----:B01----:R-:W-:Y:S01]  /*1a5b0*/  ENDCOLLECTIVE ;  /* 0x000000000000791b */ /* 0x003fe20003800000 */
.L_x_882:
[----:B------:R-:W-:Y:S02]  /*1a5c0*/  IMAD.MOV.U32 R13, RZ, RZ, R19 ;  /* 0x000000ffff0d7224 */ /* 0x000fe400078e0013 */
[----:B------:R-:W-:Y:S02]  /*1a5d0*/  IMAD.MOV.U32 R12, RZ, RZ, 0x1 ;  /* 0x00000001ff0c7424 */ /* 0x000fe400078e00ff */
[----:B------:R-:W-:-:S07]  /*1a5e0*/  IMAD.MOV.U32 R2, RZ, RZ, R14 ;  /* 0x000000ffff027224 */ /* 0x000fce00078e000e */
[----:B------:R-:W-:Y:S05]  /*1a5f0*/  WARPSYNC.COLLECTIVE R15, `(.L_x_883) ;  /* 0x000000000f087348 */ /* 0x000fea0003c00000 */
[----:B------:R0:W1:Y:S02]  /*1a600*/  SHFL.IDX P6, R14, R13, R12, R11 ;  /* 0x0000000c0d0e7389 */ /* 0x00006400000c000b */
[----:B01----:R-:W-:Y:S01]  /*1a610*/  ENDCOLLECTIVE ;  /* 0x000000000000791b */ /* 0x003fe20003800000 */
.L_x_883:
        /* <DEDUP_REMOVED lines=12> */
.L_x_884:
[----:B------:R-:W-:Y:S01]  /*1a6e0*/  IMAD.MOV.U32 R13, RZ, RZ, R19 ;  /* 0x000000ffff0d7224 */ /* 0x000fe200078e0013 */
[----:B------:R-:W-:Y:S01]  /*1a6f0*/  MOV R12, 0x2 ;  /* 0x00000002000c7802 */ /* 0x000fe20000000f00 */
[----:B------:R-:W-:-:S07]  /*1a700*/  IMAD.MOV.U32 R2, RZ, RZ, R14 ;  /* 0x000000ffff027224 */ /* 0x000fce00078e000e */
[----:B------:R-:W-:Y:S05]  /*1a710*/  WARPSYNC.COLLECTIVE R15, `(.L_x_885) ;  /* 0x000000000f087348 */ /* 0x000fea0003c00000 */
[----:B------:R0:W1:Y:S02]  /*1a720*/  SHFL.IDX P6, R14, R13, R12, R11 ;  /* 0x0000000c0d0e7389 */ /* 0x00006400000c000b */
[----:B01----:R-:W-:Y:S01]  /*1a730*/  ENDCOLLECTIVE ;  /* 0x000000000000791b */ /* 0x003fe20003800000 */
.L_x_885:
        /* <DEDUP_REMOVED lines=12> */
.L_x_886:
[----:B------:R-:W-:Y:S02]  /*1a800*/  IMAD.MOV.U32 R13, RZ, RZ, R19 ;  /* 0x000000ffff0d7224 */ /* 0x000fe400078e0013 */
[----:B------:R-:W-:Y:S02]  /*1a810*/  IMAD.MOV.U32 R12, RZ, RZ, 0x3 ;  /* 0x00000003ff0c7424 */ /* 0x000fe400078e00ff */
[----:B------:R-:W-:-:S07]  /*1a820*/  IMAD.MOV.U32 R2, RZ, RZ, R14 ;  /* 0x000000ffff027224 */ /* 0x000fce00078e000e */
[----:B------:R-:W-:Y:S05]  /*1a830*/  WARPSYNC.COLLECTIVE R15, `(.L_x_887) ;  /* 0x000000000f087348 */ /* 0x000fea0003c00000 */
[----:B------:R0:W1:Y:S02]  /*1a840*/  SHFL.IDX P6, R14, R13, R12, R11 ;  /* 0x0000000c0d0e7389 */ /* 0x00006400000c000b */
[----:B01----:R-:W-:Y:S01]  /*1a850*/  ENDCOLLECTIVE ;  /* 0x000000000000791b */ /* 0x003fe20003800000 */
.L_x_887:
[----:B------:R-:W-:-:S04]  /*1a860*/  IADD3 R2, P0, R2, R7, RZ ;  /* 0x0000000702027210 */ /* 0x000fc80007f1e0ff */
[----:B------:R-:W-:-:S05]  /*1a870*/  IADD3.X R3, RZ, R3, RZ, P0, !PT ;  /* 0x00000003ff037210 */ /* 0x000fca00007fe4ff */
[----:B------:R-:W-:Y:S01]  /*1a880*/  @!PT LDS RZ, [RZ] ;  /* 0x00000000fffff984 */ /* 0x000fe20000000800 */
[----:B------:R-:W-:Y:S01]  /*1a890*/  @!PT LDS RZ, [RZ] ;  /* 0x00000000fffff984 */ /* 0x000fe20000000800 */
[----:B------:R-:W-:Y:S01]  /*1a8a0*/  @!PT LDS RZ, [RZ] ;  /* 0x00000000fffff984 */ /* 0x000fe20000000800 */
[----:B------:R0:W-:Y:S01]  /*1a8b0*/  LDGSTS.E.BYPASS.LTC128B.128 [R6+0x1400], desc[UR42][R2.64], !P2 ;  /* 0x0140000002067fae */ /* 0x0001e2000d101d6a */
[----:B------:R-:W-:Y:S02]  /*1a8c0*/  ISETP.LT.OR P2, PT, R8, 0x31, P1 ;  /* 0x000000310800780c */ /* 0x000fe40000f41670 */
[----:B------:R-:W-:Y:S01]  /*1a8d0*/  MOV R13, R18 ;  /* 0x00000012000d7202 */ /* 0x000fe20000000f00 */
[----:B0-----:R-:W-:-:S10]  /*1a8e0*/  IMAD.MOV.U32 R3, RZ, RZ, R14 ;  /* 0x000000ffff037224 */ /* 0x001fd400078e000e */
[----:B------:R-:W-:Y:S05]  /*1a8f0*/  WARPSYNC.COLLECTIVE R15, `(.L_x_888) ;  /* 0x000000000f087348 */ /* 0x000fea0003c00000 */
[----:B------:R0:W1:Y:S02]  /*1a900*/  SHFL.IDX P6, R14, R13, R12, R11 ;  /* 0x0000000c0d0e7389 */ /* 0x00006400000c000b */
[----:B01----:R-:W-:Y:S01]  /*1a910*/  ENDCOLLECTIVE ;  /* 0x000000000000791b */ /* 0x003fe20003800000 */
.L_x_888:
[----:B------:R-:W-:Y:S01]  /*1a920*/  IMAD.MOV.U32 R13, RZ, RZ, R19 ;  /* 0x000000ffff0d7224 */ /* 0x000fe200078e0013 */
[----:B------:R-:W-:Y:S01]  /*1a930*/  MOV R12, 0x4 ;  /* 0x00000004000c7802 */ /* 0x000fe20000000f00 */
[----:B------:R-:W-:-:S07]  /*1a940*/  IMAD.MOV.U32 R2, RZ, RZ, R14 ;  /* 0x000000ffff027224 */ /* 0x000fce00078e000e */
[----:B------:R-:W-:Y:S05]  /*1a950*/  WARPSYNC.COLLECTIVE R15, `(.L_x_889) ;  /* 0x000000000f087348 */ /* 0x000fea0003c00000 */
[----:B------:R0:W1:Y:S02]  /*1a960*/  SHFL.IDX P6, R14, R13, R12, R11 ;  /* 0x0000000c0d0e7389 */ /* 0x00006400000c000b */
[----:B01----:R-:W-:Y:S01]  /*1a970*/  ENDCOLLECTIVE ;  /* 0x000000000000791b */ /* 0x003fe20003800000 */
.L_x_889:
        /* <DEDUP_REMOVED lines=12> */
.L_x_890:
[----:B------:R-:W-:Y:S02]  /*1aa40*/  IMAD.MOV.U32 R13, RZ, RZ, R19 ;  /* 0x000000ffff0d7224 */ /* 0x000fe400078e0013 */
[----:B------:R-:W-:Y:S02]  /*1aa50*/  IMAD.MOV.U32 R12, RZ, RZ, 0x5 ;  /* 0x00000005ff0c7424 */ /* 0x000fe400078e00ff */
[----:B------:R-:W-:-:S07]  /*1aa60*/  IMAD.MOV.U32 R2, RZ, RZ, R14 ;  /* 0x000000ffff027224 */ /* 0x000fce00078e000e */
[----:B------:R-:W-:Y:S05]  /*1aa70*/  WARPSYNC.COLLECTIVE R15, `(.L_x_891) ;  /* 0x000000000f087348 */ /* 0x000fea0003c00000 */
[----:B------:R0:W1:Y:S02]  /*1aa80*/  SHFL.IDX P6, R14, R13, R12, R11 ;  /* 0x0000000c0d0e7389 */ /* 0x00006400000c000b */
[----:B01----:R-:W-:Y:S01]  /*1aa90*/  ENDCOLLECTIVE ;  /* 0x000000000000791b */ /* 0x003fe20003800000 */
.L_x_891:
        /* <DEDUP_REMOVED lines=12> */
.L_x_892:
[----:B------:R-:W-:Y:S01]  /*1ab60*/  IMAD.MOV.U32 R13, RZ, RZ, R19 ;  /* 0x000000ffff0d7224 */ /* 0x000fe200078e0013 */
[----:B------:R-:W-:Y:S01]  /*1ab70*/  MOV R12, 0x6 ;  /* 0x00000006000c7802 */ /* 0x000fe20000000f00 */
[----:B------:R-:W-:-:S07]  /*1ab80*/  IMAD.MOV.U32 R2, RZ, RZ, R14 ;  /* 0x000000ffff027224 */ /* 0x000fce00078e000e */
[----:B------:R-:W-:Y:S05]  /*1ab90*/  WARPSYNC.COLLECTIVE R15, `(.L_x_893) ;  /* 0x000000000f087348 */ /* 0x000fea0003c00000 */
[----:B------:R0:W1:Y:S02]  /*1aba0*/  SHFL.IDX P6, R14, R13, R12, R11 ;  /* 0x0000000c0d0e7389 */ /* 0x00006400000c000b */
[----:B01----:R-:W-:Y:S01]  /*1abb0*/  ENDCOLLECTIVE ;  /* 0x000000000000791b */ /* 0x003fe20003800000 */
.L_x_893:
        /* <DEDUP_REMOVED lines=12> */
.L_x_894:
[----:B------:R-:W-:Y:S02]  /*1ac80*/  IMAD.MOV.U32 R13, RZ, RZ, R19 ;  /* 0x000000ffff0d7224 */ /* 0x000fe400078e0013 */
[----:B------:R-:W-:Y:S02]  /*1ac90*/  IMAD.MOV.U32 R12, RZ, RZ, 0x7 ;  /* 0x00000007ff0c7424 */ /* 0x000fe400078e00ff */
[----:B------:R-:W-:-:S07]  /*1aca0*/  IMAD.MOV.U32 R2, RZ, RZ, R14 ;  /* 0x000000ffff027224 */ /* 0x000fce00078e000e */
[----:B------:R-:W-:Y:S05]  /*1acb0*/  WARPSYNC.COLLECTIVE R15, `(.L_x_895) ;  /* 0x000000000f087348 */ /* 0x000fea0003c00000 */
[----:B------:R0:W1:Y:S02]  /*1acc0*/  SHFL.IDX P6, R14, R13, R12, R11 ;  /* 0x0000000c0d0e7389 */ /* 0x00006400000c000b */
[----:B01----:R-:W-:Y:S01]  /*1acd0*/  ENDCOLLECTIVE ;  /* 0x000000000000791b */ /* 0x003fe20003800000 */
.L_x_895:
[----:B------:R-:W-:-:S04]  /*1ace0*/  IADD3 R2, P0, R2, R7, RZ ;  /* 0x0000000702027210 */ /* 0x000fc80007f1e0ff */
[----:B------:R-:W-:-:S05]  /*1acf0*/  IADD3.X R3, RZ, R3, RZ, P0, !PT ;  /* 0x00000003ff037210 */ /* 0x000fca00007fe4ff */
        /* <DEDUP_REMOVED lines=9> */
.L_x_896:
[----:B------:R-:W-:Y:S01]  /*1ad90*/  IMAD.MOV.U32 R2, RZ, RZ, R14 ;  /* 0x000000ffff027224 */ /* 0x000fe200078e000e */
[----:B------:R-:W-:Y:S06]  /*1ada0*/  BRA `(.L_x_897) ;  /* 0xffffff9800f87947 */ /* 0x000fec000383ffff */
.L_x_705:
[----:B0-----:R0:W1:Y:S02]  /*1adb0*/  SYNCS.PHASECHK.TRANS64.TRYWAIT P0, [R0+URZ+0x16860], R3 ;  /* 0x01686003000075a7 */ /* 0x001064000800017f */
[----:B-1----:R-:W-:Y:S05]  /*1adc0*/  @!P0 NANOSLEEP.SYNCS 0x989680 ;  /* 0x009896800000895d */ /* 0x002fea0003900000 */
[----:B------:R-:W1:Y:S02]  /*1add0*/  @!P0 SYNCS.PHASECHK.TRANS64 P0, [R0+URZ+0x16860], R3 ;  /* 0x01686003000085a7 */ /* 0x000e64000800007f */
[----:B-1----:R-:W-:Y:S05]  /*1ade0*/  @!P0 BRA `(.L_x_705) ;  /* 0xfffffffc00f08947 */ /* 0x002fea000383ffff */
[----:B------:R-:W-:Y:S05]  /*1adf0*/  BRA `(.L_x_898) ;  /* 0xffffffa000107947 */ /* 0x000fea000383ffff */
.L_x_706:
        /* <DEDUP_REMOVED lines=8> */
.L_x_900:
[----:B------:R-:W-:Y:S05]  /*1ae80*/  BSYNC B0 ;  /* 0x0000000000007941 */ /* 0x000fea0003800000 */
.L_x_899:
[----:B------:R-:W-:Y:S01]  /*1ae90*/  IMAD.MOV.U32 R13, RZ, RZ, R18 ;  /* 0x000000ffff0d7224 */ /* 0x000fe200078e0012 */
[----:B------:R-:W-:Y:S01]  /*1aea0*/  MOV R12, RZ ;  /* 0x000000ff000c7202 */ /* 0x000fe20000000f00 */
[----:B------:R-:W-:Y:S01]  /*1aeb0*/  IMAD.MOV.U32 R11, RZ, RZ, 0x181f ;  /* 0x0000181fff0b7424 */ /* 0x000fe200078e00ff */
[----:B------:R-:W-:Y:S01]  /*1aec0*/  ISETP.LT.OR P2, PT, R6, 0x1, P0 ;  /* 0x000000010600780c */ /* 0x000fe20000741670 */
[----:B------:R-:W-:Y:S02]  /*1aed0*/  IMAD.MOV.U32 R15, RZ, RZ, -0x1 ;  /* 0xffffffffff0f7424 */ /* 0x000fe400078e00ff */
[----:B------:R-:W-:Y:S02]  /*1aee0*/  IMAD.MOV.U32 R3, RZ, RZ, R14 ;  /* 0x000000ffff037224 */ /* 0x000fe400078e000e */
[----:B------:R-:W-:-:S08]  /*1aef0*/  IMAD.SHL.U32 R5, R7, 0x2, RZ ;  /* 0x0000000207057824 */ /* 0x000fd000078e00ff */
[----:B------:R-:W-:Y:S05]  /*1af00*/  WARPSYNC.COLLECTIVE R15, `(.L_x_901) ;  /* 0x000000000f087348 */ /* 0x000fea0003c00000 */
[----:B------:R0:W1:Y:S02]  /*1af10*/  SHFL.IDX P6, R14, R13, R12, R11 ;  /* 0x0000000c0d0e7389 */ /* 0x00006400000c000b */
[----:B01----:R-:W-:Y:S01]  /*1af20*/  ENDCOLLECTIVE ;  /* 0x000000000000791b */ /* 0x003fe20003800000 */
.L_x_901:
[----:B------:R-:W-:Y:S02]  /*1af30*/  IMAD R4, R4, 0x2, R16 ;  /* 0x0000000204047824 */ /* 0x000fe400078e0210 */
[----:B------:R-:W-:Y:S02]  /*1af40*/  IMAD.MOV.U32 R13, RZ, RZ, R19 ;  /* 0x000000ffff0d7224 */ /* 0x000fe400078e0013 */
[----:B------:R-:W-:Y:S01]  /*1af50*/  IMAD.MOV.U32 R12, RZ, RZ, 0x1 ;  /* 0x00000001ff0c7424 */ /* 0x000fe200078e00ff */
[----:B------:R-:W-:-:S13]  /*1af60*/  IADD3 R2, P1, R14, R5, RZ ;  /* 0x000000050e027210 */ /* 0x000fda0007f3e0ff */
[----:B------:R-:W-:Y:S05]  /*1af70*/  WARPSYNC.COLLECTIVE R15, `(.L_x_902) ;  /* 0x000000000f087348 */ /* 0x000fea0003c00000 */
[----:B------:R0:W1:Y:S02]  /*1af80*/  SHFL.IDX P6, R14, R13, R12, R11 ;  /* 0x0000000c0d0e7389 */ /* 0x00006400000c000b */
[----:B01----:R-:W-:Y:S01]  /*1af90*/  ENDCOLLECTIVE ;  /* 0x000000000000791b */ /* 0x003fe20003800000 */
.L_x_902:
[----:B------:R-:W-:-:S05]  /*1afa0*/  IADD3.X R3, RZ, R3, RZ, P1, !PT ;  /* 0x00000003ff037210 */ /* 0x000fca0000ffe4ff */
[----:B------:R-:W-:Y:S01]  /*1afb0*/  @!PT LDS RZ, [RZ] ;  /* 0x00000000fffff984 */ /* 0x000fe20000000800 */
[----:B------:R-:W-:Y:S01]  /*1afc0*/  @!PT LDS RZ, [RZ] ;  /* 0x00000000fffff984 */ /* 0x000fe20000000800 */
[----:B------:R-:W-:Y:S01]  /*1afd0*/  @!PT LDS RZ, [RZ] ;  /* 0x00000000fffff984 */ /* 0x000fe20000000800 */
[----:B------:R0:W-:Y:S01]  /*1afe0*/  LDGSTS.E.BYPASS.LTC128B.128 [R4+0x400], desc[UR42][R2.64], !P2 ;  /* 0x0040000002047fae */ /* 0x0001e2000d101d6a */
[----:B------:R-:W-:Y:S01]  /*1aff0*/  ISETP.LT.OR P2, PT, R6, 0x11, P0 ;  /* 0x000000110600780c */ /* 0x000fe20000741670 */
[----:B------:R-:W-:Y:S01]  /*1b000*/  IMAD.MOV.U32 R13, RZ, RZ, R18 ;  /* 0x000000ffff0d7224 */ /* 0x000fe200078e0012 */
[----:B0-----:R-:W-:-:S11]  /*1b010*/  MOV R3, R14 ;  /* 0x0000000e00037202 */ /* 0x001fd60000000f00 */
[----:B------:R-:W-:Y:S05]  /*1b020*/  WARPSYNC.COLLECTIVE R15, `(.L_x_903) ;  /* 0x000000000f087348 */ /* 0x000fea0003c00000 */
[----:B------:R0:W1:Y:S02]  /*1b030*/  SHFL.IDX P6, R14, R13, R12, R11 ;  /* 0x0000000c0d0e7389 */ /* 0x00006400000c000b */
[----:B01----:R-:W-:Y:S01]  /*1b040*/  ENDCOLLECTIVE ;  /* 0x000000000000791b */ /* 0x003fe20003800000 */
.L_x_903:
[----:B------:R-:W-:Y:S01]  /*1b050*/  IMAD.MOV.U32 R13, RZ, RZ, R19 ;  /* 0x000000ffff0d7224 */ /* 0x000fe200078e0013 */
[----:B------:R-:W-:Y:S02]  /*1b060*/  MOV R12, 0x2 ;  /* 0x00000002000c7802 */ /* 0x000fe40000000f00 */
[----:B------:R-:W-:-:S13]  /*1b070*/  IADD3 R2, P1, R14, R5, RZ ;  /* 0x000000050e027210 */ /* 0x000fda0007f3e0ff */
[----:B------:R-:W-:Y:S05]  /*1b080*/  WARPSYNC.COLLECTIVE R15, `(.L_x_904) ;  /* 0x000000000f087348 */ /* 0x000fea0003c00000 */
[----:B------:R0:W1:Y:S02]  /*1b090*/  SHFL.IDX P6, R14, R13, R12, R11 ;  /* 0x0000000c0d0e7389 */ /* 0x00006400000c000b */
[----:B01----:R-:W-:Y:S01]  /*1b0a0*/  ENDCOLLECTIVE ;  /* 0x000000000000791b */ /* 0x003fe20003800000 */
.L_x_904:
        /* <DEDUP_REMOVED lines=11> */
.L_x_905:
[----:B------:R-:W-:Y:S01]  /*1b160*/  MOV R13, R19 ;  /* 0x00000013000d7202 */ /* 0x000fe20000000f00 */
[----:B------:R-:W-:Y:S01]  /*1b170*/  IMAD.MOV.U32 R12, RZ, RZ, 0x3 ;  /* 0x00000003ff0c7424 */ /* 0x000fe200078e00ff */
[----:B------:R-:W-:-:S13]  /*1b180*/  IADD3 R2, P1, R14, R5, RZ ;  /* 0x000000050e027210 */ /* 0x000fda0007f3e0ff */
[----:B------:R-:W-:Y:S05]  /*1b190*/  WARPSYNC.COLLECTIVE R15, `(.L_x_906) ;  /* 0x000000000f087348 */ /* 0x000fea0003c00000 */
[----:B------:R0:W1:Y:S02]  /*1b1a0*/  SHFL.IDX P6, R14, R13, R12, R11 ;  /* 0x0000000c0d0e7389 */ /* 0x00006400000c000b */
[----:B01----:R-:W-:Y:S01]  /*1b1b0*/  ENDCOLLECTIVE ;  /* 0x000000000000791b */ /* 0x003fe20003800000 */
.L_x_906:
        /* <DEDUP_REMOVED lines=11> */
.L_x_907:
[----:B------:R-:W-:Y:S02]  /*1b270*/  IMAD.MOV.U32 R13, RZ, RZ, R19 ;  /* 0x000000ffff0d7224 */ /* 0x000fe400078e0013 */
[----:B------:R-:W-:Y:S01]  /*1b280*/  IMAD.MOV.U32 R12, RZ, RZ, 0x4 ;  /* 0x00000004ff0c7424 */ /* 0x000fe200078e00ff */
[----:B------:R-:W-:-:S13]  /*1b290*/  IADD3 R2, P1, R14, R5, RZ ;  /* 0x000000050e027210 */ /* 0x000fda0007f3e0ff */
[----:B------:R-:W-:Y:S05]  /*1b2a0*/  WARPSYNC.COLLECTIVE R15, `(.L_x_908) ;  /* 0x000000000f087348 */ /* 0x000fea0003c00000 */
[----:B------:R0:W1:Y:S02]  /*1b2b0*/  SHFL.IDX P6, R14, R13, R12, R11 ;  /* 0x0000000c0d0e7389 */ /* 0x00006400000c000b */
[----:B01----:R-:W-:Y:S01]  /*1b2c0*/  ENDCOLLECTIVE ;  /* 0x000000000000791b */ /* 0x003fe20003800000 */
.L_x_908:
        /* <DEDUP_REMOVED lines=11> */
.L_x_909:
[----:B------:R-:W-:Y:S02]  /*1b380*/  IMAD.MOV.U32 R13, RZ, RZ, R19 ;  /* 0x000000ffff0d7224 */ /* 0x000fe400078e0013 */
[----:B------:R-:W-:Y:S01]  /*1b390*/  IMAD.MOV.U32 R12, RZ, RZ, 0x5 ;  /* 0x00000005ff0c7424 */ /* 0x000fe200078e00ff */
[----:B------:R-:W-:-:S13]  /*1b3a0*/  IADD3 R2, P1, R14, R5, RZ ;  /* 0x000000050e027210 */ /* 0x000fda0007f3e0ff */
[----:B------:R-:W-:Y:S05]  /*1b3b0*/  WARPSYNC.COLLECTIVE R15, `(.L_x_910) ;  /* 0x000000000f087348 */ /* 0x000fea0003c00000 */
[----:B------:R0:W1:Y:S02]  /*1b3c0*/  SHFL.IDX P6, R14, R13, R12, R11 ;  /* 0x0000000c0d0e7389 */ /* 0x00006400000c000b */
[----:B01----:R-:W-:Y:S01]  /*1b3d0*/  ENDCOLLECTIVE ;  /* 0x000000000000791b */ /* 0x003fe20003800000 */
.L_x_910:
[----:B------:R-:W-:-:S05]  /*1b3e0*/  IMAD.X R3, RZ, RZ, R3, P1 ;  /* 0x000000ffff037224 */ /* 0x000fca00008e0603 */
        /* <DEDUP_REMOVED lines=10> */
.L_x_911:
[----:B------:R-:W-:Y:S01]  /*1b490*/  IMAD.MOV.U32 R13, RZ, RZ, R19 ;  /* 0x000000ffff0d7224 */ /* 0x000fe200078e0013 */
[----:B------:R-:W-:Y:S02]  /*1b4a0*/  MOV R12, 0x6 ;  /* 0x00000006000c7802 */ /* 0x000fe40000000f00 */
[----:B------:R-:W-:-:S13]  /*1b4b0*/  IADD3 R2, P1, R14, R5, RZ ;  /* 0x000000050e027210 */ /* 0x000fda0007f3e0ff */
[----:B------:R-:W-:Y:S05]  /*1b4c0*/  WARPSYNC.COLLECTIVE R15, `(.L_x_912) ;  /* 0x000000000f087348 */ /* 0x000fea0003c00000 */
[----:B------:R0:W1:Y:S02]  /*1b4d0*/  SHFL.IDX P6, R14, R13, R12, R11 ;  /* 0x0000000c0d0e7389 */ /* 0x00006400000c000b */
[----:B01----:R-:W-:Y:S01]  /*1b4e0*/  ENDCOLLECTIVE ;  /* 0x000000000000791b */ /* 0x003fe20003800000 */
.L_x_912:
        /* <DEDUP_REMOVED lines=11> */
.L_x_913:
[----:B------:R-:W-:Y:S01]  /*1b5a0*/  MOV R13, R19 ;  /* 0x00000013000d7202 */ /* 0x000fe20000000f00 */
[----:B------:R-:W-:Y:S01]  /*1b5b0*/  IMAD.MOV.U32 R12, RZ, RZ, 0x7 ;  /* 0x00000007ff0c7424 */ /* 0x000fe200078e00ff */
[----:B------:R-:W-:-:S13]  /*1b5c0*/  IADD3 R2, P1, R14, R5, RZ ;  /* 0x000000050e027210 */ /* 0x000fda0007f3e0ff */
[----:B------:R-:W-:Y:S05]  /*1b5d0*/  WARPSYNC.COLLECTIVE R15, `(.L_x_914) ;  /* 0x000000000f087348 */ /* 0x000fea0003c00000 */
[----:B------:R0:W1:Y:S02]  /*1b5e0*/  SHFL.IDX P6, R14, R13, R12, R11 ;  /* 0x0000000c0d0e7389 */ /* 0x00006400000c000b */
[----:B01----:R-:W-:Y:S01]  /*1b5f0*/  ENDCOLLECTIVE ;  /* 0x000000000000791b */ /* 0x003fe20003800000 */
.L_x_914:
        /* <DEDUP_REMOVED lines=10> */
.L_x_915:
[----:B------:R-:W-:Y:S05]  /*1b6a0*/  BRA `(.L_x_916) ;  /* 0xffffff9800e07947 */ /* 0x000fea000383ffff */
.L_x_711:
[----:B------:R-:W-:Y:S01]  /*1b6b0*/  BSSY B0, `(.L_x_917) ;  /* 0x0000008000007945 */ /* 0x000fe20003800000 */
[----:B------:R-:W-:Y:S01]  /*1b6c0*/  MOV R13, R24 ;  /* 0x00000018000d7202 */ /* 0x000fe20000000f00 */
[----:B------:R-:W-:Y:S02]  /*1b6d0*/  IMAD.MOV.U32 R12, RZ, RZ, RZ ;  /* 0x000000ffff0c7224 */ /* 0x000fe400078e00ff */
[----:B------:R-:W-:Y:S02]  /*1b6e0*/  IMAD.MOV.U32 R11, RZ, RZ, 0x1f ;  /* 0x0000001fff0b7424 */ /* 0x000fe400078e00ff */
[----:B------:R-:W-:-:S07]  /*1b6f0*/  IMAD.MOV.U32 R15, RZ, RZ, -0x1 ;  /* 0xffffffffff0f7424 */ /* 0x000fce00078e00ff */
[----:B-1----:R-:W-:Y:S05]  /*1b700*/  WARPSYNC.COLLECTIVE R15, `(.L_x_918) ;  /* 0x000000000f087348 */ /* 0x002fea0003c00000 */
[----:B------:R0:W2:Y:S02]  /*1b710*/  SHFL.IDX P6, R14, R13, R12, R11 ;  /* 0x0000000c0d0e7389 */ /* 0x0000a400000c000b */
[----:B012---:R-:W-:Y:S01]  /*1b720*/  ENDCOLLECTIVE ;  /* 0x000000000000791b */ /* 0x007fe20003800000 */
.L_x_918:
[----:B------:R-:W-:Y:S05]  /*1b730*/  BSYNC B0 ;  /* 0x0000000000007941 */ /* 0x000fea0003800000 */
.L_x_917:
[----:B------:R-:W-:Y:S01]  /*1b740*/  IMAD.MOV.U32 R13, RZ, RZ, R24 ;  /* 0x000000ffff0d7224 */ /* 0x000fe200078e0018 */
[----:B------:R-:W-:Y:S01]  /*1b750*/  MOV R15, 0xffffffff ;  /* 0xffffffff000f7802 */ /* 0x000fe20000000f00 */
[----:B------:R-:W-:Y:S01]  /*1b760*/  IMAD.MOV.U32 R12, RZ, RZ, 0x1 ;  /* 0x00000001ff0c7424 */ /* 0x000fe200078e00ff */
[----:B------:R-:W-:Y:S01]  /*1b770*/  MOV R0, R14 ;  /* 0x0000000e00007202 */ /* 0x000fe20000000f00 */
[----:B------:R-:W-:Y:S02]  /*1b780*/  IMAD.MOV.U32 R11, RZ, RZ, 0x1f ;  /* 0x0000001fff0b7424 */ /* 0x000fe400078e00ff */
[----:B------:R-:W-:-:S07]  /*1b790*/  IMAD.IADD R7, R27, 0x1, R9 ;  /* 0x000000011b077824 */ /* 0x000fce00078e0209 */
[----:B------:R-:W-:Y:S05]  /*1b7a0*/  WARPSYNC.COLLECTIVE R15, `(.L_x_919) ;  /* 0x000000000f087348 */ /* 0x000fea0003c00000 */
[----:B------:R0:W1:Y:S02]  /*1b7b0*/  SHFL.IDX P6, R14, R13, R12, R11 ;  /* 0x0000000c0d0e7389 */ /* 0x00006400000c000b */
[----:B01----:R-:W-:Y:S01]  /*1b7c0*/  ENDCOLLECTIVE ;  /* 0x000000000000791b */ /* 0x003fe20003800000 */
.L_x_919:
        /* <DEDUP_REMOVED lines=24> */
.L_x_920:
[----:B------:R-:W-:Y:S01]  /*1b950*/  IMAD.MOV.U32 R12, RZ, RZ, 0x2 ;  /* 0x00000002ff0c7424 */ /* 0x000fe200078e00ff */
[----:B------:R-:W-:-:S04]  /*1b960*/  SEL R14, R14, RZ, P1 ;  /* 0x000000ff0e0e7207 */ /* 0x000fc80000800000 */
[----:B------:R-:W-:-:S05]  /*1b970*/  IADD3 R5, R13, R14, RZ ;  /* 0x0000000e0d057210 */ /* 0x000fca0007ffe0ff */
[----:B------:R-:W-:-:S07]  /*1b980*/  IMAD.MOV.U32 R13, RZ, RZ, R5 ;  /* 0x000000ffff0d7224 */ /* 0x000fce00078e0005 */
[----:B------:R-:W-:Y:S05]  /*1b990*/  WARPSYNC.COLLECTIVE R15, `(.L_x_921) ;  /* 0x000000000f087348 */ /* 0x000fea0003c00000 */
[----:B------:R0:W1:Y:S02]  /*1b9a0*/  SHFL.UP P6, R14, R13, R12, R11 ;  /* 0x0400000c0d0e7389 */ /* 0x00006400000c000b */
[----:B01----:R-:W-:Y:S01]  /*1b9b0*/  ENDCOLLECTIVE ;  /* 0x000000000000791b */ /* 0x003fe20003800000 */
.L_x_921:
[----:B------:R-:W-:Y:S01]  /*1b9c0*/  IMAD.MOV.U32 R12, RZ, RZ, 0x4 ;  /* 0x00000004ff0c7424 */ /* 0x000fe200078e00ff */
[----:B------:R-:W-:-:S05]  /*1b9d0*/  SEL R2, R14, RZ, P2 ;  /* 0x000000ff0e027207 */ /* 0x000fca0001000000 */
[----:B------:R-:W-:-:S05]  /*1b9e0*/  IMAD.IADD R2, R5, 0x1, R2 ;  /* 0x0000000105027824 */ /* 0x000fca00078e0202 */
[----:B------:R-:W-:-:S07]  /*1b9f0*/  MOV R13, R2 ;  /* 0x00000002000d7202 */ /* 0x000fce0000000f00 */
[----:B------:R-:W-:Y:S05]  /*1ba00*/  WARPSYNC.COLLECTIVE R15, `(.L_x_922) ;  /* 0x000000000f087348 */ /* 0x000fea0003c00000 */
[----:B------:R0:W1:Y:S02]  /*1ba10*/  SHFL.UP P6, R14, R13, R12, R11 ;  /* 0x0400000c0d0e7389 */ /* 0x00006400000c000b */
[----:B01----:R-:W-:Y:S01]  /*1ba20*/  ENDCOLLECTIVE ;  /* 0x000000000000791b */ /* 0x003fe20003800000 */
.L_x_922:
[----:B------:R-:W-:Y:S02]  /*1ba30*/  MOV R12, 0x8 ;  /* 0x00000008000c7802 */ /* 0x000fe40000000f00 */
[----:B------:R-:W-:-:S05]  /*1ba40*/  SEL R3, R14, RZ, P3 ;  /* 0x000000ff0e037207 */ /* 0x000fca0001800000 */
[----:B------:R-:W-:-:S04]  /*1ba50*/  IMAD.IADD R8, R2, 0x1, R3 ;  /* 0x0000000102087824 */ /* 0x000fc800078e0203 */
[----:B------:R-:W-:-:S07]  /*1ba60*/  IMAD.MOV.U32 R13, RZ, RZ, R8 ;  /* 0x000000ffff0d7224 */ /* 0x000fce00078e0008 */
[----:B------:R-:W-:Y:S05]  /*1ba70*/  WARPSYNC.COLLECTIVE R15, `(.L_x_923) ;  /* 0x000000000f087348 */ /* 0x000fea0003c00000 */
[----:B------:R0:W1:Y:S02]  /*1ba80*/  SHFL.UP P6, R14, R13, R12, R11 ;  /* 0x0400000c0d0e7389 */ /* 0x00006400000c000b */
[----:B01----:R-:W-:Y:S01]  /*1ba90*/  ENDCOLLECTIVE ;  /* 0x000000000000791b */ /* 0x003fe20003800000 */
.L_x_923:
[----:B------:R-:W-:Y:S01]  /*1baa0*/  IMAD.MOV.U32 R12, RZ, RZ, 0x10 ;  /* 0x00000010ff0c7424 */ /* 0x000fe200078e00ff */
[----:B------:R-:W-:-:S05]  /*1bab0*/  SEL R5, R14, RZ, P4 ;  /* 0x000000ff0e057207 */ /* 0x000fca0002000000 */
[----:B------:R-:W-:-:S04]  /*1bac0*/  IMAD.IADD R5, R8, 0x1, R5 ;  /* 0x0000000108057824 */ /* 0x000fc800078e0205 */
[----:B------:R-:W-:-:S07]  /*1bad0*/  IMAD.MOV.U32 R13, RZ, RZ, R5 ;  /* 0x000000ffff0d7224 */ /* 0x000fce00078e0005 */
[----:B------:R-:W-:Y:S05]  /*1bae0*/  WARPSYNC.COLLECTIVE R15, `(.L_x_924) ;  /* 0x000000000f087348 */ /* 0x000fea0003c00000 */
[----:B------:R0:W1:Y:S02]  /*1baf0*/  SHFL.UP P6, R14, R13, R12, R11 ;  /* 0x0400000c0d0e7389 */ /* 0x00006400000c000b */
[----:B01----:R-:W-:Y:S01]  /*1bb00*/  ENDCOLLECTIVE ;  /* 0x000000000000791b */ /* 0x003fe20003800000 */
.L_x_924:
[----:B------:R-:W-:Y:S02]  /*1bb10*/  IMAD.MOV.U32 R12, RZ, RZ, 0x1f ;  /* 0x0000001fff0c7424 */ /* 0x000fe400078e00ff */
[----:B------:R-:W-:Y:S01]  /*1bb20*/  IMAD.MOV.U32 R11, RZ, RZ, 0x1f ;  /* 0x0000001fff0b7424 */ /* 0x000fe200078e00ff */
[----:B------:R-:W-:-:S04]  /*1bb30*/  SEL R14, R14, RZ, P5 ;  /* 0x000000ff0e0e7207 */ /* 0x000fc80002800000 */
[----:B------:R-:W-:-:S05]  /*1bb40*/  IADD3 R3, R5, R14, RZ ;  /* 0x0000000e05037210 */ /* 0x000fca0007ffe0ff */
[----:B------:R-:W-:-:S07]  /*1bb50*/  IMAD.MOV.U32 R13, RZ, RZ, R3 ;  /* 0x000000ffff0d7224 */ /* 0x000fce00078e0003 */
[----:B------:R-:W-:Y:S05]  /*1bb60*/  WARPSYNC.COLLECTIVE R15, `(.L_x_925) ;  /* 0x000000000f087348 */ /* 0x000fea0003c00000 */
[----:B------:R0:W1:Y:S02]  /*1bb70*/  SHFL.IDX P6, R14, R13, R12, R11 ;  /* 0x0000000c0d0e7389 */ /* 0x00006400000c000b */
[----:B01----:R-:W-:Y:S01]  /*1bb80*/  ENDCOLLECTIVE ;  /* 0x000000000000791b */ /* 0x003fe20003800000 */
.L_x_925:
[----:B------:R-:W-:Y:S05]  /*1bb90*/  BRA `(.L_x_926) ;  /* 0xffffff9800ec7947 */ /* 0x000fea000383ffff */
.L_x_714:
[----:B------:R-:W-:Y:S01]  /*1bba0*/  BSSY B0, `(.L_x_927) ;  /* 0x0000007000007945 */ /* 0x000fe20003800000 */
[----:B------:R-:W-:Y:S02]  /*1bbb0*/  IMAD.MOV.U32 R12, RZ, RZ, 0x1 ;  /* 0x00000001ff0c7424 */ /* 0x000fe400078e00ff */
[----:B------:R-:W-:Y:S02]  /*1bbc0*/  IMAD.MOV.U32 R11, RZ, RZ, RZ ;  /* 0x000000ffff0b7224 */ /* 0x000fe400078e00ff */
[----:B------:R-:W-:-:S07]  /*1bbd0*/  IMAD.MOV.U32 R15, RZ, RZ, -0x1 ;  /* 0xffffffffff0f7424 */ /* 0x000fce00078e00ff */
[----:B------:R-:W-:Y:S05]  /*1bbe0*/  WARPSYNC.COLLECTIVE R15, `(.L_x_928) ;  /* 0x000000000f087348 */ /* 0x000fea0003c00000 */
[----:B------:R0:W1:Y:S02]  /*1bbf0*/  SHFL.UP P6, R14, R13, R12, R11 ;  /* 0x0400000c0d0e7389 */ /* 0x00006400000c000b */
[----:B01----:R-:W-:Y:S01]  /*1bc00*/  ENDCOLLECTIVE ;  /* 0x000000000000791b */ /* 0x003fe20003800000 */
.L_x_928:
[----:B------:R-:W-:Y:S05]  /*1bc10*/  BSYNC B0 ;  /* 0x0000000000007941 */ /* 0x000fea0003800000 */
.L_x_927:
[----:B------:R-:W-:Y:S01]  /*1bc20*/  SEL R14, R14, RZ, P1 ;  /* 0x000000ff0e0e7207 */ /* 0x000fe20000800000 */
[----:B------:R-:W-:Y:S02]  /*1bc30*/  IMAD.MOV.U32 R12, RZ, RZ, 0x2 ;  /* 0x00000002ff0c7424 */ /* 0x000fe400078e00ff */
[----:B------:R-:W-:Y:S01]  /*1bc40*/  IMAD.MOV.U32 R11, RZ, RZ, RZ ;  /* 0x000000ffff0b7224 */ /* 0x000fe200078e00ff */
[----:B------:R-:W-:Y:S01]  /*1bc50*/  IADD3 R13, R13, R14, RZ ;  /* 0x0000000e0d0d7210 */ /* 0x000fe20007ffe0ff */
[----:B------:R-:W-:-:S07]  /*1bc60*/  IMAD.MOV.U32 R15, RZ, RZ, -0x1 ;  /* 0xffffffffff0f7424 */ /* 0x000fce00078e00ff */
[----:B------:R-:W-:Y:S05]  /*1bc70*/  WARPSYNC.COLLECTIVE R15, `(.L_x_929) ;  /* 0x000000000f087348 */ /* 0x000fea0003c00000 */
[----:B------:R0:W1:Y:S02]  /*1bc80*/  SHFL.UP P6, R14, R13, R12, R11 ;  /* 0x0400000c0d0e7389 */ /* 0x00006400000c000b */
[----:B01----:R-:W-:Y:S01]  /*1bc90*/  ENDCOLLECTIVE ;  /* 0x000000000000791b */ /* 0x003fe20003800000 */
.L_x_929:
[----:B------:R-:W-:Y:S01]  /*1bca0*/  IMAD.MOV.U32 R12, RZ, RZ, 0x4 ;  /* 0x00000004ff0c7424 */ /* 0x000fe200078e00ff */
[----:B------:R-:W-:-:S04]  /*1bcb0*/  SEL R2, R14, RZ, P2 ;  /* 0x000000ff0e027207 */ /* 0x000fc80001000000 */
[----:B------:R-:W-:-:S05]  /*1bcc0*/  IADD3 R2, R13, R2, RZ ;  /* 0x000000020d027210 */ /* 0x000fca0007ffe0ff */
[----:B------:R-:W-:-:S07]  /*1bcd0*/  IMAD.MOV.U32 R13, RZ, RZ, R2 ;  /* 0x000000ffff0d7224 */ /* 0x000fce00078e0002 */
[----:B------:R-:W-:Y:S05]  /*1bce0*/  WARPSYNC.COLLECTIVE R15, `(.L_x_930) ;  /* 0x000000000f087348 */ /* 0x000fea0003c00000 */
[----:B------:R0:W1:Y:S02]  /*1bcf0*/  SHFL.UP P6, R14, R13, R12, R11 ;  /* 0x0400000c0d0e7389 */ /* 0x00006400000c000b */
[----:B01----:R-:W-:Y:S01]  /*1bd00*/  ENDCOLLECTIVE ;  /* 0x000000000000791b */ /* 0x003fe20003800000 */
.L_x_930:
[----:B------:R-:W-:Y:S01]  /*1bd10*/  IMAD.MOV.U32 R12, RZ, RZ, 0x8 ;  /* 0x00000008ff0c7424 */ /* 0x000fe200078e00ff */
[----:B------:R-:W-:-:S05]  /*1bd20*/  SEL R3, R14, RZ, P3 ;  /* 0x000000ff0e037207 */ /* 0x000fca0001800000 */
[----:B------:R-:W-:-:S05]  /*1bd30*/  IMAD.IADD R3, R2, 0x1, R3 ;  /* 0x0000000102037824 */ /* 0x000fca00078e0203 */
[----:B------:R-:W-:-:S07]  /*1bd40*/  MOV R13, R3 ;  /* 0x00000003000d7202 */ /* 0x000fce0000000f00 */
[----:B------:R-:W-:Y:S05]  /*1bd50*/  WARPSYNC.COLLECTIVE R15, `(.L_x_931) ;  /* 0x000000000f087348 */ /* 0x000fea0003c00000 */
[----:B------:R0:W1:Y:S02]  /*1bd60*/  SHFL.UP P6, R14, R13, R12, R11 ;  /* 0x0400000c0d0e7389 */ /* 0x00006400000c000b */
[----:B01----:R-:W-:Y:S01]  /*1bd70*/  ENDCOLLECTIVE ;  /* 0x000000000000791b */ /* 0x003fe20003800000 */
.L_x_931:
[----:B------:R-:W-:Y:S02]  /*1bd80*/  MOV R12, 0x10 ;  /* 0x00000010000c7802 */ /* 0x000fe40000000f00 */
[----:B------:R-:W-:-:S05]  /*1bd90*/  SEL R14, R14, RZ, P4 ;  /* 0x000000ff0e0e7207 */ /* 0x000fca0002000000 */
[----:B------:R-:W-:-:S04]  /*1bda0*/  IMAD.IADD R5, R3, 0x1, R14 ;  /* 0x0000000103057824 */ /* 0x000fc800078e020e */
[----:B------:R-:W-:-:S07]  /*1bdb0*/  IMAD.MOV.U32 R13, RZ, RZ, R5 ;  /* 0x000000ffff0d7224 */ /* 0x000fce00078e0005 */
[----:B------:R-:W-:Y:S05]  /*1bdc0*/  WARPSYNC.COLLECTIVE R15, `(.L_x_932) ;  /* 0x000000000f087348 */ /* 0x000fea0003c00000 */
[----:B------:R0:W1:Y:S02]  /*1bdd0*/  SHFL.UP P6, R14, R13, R12, R11 ;  /* 0x0400000c0d0e7389 */ /* 0x00006400000c000b */
[----:B01----:R-:W-:Y:S01]  /*1bde0*/  ENDCOLLECTIVE ;  /* 0x000000000000791b */ /* 0x003fe20003800000 */
.L_x_932:
        /* <DEDUP_REMOVED lines=8> */
.L_x_933:
[----:B------:R-:W-:Y:S05]  /*1be70*/  BRA `(.L_x_934) ;  /* 0xffffff9800d87947 */ /* 0x000fea000383ffff */
.L_x_716:
[----:B------:R-:W-:Y:S01]  /*1be80*/  BSSY B0, `(.L_x_935) ;  /* 0x0000006000007945 */ /* 0x000fe20003800000 */
[----:B------:R-:W-:Y:S01]  /*1be90*/  PLOP3.LUT P6, PT, P6, PT, PT, 0x8, 0x0 ;  /* 0x000000000000781c */ /* 0x000fe200037ce170 */
[----:B------:R-:W-:-:S12]  /*1bea0*/  IMAD.MOV.U32 R15, RZ, RZ, -0x1 ;  /* 0xffffffffff0f7424 */ /* 0x000fd800078e00ff */
[----:B0-----:R-:W-:Y:S05]  /*1beb0*/  WARPSYNC.COLLECTIVE R15, `(.L_x_936) ;  /* 0x000000000f087348 */ /* 0x001fea0003c00000 */
[----:B------:R-:W-:Y:S01]  /*1bec0*/  VOTE.ANY R14, PT, P6 ;  /* 0x00000000000e7806 */ /* 0x000fe200030e0100 */
[----:B0-----:R-:W-:Y:S06]  /*1bed0*/  ENDCOLLECTIVE ;  /* 0x000000000000791b */ /* 0x001fec0003800000 */
.L_x_936:
[----:B------:R-:W-:Y:S05]  /*1bee0*/  BSYNC B0 ;  /* 0x0000000000007941 */ /* 0x000fea0003800000 */
.L_x_935:
[----:B------:R-:W-:Y:S02]  /*1bef0*/  IMAD.MOV.U32 R8, RZ, RZ, R14 ;  /* 0x000000ffff087224 */ /* 0x000fe400078e000e */
[----:B------:R-:W-:Y:S02]  /*1bf00*/  IMAD.MOV.U32 R13, RZ, RZ, R7 ;  /* 0x000000ffff0d7224 */ /* 0x000fe400078e0007 */
[----:B------:R-:W0:Y:S01]  /*1bf10*/  POPC R5, R8 ;  /* 0x0000000800057309 */ /* 0x000e220000000000 */
[----:B------:R-:W-:Y:S02]  /*1bf20*/  IMAD.MOV.U32 R11, RZ, RZ, 0x1f ;  /* 0x0000001fff0b7424 */ /* 0x000fe400078e00ff */
[----:B------:R-:W-:Y:S01]  /*1bf30*/  IMAD.MOV.U32 R15, RZ, RZ, -0x1 ;  /* 0xffffffffff0f7424 */ /* 0x000fe200078e00ff */
[----:B0-----:R-:W-:-:S07]  /*1bf40*/  MOV R12, R5 ;  /* 0x00000005000c7202 */ /* 0x001fce0000000f00 */
[----:B------:R-:W-:Y:S05]  /*1bf50*/  WARPSYNC.COLLECTIVE R15, `(.L_x_937) ;  /* 0x000000000f087348 */ /* 0x000fea0003c00000 */
[----:B------:R0:W1:Y:S02]  /*1bf60*/  SHFL.IDX P6, R14, R13, R12, R11 ;  /* 0x0000000c0d0e7389 */ /* 0x00006400000c000b */
[----:B01----:R-:W-:Y:S01]  /*1bf70*/  ENDCOLLECTIVE ;  /* 0x000000000000791b */ /* 0x003fe20003800000 */
.L_x_937:
[----:B------:R-:W-:Y:S01]  /*1bf80*/  MOV R13, R4 ;  /* 0x00000004000d7202 */ /* 0x000fe20000000f00 */
[----:B------:R-:W-:-:S07]  /*1bf90*/  IMAD.MOV.U32 R7, RZ, RZ, R14 ;  /* 0x000000ffff077224 */ /* 0x000fce00078e000e */
[----:B------:R-:W-:Y:S05]  /*1bfa0*/  WARPSYNC.COLLECTIVE R15, `(.L_x_938) ;  /* 0x000000000f087348 */ /* 0x000fea0003c00000 */
[----:B------:R0:W1:Y:S02]  /*1bfb0*/  SHFL.IDX P6, R14, R13, R12, R11 ;  /* 0x0000000c0d0e7389 */ /* 0x00006400000c000b */
[----:B01----:R-:W-:Y:S01]  /*1bfc0*/  ENDCOLLECTIVE ;  /* 0x000000000000791b */ /* 0x003fe20003800000 */
.L_x_938:
[----:B------:R-:W-:Y:S01]  /*1bfd0*/  IMAD.MOV.U32 R4, RZ, RZ, R14 ;  /* 0x000000ffff047224 */ /* 0x000fe200078e000e */
[----:B------:R-:W-:Y:S06]  /*1bfe0*/  BRA `(.L_x_939) ;  /* 0xffffff9800b87947 */ /* 0x000fec000383ffff */
.L_x_718:
[----:B------:R-:W-:Y:S01]  /*1bff0*/  BSSY B0, `(.L_x_940) ;  /* 0x0000007000007945 */ /* 0x000fe20003800000 */
[----:B------:R-:W-:Y:S01]  /*1c000*/  IMAD.MOV.U32 R13, RZ, RZ, R3 ;  /* 0x000000ffff0d7224 */ /* 0x000fe200078e0003 */
[----:B------:R-:W-:Y:S01]  /*1c010*/  MOV R15, 0xffffffff ;  /* 0xffffffff000f7802 */ /* 0x000fe20000000f00 */
[----:B------:R-:W-:-:S07]  /*1c020*/  IMAD.MOV.U32 R11, RZ, RZ, 0x1f ;  /* 0x0000001fff0b7424 */ /* 0x000fce00078e00ff */
[----:B0123--:R-:W-:Y:S05]  /*1c030*/  WARPSYNC.COLLECTIVE R15, `(.L_x_941) ;  /* 0x000000000f087348 */ /* 0x00ffea0003c00000 */
[----:B------:R4:W0:Y:S02]  /*1c040*/  SHFL.IDX P6, R14, R13, R12, R11 ;  /* 0x0000000c0d0e7389 */ /* 0x00082400000c000b */
[----:B01234-:R-:W-:Y:S01]  /*1c050*/  ENDCOLLECTIVE ;  /* 0x000000000000791b */ /* 0x01ffe20003800000 */
.L_x_941:
[----:B------:R-:W-:Y:S05]  /*1c060*/  BSYNC B0 ;  /* 0x0000000000007941 */ /* 0x000fea0003800000 */
.L_x_940:
[----:B------:R-:W-:Y:S01]  /*1c070*/  IMAD.MOV.U32 R24, RZ, RZ, R14 ;  /* 0x000000ffff187224 */ /* 0x000fe200078e000e */
[----:B------:R-:W-:Y:S06]  /*1c080*/  BRA `(.L_x_717) ;  /* 0xffffff9800a87947 */ /* 0x000fec000383ffff */
.L_x_722:
[----:B0-----:R0:W1:Y:S02]  /*1c090*/  SYNCS.PHASECHK.TRANS64.TRYWAIT P0, [R5+URZ+0x16820], R0 ;  /* 0x01682000050075a7 */ /* 0x001064000800017f */
[----:B-1----:R-:W-:Y:S05]  /*1c0a0*/  @!P0 NANOSLEEP.SYNCS 0x989680 ;  /* 0x009896800000895d */ /* 0x002fea0003900000 */
[----:B------:R-:W1:Y:S02]  /*1c0b0*/  @!P0 SYNCS.PHASECHK.TRANS64 P0, [R5+URZ+0x16820], R0 ;  /* 0x01682000050085a7 */ /* 0x000e64000800007f */
[----:B-1----:R-:W-:Y:S05]  /*1c0c0*/  @!P0 BRA `(.L_x_722) ;  /* 0xfffffffc00f08947 */ /* 0x002fea000383ffff */
[----:B------:R-:W-:Y:S05]  /*1c0d0*/  BRA `(.L_x_942) ;  /* 0xffffffa000007947 */ /* 0x000fea000383ffff */
.L_x_723:
[----:B------:R-:W1:Y:S01]  /*1c0e0*/  S2R R2, SR_TID.X ;  /* 0x0000000000027919 */ /* 0x000e620000002100 */
[----:B------:R-:W-:Y:S01]  /*1c0f0*/  BSSY B0, `(.L_x_943) ;  /* 0x000000a000007945 */ /* 0x000fe20003800000 */
[----:B------:R-:W-:Y:S01]  /*1c100*/  IMAD.MOV.U32 R12, RZ, RZ, RZ ;  /* 0x000000ffff0c7224 */ /* 0x000fe200078e00ff */
[----:B------:R-:W-:Y:S01]  /*1c110*/  MOV R11, 0x1f ;  /* 0x0000001f000b7802 */ /* 0x000fe20000000f00 */
[----:B------:R-:W-:Y:S01]  /*1c120*/  IMAD.MOV.U32 R15, RZ, RZ, -0x1 ;  /* 0xffffffffff0f7424 */ /* 0x000fe200078e00ff */
[----:B-1----:R-:W-:-:S04]  /*1c130*/  SHF.R.U32.HI R2, RZ, 0x5, R2 ;  /* 0x00000005ff027819 */ /* 0x002fc80000011602 */
[----:B------:R-:W-:-:S05]  /*1c140*/  LOP3.LUT R2, R2, 0x3, RZ, 0xc0, !PT ;  /* 0x0000000302027812 */ /* 0x000fca00078ec0ff */
[----:B------:R-:W-:-:S07]  /*1c150*/  IMAD.MOV.U32 R13, RZ, RZ, R2 ;  /* 0x000000ffff0d7224 */ /* 0x000fce00078e0002 */
[----:B0-2-4-:R-:W-:Y:S05]  /*1c160*/  WARPSYNC.COLLECTIVE R15, `(.L_x_944) ;  /* 0x000000000f087348 */ /* 0x015fea0003c00000 */
[----:B------:R1:W3:Y:S02]  /*1c170*/  SHFL.IDX P6, R14, R13, R12, R11 ;  /* 0x0000000c0d0e7389 */ /* 0x0002e400000c000b */
[----:B01234-:R-:W-:Y:S01]  /*1c180*/  ENDCOLLECTIVE ;  /* 0x000000000000791b */ /* 0x01ffe20003800000 */
.L_x_944:
[----:B------:R-:W-:Y:S05]  /*1c190*/  BSYNC B0 ;  /* 0x0000000000007941 */ /* 0x000fea0003800000 */
.L_x_943:
[----:B------:R-:W-:Y:S05]  /*1c1a0*/  BRA `(.L_x_945) ;  /* 0xffffff9c00e87947 */ /* 0x000fea000383ffff */
.L_x_724:
[----:B------:R-:W-:Y:S01]  /*1c1b0*/  BSSY B0, `(.L_x_946) ;  /* 0x0000006000007945 */ /* 0x000fe20003800000 */
[----:B------:R-:W-:-:S07]  /*1c1c0*/  IMAD.MOV.U32 R15, RZ, RZ, -0x1 ;  /* 0xffffffffff0f7424 */ /* 0x000fce00078e00ff */
[----:B0-2-4-:R-:W-:Y:S05]  /*1c1d0*/  WARPSYNC.COLLECTIVE R15, `(.L_x_947) ;  /* 0x000000000f0c7348 */ /* 0x015fea0003c00000 */
[----:B------:R-:W-:Y:S02]  /*1c1e0*/  ELECT P6, UR62, PT ;  /* 0x00000000003e782f */ /* 0x000fe400038c0000 */
[----:B------:R-:W-:Y:S01]  /*1c1f0*/  MOV R14, UR62 ;  /* 0x0000003e000e7c02 */ /* 0x000fe20008000f00 */
[----:B0-2-4-:R-:W-:Y:S10]  /*1c200*/  ENDCOLLECTIVE ;  /* 0x000000000000791b */ /* 0x015ff40003800000 */
.L_x_947:
[----:B------:R-:W-:Y:S05]  /*1c210*/  BSYNC B0 ;  /* 0x0000000000007941 */ /* 0x000fea0003800000 */
.L_x_946:
[----:B------:R-:W-:Y:S05]  /*1c220*/  BRA `(.L_x_948) ;  /* 0xffffff9c00dc7947 */ /* 0x000fea000383ffff */
.L_x_726:
[----:B0-----:R0:W1:Y:S02]  /*1c230*/  SYNCS.PHASECHK.TRANS64.TRYWAIT P1, [R3+URZ+0x16840], R2 ;  /* 0x01684002030075a7 */ /* 0x001064000802017f */
[----:B-1----:R-:W-:Y:S05]  /*1c240*/  @!P1 NANOSLEEP.SYNCS 0x989680 ;  /* 0x009896800000995d */ /* 0x002fea0003900000 */
[----:B------:R-:W1:Y:S02]  /*1c250*/  @!P1 SYNCS.PHASECHK.TRANS64 P1, [R3+URZ+0x16840], R2 ;  /* 0x01684002030095a7 */ /* 0x000e64000802007f */
[----:B-1----:R-:W-:Y:S05]  /*1c260*/  @!P1 BRA `(.L_x_726) ;  /* 0xfffffffc00f09947 */ /* 0x002fea000383ffff */
[----:B------:R-:W-:Y:S05]  /*1c270*/  BRA `(.L_x_949) ;  /* 0xffffff9c00fc7947 */ /* 0x000fea000383ffff */
.L_x_728:
[----:B-1----:R1:W3:Y:S02]  /*1c280*/  SYNCS.PHASECHK.TRANS64.TRYWAIT P1, [R5+URZ+0x16840], R0 ;  /* 0x01684000050075a7 */ /* 0x0022e4000802017f */
[----:B---3--:R-:W-:Y:S05]  /*1c290*/  @!P1 NANOSLEEP.SYNCS 0x989680 ;  /* 0x009896800000995d */ /* 0x008fea0003900000 */
[----:B------:R-:W3:Y:S02]  /*1c2a0*/  @!P1 SYNCS.PHASECHK.TRANS64 P1, [R5+URZ+0x16840], R0 ;  /* 0x01684000050095a7 */ /* 0x000ee4000802007f */
[----:B---3--:R-:W-:Y:S05]  /*1c2b0*/  @!P1 BRA `(.L_x_728) ;  /* 0xfffffffc00f09947 */ /* 0x008fea000383ffff */
[----:B------:R-:W-:Y:S05]  /*1c2c0*/  BRA `(.L_x_950) ;  /* 0xffffffa000087947 */ /* 0x000fea000383ffff */
.L_x_730:
[----:B---3--:R3:W0:Y:S02]  /*1c2d0*/  SYNCS.PHASECHK.TRANS64.TRYWAIT P1, [R3+URZ+0x16860], R2 ;  /* 0x01686002030075a7 */ /* 0x008624000802017f */
[----:B0-----:R-:W-:Y:S05]  /*1c2e0*/  @!P1 NANOSLEEP.SYNCS 0x989680 ;  /* 0x009896800000995d */ /* 0x001fea0003900000 */
[----:B------:R-:W0:Y:S02]  /*1c2f0*/  @!P1 SYNCS.PHASECHK.TRANS64 P1, [R3+URZ+0x16860], R2 ;  /* 0x01686002030095a7 */ /* 0x000e24000802007f */
[----:B0-----:R-:W-:Y:S05]  /*1c300*/  @!P1 BRA `(.L_x_730) ;  /* 0xfffffffc00f09947 */ /* 0x001fea000383ffff */
[----:B------:R-:W-:Y:S05]  /*1c310*/  BRA `(.L_x_951) ;  /* 0xffffffa000047947 */ /* 0x000fea000383ffff */
.L_x_952:
        /* <DEDUP_REMOVED lines=14> */
.L_x_3168:


//--------------------- .text._ZN7cutlass13device_kernelIN5flash11enable_sm90INS1_16FlashAttnFwdSm90INS1_25CollectiveMainloopFwdSm90ILi2EN4cute5tupleIJNS5_1CILi1EEES8_S8_EEENS6_IJNS7_ILi192EEENS7_ILi128EEENS7_ILi64EEEEEELi64ENS_6half_tEfNS_4arch4Sm90ELb0ELb1ELb0ELb0ELb1ELb0ELb0ELb1ELb1ELb1ELb1ELb0EEENS1_21CollectiveEpilogueFwdINS6_IJSA_SC_SB_EEES9_SE_SG_Li384ELb0ELb1ELb1ELb0EEENS1_19SingleTileSchedulerILb0ELb1ELb1ELi192EEEEEEEEEvNT_6ParamsE --------------------------
	.section	.text._ZN7cutlass13device_kernelIN5flash11enable_sm90INS1_16FlashAttnFwdSm90INS1_25CollectiveMainloopFwdSm90ILi2EN4cute5tupleIJNS5_1CILi1EEES8_S8_EEENS6_IJNS7_ILi192EEENS7_ILi128EEENS7_ILi64EEEEEELi64ENS_6half_tEfNS_4arch4Sm90ELb0ELb1ELb0ELb0ELb1ELb0ELb0ELb1ELb1ELb1ELb1ELb0EEENS1_21CollectiveEpilogueFwdINS6_IJSA_SC_SB_EEES9_SE_SG_Li384ELb0ELb1ELb1ELb0EEENS1_19SingleTileSchedulerILb0ELb1ELb1ELi192EEEEEEEEEvNT_6ParamsE,"ax",@progbits
	.align	128
.text._ZN7cutlass13device_kernelIN5flash11enable_sm90INS1_16FlashAttnFwdSm90INS1_25CollectiveMainloopFwdSm90ILi2EN4cute5tupleIJNS5_1CILi1EEES8_S8_EEENS6_IJNS7_ILi192EEENS7_ILi128EEENS7_ILi64EEEEEELi64ENS_6half_tEfNS_4arch4Sm90ELb0ELb1ELb0ELb0ELb1ELb0ELb0ELb1ELb1ELb1ELb1ELb0EEENS1_21CollectiveEpilogueFwdINS6_IJSA_SC_SB_EEES9_SE_SG_Li384ELb0ELb1ELb1ELb0EEENS1_19SingleTileSchedulerILb0ELb1ELb1ELi192EEEEEEEEEvNT_6ParamsE:
        .type           _ZN7cutlass13device_kernelIN5flash11enable_sm90INS1_16FlashAttnFwdSm90INS1_25CollectiveMainloopFwdSm90ILi2EN4cute5tupleIJNS5_1CILi1EEES8_S8_EEENS6_IJNS7_ILi192EEENS7_ILi128EEENS7_ILi64EEEEEELi64ENS_6half_tEfNS_4arch4Sm90ELb0ELb1ELb0ELb0ELb1ELb0ELb0ELb1ELb1ELb1ELb1ELb0EEENS1_21CollectiveEpilogueFwdINS6_IJSA_SC_SB_EEES9_SE_SG_Li384ELb0ELb1ELb1ELb0EEENS1_19SingleTileSchedulerILb0ELb1ELb1ELi192EEEEEEEEEvNT_6ParamsE,@function
        .size           _ZN7cutlass13device_kernelIN5flash11enable_sm90INS1_16FlashAttnFwdSm90INS1_25CollectiveMainloopFwdSm90ILi2EN4cute5tupleIJNS5_1CILi1EEES8_S8_EEENS6_IJNS7_ILi192EEENS7_ILi128EEENS7_ILi64EEEEEELi64ENS_6half_tEfNS_4arch4Sm90ELb0ELb1ELb0ELb0ELb1ELb0ELb0ELb1ELb1ELb1ELb1ELb0EEENS1_21CollectiveEpilogueFwdINS6_IJSA_SC_SB_EEES9_SE_SG_Li384ELb0ELb1ELb1ELb0EEENS1_19SingleTileSchedulerILb0ELb1ELb1ELi192EEEEEEEEEvNT_6ParamsE,(.L_x_3169 - _ZN7cutlass13device_kernelIN5flash11enable_sm90INS1_16FlashAttnFwdSm90INS1_25CollectiveMainloopFwdSm90ILi2EN4cute5tupleIJNS5_1CILi1EEES8_S8_EEENS6_IJNS7_ILi192EEENS7_ILi128EEENS7_ILi64EEEEEELi64ENS_6half_tEfNS_4arch4Sm90ELb0ELb1ELb0ELb0ELb1ELb0ELb0ELb1ELb1ELb1ELb1ELb0EEENS1_21CollectiveEpilogueFwdINS6_IJSA_SC_SB_EEES9_SE_SG_Li384ELb0ELb1ELb1ELb0EEENS1_19SingleTileSchedulerILb0ELb1ELb1ELi192EEEEEEEEEvNT_6ParamsE)
        .other          _ZN7cutlass13device_kernelIN5flash11enable_sm90INS1_16FlashAttnFwdSm90INS1_25CollectiveMainloopFwdSm90ILi2EN4cute5tupleIJNS5_1CILi1EEES8_S8_EEENS6_IJNS7_ILi192EEENS7_ILi128EEENS7_ILi64EEEEEELi64ENS_6half_tEfNS_4arch4Sm90ELb0ELb1ELb0ELb0ELb1ELb0ELb0ELb1ELb1ELb1ELb1ELb0EEENS1_21CollectiveEpilogueFwdINS6_IJSA_SC_SB_EEES9_SE_SG_Li384ELb0ELb1ELb1ELb0EEENS1_19SingleTileSchedulerILb0ELb1ELb1ELi192EEEEEEEEEvNT_6ParamsE,@"STO_CUDA_ENTRY STV_DEFAULT"
_ZN7cutlass13device_kernelIN5flash11enable_sm90INS1_16FlashAttnFwdSm90INS1_25CollectiveMainloopFwdSm90ILi2EN4cute5tupleIJNS5_1CILi1EEES8_S8_EEENS6_IJNS7_ILi192EEENS7_ILi128EEENS7_ILi64EEEEEELi64ENS_6half_tEfNS_4arch4Sm90ELb0ELb1ELb0ELb0ELb1ELb0ELb0ELb1ELb1ELb1ELb1ELb0EEENS1_21CollectiveEpilogueFwdINS6_IJSA_SC_SB_EEES9_SE_SG_Li384ELb0ELb1ELb1ELb0EEENS1_19SingleTileSchedulerILb0ELb1ELb1ELi192EEEEEEEEEvNT_6ParamsE:
        /* <DEDUP_REMOVED lines=45> */
.L_x_953:
        /* <DEDUP_REMOVED lines=22> */
.L_x_954:
        /* <DEDUP_REMOVED lines=18> */
.L_x_955:
        /* <DEDUP_REMOVED lines=22> */
.L_x_956:
        /* <DEDUP_REMOVED lines=23> */
.L_x_957:
        /* <DEDUP_REMOVED lines=9> */
.L_x_960:
        /* <DEDUP_REMOVED lines=21> */
[----:B------:R-:W0:Y:S01]  /*0a00*/  LDC.64 R2, c[0x0][0x418] ;  /* 0x00010600ff027b82 */ /* 0x000e220000000a00 */
[----:B------:R-:W-:Y:S01]  /*0a10*/  ULDC UR4, c[0x0][0x448] ;  /* 0x0001120000047ab9 */ /* 0x000fe20000000800 */
[----:B------:R-:W-:Y:S01]  /*0a20*/  VIADD R16, R23, 0xffffff80 ;  /* 0xffffff8017107836 */ /* 0x000fe20000000000 */
[----:B------:R-:W-:-:S03]  /*0a30*/  UISETP.NE.AND UP0, UPT, UR4, 0x1, UPT ;  /* 0x000000010400788c */ /* 0x000fc6000bf05270 */
[----:B------:R-:W-:Y:S01]  /*0a40*/  ULDC.64 UR4, c[0x0][0x9e0] ;  /* 0x0002780000047ab9 */ /* 0x000fe20000000a00 */
[----:B------:R-:W-:Y:S01]  /*0a50*/  UP2UR UR40, UPR, URZ, 0x1 ;  /* 0x000000013f287883 */ /* 0x000fe20008000000 */
[----:B------:R-:W1:Y:S06]  /*0a60*/  LDC R22, c[0x0][0x288] ;  /* 0x0000a200ff167b82 */ /* 0x000e6c0000000800 */
[----:B------:R-:W-:Y:S01]  /*0a70*/  @UP0 ULDC UR9, c[0x0][0x44c] ;  /* 0x0001130000090ab9 */ /* 0x000fe20000000800 */
[----:B------:R-:W-:Y:S01]  /*0a80*/  @UP0 ULDC UR11, c[0x0][0x450] ;  /* 0x00011400000b0ab9 */ /* 0x000fe20000000800 */
[----:B------:R-:W2:Y:S08]  /*0a90*/  LDC R17, c[0x0][0x424] ;  /* 0x00010900ff117b82 */ /* 0x000eb00000000800 */
[----:B------:R-:W3:Y:S01]  /*0aa0*/  S2UR UR45, SR_CTAID.X ;  /* 0x00000000002d79c3 */ /* 0x000ee20000002500 */
[----:B0-----:R-:W-:-:S04]  /*0ab0*/  ISETP.NE.U32.AND P0, PT, R2, RZ, PT ;  /* 0x000000ff0200720c */ /* 0x001fc80003f05070 */
[----:B------:R-:W-:-:S03]  /*0ac0*/  ISETP.NE.AND.EX P0, PT, R3, RZ, PT, P0 ;  /* 0x000000ff0300720c */ /* 0x000fc60003f05300 */
[----:B------:R-:W0:Y:S01]  /*0ad0*/  LDC R4, c[0x0][0x2f0] ;  /* 0x0000bc00ff047b82 */ /* 0x000e220000000800 */
[----:B-1----:R-:W-:Y:S02]  /*0ae0*/  IADD3 R0, -R22, 0x1, RZ ;  /* 0x0000000116007810 */ /* 0x002fe40007ffe1ff */
[----:B--2---:R-:W-:Y:S01]  /*0af0*/  SEL R17, R17, 0x1, P0 ;  /* 0x0000000111117807 */ /* 0x004fe20000000000 */
[----:B---3--:R-:W-:-:S04]  /*0b00*/  UIMAD UR45, UR45, 0xc0, URZ ;  /* 0x000000c02d2d78a4 */ /* 0x008fc8000f8e023f */
[----:B------:R-:W-:Y:S02]  /*0b10*/  @UP0 UIADD3 UR8, UR45, 0xbf, URZ ;  /* 0x000000bf2d080890 */ /* 0x000fe4000fffe03f */
[----:B------:R-:W-:Y:S01]  /*0b20*/  UIADD3 UR7, UR45, 0xbf, URZ ;  /* 0x000000bf2d077890 */ /* 0x000fe2000fffe03f */
[----:B0-----:R-:W-:Y:S01]  /*0b30*/  IMAD R0, R17, R4, R0 ;  /* 0x0000000411007224 */ /* 0x001fe200078e0200 */
[----:B------:R-:W-:-:S04]  /*0b40*/  UIMAD.WIDE.U32 UR8, UR8, UR9, URZ ;  /* 0x00000009080872a5 */ /* 0x000fc8000f8e003f */
[----:B------:R-:W-:Y:S01]  /*0b50*/  R2UR UR10, R0 ;  /* 0x00000000000a72ca */ /* 0x000fe200000e0000 */
[----:B------:R-:W-:Y:S02]  /*0b60*/  @UP0 USHF.R.U32.HI UR7, URZ, UR11, UR9 ;  /* 0x0000000b3f070299 */ /* 0x000fe40008011609 */
[----:B------:R-:W-:-:S04]  /*0b70*/  UISETP.GE.AND UP0, UPT, UR5, 0x1, UPT ;  /* 0x000000010500788c */ /* 0x000fc8000bf06270 */
[----:B------:R-:W-:Y:S02]  /*0b80*/  UP2UR UR44, UPR, URZ, 0x1 ;  /* 0x000000013f2c7883 */ /* 0x000fe40008000000 */
[----:B------:R-:W-:-:S04]  /*0b90*/  PLOP3.LUT P0, PT, PT, PT, UP0, 0x40, 0x0 ;  /* 0x000000000000781c */ /* 0x000fc80003f0e808 */
[----:B------:R-:W-:-:S04]  /*0ba0*/  UIADD3 UR7, UR10, UR7, URZ ;  /* 0x000000070a077290 */ /* 0x000fc8000fffe03f */
[----:B------:R-:W-:-:S06]  /*0bb0*/  UIADD3 UR4, UR7, UR4, URZ ;  /* 0x0000000407047290 */ /* 0x000fcc000fffe03f */
[----:B------:R-:W-:Y:S01]  /*0bc0*/  IMAD.U32 R0, RZ, RZ, UR4 ;  /* 0x00000004ff007e24 */ /* 0x000fe2000f8e00ff */
[----:B------:R-:W-:Y:S06]  /*0bd0*/  @P0 BRA `(.L_x_962) ;  /* 0x0000000000400947 */ /* 0x000fec0003800000 */
[----:B------:R-:W-:Y:S01]  /*0be0*/  ISETP.LT.AND P0, PT, RZ, UR7, PT ;  /* 0x00000007ff007c0c */ /* 0x000fe2000bf01270 */
[----:B------:R-:W-:-:S12]  /*0bf0*/  UIADD3 UR4, UR7, -0x1, URZ ;  /* 0xffffffff07047890 */ /* 0x000fd8000fffe03f */
[----:B------:R-:W-:Y:S05]  /*0c00*/  @P0 BRA `(.L_x_963) ;  /* 0x00000000001c0947 */ /* 0x000fea0003800000 */
[----:B------:R-:W-:Y:S02]  /*0c10*/  UISETP.NE.AND UP0, UPT, UR5, 0x1, UPT ;  /* 0x000000010500788c */ /* 0x000fe4000bf05270 */
[----:B------:R-:W-:-:S09]  /*0c20*/  UIADD3 UR4, -UR7, URZ, URZ ;  /* 0x0000003f07047290 */ /* 0x000fd2000fffe13f */
[----:B------:R-:W-:Y:S02]  /*0c30*/  @UP0 ULDC.64 UR10, c[0x0][0x9e8] ;  /* 0x00027a00000a0ab9 */ /* 0x000fe40000000a00 */
[----:B------:R-:W-:-:S04]  /*0c40*/  UIMAD.WIDE.U32 UR8, UR4, UR10, URZ ;  /* 0x0000000a040872a5 */ /* 0x000fc8000f8e003f */
[----:B------:R-:W-:-:S04]  /*0c50*/  @UP0 USHF.R.U32.HI UR4, URZ, UR11, UR9 ;  /* 0x0000000b3f040299 */ /* 0x000fc80008011609 */
[----:B------:R-:W-:Y:S01]  /*0c60*/  ULOP3.LUT UR4, URZ, UR4, URZ, 0x33, !UPT ;  /* 0x000000043f047292 */ /* 0x000fe2000f8e333f */
[----:B------:R-:W-:Y:S11]  /*0c70*/  BRA `(.L_x_964) ;  /* 0x0000000000107947 */ /* 0x000ff60003800000 */
.L_x_963:
[----:B------:R-:W-:-:S11]  /*0c80*/  UISETP.NE.AND UP0, UPT, UR5, 0x1, UPT ;  /* 0x000000010500788c */ /* 0x000fd6000bf05270 */
[----:B------:R-:W-:Y:S02]  /*0c90*/  @UP0 ULDC.64 UR10, c[0x0][0x9e8] ;  /* 0x00027a00000a0ab9 */ /* 0x000fe40000000a00 */
[----:B------:R-:W-:-:S04]  /*0ca0*/  UIMAD.WIDE.U32 UR8, UR4, UR10, URZ ;  /* 0x0000000a040872a5 */ /* 0x000fc8000f8e003f */
[----:B------:R-:W-:-:S12]  /*0cb0*/  @UP0 USHF.R.U32.HI UR4, URZ, UR11, UR9 ;  /* 0x0000000b3f040299 */ /* 0x000fd80008011609 */
.L_x_964:
[----:B------:R-:W-:-:S06]  /*0cc0*/  UIMAD UR4, UR4, UR5, UR5 ;  /* 0x00000005040472a4 */ /* 0x000fcc000f8e0205 */
[----:B------:R-:W-:-:S07]  /*0cd0*/  VIMNMX R0, R0, UR4, PT ;  /* 0x0000000400007c48 */ /* 0x000fce000bfe0100 */
.L_x_962:
[----:B------:R-:W-:Y:S01]  /*0ce0*/  UISETP.NE.AND UP0, UPT, UR40, URZ, UPT ;  /* 0x0000003f2800728c */ /* 0x000fe2000bf05270 */
[CC--:B------:R-:W-:Y:S01]  /*0cf0*/  IMAD R22, R17.reuse, R4.reuse, -R22 ;  /* 0x0000000411167224 */ /* 0x0c0fe200078e0a16 */
[----:B------:R-:W-:Y:S01]  /*0d00*/  UMOV UR4, UR45 ;  /* 0x0000002d00047c82 */ /* 0x000fe20008000000 */
[----:B------:R-:W-:Y:S02]  /*0d10*/  VIADD R2, R0, 0x7f ;  /* 0x0000007f00027836 */ /* 0x000fe40000000000 */
[----:B------:R-:W-:Y:S01]  /*0d20*/  IMAD R0, R17, R4, 0x7f ;  /* 0x0000007f11007424 */ /* 0x000fe200078e0204 */
[----:B------:R-:W-:Y:S02]  /*0d30*/  R2UR UR7, R22 ;  /* 0x00000000160772ca */ /* 0x000fe400000e0000 */
[----:B------:R-:W-:Y:S02]  /*0d40*/  SHF.R.S32.HI R5, RZ, 0x1f, R2 ;  /* 0x0000001fff057819 */ /* 0x000fe40000011402 */
[----:B------:R-:W-:Y:S01]  /*0d50*/  SHF.R.S32.HI R3, RZ, 0x1f, R0 ;  /* 0x0000001fff037819 */ /* 0x000fe20000011400 */
[----:B------:R-:W-:Y:S01]  /*0d60*/  @UP0 ULDC UR8, c[0x0][0x44c] ;  /* 0x0001130000080ab9 */ /* 0x000fe20000000800 */
[----:B------:R-:W-:Y:S01]  /*0d70*/  @UP0 ULDC UR10, c[0x0][0x450] ;  /* 0x00011400000a0ab9 */ /* 0x000fe20000000800 */
[----:B------:R-:W-:Y:S01]  /*0d80*/  UIMAD.WIDE.U32 UR8, UR45, UR8, URZ ;  /* 0x000000082d0872a5 */ /* 0x000fe2000f8e003f */
[----:B------:R-:W-:-:S02]  /*0d90*/  LEA.HI R5, R5, R2, RZ, 0x7 ;  /* 0x0000000205057211 */ /* 0x000fc400078f38ff */
[----:B------:R-:W-:Y:S01]  /*0da0*/  LEA.HI R3, R3, R0, RZ, 0x7 ;  /* 0x0000000003037211 */ /* 0x000fe200078f38ff */
[----:B------:R-:W-:Y:S01]  /*0db0*/  @UP0 USHF.R.U32.HI UR4, URZ, UR10, UR9 ;  /* 0x0000000a3f040299 */ /* 0x000fe20008011609 */
[----:B------:R-:W-:Y:S01]  /*0dc0*/  SHF.R.S32.HI R0, RZ, 0x7, R5 ;  /* 0x00000007ff007819 */ /* 0x000fe20000011405 */
[----:B------:R-:W-:Y:S01]  /*0dd0*/  UISETP.GE.AND UP0, UPT, UR5, 0x1, UPT ;  /* 0x000000010500788c */ /* 0x000fe2000bf06270 */
[----:B------:R-:W-:Y:S01]  /*0de0*/  SHF.R.S32.HI R3, RZ, 0x7, R3 ;  /* 0x00000007ff037819 */ /* 0x000fe20000011403 */
[----:B------:R-:W-:-:S03]  /*0df0*/  UIADD3 UR4, UR7, UR4, URZ ;  /* 0x0000000407047290 */ /* 0x000fc6000fffe03f */
[----:B------:R-:W-:Y:S01]  /*0e00*/  ULDC UR7, c[0x0][0x9dc] ;  /* 0x0002770000077ab9 */ /* 0x000fe20000000800 */
[----:B------:R-:W-:Y:S01]  /*0e10*/  PLOP3.LUT P0, PT, PT, PT, UP0, 0x40, 0x0 ;  /* 0x000000000000781c */ /* 0x000fe20003f0e808 */
[----:B------:R-:W-:Y:S01]  /*0e20*/  UIADD3 UR7, UR4, -UR7, URZ ;  /* 0x8000000704077290 */ /* 0x000fe2000fffe03f */
[----:B------:R-:W-:-:S11]  /*0e30*/  VIMNMX R19, R3, R0, PT ;  /* 0x0000000003137248 */ /* 0x000fd60003fe0100 */
[----:B------:R-:W-:Y:S05]  /*0e40*/  @P0 BRA `(.L_x_965) ;  /* 0x0000000000440947 */ /* 0x000fea0003800000 */
[----:B------:R-:W-:-:S06]  /*0e50*/  UISETP.GT.AND UP0, UPT, UR4, -0x1, UPT ;  /* 0xffffffff0400788c */ /* 0x000fcc000bf04270 */
[----:B------:R-:W-:-:S13]  /*0e60*/  PLOP3.LUT P0, PT, PT, PT, UP0, 0x80, 0x0 ;  /* 0x000000000000781c */ /* 0x000fda0003f0f008 */
[----:B------:R-:W-:Y:S05]  /*0e70*/  @P0 BRA `(.L_x_966) ;  /* 0x00000000001c0947 */ /* 0x000fea0003800000 */
[----:B------:R-:W-:Y:S02]  /*0e80*/  UISETP.NE.AND UP0, UPT, UR5, 0x1, UPT ;  /* 0x000000010500788c */ /* 0x000fe4000bf05270 */
[----:B------:R-:W-:-:S09]  /*0e90*/  ULOP3.LUT UR4, URZ, UR4, URZ, 0x33, !UPT ;  /* 0x000000043f047292 */ /* 0x000fd2000f8e333f */
[----:B------:R-:W-:Y:S02]  /*0ea0*/  @UP0 ULDC.64 UR10, c[0x0][0x9e8] ;  /* 0x00027a00000a0ab9 */ /* 0x000fe40000000a00 */
[----:B------:R-:W-:-:S04]  /*0eb0*/  UIMAD.WIDE.U32 UR8, UR4, UR10, URZ ;  /* 0x0000000a040872a5 */ /* 0x000fc8000f8e003f */
[----:B------:R-:W-:-:S04]  /*0ec0*/  @UP0 USHF.R.U32.HI UR4, URZ, UR11, UR9 ;  /* 0x0000000b3f040299 */ /* 0x000fc80008011609 */
[----:B------:R-:W-:Y:S01]  /*0ed0*/  ULOP3.LUT UR4, URZ, UR4, URZ, 0x33, !UPT ;  /* 0x000000043f047292 */ /* 0x000fe2000f8e333f */
[----:B------:R-:W-:Y:S11]  /*0ee0*/  BRA `(.L_x_967) ;  /* 0x0000000000107947 */ /* 0x000ff60003800000 */
.L_x_966:
[----:B------:R-:W-:-:S11]  /*0ef0*/  UISETP.NE.AND UP0, UPT, UR5, 0x1, UPT ;  /* 0x000000010500788c */ /* 0x000fd6000bf05270 */
[----:B------:R-:W-:Y:S02]  /*0f00*/  @UP0 ULDC.64 UR10, c[0x0][0x9e8] ;  /* 0x00027a00000a0ab9 */ /* 0x000fe40000000a00 */
[----:B------:R-:W-:-:S04]  /*0f10*/  UIMAD.WIDE.U32 UR8, UR4, UR10, URZ ;  /* 0x0000000a040872a5 */ /* 0x000fc8000f8e003f */
[----:B------:R-:W-:-:S12]  /*0f20*/  @UP0 USHF.R.U32.HI UR4, URZ, UR11, UR9 ;  /* 0x0000000b3f040299 */ /* 0x000fd80008011609 */
.L_x_967:
[----:B------:R-:W-:-:S04]  /*0f30*/  UIMAD UR4, UR4, UR5, URZ ;  /* 0x00000005040472a4 */ /* 0x000fc8000f8e023f */
[----:B------:R-:W-:-:S04]  /*0f40*/  UISETP.LT.AND UP0, UPT, UR7, UR4, UPT ;  /* 0x000000040700728c */ /* 0x000fc8000bf01270 */
[----:B------:R-:W-:-:S12]  /*0f50*/  USEL UR7, UR7, UR4, !UP0 ;  /* 0x0000000407077287 */ /* 0x000fd8000c000000 */
.L_x_965:
[----:B------:R-:W-:Y:S02]  /*0f60*/  USHF.R.S32.HI UR4, URZ, 0x1f, UR7 ;  /* 0x0000001f3f047899 */ /* 0x000fe40008011407 */
[----:B------:R-:W-:Y:S02]  /*0f70*/  USHF.R.U32.HI UR10, URZ, 0x10, UR6 ;  /* 0x000000103f0a7899 */ /* 0x000fe40008011606 */
[----:B------:R-:W-:Y:S02]  /*0f80*/  ULEA.HI UR4, UR4, UR7, URZ, 0x7 ;  /* 0x0000000704047291 */ /* 0x000fe4000f8f383f */
[----:B------:R-:W-:Y:S02]  /*0f90*/  ULOP3.LUT UR41, UR6, 0xffff, URZ, 0xc0, !UPT ;  /* 0x0000ffff06297892 */ /* 0x000fe4000f8ec03f */
[----:B------:R-:W-:-:S04]  /*0fa0*/  USHF.R.S32.HI UR4, URZ, 0x7, UR4 ;  /* 0x000000073f047899 */ /* 0x000fc80008011404 */
[----:B------:R-:W-:-:S04]  /*0fb0*/  UISETP.LT.AND UP0, UPT, URZ, UR4, UPT ;  /* 0x000000043f00728c */ /* 0x000fc8000bf01270 */
[----:B------:R-:W-:Y:S02]  /*0fc0*/  USEL UR9, URZ, UR4, !UP0 ;  /* 0x000000043f097287 */ /* 0x000fe4000c000000 */
[----:B------:R-:W-:Y:S01]  /*0fd0*/  UISETP.NE.AND UP0, UPT, UR10, URZ, UPT ;  /* 0x0000003f0a00728c */ /* 0x000fe2000bf05270 */
[----:B------:R-:W-:-:S03]  /*0fe0*/  UMOV UR4, URZ ;  /* 0x0000003f00047c82 */ /* 0x000fc60008000000 */
[----:B------:R-:W-:-:S07]  /*0ff0*/  ISETP.GT.AND P0, PT, R19, UR9, PT ;  /* 0x0000000913007c0c */ /* 0x000fce000bf04270 */
[----:B------:R-:W-:-:S06]  /*1000*/  @!UP0 ULDC UR10, c[0x0][0x9f0] ;  /* 0x00027c00000a8ab9 */ /* 0x000fcc0000000800 */
[----:B------:R-:W-:Y:S05]  /*1010*/  @!P0 BRA `(.L_x_968) ;  /* 0x00000000008c8947 */ /* 0x000fea0003800000 */
[----:B------:R-:W-:Y:S01]  /*1020*/  IMAD.U32 R4, RZ, RZ, UR10 ;  /* 0x0000000aff047e24 */ /* 0x000fe2000f8e00ff */
[----:B------:R-:W-:-:S04]  /*1030*/  UMOV UR4, URZ ;  /* 0x0000003f00047c82 */ /* 0x000fc80008000000 */
[----:B------:R-:W-:-:S04]  /*1040*/  IABS R0, R4 ;  /* 0x0000000400007213 */ /* 0x000fc80000000000 */
[----:B------:R-:W-:Y:S02]  /*1050*/  R2UR UR11, R0 ;  /* 0x00000000000b72ca */ /* 0x000fe400000e0000 */
[----:B------:R-:W-:Y:S02]  /*1060*/  IADD3 R0, R4, -0x1, R19 ;  /* 0xffffffff04007810 */ /* 0x000fe40007ffe013 */
[----:B------:R-:W-:Y:S02]  /*1070*/  IABS R4, R4 ;  /* 0x0000000400047213 */ /* 0x000fe40000000000 */
[----:B------:R-:W-:-:S03]  /*1080*/  R2UR UR6, R0 ;  /* 0x00000000000672ca */ /* 0x000fc600000e0000 */
[----:B------:R-:W-:-:S04]  /*1090*/  IMAD.MOV R4, RZ, RZ, -R4 ;  /* 0x000000ffff047224 */ /* 0x000fc800078e0a04 */
[----:B------:R-:W0:Y:S06]  /*10a0*/  I2F.RP R2, UR11 ;  /* 0x0000000b00027d06 */ /* 0x000e2c0008209400 */
[----:B------:R-:W-:-:S06]  /*10b0*/  UIADD3 UR6, -UR9, UR6, URZ ;  /* 0x0000000609067290 */ /* 0x000fcc000fffe13f */
[----:B------:R-:W-:Y:S01]  /*10c0*/  IMAD.U32 R0, RZ, RZ, UR6 ;  /* 0x00000006ff007e24 */ /* 0x000fe2000f8e00ff */
[----:B------:R-:W-:Y:S01]  /*10d0*/  ULOP3.LUT UR6, UR6, UR10, URZ, 0x3c, !UPT ;  /* 0x0000000a06067292 */ /* 0x000fe2000f8e3c3f */
[----:B0-----:R-:W0:Y:S03]  /*10e0*/  MUFU.RCP R2, R2 ;  /* 0x0000000200027308 */ /* 0x001e260000001000 */
[----:B------:R-:W-:-:S04]  /*10f0*/  IABS R0, R0 ;  /* 0x0000000000007213 */ /* 0x000fc80000000000 */
[----:B------:R-:W-:Y:S01]  /*1100*/  R2UR UR8, R0 ;  /* 0x00000000000872ca */ /* 0x000fe200000e0000 */
[----:B------:R-:W-:Y:S02]  /*1110*/  IMAD.MOV.U32 R0, RZ, RZ, R4 ;  /* 0x000000ffff007224 */ /* 0x000fe400078e0004 */
[----:B0-----:R-:W-:-:S06]  /*1120*/  VIADD R3, R2, 0xffffffe ;  /* 0x0ffffffe02037836 */ /* 0x001fcc0000000000 */
        /* <DEDUP_REMOVED lines=18> */
.L_x_968:
[----:B------:R-:W-:Y:S02]  /*1250*/  UIMAD UR41, UR41, UR4, UR9 ;  /* 0x00000004292972a4 */ /* 0x000fe4000f8e0209 */
[----:B------:R-:W-:Y:S01]  /*1260*/  IMAD.U32 R0, RZ, RZ, UR4 ;  /* 0x00000004ff007e24 */ /* 0x000fe2000f8e00ff */
[----:B------:R-:W-:Y:S01]  /*1270*/  PLOP3.LUT P0, PT, PT, PT, PT, 0x80, 0x0 ;  /* 0x000000000000781c */ /* 0x000fe20003f0f070 */
[----:B------:R-:W-:Y:S01]  /*1280*/  IMAD.MOV.U32 R3, RZ, RZ, RZ ;  /* 0x000000ffff037224 */ /* 0x000fe200078e00ff */
[----:B------:R-:W-:Y:S01]  /*1290*/  CS2R R118, SRZ ;  /* 0x0000000000767805 */ /* 0x000fe2000001ff00 */
[----:B------:R-:W-:Y:S01]  /*12a0*/  IMAD.MOV.U32 R4, RZ, RZ, RZ ;  /* 0x000000ffff047224 */ /* 0x000fe200078e00ff */
[----:B------:R-:W-:Y:S02]  /*12b0*/  VIADDMNMX R19, R0, UR41, R19, PT ;  /* 0x0000002900137c46 */ /* 0x000fe4000b800113 */
[----:B------:R-:W-:Y:S02]  /*12c0*/  CS2R R116, SRZ ;  /* 0x0000000000747805 */ /* 0x000fe4000001ff00 */
[----:B------:R-:W-:-:S02]  /*12d0*/  CS2R R114, SRZ ;  /* 0x0000000000727805 */ /* 0x000fc4000001ff00 */
[----:B------:R-:W-:Y:S02]  /*12e0*/  CS2R R112, SRZ ;  /* 0x0000000000707805 */ /* 0x000fe4000001ff00 */
[----:B------:R-:W-:Y:S02]  /*12f0*/  ISETP.GT.AND P1, PT, R19, UR41, PT ;  /* 0x0000002913007c0c */ /* 0x000fe4000bf24270 */
        /* <DEDUP_REMOVED lines=12> */
[----:B------:R-:W-:Y:S06]  /*13c0*/  @!P1 BRA `(.L_x_969) ;  /* 0x000000b8007c9947 */ /* 0x000fec0003800000 */
[----:B------:R-:W-:Y:S01]  /*13d0*/  SHF.R.S32.HI R89, RZ, 0x1f, R16 ;  /* 0x0000001fff597819 */ /* 0x000fe20000011410 */
[----:B------:R-:W0:Y:S01]  /*13e0*/  S2UR UR6, SR_CgaCtaId ;  /* 0x00000000000679c3 */ /* 0x000e220000008800 */
[----:B------:R-:W-:Y:S02]  /*13f0*/  UMOV UR43, 0x400 ;  /* 0x00000400002b7882 */ /* 0x000fe40000000000 */
[----:B------:R-:W-:-:S04]  /*1400*/  LEA.HI R88, R89, R16, RZ, 0x7 ;  /* 0x0000001059587211 */ /* 0x000fc800078f38ff */
[----:B------:R-:W-:-:S05]  /*1410*/  SHF.R.S32.HI R90, RZ, 0x7, R88 ;  /* 0x00000007ff5a7819 */ /* 0x000fca0000011458 */
        /* <DEDUP_REMOVED lines=17> */
[----:B------:R0:W1:Y:S01]  /*1530*/  LDC.64 R2, c[0x4][R0] ;  /* 0x0100000000027b82 */ /* 0x0000620000000a00 */
        /* <DEDUP_REMOVED lines=11> */
.L_x_970:
[----:B------:R-:W-:-:S04]  /*15f0*/  SHF.L.U32 R0, RZ, 0x1f, RZ ;  /* 0x0000001fff007819 */ /* 0x000fc800000006ff */
[----:B------:R-:W0:Y:S02]  /*1600*/  SYNCS.PHASECHK.TRANS64.TRYWAIT P0, [UR43+0x16800], R0 ;  /* 0x01680000ff0075a7 */ /* 0x000e24000800016b */
[----:B0-----:R-:W-:Y:S05]  /*1610*/  @!P0 BRA `(.L_x_971) ;  /* 0x0000010800c08947 */ /* 0x001fea0003800000 */
.L_x_1102:
[----:B------:R-:W-:-:S06]  /*1620*/  ULOP3.LUT UR4, UR38, 0x1, URZ, 0xfc, !UPT ;  /* 0x0000000126047892 */ /* 0x000fcc000f8efc3f */
[----:B------:R-:W-:-:S05]  /*1630*/  IMAD.U32 R2, RZ, RZ, UR4 ;  /* 0x00000004ff027e24 */ /* 0x000fca000f8e00ff */
[----:B------:R-:W-:-:S13]  /*1640*/  ISETP.NE.AND P0, PT, R2, 0x3, PT ;  /* 0x000000030200780c */ /* 0x000fda0003f05270 */
[----:B------:R-:W-:Y:S05]  /*1650*/  @!P0 BRA `(.L_x_972) ;  /* 0x0000000000048947 */ /* 0x000fea0003800000 */
[----:B------:R-:W-:Y:S01]  /*1660*/  BPT.TRAP 0x1 ;  /* 0x000000040000795c */ /* 0x000fe20000300000 */
.L_x_972:
[----:B------:R1:W2:Y:S01]  /*1670*/  SYNCS.PHASECHK.TRANS64.TRYWAIT P1, [UR43+0x16830], R0 ;  /* 0x01683000ff0075a7 */ /* 0x0002a2000802016b */
[----:B------:R-:W-:Y:S05]  /*1680*/  @!P0 BRA `(.L_x_973) ;  /* 0x0000000000048947 */ /* 0x000fea0003800000 */
[----:B------:R-:W-:Y:S01]  /*1690*/  BPT.TRAP 0x1 ;  /* 0x000000040000795c */ /* 0x000fe20000300000 */
.L_x_973:
[----:B------:R-:W-:-:S05]  /*16a0*/  IMAD.U32 R6, RZ, RZ, UR46 ;  /* 0x0000002eff067e24 */ /* 0x000fca000f8e00ff */
[----:B------:R-:W-:Y:S01]  /*16b0*/  LOP3.LUT R6, R6, 0x10000, RZ, 0xfc, !PT ;  /* 0x0001000006067812 */ /* 0x000fe200078efcff */
[----:B--2---:R-:W-:Y:S06]  /*16c0*/  @P1 BRA `(.L_x_974) ;  /* 0x0000000000081947 */ /* 0x004fec0003800000 */
[----:B------:R-:W2:Y:S02]  /*16d0*/  SYNCS.PHASECHK.TRANS64.TRYWAIT P1, [UR43+0x16830], R0 ;  /* 0x01683000ff0075a7 */ /* 0x000ea4000802016b */
[----:B--2---:R-:W-:Y:S05]  /*16e0*/  @!P1 BRA `(.L_x_975) ;  /* 0x0000010800a49947 */ /* 0x004fea0003800000 */
.L_x_974:
[----:B------:R-:W-:Y:S05]  /*16f0*/  WARPSYNC.ALL ;  /* 0x0000000000007948 */ /* 0x000fea0003800000 */
[----:B------:R-:W-:Y:S01]  /*1700*/  IMAD.MOV.U32 R7, RZ, RZ, 0x40000040 ;  /* 0x40000040ff077424 */ /* 0x000fe200078e00ff */
[----:B------:R-:W-:Y:S01]  /*1710*/  UIADD3 UR4, UR43, 0xe400, URZ ;  /* 0x0000e4002b047890 */ /* 0x000fe2000fffe03f */
[C---:B------:R-:W-:Y:S01]  /*1720*/  R2UR UR8, R6.reuse ;  /* 0x00000000060872ca */ /* 0x040fe200000e0000 */
[----:B------:R-:W-:Y:S02]  /*1730*/  WARPGROUP.ARRIVE ;  /* 0x00000000000079c5 */ /* 0x000fe40000000000 */
[----:B------:R-:W-:Y:S01]  /*1740*/  R2UR UR9, R7 ;  /* 0x00000000070972ca */ /* 0x000fe200000e0000 */
[----:B------:R-:W-:Y:S01]  /*1750*/  USHF.R.U32.HI UR4, URZ, 0x4, UR4 ;  /* 0x000000043f047899 */ /* 0x000fe20008011604 */
[----:B------:R-:W-:Y:S01]  /*1760*/  R2UR UR16, R6 ;  /* 0x00000000061072ca */ /* 0x000fe200000e0000 */
[----:B------:R-:W-:Y:S01]  /*1770*/  UMOV UR11, 0x40000040 ;  /* 0x40000040000b7882 */ /* 0x000fe20000000000 */
[----:B------:R-:W-:Y:S01]  /*1780*/  UMOV UR13, 0x40000040 ;  /* 0x40000040000d7882 */ /* 0x000fe20000000000 */
[----:B------:R-:W-:Y:S01]  /*1790*/  ULOP3.LUT UR4, UR4, 0x3fff, URZ, 0xc0, !UPT ;  /* 0x00003fff04047892 */ /* 0x000fe2000f8ec03f */
[----:B------:R-:W2:Y:S01]  /*17a0*/  S2UR UR5, SR_CgaCtaId ;  /* 0x00000000000579c3 */ /* 0x000ea20000008800 */
        /* <DEDUP_REMOVED lines=24> */
[----:B--2---:R-:W-:Y:S05]  /*1930*/  @!P0 BRA `(.L_x_976) ;  /* 0x0000000000048947 */ /* 0x004fea0003800000 */
[----:B------:R-:W-:Y:S01]  /*1940*/  BPT.TRAP 0x1 ;  /* 0x000000040000795c */ /* 0x000fe20000300000 */
.L_x_976:
[----:B0-----:R-:W-:Y:S01]  /*1950*/  LOP3.LUT R3, R88, 0xffffff80, RZ, 0xc0, !PT ;  /* 0xffffff8058037812 */ /* 0x001fe200078ec0ff */
[----:B------:R-:W-:Y:S01]  /*1960*/  IMAD.HI R8, R90, 0x55555556, RZ ;  /* 0x555555565a087827 */ /* 0x000fe200078e02ff */
[----:B------:R-:W-:Y:S01]  /*1970*/  LEA.HI R89, R89, R16, RZ, 0x2 ;  /* 0x0000001059597211 */ /* 0x000fe200078f10ff */
[----:B------:R-:W-:Y:S01]  /*1980*/  UISETP.NE.AND UP1, UPT, UR40, URZ, UPT ;  /* 0x0000003f2800728c */ /* 0x000fe2000bf25270 */
[----:B------:R-:W-:Y:S01]  /*1990*/  LEA R12, R19, 0xffffff80, 0x7 ;  /* 0xffffff80130c7811 */ /* 0x000fe200078e38ff */
[----:B------:R-:W-:Y:S01]  /*19a0*/  IMAD.IADD R3, R16, 0x1, -R3 ;  /* 0x0000000110037824 */ /* 0x000fe200078e0a03 */
[----:B------:R-:W-:Y:S01]  /*19b0*/  LOP3.LUT R89, R89, 0xfffffffc, RZ, 0xc0, !PT ;  /* 0xfffffffc59597812 */ /* 0x000fe200078ec0ff */
[----:B------:R-:W-:Y:S01]  /*19c0*/  UISETP.NE.AND UP0, UPT, UR44, URZ, UPT ;  /* 0x0000003f2c00728c */ /* 0x000fe2000bf05270 */
[----:B------:R-:W-:Y:S01]  /*19d0*/  LEA.HI R9, R8, R8, RZ, 0x1 ;  /* 0x0000000808097211 */ /* 0x000fe200078f08ff */
[----:B------:R-:W-:Y:S01]  /*19e0*/  ULDC UR28, c[0x0][0x2f0] ;  /* 0x0000bc00001c7ab9 */ /* 0x000fe20000000800 */
[----:B-1----:R-:W-:Y:S01]  /*19f0*/  SHF.R.S32.HI R0, RZ, 0x1f, R3 ;  /* 0x0000001fff007819 */ /* 0x002fe20000011403 */
[----:B------:R-:W-:Y:S01]  /*1a00*/  IMAD.IADD R89, R16, 0x1, -R89 ;  /* 0x0000000110597824 */ /* 0x000fe200078e0a59 */
[----:B------:R-:W-:Y:S01]  /*1a10*/  PLOP3.LUT P1, PT, PT, PT, UP1, 0x80, 0x0 ;  /* 0x000000000000781c */ /* 0x000fe20003f2f018 */
[----:B------:R-:W-:Y:S01]  /*1a20*/  IMAD R9, R9, -0x3, R90 ;  /* 0xfffffffd09097824 */ /* 0x000fe200078e025a */
[CC--:B------:R-:W-:Y:S01]  /*1a30*/  LEA.HI R2, R0.reuse, R3.reuse, RZ, 0x2 ;  /* 0x0000000300027211 */ /* 0x0c0fe200078f10ff */
[----:B------:R-:W-:Y:S01]  /*1a40*/  @UP1 ULDC UR4, c[0x0][0x44c] ;  /* 0x0001130000041ab9 */ /* 0x000fe20000000800 */
[----:B------:R-:W-:Y:S01]  /*1a50*/  LEA.HI R4, R0, R3, RZ, 0x5 ;  /* 0x0000000300047211 */ /* 0x000fe200078f28ff */
[----:B------:R-:W-:Y:S01]  /*1a60*/  @UP1 ULDC UR7, c[0x0][0x450] ;  /* 0x0001140000071ab9 */ /* 0x000fe20000000800 */
[--C-:B------:R-:W-:Y:S01]  /*1a70*/  SHF.R.S32.HI R0, RZ, 0x2, R2.reuse ;  /* 0x00000002ff007819 */ /* 0x100fe20000011402 */
[----:B------:R-:W-:Y:S01]  /*1a80*/  ULDC UR24, c[0x0][0x9dc] ;  /* 0x0002770000187ab9 */ /* 0x000fe20000000800 */
[----:B------:R-:W-:Y:S01]  /*1a90*/  SHF.R.S32.HI R5, RZ, 0x1f, R2 ;  /* 0x0000001fff057819 */ /* 0x000fe20000011402 */
[----:B------:R-:W-:Y:S01]  /*1aa0*/  ULOP3.LUT UR24, URZ, UR24, URZ, 0x33, !UPT ;  /* 0x000000183f187292 */ /* 0x000fe2000f8e333f */
[----:B------:R-:W-:-:S02]  /*1ab0*/  SHF.R.S32.HI R4, RZ, 0x5, R4 ;  /* 0x00000005ff047819 */ /* 0x000fc40000011404 */
[-C--:B------:R-:W-:Y:S02]  /*1ac0*/  LEA.HI R5, R5, R0.reuse, RZ, 0x3 ;  /* 0x0000000005057211 */ /* 0x080fe400078f18ff */
[----:B------:R-:W-:Y:S02]  /*1ad0*/  LEA.HI R8, R89, R89, RZ, 0x1 ;  /* 0x0000005959087211 */ /* 0x000fe400078f08ff */
[----:B------:R-:W-:Y:S02]  /*1ae0*/  LEA R4, R4, UR45, 0x4 ;  /* 0x0000002d04047c11 */ /* 0x000fe4000f8e20ff */
[----:B------:R-:W-:Y:S02]  /*1af0*/  LOP3.LUT R5, R5, 0xfffffff8, RZ, 0xc0, !PT ;  /* 0xfffffff805057812 */ /* 0x000fe400078ec0ff */
[----:B------:R-:W-:Y:S02]  /*1b00*/  LOP3.LUT R8, R8, 0x1ffffffe, RZ, 0xc0, !PT ;  /* 0x1ffffffe08087812 */ /* 0x000fe400078ec0ff */
[----:B------:R-:W-:-:S02]  /*1b10*/  IADD3 R4, R4, R0, -R5 ;  /* 0x0000000004047210 */ /* 0x000fc40007ffe805 */
[----:B------:R-:W-:Y:S01]  /*1b20*/  PLOP3.LUT P2, PT, PT, PT, UP1, 0x80, 0x0 ;  /* 0x000000000000781c */ /* 0x000fe20003f4f018 */
[----:B------:R-:W-:Y:S02]  /*1b30*/  IMAD.IADD R8, R89, 0x1, -R8 ;  /* 0x0000000159087824 */ /* 0x000fe400078e0a08 */
[----:B------:R-:W-:Y:S02]  /*1b40*/  IMAD R9, R9, 0x40, R4 ;  /* 0x0000004009097824 */ /* 0x000fe400078e0204 */
[----:B------:R-:W-:Y:S02]  /*1b50*/  IMAD.MOV.U32 R4, RZ, RZ, -0x80 ;  /* 0xffffff80ff047424 */ /* 0x000fe400078e00ff */
[----:B------:R-:W-:Y:S01]  /*1b60*/  IMAD R9, R8, 0x8, R9 ;  /* 0x0000000808097824 */ /* 0x000fe200078e0209 */
[----:B------:R-:W-:Y:S01]  /*1b70*/  LOP3.LUT R8, R2, 0x7ffffffc, RZ, 0xc0, !PT ;  /* 0x7ffffffc02087812 */ /* 0x000fe200078ec0ff */
[----:B------:R-:W-:Y:S02]  /*1b80*/  IMAD R14, R19, R4, 0x80 ;  /* 0x00000080130e7424 */ /* 0x000fe400078e0204 */
[----:B------:R-:W-:Y:S01]  /*1b90*/  @P1 IMAD.HI.U32 R5, R9, UR4, RZ ;  /* 0x0000000409051c27 */ /* 0x000fe2000f8e00ff */
[----:B------:R-:W-:Y:S01]  /*1ba0*/  UIADD3 UR4, UR43, 0x16840, URZ ;  /* 0x000168402b047890 */ /* 0x000fe2000fffe03f */
[----:B------:R-:W-:-:S02]  /*1bb0*/  PLOP3.LUT P1, PT, PT, PT, UP0, 0x40, 0x0 ;  /* 0x000000000000781c */ /* 0x000fc40003f2e808 */
[----:B------:R-:W-:Y:S01]  /*1bc0*/  IMAD.MOV.U32 R0, RZ, RZ, R9 ;  /* 0x000000ffff007224 */ /* 0x000fe200078e0009 */
[----:B------:R-:W-:Y:S01]  /*1bd0*/  @P2 SHF.R.U32.HI R0, RZ, UR7, R5 ;  /* 0x00000007ff002c19 */ /* 0x000fe20008011605 */
[----:B------:R-:W-:Y:S01]  /*1be0*/  UPRMT UR4, UR5, 0x654, UR4 ;  /* 0x0000065405047896 */ /* 0x000fe20008000004 */
[----:B------:R-:W-:Y:S02]  /*1bf0*/  IMAD.IADD R8, R3, 0x1, -R8 ;  /* 0x0000000103087824 */ /* 0x000fe400078e0a08 */
[----:B------:R-:W-:Y:S01]  /*1c00*/  VIADD R3, R14, 0x1 ;  /* 0x000000010e037836 */ /* 0x000fe20000000000 */
[----:B------:R-:W0:Y:S03]  /*1c10*/  SHFL.IDX PT, R10, R0, RZ, 0x1c1f ;  /* 0x001c1fff000a7589 */ /* 0x000e2600000e0000 */
[----:B------:R-:W-:Y:S02]  /*1c20*/  IMAD R2, R8, -0x2, R3 ;  /* 0xfffffffe08027824 */ /* 0x000fe400078e0203 */
[----:B------:R-:W-:Y:S01]  /*1c30*/  SYNCS.ARRIVE.TRANS64.RED.A1T0 RZ, [UR4], RZ ;  /* 0x000000ffffff79a7 */ /* 0x000fe20008100404 */
[----:B------:R-:W-:Y:S01]  /*1c40*/  ULDC UR4, c[0x0][0x288] ;  /* 0x0000a20000047ab9 */ /* 0x000fe20000000800 */
[----:B------:R-:W-:-:S02]  /*1c50*/  IMAD R2, R17, UR28, R2 ;  /* 0x0000001c11027c24 */ /* 0x000fc4000f8e0202 */
[----:B------:R-:W-:Y:S01]  /*1c60*/  IMAD.U32 R5, RZ, RZ, UR4 ;  /* 0x00000004ff057e24 */ /* 0x000fe2000f8e00ff */
[----:B------:R-:W-:Y:S01]  /*1c70*/  ULDC UR4, c[0x0][0x9e0] ;  /* 0x0002780000047ab9 */ /* 0x000fe20000000800 */
[----:B------:R-:W-:Y:S02]  /*1c80*/  IMAD R3, R17, UR28, R14 ;  /* 0x0000001c11037c24 */ /* 0x000fe4000f8e020e */
[----:B------:R-:W-:Y:S02]  /*1c90*/  IMAD.IADD R2, R2, 0x1, -R5 ;  /* 0x0000000102027824 */ /* 0x000fe400078e0a05 */
[----:B------:R-:W-:Y:S02]  /*1ca0*/  IMAD R20, R8, -0x2, R3 ;  /* 0xfffffffe08147824 */ /* 0x000fe400078e0203 */
[C---:B------:R-:W-:Y:S02]  /*1cb0*/  VIADD R99, R2.reuse, UR4 ;  /* 0x0000000402637c36 */ /* 0x040fe40008000000 */
[----:B------:R-:W-:-:S03]  /*1cc0*/  VIADD R88, R2, UR24 ;  /* 0x0000001802587c36 */ /* 0x000fc60008000000 */
[----:B0-----:R-:W-:Y:S01]  /*1cd0*/  VIADDMNMX R2, R10, R99, R20, PT ;  /* 0x000000630a027246 */ /* 0x001fe20003800114 */
[----:B------:R-:W-:Y:S01]  /*1ce0*/  IMAD.IADD R4, R88, 0x1, R10 ;  /* 0x0000000158047824 */ /* 0x000fe200078e020a */
[----:B------:R-:W-:Y:S06]  /*1cf0*/  @P1 BRA `(.L_x_977) ;  /* 0x0000000000641947 */ /* 0x000fec0003800000 */
[----:B------:R-:W-:Y:S01]  /*1d00*/  IMAD R10, R17, UR28, R10 ;  /* 0x0000001c110a7c24 */ /* 0x000fe2000f8e020a */
[----:B------:R-:W-:Y:S03]  /*1d10*/  BSSY B0, `(.L_x_978) ;  /* 0x0000013000007945 */ /* 0x000fe60003800000 */
[----:B------:R-:W-:-:S05]  /*1d20*/  IMAD.IADD R3, R10, 0x1, -R5 ;  /* 0x000000010a037824 */ /* 0x000fca00078e0a05 */
[----:B------:R-:W-:-:S13]  /*1d30*/  ISETP.GT.AND P1, PT, R3, -0x1, PT ;  /* 0xffffffff0300780c */ /* 0x000fda0003f24270 */
[----:B------:R-:W-:Y:S05]  /*1d40*/  @P1 BRA `(.L_x_979) ;  /* 0x0000000000241947 */ /* 0x000fea0003800000 */
[----:B------:R-:W-:Y:S01]  /*1d50*/  ULDC UR7, c[0x0][0x9e4] ;  /* 0x0002790000077ab9 */ /* 0x000fe20000000800 */
[----:B------:R-:W-:Y:S01]  /*1d60*/  LOP3.LUT R3, RZ, R3, RZ, 0x33, !PT ;  /* 0x00000003ff037212 */ /* 0x000fe200078e33ff */
[----:B------:R-:W-:-:S05]  /*1d70*/  IMAD.U32 R11, RZ, RZ, UR7 ;  /* 0x00000007ff0b7e24 */ /* 0x000fca000f8e00ff */
[----:B------:R-:W-:-:S13]  /*1d80*/  ISETP.NE.AND P1, PT, R11, 0x1, PT ;  /* 0x000000010b00780c */ /* 0x000fda0003f25270 */
[----:B------:R-:W0:Y:S02]  /*1d90*/  @P1 LDC.64 R90, c[0x0][0x9e8] ;  /* 0x00027a00ff5a1b82 */ /* 0x000e240000000a00 */
[----:B0-----:R-:W-:-:S05]  /*1da0*/  @P1 IMAD.HI.U32 R10, R3, R90, RZ ;  /* 0x0000005a030a1227 */ /* 0x001fca00078e00ff */
[----:B------:R-:W-:-:S04]  /*1db0*/  @P1 SHF.R.U32.HI R3, RZ, R91, R10 ;  /* 0x0000005bff031219 */ /* 0x000fc8000001160a */
[----:B------:R-:W-:Y:S01]  /*1dc0*/  LOP3.LUT R3, RZ, R3, RZ, 0x33, !PT ;  /* 0x00000003ff037212 */ /* 0x000fe200078e33ff */
[----:B------:R-:W-:Y:S06]  /*1dd0*/  BRA `(.L_x_980) ;  /* 0x0000000000187947 */ /* 0x000fec0003800000 */
.L_x_979:
[----:B------:R-:W-:Y:S02]  /*1de0*/  ULDC UR7, c[0x0][0x9e4] ;  /* 0x0002790000077ab9 */ /* 0x000fe40000000800 */
[----:B------:R-:W-:-:S05]  /*1df0*/  IMAD.U32 R11, RZ, RZ, UR7 ;  /* 0x00000007ff0b7e24 */ /* 0x000fca000f8e00ff */
[----:B------:R-:W-:-:S13]  /*1e00*/  ISETP.NE.AND P1, PT, R11, 0x1, PT ;  /* 0x000000010b00780c */ /* 0x000fda0003f25270 */
[----:B------:R-:W0:Y:S02]  /*1e10*/  @P1 LDC.64 R90, c[0x0][0x9e8] ;  /* 0x00027a00ff5a1b82 */ /* 0x000e240000000a00 */
[----:B0-----:R-:W-:-:S05]  /*1e20*/  @P1 IMAD.HI.U32 R10, R3, R90, RZ ;  /* 0x0000005a030a1227 */ /* 0x001fca00078e00ff */
[----:B------:R-:W-:-:S07]  /*1e30*/  @P1 SHF.R.U32.HI R3, RZ, R91, R10 ;  /* 0x0000005bff031219 */ /* 0x000fce000001160a */
.L_x_980:
[----:B------:R-:W-:Y:S05]  /*1e40*/  BSYNC B0 ;  /* 0x0000000000007941 */ /* 0x000fea0003800000 */
.L_x_978:
[----:B------:R-:W-:-:S04]  /*1e50*/  IMAD R3, R3, R11, -R12 ;  /* 0x0000000b03037224 */ /* 0x000fc800078e0a0c */
[----:B------:R-:W-:-:S05]  /*1e60*/  IMAD R3, R8, -0x2, R3 ;  /* 0xfffffffe08037824 */ /* 0x000fca00078e0203 */
[----:B------:R-:W-:Y:S02]  /*1e70*/  VIADDMNMX R2, R3, R11, R2, PT ;  /* 0x0000000b03027246 */ /* 0x000fe40003800102 */
[----:B------:R-:W-:-:S07]  /*1e80*/  VIMNMX R4, R4, R3, !PT ;  /* 0x0000000304047248 */ /* 0x000fce0007fe0100 */
.L_x_977:
[C---:B------:R-:W-:Y:S01]  /*1e90*/  ISETP.GE.AND P6, PT, R14.reuse, 0xa, PT ;  /* 0x0000000a0e00780c */ /* 0x040fe20003fc6270 */
[----:B------:R-:W0:Y:S01]  /*1ea0*/  SHFL.IDX PT, R0, R0, 0x1, 0x1c1f ;  /* 0x003c1f0000007f89 */ /* 0x000e2200000e0000 */
[C---:B------:R-:W-:Y:S01]  /*1eb0*/  ISETP.GE.AND P1, PT, R14.reuse, 0x2, PT ;  /* 0x000000020e00780c */ /* 0x040fe20003f26270 */
[----:B------:R-:W-:Y:S01]  /*1ec0*/  UISETP.NE.AND UP0, UPT, UR44, URZ, UPT ;  /* 0x0000003f2c00728c */ /* 0x000fe2000bf05270 */
[C---:B------:R-:W-:Y:S02]  /*1ed0*/  ISETP.GE.AND P2, PT, R14.reuse, 0x9, PT ;  /* 0x000000090e00780c */ /* 0x040fe40003f46270 */
[----:B------:R-:W-:Y:S02]  /*1ee0*/  ISETP.GE.AND P5, PT, R14, 0x11, PT ;  /* 0x000000110e00780c */ /* 0x000fe40003fa6270 */
[----:B------:R-:W-:Y:S02]  /*1ef0*/  LOP3.LUT R16, R16, 0xfffffffb, RZ, 0xc0, !PT ;  /* 0xfffffffb10107812 */ /* 0x000fe400078ec0ff */
[----:B------:R-:W-:-:S02]  /*1f00*/  ISETP.GT.AND P4, PT, R4, 0x1, !P1 ;  /* 0x000000010400780c */ /* 0x000fc40004f84270 */
[----:B------:R-:W-:Y:S02]  /*1f10*/  ISETP.GT.AND P3, PT, R4, 0x8, !P2 ;  /* 0x000000080400780c */ /* 0x000fe40005764270 */
[----:B------:R-:W-:Y:S02]  /*1f20*/  @P6 LOP3.LUT R16, R16, 0x4, RZ, 0xfc, !PT ;  /* 0x0000000410106812 */ /* 0x000fe400078efcff */
[C---:B------:R-:W-:Y:S02]  /*1f30*/  ISETP.LT.OR P4, PT, R2.reuse, 0x2, P4 ;  /* 0x000000020200780c */ /* 0x040fe40002781670 */
[----:B------:R-:W-:Y:S02]  /*1f40*/  ISETP.LT.OR P3, PT, R2, 0x9, P3 ;  /* 0x000000090200780c */ /* 0x000fe40001f61670 */
[----:B------:R-:W-:Y:S02]  /*1f50*/  LOP3.LUT R16, R16, 0xfffffff7, RZ, 0xc0, !PT ;  /* 0xfffffff710107812 */ /* 0x000fe400078ec0ff */
[----:B------:R-:W-:-:S02]  /*1f60*/  FSEL R131, R25, -INF , !P4 ;  /* 0xff80000019837808 */ /* 0x000fc40006000000 */
[----:B------:R-:W-:Y:S01]  /*1f70*/  FSEL R127, R28, -INF , !P3 ;  /* 0xff8000001c7f7808 */ /* 0x000fe20005800000 */
[----:B0-----:R-:W-:Y:S01]  /*1f80*/  IMAD.IADD R10, R88, 0x1, R0 ;  /* 0x00000001580a7824 */ /* 0x001fe200078e0200 */
[----:B------:R-:W-:Y:S02]  /*1f90*/  ISETP.GT.AND P4, PT, R4, 0x9, !P6 ;  /* 0x000000090400780c */ /* 0x000fe40007784270 */
[----:B------:R-:W-:Y:S02]  /*1fa0*/  @P5 LOP3.LUT R16, R16, 0x8, RZ, 0xfc, !PT ;  /* 0x0000000810105812 */ /* 0x000fe400078efcff */
[----:B------:R-:W-:Y:S02]  /*1fb0*/  ISETP.GT.AND P3, PT, R4, 0x10, !P5 ;  /* 0x000000100400780c */ /* 0x000fe40006f64270 */
[----:B------:R-:W-:Y:S02]  /*1fc0*/  ISETP.GE.AND P5, PT, R14, 0x12, PT ;  /* 0x000000120e00780c */ /* 0x000fe40003fa6270 */
[----:B------:R-:W-:-:S02]  /*1fd0*/  ISETP.LT.OR P4, PT, R2, 0xa, P4 ;  /* 0x0000000a0200780c */ /* 0x000fc40002781670 */
[----:B------:R-:W-:Y:S02]  /*1fe0*/  ISETP.LT.OR P3, PT, R2, 0x11, P3 ;  /* 0x000000110200780c */ /* 0x000fe40001f61670 */
[----:B------:R-:W-:Y:S02]  /*1ff0*/  FSEL R129, R29, -INF , !P4 ;  /* 0xff8000001d817808 */ /* 0x000fe40006000000 */
[----:B------:R-:W-:Y:S02]  /*2000*/  ISETP.GE.AND P4, PT, R14, 0x19, PT ;  /* 0x000000190e00780c */ /* 0x000fe40003f86270 */
[----:B------:R-:W-:Y:S02]  /*2010*/  LOP3.LUT R16, R16, 0xffffffef, RZ, 0xc0, !PT ;  /* 0xffffffef10107812 */ /* 0x000fe400078ec0ff */
[----:B------:R-:W-:Y:S02]  /*2020*/  FSEL R125, R32, -INF , !P3 ;  /* 0xff800000207d7808 */ /* 0x000fe40005800000 */
[----:B------:R-:W-:-:S02]  /*2030*/  ISETP.GT.AND P3, PT, R4, 0x11, !P5 ;  /* 0x000000110400780c */ /* 0x000fc40006f64270 */
[----:B------:R-:W-:Y:S02]  /*2040*/  @P5 LOP3.LUT R16, R16, 0x10, RZ, 0xfc, !PT ;  /* 0x0000001010105812 */ /* 0x000fe400078efcff */
[----:B------:R-:W-:Y:S02]  /*2050*/  ISETP.LT.OR P3, PT, R2, 0x12, P3 ;  /* 0x000000120200780c */ /* 0x000fe40001f61670 */
[----:B------:R-:W-:Y:S02]  /*2060*/  LOP3.LUT R16, R16, 0xfdffffff, RZ, 0xc0, !PT ;  /* 0xfdffffff10107812 */ /* 0x000fe400078ec0ff */
[----:B------:R-:W-:Y:S02]  /*2070*/  FSEL R119, R33, -INF , !P3 ;  /* 0xff80000021777808 */ /* 0x000fe40005800000 */
[----:B------:R-:W-:Y:S02]  /*2080*/  @P4 LOP3.LUT R16, R16, 0x2000000, RZ, 0xfc, !PT ;  /* 0x0200000010104812 */ /* 0x000fe400078efcff */
[----:B------:R-:W-:-:S02]  /*2090*/  ISETP.GT.AND P3, PT, R4, 0x18, !P4 ;  /* 0x000000180400780c */ /* 0x000fc40006764270 */
[----:B------:R-:W-:Y:S02]  /*20a0*/  ISETP.GE.AND P4, PT, R14, 0x1a, PT ;  /* 0x0000001a0e00780c */ /* 0x000fe40003f86270 */
[----:B------:R-:W-:Y:S02]  /*20b0*/  ISETP.LT.OR P3, PT, R2, 0x19, P3 ;  /* 0x000000190200780c */ /* 0x000fe40001f61670 */
[----:B------:R-:W-:Y:S02]  /*20c0*/  LOP3.LUT R16, R16, 0xfeffffff, RZ, 0xc0, !PT ;  /* 0xfeffffff10107812 */ /* 0x000fe400078ec0ff */
[----:B------:R-:W-:Y:S02]  /*20d0*/  FSEL R97, R36, -INF , !P3 ;  /* 0xff80000024617808 */ /* 0x000fe40005800000 */
[----:B------:R-:W-:-:S04]  /*20e0*/  ISETP.GT.AND P3, PT, R4, 0x19, !P4 ;  /* 0x000000190400780c */ /* 0x000fc80006764270 */
[----:B------:R-:W-:Y:S02]  /*20f0*/  ISETP.LT.OR P3, PT, R2, 0x1a, P3 ;  /* 0x0000001a0200780c */ /* 0x000fe40001f61670 */
[----:B------:R-:W-:Y:S02]  /*2100*/  @P4 LOP3.LUT R16, R16, 0x1000000, RZ, 0xfc, !PT ;  /* 0x0100000010104812 */ /* 0x000fe400078efcff */
[----:B------:R-:W-:Y:S02]  /*2110*/  ISETP.GE.AND P4, PT, R14, 0x21, PT ;  /* 0x000000210e00780c */ /* 0x000fe40003f86270 */
[----:B------:R-:W-:Y:S02]  /*2120*/  LOP3.LUT R16, R16, 0xff7fffff, RZ, 0xc0, !PT ;  /* 0xff7fffff10107812 */ /* 0x000fe400078ec0ff */
[----:B------:R-:W-:Y:S02]  /*2130*/  FSEL R37, R37, -INF , !P3 ;  /* 0xff80000025257808 */ /* 0x000fe40005800000 */
[----:B------:R-:W-:-:S04]  /*2140*/  ISETP.GT.AND P3, PT, R4, 0x20, !P4 ;  /* 0x000000200400780c */ /* 0x000fc80006764270 */
[----:B------:R-:W-:-:S03]  /*2150*/  ISETP.LT.OR P3, PT, R2, 0x21, P3 ;  /* 0x000000210200780c */ /* 0x000fc60001f61670 */
        /* <DEDUP_REMOVED lines=104> */
[----:B------:R-:W-:Y:S02]  /*27e0*/  FSEL R73, R73, -INF , !P3 ;  /* 0xff80000049497808 */ /* 0x000fe40005800000 */
[----:B------:R-:W-:Y:S02]  /*27f0*/  LOP3.LUT R16, R16, 0xfbffffff, RZ, 0xc0, !PT ;  /* 0xfbffffff10107812 */ /* 0x000fe400078ec0ff */
[----:B------:R-:W-:-:S04]  /*2800*/  ISETP.GT.AND P3, PT, R4, 0x68, !P4 ;  /* 0x000000680400780c */ /* 0x000fc80006764270 */
[----:B------:R-:W-:-:S03]  /*2810*/  ISETP.LT.OR P3, PT, R2, 0x69, P3 ;  /* 0x000000690200780c */ /* 0x000fc60001f61670 */
[----:B------:R-:W-:Y:S02]  /*2820*/  @P4 LOP3.LUT R16, R16, 0x4000000, RZ, 0xfc, !PT ;  /* 0x0400000010104812 */ /* 0x000fe400078efcff */
[----:B------:R-:W-:Y:S02]  /*2830*/  ISETP.GE.AND P4, PT, R14, 0x6a, PT ;  /* 0x0000006a0e00780c */ /* 0x000fe40003f86270 */
[----:B------:R-:W-:Y:S02]  /*2840*/  FSEL R15, R76, -INF , !P3 ;  /* 0xff8000004c0f7808 */ /* 0x000fe40005800000 */
[----:B------:R-:W-:Y:S02]  /*2850*/  ISETP.GT.AND P3, PT, R4, 0x69, !P4 ;  /* 0x000000690400780c */ /* 0x000fe40006764270 */
[----:B------:R-:W-:Y:S02]  /*2860*/  LOP3.LUT R16, R16, 0xffffffdf, RZ, 0xc0, !PT ;  /* 0xffffffdf10107812 */ /* 0x000fe400078ec0ff */
[----:B------:R-:W-:-:S04]  /*2870*/  ISETP.LT.OR P3, PT, R2, 0x6a, P3 ;  /* 0x0000006a0200780c */ /* 0x000fc80001f61670 */
[----:B------:R-:W-:Y:S02]  /*2880*/  FSEL R77, R77, -INF , !P3 ;  /* 0xff8000004d4d7808 */ /* 0x000fe40005800000 */
[----:B------:R-:W-:Y:S02]  /*2890*/  ISETP.GE.AND P3, PT, R14, 0x71, PT ;  /* 0x000000710e00780c */ /* 0x000fe40003f66270 */
[----:B------:R-:W-:Y:S02]  /*28a0*/  @P4 LOP3.LUT R16, R16, 0x20, RZ, 0xfc, !PT ;  /* 0x0000002010104812 */ /* 0x000fe400078efcff */
[----:B------:R-:W-:Y:S02]  /*28b0*/  ISETP.GT.AND P4, PT, R4, 0x70, !P3 ;  /* 0x000000700400780c */ /* 0x000fe40005f84270 */
[----:B------:R-:W-:Y:S02]  /*28c0*/  LOP3.LUT R16, R16, 0xfffffffd, RZ, 0xc0, !PT ;  /* 0xfffffffd10107812 */ /* 0x000fe400078ec0ff */
[----:B------:R-:W-:-:S04]  /*28d0*/  ISETP.LT.OR P4, PT, R2, 0x71, P4 ;  /* 0x000000710200780c */ /* 0x000fc80002781670 */
[----:B------:R-:W-:Y:S02]  /*28e0*/  FSEL R21, R80, -INF , !P4 ;  /* 0xff80000050157808 */ /* 0x000fe40006000000 */
[----:B------:R-:W-:-:S04]  /*28f0*/  ISETP.GE.AND P4, PT, R14, 0x72, PT ;  /* 0x000000720e00780c */ /* 0x000fc80003f86270 */
[----:B------:R-:W-:-:S04]  /*2900*/  ISETP.GT.AND P5, PT, R4, 0x71, !P4 ;  /* 0x000000710400780c */ /* 0x000fc800067a4270 */
[----:B------:R-:W-:-:S04]  /*2910*/  ISETP.LT.OR P5, PT, R2, 0x72, P5 ;  /* 0x000000720200780c */ /* 0x000fc80002fa1670 */
[----:B------:R-:W-:Y:S02]  /*2920*/  FSEL R81, R81, -INF , !P5 ;  /* 0xff80000051517808 */ /* 0x000fe40006800000 */
[----:B------:R-:W-:-:S04]  /*2930*/  ISETP.GE.AND P5, PT, R14, 0x79, PT ;  /* 0x000000790e00780c */ /* 0x000fc80003fa6270 */
[----:B------:R-:W-:-:S04]  /*2940*/  ISETP.GT.AND P6, PT, R4, 0x78, !P5 ;  /* 0x000000780400780c */ /* 0x000fc80006fc4270 */
[----:B------:R-:W-:-:S04]  /*2950*/  ISETP.LT.OR P6, PT, R2, 0x79, P6 ;  /* 0x000000790200780c */ /* 0x000fc800037c1670 */
[----:B------:R-:W-:Y:S02]  /*2960*/  FSEL R3, R84, -INF , !P6 ;  /* 0xff80000054037808 */ /* 0x000fe40007000000 */
[----:B------:R-:W-:-:S13]  /*2970*/  ISETP.GE.AND P6, PT, R14, 0x1, PT ;  /* 0x000000010e00780c */ /* 0x000fda0003fc6270 */
[----:B------:R-:W-:Y:S02]  /*2980*/  @P6 LOP3.LUT R16, R16, 0x2, RZ, 0xfc, !PT ;  /* 0x0000000210106812 */ /* 0x000fe400078efcff */
[----:B------:R-:W-:Y:S02]  /*2990*/  ISETP.GT.AND P6, PT, R4, RZ, !P6 ;  /* 0x000000ff0400720c */ /* 0x000fe400077c4270 */
[----:B------:R-:W-:Y:S02]  /*29a0*/  LOP3.LUT R16, R16, 0xfffffffe, RZ, 0xc0, !PT ;  /* 0xfffffffe10107812 */ /* 0x000fe400078ec0ff */
[----:B------:R-:W-:-:S04]  /*29b0*/  ISETP.LT.OR P6, PT, R2, 0x1, P6 ;  /* 0x000000010200780c */ /* 0x000fc800037c1670 */
[----:B------:R-:W-:Y:S02]  /*29c0*/  FSEL R133, R24, -INF , !P6 ;  /* 0xff80000018857808 */ /* 0x000fe40007000000 */
[----:B------:R-:W-:-:S13]  /*29d0*/  ISETP.GE.AND P6, PT, R14, 0x7a, PT ;  /* 0x0000007a0e00780c */ /* 0x000fda0003fc6270 */
[----:B------:R-:W-:Y:S02]  /*29e0*/  @P6 LOP3.LUT R16, R16, 0x1, RZ, 0xfc, !PT ;  /* 0x0000000110106812 */ /* 0x000fe400078efcff */
[----:B------:R-:W-:Y:S02]  /*29f0*/  ISETP.GT.AND P6, PT, R4, 0x79, !P6 ;  /* 0x000000790400780c */ /* 0x000fe400077c4270 */
[----:B------:R-:W-:Y:S02]  /*2a00*/  VIADDMNMX R4, R0, R99, R20, PT ;  /* 0x0000006300047246 */ /* 0x000fe40003800114 */
[----:B------:R-:W-:-:S04]  /*2a10*/  ISETP.LT.OR P6, PT, R2, 0x7a, P6 ;  /* 0x0000007a0200780c */ /* 0x000fc800037c1670 */
[----:B------:R-:W-:Y:S02]  /*2a20*/  FSEL R85, R85, -INF , !P6 ;  /* 0xff80000055557808 */ /* 0x000fe40007000000 */
[----:B------:R-:W-:-:S13]  /*2a30*/  PLOP3.LUT P6, PT, PT, PT, UP0, 0x40, 0x0 ;  /* 0x000000000000781c */ /* 0x000fda0003fce808 */
[----:B------:R-:W-:Y:S05]  /*2a40*/  @P6 BRA `(.L_x_981) ;  /* 0x0000000000646947 */ /* 0x000fea0003800000 */
        /* <DEDUP_REMOVED lines=14> */
.L_x_983:
[----:B------:R-:W-:Y:S02]  /*2b30*/  ULDC UR7, c[0x0][0x9e4] ;  /* 0x0002790000077ab9 */ /* 0x000fe40000000800 */
[----:B------:R-:W-:-:S05]  /*2b40*/  IMAD.U32 R2, RZ, RZ, UR7 ;  /* 0x00000007ff027e24 */ /* 0x000fca000f8e00ff */
[----:B------:R-:W-:-:S13]  /*2b50*/  ISETP.NE.AND P6, PT, R2, 0x1, PT ;  /* 0x000000010200780c */ /* 0x000fda0003fc5270 */
[----:B------:R-:W0:Y:S02]  /*2b60*/  @P6 LDC.64 R100, c[0x0][0x9e8] ;  /* 0x00027a00ff646b82 */ /* 0x000e240000000a00 */
[----:B0-----:R-:W-:-:S05]  /*2b70*/  @P6 IMAD.HI.U32 R0, R99, R100, RZ ;  /* 0x0000006463006227 */ /* 0x001fca00078e00ff */
[----:B------:R-:W-:-:S07]  /*2b80*/  @P6 SHF.R.U32.HI R99, RZ, R101, R0 ;  /* 0x00000065ff636219 */ /* 0x000fce0000011600 */
.L_x_984:
[----:B------:R-:W-:Y:S05]  /*2b90*/  BSYNC B0 ;  /* 0x0000000000007941 */ /* 0x000fea0003800000 */
.L_x_982:
[----:B------:R-:W-:-:S04]  /*2ba0*/  IMAD R99, R99, R2, -R12 ;  /* 0x0000000263637224 */ /* 0x000fc800078e0a0c */
[----:B------:R-:W-:-:S05]  /*2bb0*/  IMAD R99, R8, -0x2, R99 ;  /* 0xfffffffe08637824 */ /* 0x000fca00078e0263 */
[----:B------:R-:W-:Y:S02]  /*2bc0*/  VIADDMNMX R4, R99, R2, R4, PT ;  /* 0x0000000263047246 */ /* 0x000fe40003800104 */
[----:B------:R-:W-:-:S07]  /*2bd0*/  VIMNMX R10, R10, R99, !PT ;  /* 0x000000630a0a7248 */ /* 0x000fce0007fe0100 */
.L_x_981:
[----:B------:R-:W-:Y:S01]  /*2be0*/  ISETP.GT.AND P1, PT, R10, 0x1, !P1 ;  /* 0x000000010a00780c */ /* 0x000fe20004f24270 */
[----:B------:R-:W-:Y:S01]  /*2bf0*/  ULDC UR7, c[0x0][0x988] ;  /* 0x0002620000077ab9 */ /* 0x000fe20000000800 */
[----:B------:R-:W-:Y:S01]  /*2c00*/  LOP3.LUT P6, RZ, R16, 0x4, RZ, 0xc0, !PT ;  /* 0x0000000410ff7812 */ /* 0x000fe200078cc0ff */
[----:B------:R-:W-:Y:S01]  /*2c10*/  UISETP.NE.AND UP1, UPT, UR40, URZ, UPT ;  /* 0x0000003f2800728c */ /* 0x000fe2000bf25270 */
[----:B------:R-:W-:Y:S01]  /*2c20*/  ISETP.LT.OR P1, PT, R4, 0x2, P1 ;  /* 0x000000020400780c */ /* 0x000fe20000f21670 */
[----:B------:R-:W-:Y:S01]  /*2c30*/  UISETP.NE.AND UP0, UPT, UR44, URZ, UPT ;  /* 0x0000003f2c00728c */ /* 0x000fe2000bf05270 */
[----:B------:R-:W-:Y:S02]  /*2c40*/  FMNMX.FTZ R0, R133, R131, !PT ;  /* 0x0000008385007209 */ /* 0x000fe40007810000 */
[----:B------:R-:W-:Y:S02]  /*2c50*/  FSEL R117, R27, -INF , !P1 ;  /* 0xff8000001b757808 */ /* 0x000fe40004800000 */
[----:B------:R-:W-:-:S02]  /*2c60*/  ISETP.GT.AND P1, PT, R10, 0x9, !P6 ;  /* 0x000000090a00780c */ /* 0x000fc40007724270 */
[----:B------:R-:W-:Y:S02]  /*2c70*/  FMNMX.FTZ R0, R127, R0, !PT ;  /* 0x000000007f007209 */ /* 0x000fe40007810000 */
[----:B------:R-:W-:Y:S01]  /*2c80*/  ISETP.LT.OR P1, PT, R4, 0xa, P1 ;  /* 0x0000000a0400780c */ /* 0x000fe20000f21670 */
[----:B------:R-:W-:Y:S01]  /*2c90*/  @UP1 ULDC UR10, c[0x0][0x44c] ;  /* 0x00011300000a1ab9 */ /* 0x000fe20000000800 */
[----:B------:R-:W-:Y:S01]  /*2ca0*/  FMNMX.FTZ R0, R129, R0, !PT ;  /* 0x0000000081007209 */ /* 0x000fe20007810000 */
[----:B------:R-:W-:Y:S01]  /*2cb0*/  UIMAD.WIDE.U32 UR10, UR45, UR10, URZ ;  /* 0x0000000a2d0a72a5 */ /* 0x000fe2000f8e003f */
[----:B------:R-:W-:Y:S01]  /*2cc0*/  FSEL R115, R31, -INF , !P1 ;  /* 0xff8000001f737808 */ /* 0x000fe20004800000 */
[----:B------:R-:W-:Y:S01]  /*2cd0*/  @UP1 ULDC UR14, c[0x0][0x450] ;  /* 0x00011400000e1ab9 */ /* 0x000fe20000000800 */
[----:B------:R-:W-:Y:S01]  /*2ce0*/  LOP3.LUT P1, RZ, R16, 0x8, RZ, 0xc0, !PT ;  /* 0x0000000810ff7812 */ /* 0x000fe2000782c0ff */
[----:B------:R-:W-:Y:S01]  /*2cf0*/  @UP1 USHF.R.U32.HI UR45, URZ, UR14, UR11 ;  /* 0x0000000e3f2d1299 */ /* 0x000fe2000801160b */
[----:B------:R-:W-:-:S02]  /*2d00*/  FMNMX.FTZ R0, R125, R0, !PT ;  /* 0x000000007d007209 */ /* 0x000fc40007810000 */
[----:B------:R-:W-:Y:S02]  /*2d10*/  ISETP.GT.AND P1, PT, R10, 0x10, !P1 ;  /* 0x000000100a00780c */ /* 0x000fe40004f24270 */
[----:B------:R-:W-:Y:S02]  /*2d20*/  FMNMX.FTZ R0, R119, R0, !PT ;  /* 0x0000000077007209 */ /* 0x000fe40007810000 */
[----:B------:R-:W-:Y:S02]  /*2d30*/  ISETP.LT.OR P1, PT, R4, 0x11, P1 ;  /* 0x000000110400780c */ /* 0x000fe40000f21670 */
[----:B------:R-:W-:Y:S02]  /*2d40*/  ISETP.GT.AND P2, PT, R10, 0x8, !P2 ;  /* 0x000000080a00780c */ /* 0x000fe40005744270 */
[----:B------:R-:W-:Y:S02]  /*2d50*/  FSEL R99, R34, -INF , !P1 ;  /* 0xff80000022637808 */ /* 0x000fe40004800000 */
[----:B------:R-:W-:-:S02]  /*2d60*/  LOP3.LUT P1, RZ, R16, 0x10, RZ, 0xc0, !PT ;  /* 0x0000001010ff7812 */ /* 0x000fc4000782c0ff */
[----:B------:R-:W-:Y:S02]  /*2d70*/  FMNMX.FTZ R0, R97, R0, !PT ;  /* 0x0000000061007209 */ /* 0x000fe40007810000 */
[----:B------:R-:W-:Y:S02]  /*2d80*/  ISETP.GT.AND P1, PT, R10, 0x11, !P1 ;  /* 0x000000110a00780c */ /* 0x000fe40004f24270 */
[C---:B------:R-:W-:Y:S02]  /*2d90*/  ISETP.LT.OR P2, PT, R4.reuse, 0x9, P2 ;  /* 0x000000090400780c */ /* 0x040fe40001741670 */
[----:B------:R-:W-:Y:S02]  /*2da0*/  ISETP.LT.OR P1, PT, R4, 0x12, P1 ;  /* 0x000000120400780c */ /* 0x000fe40000f21670 */
[----:B------:R-:W-:Y:S02]  /*2db0*/  FMNMX.FTZ R0, R37, R0, !PT ;  /* 0x0000000025007209 */ /* 0x000fe40007810000 */
[----:B------:R-:W-:-:S02]  /*2dc0*/  FSEL R113, R35, -INF , !P1 ;  /* 0xff80000023717808 */ /* 0x000fc40004800000 */
[----:B------:R-:W-:Y:S02]  /*2dd0*/  LOP3.LUT P1, RZ, R16, 0x2000000, RZ, 0xc0, !PT ;  /* 0x0200000010ff7812 */ /* 0x000fe4000782c0ff */
[----:B------:R-:W-:Y:S02]  /*2de0*/  FSEL R27, R30, -INF , !P2 ;  /* 0xff8000001e1b7808 */ /* 0x000fe40005000000 */
[----:B------:R-:W-:Y:S02]  /*2df0*/  ISETP.GT.AND P1, PT, R10, 0x18, !P1 ;  /* 0x000000180a00780c */ /* 0x000fe40004f24270 */
[----:B------:R-:W-:Y:S02]  /*2e00*/  LOP3.LUT P2, RZ, R16, 0x40000, RZ, 0xc0, !PT ;  /* 0x0004000010ff7812 */ /* 0x000fe4000784c0ff */
[----:B------:R-:W-:Y:S02]  /*2e10*/  ISETP.LT.OR P1, PT, R4, 0x19, P1 ;  /* 0x000000190400780c */ /* 0x000fe40000f21670 */
[----:B------:R-:W-:-:S02]  /*2e20*/  FMNMX.FTZ R0, R95, R0, !PT ;  /* 0x000000005f007209 */ /* 0x000fc40007810000 */
[----:B------:R-:W-:Y:S02]  /*2e30*/  FSEL R31, R38, -INF , !P1 ;  /* 0xff800000261f7808 */ /* 0x000fe40004800000 */
[----:B------:R-:W-:Y:S02]  /*2e40*/  LOP3.LUT P1, RZ, R16, 0x1000000, RZ, 0xc0, !PT ;  /* 0x0100000010ff7812 */ /* 0x000fe4000782c0ff */
[----:B------:R-:W-:Y:S02]  /*2e50*/  FMNMX.FTZ R0, R41, R0, !PT ;  /* 0x0000000029007209 */ /* 0x000fe40007810000 */
[----:B------:R-:W-:Y:S02]  /*2e60*/  ISETP.GT.AND P1, PT, R10, 0x19, !P1 ;  /* 0x000000190a00780c */ /* 0x000fe40004f24270 */
[----:B------:R-:W-:Y:S02]  /*2e70*/  LOP3.LUT P6, RZ, R16, 0x20000, RZ, 0xc0, !PT ;  /* 0x0002000010ff7812 */ /* 0x000fe400078cc0ff */
[----:B------:R-:W-:-:S02]  /*2e80*/  ISETP.LT.OR P1, PT, R4, 0x1a, P1 ;  /* 0x0000001a0400780c */ /* 0x000fc40000f21670 */
[----:B------:R-:W-:Y:S02]  /*2e90*/  FMNMX.FTZ R0, R93, R0, !PT ;  /* 0x000000005d007209 */ /* 0x000fe40007810000 */
[----:B------:R-:W-:Y:S02]  /*2ea0*/  FSEL R111, R39, -INF , !P1 ;  /* 0xff800000276f7808 */ /* 0x000fe40004800000 */
[----:B------:R-:W-:Y:S02]  /*2eb0*/  LOP3.LUT P1, RZ, R16, 0x800000, RZ, 0xc0, !PT ;  /* 0x0080000010ff7812 */ /* 0x000fe4000782c0ff */
[----:B------:R-:W-:Y:S02]  /*2ec0*/  FMNMX.FTZ R0, R45, R0, !PT ;  /* 0x000000002d007209 */ /* 0x000fe40007810000 */
[----:B------:R-:W-:Y:S02]  /*2ed0*/  ISETP.GT.AND P1, PT, R10, 0x20, !P1 ;  /* 0x000000200a00780c */ /* 0x000fe40004f24270 */
[----:B------:R-:W-:-:S02]  /*2ee0*/  FMNMX.FTZ R0, R91, R0, !PT ;  /* 0x000000005b007209 */ /* 0x000fc40007810000 */
[----:B------:R-:W-:Y:S02]  /*2ef0*/  ISETP.LT.OR P1, PT, R4, 0x21, P1 ;  /* 0x000000210400780c */ /* 0x000fe40000f21670 */
[----:B------:R-:W-:Y:S02]  /*2f00*/  FMNMX.FTZ R0, R49, R0, !PT ;  /* 0x0000000031007209 */ /* 0x000fe40007810000 */
[----:B------:R-:W-:Y:S02]  /*2f10*/  FSEL R35, R42, -INF , !P1 ;  /* 0xff8000002a237808 */ /* 0x000fe40004800000 */
[----:B------:R-:W-:Y:S02]  /*2f20*/  LOP3.LUT P1, RZ, R16, 0x400000, RZ, 0xc0, !PT ;  /* 0x0040000010ff7812 */ /* 0x000fe4000782c0ff */
[----:B------:R-:W-:Y:S02]  /*2f30*/  FMNMX.FTZ R0, R89, R0, !PT ;  /* 0x0000000059007209 */ /* 0x000fe40007810000 */
[----:B------:R-:W-:-:S02]  /*2f40*/  ISETP.GT.AND P1, PT, R10, 0x21, !P1 ;  /* 0x000000210a00780c */ /* 0x000fc40004f24270 */
[----:B------:R-:W-:Y:S02]  /*2f50*/  FMNMX.FTZ R0, R53, R0, !PT ;  /* 0x0000000035007209 */ /* 0x000fe40007810000 */
[----:B------:R-:W-:Y:S02]  /*2f60*/  ISETP.LT.OR P1, PT, R4, 0x22, P1 ;  /* 0x000000220400780c */ /* 0x000fe40000f21670 */
[----:B------:R-:W-:Y:S02]  /*2f70*/  FMNMX.FTZ R0, R33, R0, !PT ;  /* 0x0000000021007209 */ /* 0x000fe40007810000 */
[----:B------:R-:W-:Y:S02]  /*2f80*/  FSEL R109, R43, -INF , !P1 ;  /* 0xff8000002b6d7808 */ /* 0x000fe40004800000 */
[----:B------:R-:W-:Y:S02]  /*2f90*/  LOP3.LUT P1, RZ, R16, 0x200000, RZ, 0xc0, !PT ;  /* 0x0020000010ff7812 */ /* 0x000fe4000782c0ff */
[----:B------:R-:W-:-:S02]  /*2fa0*/  FMNMX.FTZ R0, R57, R0, !PT ;  /* 0x0000000039007209 */ /* 0x000fc40007810000 */
[----:B------:R-:W-:Y:S02]  /*2fb0*/  ISETP.GT.AND P1, PT, R10, 0x28, !P1 ;  /* 0x000000280a00780c */ /* 0x000fe40004f24270 */
[----:B------:R-:W-:Y:S02]  /*2fc0*/  FMNMX.FTZ R0, R29, R0, !PT ;  /* 0x000000001d007209 */ /* 0x000fe40007810000 */
[----:B------:R-:W-:Y:S02]  /*2fd0*/  ISETP.LT.OR P1, PT, R4, 0x29, P1 ;  /* 0x000000290400780c */ /* 0x000fe40000f21670 */
[----:B------:R-:W-:Y:S02]  /*2fe0*/  FMNMX.FTZ R0, R61, R0, !PT ;  /* 0x000000003d007209 */ /* 0x000fe40007810000 */
[----:B------:R-:W-:Y:S02]  /*2ff0*/  FSEL R101, R46, -INF , !P1 ;  /* 0xff8000002e657808 */ /* 0x000fe40004800000 */
[----:B------:R-:W-:-:S02]  /*3000*/  LOP3.LUT P1, RZ, R16, 0x100000, RZ, 0xc0, !PT ;  /* 0x0010000010ff7812 */ /* 0x000fc4000782c0ff */
[----:B------:R-:W-:Y:S02]  /*3010*/  FMNMX.FTZ R0, R13, R0, !PT ;  /* 0x000000000d007209 */ /* 0x000fe40007810000 */
[----:B------:R-:W-:Y:S02]  /*3020*/  ISETP.GT.AND P1, PT, R10, 0x29, !P1 ;  /* 0x000000290a00780c */ /* 0x000fe40004f24270 */
[----:B------:R-:W-:Y:S02]  /*3030*/  FMNMX.FTZ R0, R65, R0, !PT ;  /* 0x0000000041007209 */ /* 0x000fe40007810000 */
[----:B------:R-:W-:Y:S02]  /*3040*/  ISETP.LT.OR P1, PT, R4, 0x2a, P1 ;  /* 0x0000002a0400780c */ /* 0x000fe40000f21670 */
[----:B------:R-:W-:Y:S02]  /*3050*/  FMNMX.FTZ R0, R25, R0, !PT ;  /* 0x0000000019007209 */ /* 0x000fe40007810000 */
[----:B------:R-:W-:-:S02]  /*3060*/  FSEL R107, R47, -INF , !P1 ;  /* 0xff8000002f6b7808 */ /* 0x000fc40004800000 */
[----:B------:R-:W-:Y:S02]  /*3070*/  LOP3.LUT P1, RZ, R16, 0x80000, RZ, 0xc0, !PT ;  /* 0x0008000010ff7812 */ /* 0x000fe4000782c0ff */
[----:B------:R-:W-:Y:S02]  /*3080*/  FMNMX.FTZ R0, R69, R0, !PT ;  /* 0x0000000045007209 */ /* 0x000fe40007810000 */
[----:B------:R-:W-:Y:S02]  /*3090*/  ISETP.GT.AND P1, PT, R10, 0x30, !P1 ;  /* 0x000000300a00780c */ /* 0x000fe40004f24270 */
[----:B------:R-:W-:Y:S02]  /*30a0*/  FMNMX.FTZ R0, R11, R0, !PT ;  /* 0x000000000b007209 */ /* 0x000fe40007810000 */
[----:B------:R-:W-:Y:S02]  /*30b0*/  ISETP.LT.OR P1, PT, R4, 0x31, P1 ;  /* 0x000000310400780c */ /* 0x000fe40000f21670 */
[----:B------:R-:W-:-:S02]  /*30c0*/  FMNMX.FTZ R0, R73, R0, !PT ;  /* 0x0000000049007209 */ /* 0x000fc40007810000 */
[----:B------:R-:W-:Y:S02]  /*30d0*/  FSEL R39, R50, -INF , !P1 ;  /* 0xff80000032277808 */ /* 0x000fe40004800000 */
[----:B------:R-:W-:Y:S02]  /*30e0*/  ISETP.GT.AND P1, PT, R10, 0x31, !P2 ;  /* 0x000000310a00780c */ /* 0x000fe40005724270 */
[----:B------:R-:W-:Y:S02]  /*30f0*/  FMNMX.FTZ R0, R15, R0, !PT ;  /* 0x000000000f007209 */ /* 0x000fe40007810000 */
[----:B------:R-:W-:Y:S02]  /*3100*/  ISETP.LT.OR P1, PT, R4, 0x32, P1 ;  /* 0x000000320400780c */ /* 0x000fe40000f21670 */
[----:B------:R-:W-:Y:S02]  /*3110*/  FMNMX.FTZ R0, R77, R0, !PT ;  /* 0x000000004d007209 */ /* 0x000fe40007810000 */
[----:B------:R-:W-:-:S02]  /*3120*/  FSEL R105, R51, -INF , !P1 ;  /* 0xff80000033697808 */ /* 0x000fc40004800000 */
        /* <DEDUP_REMOVED lines=8> */
[----:B------:R-:W-:Y:S01]  /*31b0*/  FMNMX.FTZ R14, R85, R0, !PT ;  /* 0x00000000550e7209 */ /* 0x000fe20007810000 */
[----:B------:R-:W-:Y:S01]  /*31c0*/  IMAD.U32 R0, RZ, RZ, UR7 ;  /* 0x00000007ff007e24 */ /* 0x000fe2000f8e00ff */
[----:B------:R-:W-:Y:S02]  /*31d0*/  ISETP.LT.OR P1, PT, R4, 0x3a, P1 ;  /* 0x0000003a0400780c */ /* 0x000fe40000f21670 */
[----:B------:R-:W-:Y:S01]  /*31e0*/  LOP3.LUT P2, RZ, R16, 0x80, RZ, 0xc0, !PT ;  /* 0x0000008010ff7812 */ /* 0x000fe2000784c0ff */
[----:B------:R-:W0:Y:S01]  /*31f0*/  SHFL.BFLY PT, R135, R14, 0x2, 0x1f ;  /* 0x0c401f000e877f89 */ /* 0x000e2200000e0000 */
[----:B------:R-:W-:-:S02]  /*3200*/  FSEL R55, R55, -INF , !P1 ;  /* 0xff80000037377808 */ /* 0x000fc40004800000 */
[C---:B------:R-:W-:Y:S02]  /*3210*/  LOP3.LUT P1, RZ, R16.reuse, 0x8000, RZ, 0xc0, !PT ;  /* 0x0000800010ff7812 */ /* 0x040fe4000782c0ff */
[----:B------:R-:W-:Y:S02]  /*3220*/  LOP3.LUT P6, RZ, R16, 0x40, RZ, 0xc0, !PT ;  /* 0x0000004010ff7812 */ /* 0x000fe400078cc0ff */
[C---:B------:R-:W-:Y:S02]  /*3230*/  ISETP.GT.AND P1, PT, R10.reuse, 0x40, !P1 ;  /* 0x000000400a00780c */ /* 0x040fe40004f24270 */
[----:B------:R-:W-:Y:S02]  /*3240*/  ISETP.GT.AND P3, PT, R10, 0x70, !P3 ;  /* 0x000000700a00780c */ /* 0x000fe40005f64270 */
[----:B------:R-:W-:Y:S02]  /*3250*/  ISETP.LT.OR P1, PT, R4, 0x41, P1 ;  /* 0x000000410400780c */ /* 0x000fe40000f21670 */
[----:B------:R-:W-:-:S02]  /*3260*/  ISETP.GT.AND P4, PT, R10, 0x71, !P4 ;  /* 0x000000710a00780c */ /* 0x000fc40006784270 */
[----:B------:R-:W-:Y:S02]  /*3270*/  FSEL R103, R58, -INF , !P1 ;  /* 0xff8000003a677808 */ /* 0x000fe40004800000 */
[----:B------:R-:W-:Y:S02]  /*3280*/  LOP3.LUT P1, RZ, R16, 0x4000, RZ, 0xc0, !PT ;  /* 0x0000400010ff7812 */ /* 0x000fe4000782c0ff */
[----:B------:R-:W-:Y:S02]  /*3290*/  ISETP.LT.OR P3, PT, R4, 0x71, P3 ;  /* 0x000000710400780c */ /* 0x000fe40001f61670 */
[C---:B------:R-:W-:Y:S02]  /*32a0*/  ISETP.GT.AND P1, PT, R10.reuse, 0x41, !P1 ;  /* 0x000000410a00780c */ /* 0x040fe40004f24270 */
[----:B------:R-:W-:Y:S02]  /*32b0*/  ISETP.GT.AND P5, PT, R10, 0x78, !P5 ;  /* 0x000000780a00780c */ /* 0x000fe40006fa4270 */
[----:B------:R-:W-:-:S02]  /*32c0*/  ISETP.LT.OR P1, PT, R4, 0x42, P1 ;  /* 0x000000420400780c */ /* 0x000fc40000f21670 */
[----:B0-----:R-:W-:Y:S02]  /*32d0*/  FMNMX.FTZ R135, R14, R135, !PT ;  /* 0x000000870e877209 */ /* 0x001fe40007810000 */
[----:B------:R-:W-:Y:S02]  /*32e0*/  FSEL R59, R59, -INF , !P1 ;  /* 0xff8000003b3b7808 */ /* 0x000fe40004800000 */
[----:B------:R-:W-:Y:S01]  /*32f0*/  LOP3.LUT P1, RZ, R16, 0x2000, RZ, 0xc0, !PT ;  /* 0x0000200010ff7812 */ /* 0x000fe2000782c0ff */
[----:B------:R-:W0:Y:S01]  /*3300*/  SHFL.BFLY PT, R2, R135, 0x1, 0x1f ;  /* 0x0c201f0087027f89 */ /* 0x000e2200000e0000 */
[----:B------:R-:W-:Y:S02]  /*3310*/  ISETP.LT.OR P4, PT, R4, 0x72, P4 ;  /* 0x000000720400780c */ /* 0x000fe40002781670 */
[----:B------:R-:W-:Y:S02]  /*3320*/  ISETP.GT.AND P1, PT, R10, 0x48, !P1 ;  /* 0x000000480a00780c */ /* 0x000fe40004f24270 */
[----:B------:R-:W-:-:S02]  /*3330*/  ISETP.LT.OR P5, PT, R4, 0x79, P5 ;  /* 0x000000790400780c */ /* 0x000fc40002fa1670 */
[----:B------:R-:W-:Y:S02]  /*3340*/  ISETP.LT.OR P1, PT, R4, 0x49, P1 ;  /* 0x000000490400780c */ /* 0x000fe40000f21670 */
[----:B------:R-:W-:Y:S02]  /*3350*/  FSEL R83, R83, -INF , !P4 ;  /* 0xff80000053537808 */ /* 0x000fe40006000000 */
[----:B------:R-:W-:Y:S02]  /*3360*/  FSEL R51, R62, -INF , !P1 ;  /* 0xff8000003e337808 */ /* 0x000fe40004800000 */
[----:B------:R-:W-:Y:S02]  /*3370*/  LOP3.LUT P1, RZ, R16, 0x1000, RZ, 0xc0, !PT ;  /* 0x0000100010ff7812 */ /* 0x000fe4000782c0ff */
[----:B------:R-:W-:Y:S02]  /*3380*/  R2UR UR7, R22 ;  /* 0x00000000160772ca */ /* 0x000fe400000e0000 */
[----:B------:R-:W-:-:S04]  /*3390*/  ISETP.GT.AND P1, PT, R10, 0x49, !P1 ;  /* 0x000000490a00780c */ /* 0x000fc80004f24270 */
[----:B------:R-:W-:Y:S02]  /*33a0*/  ISETP.LT.OR P1, PT, R4, 0x4a, P1 ;  /* 0x0000004a0400780c */ /* 0x000fe40000f21670 */
[----:B0-----:R-:W-:Y:S02]  /*33b0*/  FMNMX.FTZ R2, R135, R2, !PT ;  /* 0x0000000287027209 */ /* 0x001fe40007810000 */
[----:B------:R-:W-:Y:S02]  /*33c0*/  FSEL R63, R63, -INF , !P1 ;  /* 0xff8000003f3f7808 */ /* 0x000fe40004800000 */
[----:B------:R-:W-:Y:S01]  /*33d0*/  LOP3.LUT P1, RZ, R16, 0x800, RZ, 0xc0, !PT ;  /* 0x0000080010ff7812 */ /* 0x000fe2000782c0ff */
[----:B------:R-:W-:Y:S01]  /*33e0*/  FMUL.FTZ R12, R2, R0 ;  /* 0x00000000020c7220 */ /* 0x000fe20000410000 */
[----:B------:R-:W-:Y:S02]  /*33f0*/  UIADD3 UR45, UR7, UR45, URZ ;  /* 0x0000002d072d7290 */ /* 0x000fe4000fffe03f */
[----:B------:R-:W-:-:S02]  /*3400*/  ISETP.GT.AND P1, PT, R10, 0x50, !P1 ;  /* 0x000000500a00780c */ /* 0x000fc40004f24270 */
[----:B------:R-:W-:Y:S02]  /*3410*/  UIADD3 UR4, UR45, UR4, URZ ;  /* 0x000000042d047290 */ /* 0x000fe4000fffe03f */
[----:B------:R-:W-:-:S04]  /*3420*/  ISETP.LT.OR P1, PT, R4, 0x51, P1 ;  /* 0x000000510400780c */ /* 0x000fc80000f21670 */
[----:B------:R-:W-:Y:S02]  /*3430*/  FSEL R47, R66, -INF , !P1 ;  /* 0xff800000422f7808 */ /* 0x000fe40004800000 */
[----:B------:R-:W-:-:S04]  /*3440*/  LOP3.LUT P1, RZ, R16, 0x400, RZ, 0xc0, !PT ;  /* 0x0000040010ff7812 */ /* 0x000fc8000782c0ff */
[----:B------:R-:W-:-:S04]  /*3450*/  ISETP.GT.AND P1, PT, R10, 0x51, !P1 ;  /* 0x000000510a00780c */ /* 0x000fc80004f24270 */
        /* <DEDUP_REMOVED lines=10> */
[----:B------:R-:W-:Y:S02]  /*3500*/  ISETP.GT.AND P1, PT, R10, 0x60, !P2 ;  /* 0x000000600a00780c */ /* 0x000fe40005724270 */
[----:B------:R-:W-:Y:S02]  /*3510*/  LOP3.LUT P2, RZ, R16, 0x20, RZ, 0xc0, !PT ;  /* 0x0000002010ff7812 */ /* 0x000fe4000784c0ff */
[----:B------:R-:W-:Y:S02]  /*3520*/  ISETP.LT.OR P1, PT, R4, 0x61, P1 ;  /* 0x000000610400780c */ /* 0x000fe40000f21670 */
[----:B------:R-:W-:Y:S02]  /*3530*/  ISETP.GT.AND P2, PT, R10, 0x69, !P2 ;  /* 0x000000690a00780c */ /* 0x000fe40005744270 */
[----:B------:R-:W-:-:S02]  /*3540*/  FSEL R123, R74, -INF , !P1 ;  /* 0xff8000004a7b7808 */ /* 0x000fc40004800000 */
[----:B------:R-:W-:Y:S02]  /*3550*/  ISETP.GT.AND P1, PT, R10, 0x61, !P6 ;  /* 0x000000610a00780c */ /* 0x000fe40007724270 */
[----:B------:R-:W-:Y:S02]  /*3560*/  LOP3.LUT P6, RZ, R16, 0x2, RZ, 0xc0, !PT ;  /* 0x0000000210ff7812 */ /* 0x000fe400078cc0ff */
[C---:B------:R-:W-:Y:S02]  /*3570*/  ISETP.LT.OR P1, PT, R4.reuse, 0x62, P1 ;  /* 0x000000620400780c */ /* 0x040fe40000f21670 */
[----:B------:R-:W-:Y:S02]  /*3580*/  ISETP.LT.OR P2, PT, R4, 0x6a, P2 ;  /* 0x0000006a0400780c */ /* 0x000fe40001741670 */
[----:B------:R-:W-:Y:S02]  /*3590*/  FSEL R75, R75, -INF , !P1 ;  /* 0xff8000004b4b7808 */ /* 0x000fe40004800000 */
[----:B------:R-:W-:-:S02]  /*35a0*/  FSETP.NEU.FTZ.AND P1, PT, R2, -INF , PT ;  /* 0xff8000000200780b */ /* 0x000fc40003f3d000 */
[----:B------:R-:W-:Y:S02]  /*35b0*/  FSEL R79, R79, -INF , !P2 ;  /* 0xff8000004f4f7808 */ /* 0x000fe40005000000 */
[----:B------:R-:W-:Y:S02]  /*35c0*/  FSEL R12, R12, RZ, P1 ;  /* 0x000000ff0c0c7208 */ /* 0x000fe40000800000 */
[----:B------:R-:W-:Y:S02]  /*35d0*/  ISETP.GT.AND P1, PT, R10, RZ, !P6 ;  /* 0x000000ff0a00720c */ /* 0x000fe40007724270 */
[----:B------:R-:W-:Y:S01]  /*35e0*/  LOP3.LUT P6, RZ, R16, 0x1, RZ, 0xc0, !PT ;  /* 0x0000000110ff7812 */ /* 0x000fe200078cc0ff */
[-CC-:B------:R-:W-:Y:S01]  /*35f0*/  FFMA.FTZ R138, R89, R0.reuse, -R12.reuse ;  /* 0x00000000598a7223 */ /* 0x180fe2000001080c */
[----:B------:R-:W-:Y:S01]  /*3600*/  ISETP.LT.OR P1, PT, R4, 0x1, P1 ;  /* 0x000000010400780c */ /* 0x000fe20000f21670 */
[-CC-:B------:R-:W-:Y:S01]  /*3610*/  FFMA.FTZ R136, R91, R0.reuse, -R12.reuse ;  /* 0x000000005b887223 */ /* 0x180fe2000001080c */
[----:B------:R-:W-:Y:S01]  /*3620*/  FSEL R91, R82, -INF , !P3 ;  /* 0xff800000525b7808 */ /* 0x000fe20005800000 */
[-CC-:B------:R-:W-:Y:S01]  /*3630*/  FFMA.FTZ R132, R33, R0.reuse, -R12.reuse ;  /* 0x0000000021847223 */ /* 0x180fe2000001080c */
[----:B------:R-:W-:Y:S01]  /*3640*/  FSEL R26, R26, -INF , !P1 ;  /* 0xff8000001a1a7808 */ /* 0x000fe20004800000 */
[-CC-:B------:R-:W-:Y:S01]  /*3650*/  FFMA.FTZ R33, R57, R0.reuse, -R12.reuse ;  /* 0x0000000039217223 */ /* 0x180fe2000001080c */
[----:B------:R-:W-:Y:S01]  /*3660*/  LOP3.LUT P1, RZ, R16, 0x4000000, RZ, 0xc0, !PT ;  /* 0x0400000010ff7812 */ /* 0x000fe2000782c0ff */
[-CC-:B------:R-:W-:Y:S01]  /*3670*/  FFMA.FTZ R142, R93, R0.reuse, -R12.reuse ;  /* 0x000000005d8e7223 */ /* 0x180fe2000001080c */
[----:B------:R-:W-:Y:S01]  /*3680*/  FMNMX.FTZ R14, R26, R117, !PT ;  /* 0x000000751a0e7209 */ /* 0x000fe20007810000 */
[-CC-:B------:R-:W-:Y:S01]  /*3690*/  FFMA.FTZ R148, R133, R0.reuse, -R12.reuse ;  /* 0x0000000085947223 */ /* 0x180fe2000001080c */
[----:B------:R-:W-:Y:S01]  /*36a0*/  ISETP.GT.AND P1, PT, R10, 0x68, !P1 ;  /* 0x000000680a00780c */ /* 0x000fe20004f24270 */
[--C-:B------:R-:W-:Y:S01]  /*36b0*/  FFMA.FTZ R131, R131, R0, -R12.reuse ;  /* 0x0000000083837223 */ /* 0x100fe2000001080c */
[----:B------:R-:W-:Y:S01]  /*36c0*/  FMNMX.FTZ R14, R27, R14, !PT ;  /* 0x0000000e1b0e7209 */ /* 0x000fe20007810000 */
[--C-:B------:R-:W-:Y:S01]  /*36d0*/  FFMA.FTZ R150, R127, R0, -R12.reuse ;  /* 0x000000007f967223 */ /* 0x100fe2000001080c */
[----:B------:R-:W-:Y:S01]  /*36e0*/  ISETP.LT.OR P1, PT, R4, 0x69, P1 ;  /* 0x000000690400780c */ /* 0x000fe20000f21670 */
[----:B------:R-:W-:Y:S01]  /*36f0*/  MUFU.EX2 R148, R148 ;  /* 0x0000009400947308 */ /* 0x000fe20000000800 */
[----:B------:R-:W-:Y:S01]  /*3700*/  FMNMX.FTZ R14, R115, R14, !PT ;  /* 0x0000000e730e7209 */ /* 0x000fe20007810000 */
[-CC-:B------:R-:W-:Y:S01]  /*3710*/  FFMA.FTZ R128, R13, R0.reuse, -R12.reuse ;  /* 0x000000000d807223 */ /* 0x180fe2000001080c */
[----:B------:R-:W-:Y:S01]  /*3720*/  FSEL R89, R78, -INF , !P1 ;  /* 0xff8000004e597808 */ /* 0x000fe20004800000 */
[--C-:B------:R-:W-:Y:S01]  /*3730*/  FFMA.FTZ R127, R129, R0, -R12.reuse ;  /* 0x00000000817f7223 */ /* 0x100fe2000001080c */
[----:B------:R-:W-:Y:S01]  /*3740*/  FMNMX.FTZ R14, R99, R14, !PT ;  /* 0x0000000e630e7209 */ /* 0x000fe20007810000 */
[--C-:B------:R-:W-:Y:S01]  /*3750*/  FFMA.FTZ R144, R125, R0, -R12.reuse ;  /* 0x000000007d907223 */ /* 0x100fe2000001080c */
[----:B------:R-:W-:Y:S01]  /*3760*/  ISETP.GT.AND P6, PT, R10, 0x79, !P6 ;  /* 0x000000790a00780c */ /* 0x000fe200077c4270 */
[----:B------:R-:W0:Y:S01]  /*3770*/  MUFU.EX2 R131, R131 ;  /* 0x0000008300837308 */ /* 0x000e220000000800 */
[----:B------:R-:W-:Y:S01]  /*3780*/  FMNMX.FTZ R14, R113, R14, !PT ;  /* 0x0000000e710e7209 */ /* 0x000fe20007810000 */
[-CC-:B------:R-:W-:Y:S01]  /*3790*/  FFMA.FTZ R119, R119, R0.reuse, -R12.reuse ;  /* 0x0000000077777223 */ /* 0x180fe2000001080c */
[----:B------:R-:W-:Y:S01]  /*37a0*/  ISETP.LT.OR P6, PT, R4, 0x7a, P6 ;  /* 0x0000007a0400780c */ /* 0x000fe200037c1670 */
[--C-:B------:R-:W-:Y:S01]  /*37b0*/  FFMA.FTZ R146, R97, R0, -R12.reuse ;  /* 0x0000000061927223 */ /* 0x100fe2000001080c */
[----:B------:R-:W-:Y:S01]  /*37c0*/  FMNMX.FTZ R14, R31, R14, !PT ;  /* 0x0000000e1f0e7209 */ /* 0x000fe20007810000 */
[--C-:B------:R-:W-:Y:S01]  /*37d0*/  FFMA.FTZ R37, R37, R0, -R12.reuse ;  /* 0x0000000025257223 */ /* 0x100fe2000001080c */
[----:B------:R-:W-:Y:S01]  /*37e0*/  FSEL R57, R86, -INF , !P5 ;  /* 0xff80000056397808 */ /* 0x000fe20006800000 */
[----:B------:R-:W1:Y:S01]  /*37f0*/  MUFU.EX2 R150, R150 ;  /* 0x0000009600967308 */ /* 0x000e620000000800 */
[----:B------:R-:W-:Y:S01]  /*3800*/  FMNMX.FTZ R14, R111, R14, !PT ;  /* 0x0000000e6f0e7209 */ /* 0x000fe20007810000 */
[-CC-:B------:R-:W-:Y:S01]  /*3810*/  FFMA.FTZ R140, R95, R0.reuse, -R12.reuse ;  /* 0x000000005f8c7223 */ /* 0x180fe2000001080c */
[----:B------:R-:W-:Y:S01]  /*3820*/  FSEL R87, R87, -INF , !P6 ;  /* 0xff80000057577808 */ /* 0x000fe20007000000 */
[--C-:B------:R-:W-:Y:S01]  /*3830*/  FFMA.FTZ R41, R41, R0, -R12.reuse ;  /* 0x0000000029297223 */ /* 0x100fe2000001080c */
[----:B------:R-:W-:Y:S01]  /*3840*/  FMNMX.FTZ R14, R35, R14, !PT ;  /* 0x0000000e230e7209 */ /* 0x000fe20007810000 */
[-CC-:B------:R-:W-:Y:S01]  /*3850*/  FFMA.FTZ R134, R29, R0.reuse, -R12.reuse ;  /* 0x000000001d867223 */ /* 0x180fe2000001080c */
[--C-:B------:R-:W-:Y:S01]  /*3860*/  FFMA.FTZ R29, R61, R0, -R12.reuse ;  /* 0x000000003d1d7223 */ /* 0x100fe2000001080c */
[----:B------:R-:W2:Y:S01]  /*3870*/  MUFU.EX2 R127, R127 ;  /* 0x0000007f007f7308 */ /* 0x000ea20000000800 */
[----:B------:R-:W-:Y:S01]  /*3880*/  FMNMX.FTZ R14, R109, R14, !PT ;  /* 0x0000000e6d0e7209 */ /* 0x000fe20007810000 */
[-CC-:B------:R-:W-:Y:S01]  /*3890*/  FFMA.FTZ R130, R25, R0.reuse, -R12.reuse ;  /* 0x0000000019827223 */ /* 0x180fe2000001080c */
[-CC-:B------:R-:W-:Y:S01]  /*38a0*/  FFMA.FTZ R124, R11, R0.reuse, -R12.reuse ;  /* 0x000000000b7c7223 */ /* 0x180fe2000001080c */
[--C-:B------:R-:W-:Y:S01]  /*38b0*/  FFMA.FTZ R126, R15, R0, -R12.reuse ;  /* 0x000000000f7e7223 */ /* 0x100fe2000001080c */
[----:B------:R-:W-:Y:S01]  /*38c0*/  FMNMX.FTZ R14, R101, R14, !PT ;  /* 0x0000000e650e7209 */ /* 0x000fe20007810000 */
[-CC-:B------:R-:W-:Y:S01]  /*38d0*/  FFMA.FTZ R120, R21, R0.reuse, -R12.reuse ;  /* 0x0000000015787223 */ /* 0x180fe2000001080c */
[--C-:B------:R-:W-:Y:S01]  /*38e0*/  FFMA.FTZ R122, R3, R0, -R12.reuse ;  /* 0x00000000037a7223 */ /* 0x100fe2000001080c */
[----:B------:R-:W3:Y:S01]  /*38f0*/  MUFU.EX2 R144, R144 ;  /* 0x0000009000907308 */ /* 0x000ee20000000800 */
[----:B------:R-:W-:Y:S01]  /*3900*/  FMNMX.FTZ R14, R107, R14, !PT ;  /* 0x0000000e6b0e7209 */ /* 0x000fe20007810000 */
[-CC-:B------:R-:W-:Y:S01]  /*3910*/  FFMA.FTZ R45, R45, R0.reuse, -R12.reuse ;  /* 0x000000002d2d7223 */ /* 0x180fe2000001080c */
[-CC-:B------:R-:W-:Y:S01]  /*3920*/  FFMA.FTZ R49, R49, R0.reuse, -R12.reuse ;  /* 0x0000000031317223 */ /* 0x180fe2000001080c */
[--C-:B------:R-:W-:Y:S01]  /*3930*/  FFMA.FTZ R53, R53, R0, -R12.reuse ;  /* 0x0000000035357223 */ /* 0x100fe2000001080c */
[----:B------:R-:W-:Y:S01]  /*3940*/  FMNMX.FTZ R14, R39, R14, !PT ;  /* 0x0000000e270e7209 */ /* 0x000fe20007810000 */
[-CC-:B------:R-:W-:Y:S01]  /*3950*/  FFMA.FTZ R61, R65, R0.reuse, -R12.reuse ;  /* 0x00000000413d7223 */ /* 0x180fe2000001080c */
[--C-:B------:R-:W-:Y:S01]  /*3960*/  FFMA.FTZ R25, R69, R0, -R12.reuse ;  /* 0x0000000045197223 */ /* 0x100fe2000001080c */
[----:B------:R-:W4:Y:S01]  /*3970*/  MUFU.EX2 R119, R119 ;  /* 0x0000007700777308 */ /* 0x000f220000000800 */
[----:B------:R-:W-:Y:S01]  /*3980*/  FMNMX.FTZ R14, R105, R14, !PT ;  /* 0x0000000e690e7209 */ /* 0x000fe20007810000 */
[-CC-:B------:R-:W-:Y:S01]  /*3990*/  FFMA.FTZ R11, R73, R0.reuse, -R12.reuse ;  /* 0x00000000490b7223 */ /* 0x180fe2000001080c */
[-CC-:B------:R-:W-:Y:S01]  /*39a0*/  FFMA.FTZ R15, R77, R0.reuse, -R12.reuse ;  /* 0x000000004d0f7223 */ /* 0x180fe2000001080c */
[--C-:B------:R-:W-:Y:S01]  /*39b0*/  FFMA.FTZ R21, R81, R0, -R12.reuse ;  /* 0x0000000051157223 */ /* 0x100fe2000001080c */
[----:B------:R-:W-:Y:S01]  /*39c0*/  FMNMX.FTZ R14, R43, R14, !PT ;  /* 0x0000000e2b0e7209 */ /* 0x000fe20007810000 */
[----:B------:R-:W-:-:S02]  /*39d0*/  FFMA.FTZ R3, R85, R0, -R12 ;  /* 0x0000000055037223 */ /* 0x000fc4000001080c */
[----:B------:R-:W5:Y:S01]  /*39e0*/  MUFU.EX2 R146, R146 ;  /* 0x0000009200927308 */ /* 0x000f620000000800 */
[----:B------:R-:W-:-:S04]  /*39f0*/  FMNMX.FTZ R14, R55, R14, !PT ;  /* 0x0000000e370e7209 */ /* 0x000fc80007810000 */
[----:B------:R-:W-:-:S03]  /*3a00*/  FMNMX.FTZ R14, R103, R14, !PT ;  /* 0x0000000e670e7209 */ /* 0x000fc60007810000 */
        /* <DEDUP_REMOVED lines=12> */
[----:B------:R-:W-:Y:S01]  /*3ad0*/  MUFU.EX2 R45, R45 ;  /* 0x0000002d002d7308 */ /* 0x000fe20000000800 */
        /* <DEDUP_REMOVED lines=9> */
[----:B------:R-:W-:-:S05]  /*3b70*/  FMNMX.FTZ R14, R87, R14, !PT ;  /* 0x0000000e570e7209 */ /* 0x000fca0007810000 */
[----:B------:R-:W0:Y:S02]  /*3b80*/  SHFL.BFLY PT, R93, R14, 0x2, 0x1f ;  /* 0x0c401f000e5d7f89 */ /* 0x000e2400000e0000 */
        /* <DEDUP_REMOVED lines=9> */
[----:B0-----:R-:W-:-:S04]  /*3c20*/  FMNMX.FTZ R13, R93, R4, !PT ;  /* 0x000000045d0d7209 */ /* 0x001fc80007810000 */
[C---:B------:R-:W-:Y:S01]  /*3c30*/  FSETP.NEU.FTZ.AND P1, PT, R13.reuse, -INF , PT ;  /* 0xff8000000d00780b */ /* 0x040fe20003f3d000 */
[----:B------:R-:W-:Y:S02]  /*3c40*/  FMUL.FTZ R4, R13, R0 ;  /* 0x000000000d047220 */ /* 0x000fe40000410000 */
[----:B------:R-:W-:Y:S03]  /*3c50*/  MUFU.EX2 R130, R130 ;  /* 0x0000008200827308 */ /* 0x000fe60000000800 */
[----:B------:R-:W-:Y:S02]  /*3c60*/  FSEL R4, R4, RZ, P1 ;  /* 0x000000ff04047208 */ /* 0x000fe40000800000 */
[----:B------:R-:W-:-:S03]  /*3c70*/  PLOP3.LUT P1, PT, PT, PT, UP0, 0x40, 0x0 ;  /* 0x000000000000781c */ /* 0x000fc60003f2e808 */
[----:B------:R-:W-:Y:S01]  /*3c80*/  MUFU.EX2 R25, R25 ;  /* 0x0000001900197308 */ /* 0x000fe20000000800 */
[-CC-:B------:R-:W-:Y:S01]  /*3c90*/  FFMA.FTZ R151, R27, R0.reuse, -R4.reuse ;  /* 0x000000001b977223 */ /* 0x180fe20000010804 */
[----:B------:R-:W-:Y:S01]  /*3ca0*/  FADD.FTZ R27, R148, R131 ;  /* 0x00000083941b7221 */ /* 0x000fe20000010000 */
[-CC-:B------:R-:W-:Y:S01]  /*3cb0*/  FFMA.FTZ R149, R26, R0.reuse, -R4.reuse ;  /* 0x000000001a957223 */ /* 0x180fe20000010804 */
[-CC-:B------:R-:W-:Y:S01]  /*3cc0*/  FFMA.FTZ R10, R117, R0.reuse, -R4.reuse ;  /* 0x00000000750a7223 */ /* 0x180fe20000010804 */
[-CC-:B------:R-:W-:Y:S01]  /*3cd0*/  FFMA.FTZ R12, R115, R0.reuse, -R4.reuse ;  /* 0x00000000730c7223 */ /* 0x180fe20000010804 */
[----:B-1----:R-:W-:Y:S01]  /*3ce0*/  FADD.FTZ R30, R150, R27 ;  /* 0x0000001b961e7221 */ /* 0x002fe20000010000 */
[-CC-:B------:R-:W-:Y:S01]  /*3cf0*/  FFMA.FTZ R145, R99, R0.reuse, -R4.reuse ;  /* 0x0000000063917223 */ /* 0x180fe20000010804 */
[----:B------:R-:W-:Y:S01]  /*3d00*/  MUFU.EX2 R151, R151 ;  /* 0x0000009700977308 */ /* 0x000fe20000000800 */
[-C--:B------:R-:W-:Y:S01]  /*3d10*/  FFMA.FTZ R14, R113, R0.reuse, -R4 ;  /* 0x00000000710e7223 */ /* 0x080fe20000010804 */
[----:B--2---:R-:W-:Y:S01]  /*3d20*/  FADD.FTZ R27, R127, R30 ;  /* 0x0000001e7f1b7221 */ /* 0x004fe20000010000 */
[-CC-:B------:R-:W-:Y:S01]  /*3d30*/  FFMA.FTZ R147, R31, R0.reuse, -R4.reuse ;  /* 0x000000001f937223 */ /* 0x180fe20000010804 */
[-CC-:B------:R-:W-:Y:S01]  /*3d40*/  FFMA.FTZ R16, R111, R0.reuse, -R4.reuse ;  /* 0x000000006f107223 */ /* 0x180fe20000010804 */
[-CC-:B------:R-:W-:Y:S01]  /*3d50*/  FFMA.FTZ R141, R35, R0.reuse, -R4.reuse ;  /* 0x00000000238d7223 */ /* 0x180fe20000010804 */
[----:B---3--:R-:W-:Y:S01]  /*3d60*/  FADD.FTZ R30, R144, R27 ;  /* 0x0000001b901e7221 */ /* 0x008fe20000010000 */
[-CC-:B------:R-:W-:Y:S01]  /*3d70*/  FFMA.FTZ R20, R109, R0.reuse, -R4.reuse ;  /* 0x000000006d147223 */ /* 0x180fe20000010804 */
[----:B------:R-:W-:Y:S01]  /*3d80*/  MUFU.EX2 R149, R149 ;  /* 0x0000009500957308 */ /* 0x000fe20000000800 */
[-C--:B------:R-:W-:Y:S01]  /*3d90*/  FFMA.FTZ R143, R101, R0.reuse, -R4 ;  /* 0x00000000658f7223 */ /* 0x080fe20000010804 */
[----:B----4-:R-:W-:Y:S01]  /*3da0*/  FADD.FTZ R27, R119, R30 ;  /* 0x0000001e771b7221 */ /* 0x010fe20000010000 */
[-CC-:B------:R-:W-:Y:S01]  /*3db0*/  FFMA.FTZ R24, R107, R0.reuse, -R4.reuse ;  /* 0x000000006b187223 */ /* 0x180fe20000010804 */
[-CC-:B------:R-:W-:Y:S01]  /*3dc0*/  FFMA.FTZ R137, R39, R0.reuse, -R4.reuse ;  /* 0x0000000027897223 */ /* 0x180fe20000010804 */
[-CC-:B------:R-:W-:Y:S01]  /*3dd0*/  FFMA.FTZ R26, R105, R0.reuse, -R4.reuse ;  /* 0x00000000691a7223 */ /* 0x180fe20000010804 */
[----:B-----5:R-:W-:Y:S01]  /*3de0*/  FADD.FTZ R32, R146, R27 ;  /* 0x0000001b92207221 */ /* 0x020fe20000010000 */
[-CC-:B------:R-:W-:Y:S01]  /*3df0*/  FFMA.FTZ R139, R43, R0.reuse, -R4.reuse ;  /* 0x000000002b8b7223 */ /* 0x180fe20000010804 */
[----:B------:R-:W0:Y:S01]  /*3e00*/  MUFU.EX2 R10, R10 ;  /* 0x0000000a000a7308 */ /* 0x000e220000000800 */
[-C--:B------:R-:W-:Y:S01]  /*3e10*/  FFMA.FTZ R28, R55, R0.reuse, -R4 ;  /* 0x00000000371c7223 */ /* 0x080fe20000010804 */
[----:B------:R-:W-:Y:S01]  /*3e20*/  FADD.FTZ R27, R37, R32 ;  /* 0x00000020251b7221 */ /* 0x000fe20000010000 */
[-CC-:B------:R-:W-:Y:S01]  /*3e30*/  FFMA.FTZ R133, R103, R0.reuse, -R4.reuse ;  /* 0x0000000067857223 */ /* 0x180fe20000010804 */
[-CC-:B------:R-:W-:Y:S01]  /*3e40*/  FFMA.FTZ R30, R59, R0.reuse, -R4.reuse ;  /* 0x000000003b1e7223 */ /* 0x180fe20000010804 */
[-CC-:B------:R-:W-:Y:S01]  /*3e50*/  FFMA.FTZ R135, R51, R0.reuse, -R4.reuse ;  /* 0x0000000033877223 */ /* 0x180fe20000010804 */
[----:B------:R-:W-:Y:S01]  /*3e60*/  FADD.FTZ R32, R140, R27 ;  /* 0x0000001b8c207221 */ /* 0x000fe20000010000 */
[-CC-:B------:R-:W-:Y:S01]  /*3e70*/  FFMA.FTZ R129, R47, R0.reuse, -R4.reuse ;  /* 0x000000002f817223 */ /* 0x180fe20000010804 */
[----:B------:R-:W1:Y:S01]  /*3e80*/  MUFU.EX2 R12, R12 ;  /* 0x0000000c000c7308 */ /* 0x000e620000000800 */
[-C--:B------:R-:W-:Y:S01]  /*3e90*/  FFMA.FTZ R22, R67, R0.reuse, -R4 ;  /* 0x0000000043167223 */ /* 0x080fe20000010804 */
[----:B------:R-:W-:Y:S01]  /*3ea0*/  FADD.FTZ R27, R41, R32 ;  /* 0x00000020291b7221 */ /* 0x000fe20000010000 */
[-CC-:B------:R-:W-:Y:S01]  /*3eb0*/  FFMA.FTZ R32, R63, R0.reuse, -R4.reuse ;  /* 0x000000003f207223 */ /* 0x180fe20000010804 */
[-CC-:B------:R-:W-:Y:S01]  /*3ec0*/  FFMA.FTZ R121, R121, R0.reuse, -R4.reuse ;  /* 0x0000000079797223 */ /* 0x180fe20000010804 */
[-CC-:B------:R-:W-:Y:S01]  /*3ed0*/  FFMA.FTZ R71, R71, R0.reuse, -R4.reuse ;  /* 0x0000000047477223 */ /* 0x180fe20000010804 */
[----:B------:R-:W-:Y:S01]  /*3ee0*/  FADD.FTZ R36, R142, R27 ;  /* 0x0000001b8e247221 */ /* 0x000fe20000010000 */
[-C--:B------:R-:W-:Y:S01]  /*3ef0*/  FFMA.FTZ R123, R123, R0.reuse, -R4 ;  /* 0x000000007b7b7223 */ /* 0x080fe20000010804 */
[----:B------:R-:W2:Y:S01]  /*3f00*/  MUFU.EX2 R145, R145 ;  /* 0x0000009100917308 */ /* 0x000ea20000000800 */
[----:B0-----:R-:W-:Y:S01]  /*3f10*/  FADD.FTZ R34, R149, R10 ;  /* 0x0000000a95227221 */ /* 0x001fe20000010000 */
[----:B------:R-:W-:Y:S01]  /*3f20*/  FADD.FTZ R31, R45, R36 ;  /* 0x000000242d1f7221 */ /* 0x000fe20000010000 */
[-CC-:B------:R-:W-:Y:S01]  /*3f30*/  FFMA.FTZ R75, R75, R0.reuse, -R4.reuse ;  /* 0x000000004b4b7223 */ /* 0x180fe20000010804 */
[-C--:B------:R-:W-:Y:S01]  /*3f40*/  FFMA.FTZ R89, R89, R0.reuse, -R4 ;  /* 0x0000000059597223 */ /* 0x080fe20000010804 */
[----:B------:R-:W-:Y:S01]  /*3f50*/  FADD.FTZ R27, R151, R34 ;  /* 0x00000022971b7221 */ /* 0x000fe20000010000 */
        /* <DEDUP_REMOVED lines=9> */
[----:B------:R-:W-:Y:S01]  /*3ff0*/  FFMA.FTZ R87, R87, R0, -R4 ;  /* 0x0000000057577223 */ /* 0x000fe20000010804 */
[----:B------:R-:W1:Y:S01]  /*4000*/  MUFU.EX2 R147, R147 ;  /* 0x0000009300937308 */ /* 0x000e620000000800 */
[----:B--2---:R-:W-:Y:S01]  /*4010*/  FADD.FTZ R27, R145, R34 ;  /* 0x00000022911b7221 */ /* 0x004fe20000010000 */
[----:B------:R-:W-:Y:S01]  /*4020*/  FADD.FTZ R31, R53, R36 ;  /* 0x00000024351f7221 */ /* 0x000fe20000010000 */
[----:B------:R-:W-:-:S02]  /*4030*/  F2FP.F16.F32.PACK_AB R149, R10, R149 ;  /* 0x000000950a95723e */ /* 0x000fc400000000ff */
[----:B------:R-:W-:Y:S01]  /*4040*/  F2FP.F16.F32.PACK_AB R151, R12, R151 ;  /* 0x000000970c97723e */ /* 0x000fe200000000ff */
[----:B------:R-:W-:Y:S01]  /*4050*/  FADD.FTZ R36, R132, R31 ;  /* 0x0000001f84247221 */ /* 0x000fe20000010000 */
[----:B------:R-:W-:Y:S01]  /*4060*/  F2FP.F16.F32.PACK_AB R148, R131, R148 ;  /* 0x000000948394723e */ /* 0x000fe200000000ff */
[----:B------:R-:W2:Y:S01]  /*4070*/  MUFU.EX2 R16, R16 ;  /* 0x0000001000107308 */ /* 0x000ea20000000800 */
[C---:B0-----:R-:W-:Y:S01]  /*4080*/  FADD.FTZ R34, R14.reuse, R27 ;  /* 0x0000001b0e227221 */ /* 0x041fe20000010000 */
[----:B------:R-:W-:Y:S01]  /*4090*/  FADD.FTZ R31, R33, R36 ;  /* 0x00000024211f7221 */ /* 0x000fe20000010000 */
[----:B------:R-:W-:Y:S02]  /*40a0*/  F2FP.F16.F32.PACK_AB R145, R14, R145 ;  /* 0x000000910e91723e */ /* 0x000fe400000000ff */
[----:B------:R-:W-:Y:S01]  /*40b0*/  F2FP.F16.F32.PACK_AB R150, R127, R150 ;  /* 0x000000967f96723e */ /* 0x000fe200000000ff */
[----:B------:R-:W-:Y:S01]  /*40c0*/  FADD.FTZ R36, R134, R31 ;  /* 0x0000001f86247221 */ /* 0x000fe20000010000 */
[----:B------:R-:W-:Y:S01]  /*40d0*/  F2FP.F16.F32.PACK_AB R144, R119, R144 ;  /* 0x000000907790723e */ /* 0x000fe200000000ff */
[----:B------:R-:W0:Y:S01]  /*40e0*/  MUFU.EX2 R141, R141 ;  /* 0x0000008d008d7308 */ /* 0x000e220000000800 */
[----:B-1----:R-:W-:Y:S01]  /*40f0*/  FADD.FTZ R27, R147, R34 ;  /* 0x00000022931b7221 */ /* 0x002fe20000010000 */
[----:B------:R-:W-:Y:S01]  /*4100*/  FADD.FTZ R31, R29, R36 ;  /* 0x000000241d1f7221 */ /* 0x000fe20000010000 */
[----:B------:R-:W-:-:S02]  /*4110*/  F2FP.F16.F32.PACK_AB R146, R37, R146 ;  /* 0x000000922592723e */ /* 0x000fc400000000ff */
[----:B------:R-:W-:Y:S01]  /*4120*/  F2FP.F16.F32.PACK_AB R140, R41, R140 ;  /* 0x0000008c298c723e */ /* 0x000fe200000000ff */
[----:B------:R-:W-:Y:S01]  /*4130*/  FADD.FTZ R38, R128, R31 ;  /* 0x0000001f80267221 */ /* 0x000fe20000010000 */
[----:B------:R-:W-:Y:S01]  /*4140*/  F2FP.F16.F32.PACK_AB R142, R45, R142 ;  /* 0x0000008e2d8e723e */ /* 0x000fe200000000ff */
[----:B------:R-:W1:Y:S01]  /*4150*/  MUFU.EX2 R20, R20 ;  /* 0x0000001400147308 */ /* 0x000e620000000800 */
[----:B--2---:R-:W-:Y:S01]  /*4160*/  FADD.FTZ R34, R16, R27 ;  /* 0x0000001b10227221 */ /* 0x004fe20000010000 */
[----:B------:R-:W-:Y:S01]  /*4170*/  FADD.FTZ R31, R61, R38 ;  /* 0x000000263d1f7221 */ /* 0x000fe20000010000 */
[----:B------:R-:W-:Y:S02]  /*4180*/  F2FP.F16.F32.PACK_AB R136, R49, R136 ;  /* 0x000000883188723e */ /* 0x000fe400000000ff */
[----:B------:R-:W-:Y:S02]  /*4190*/  F2FP.F16.F32.PACK_AB R138, R53, R138 ;  /* 0x0000008a358a723e */ /* 0x000fe400000000ff */
[----:B------:R-:W-:Y:S01]  /*41a0*/  F2FP.F16.F32.PACK_AB R132, R33, R132 ;  /* 0x000000842184723e */ /* 0x000fe200000000ff */
[----:B------:R-:W2:Y:S01]  /*41b0*/  MUFU.EX2 R143, R143 ;  /* 0x0000008f008f7308 */ /* 0x000ea20000000800 */
[----:B0-----:R-:W-:Y:S01]  /*41c0*/  FADD.FTZ R27, R141, R34 ;  /* 0x000000228d1b7221 */ /* 0x001fe20000010000 */
[----:B------:R-:W-:-:S02]  /*41d0*/  F2FP.F16.F32.PACK_AB R134, R29, R134 ;  /* 0x000000861d86723e */ /* 0x000fc400000000ff */
[----:B------:R-:W-:Y:S02]  /*41e0*/  F2FP.F16.F32.PACK_AB R128, R61, R128 ;  /* 0x000000803d80723e */ /* 0x000fe400000000ff */
[----:B------:R-:W-:Y:S02]  /*41f0*/  F2FP.F16.F32.PACK_AB R147, R16, R147 ;  /* 0x000000931093723e */ /* 0x000fe400000000ff */
        /* <DEDUP_REMOVED lines=9> */
[----:B-1----:R-:W-:Y:S01]  /*4290*/  FADD.FTZ R27, R137, R36 ;  /* 0x00000024891b7221 */ /* 0x002fe20000010000 */
[----:B------:R-:W-:Y:S01]  /*42a0*/  FADD.FTZ R36, R130, R31 ;  /* 0x0000001f82247221 */ /* 0x000fe20000010000 */
[----:B------:R-:W-:-:S03]  /*42b0*/  F2FP.F16.F32.PACK_AB R130, R25, R130 ;  /* 0x000000821982723e */ /* 0x000fc600000000ff */
[----:B------:R-:W-:Y:S02]  /*42c0*/  FADD.FTZ R31, R25, R36 ;  /* 0x00000024191f7221 */ /* 0x000fe40000010000 */
        /* <DEDUP_REMOVED lines=62> */
[----:B------:R-:W-:-:S03]  /*46b0*/  F2FP.F16.F32.PACK_AB R121, R10, R91 ;  /* 0x0000005b0a79723e */ /* 0x000fc600000000ff */
[----:B0-----:R-:W-:-:S04]  /*46c0*/  FADD.FTZ R3, R57, R14 ;  /* 0x0000000e39037221 */ /* 0x001fc80000010000 */
[C---:B-1----:R-:W-:Y:S01]  /*46d0*/  FADD.FTZ R3, R12.reuse, R3 ;  /* 0x000000030c037221 */ /* 0x042fe20000010000 */
[----:B------:R-:W-:Y:S01]  /*46e0*/  F2FP.F16.F32.PACK_AB R123, R12, R57 ;  /* 0x000000390c7b723e */ /* 0x000fe200000000ff */
[----:B------:R-:W-:Y:S01]  /*46f0*/  VIADD R12, R19, 0xfffffffe ;  /* 0xfffffffe130c7836 */ /* 0x000fe20000000000 */
[----:B------:R-:W-:Y:S06]  /*4700*/  @P1 BRA `(.L_x_985) ;  /* 0x00000000004c1947 */ /* 0x000fec0003800000 */
[----:B------:R-:W-:Y:S01]  /*4710*/  ISETP.LT.AND P1, PT, RZ, UR45, PT ;  /* 0x0000002dff007c0c */ /* 0x000fe2000bf21270 */
[----:B------:R-:W-:-:S12]  /*4720*/  UIADD3 UR7, UR45, -0x1, URZ ;  /* 0xffffffff2d077890 */ /* 0x000fd8000fffe03f */
[----:B------:R-:W-:Y:S05]  /*4730*/  @P1 BRA `(.L_x_986) ;  /* 0x0000000000201947 */ /* 0x000fea0003800000 */
[----:B------:R-:W-:Y:S01]  /*4740*/  ULDC UR14, c[0x0][0x9e4] ;  /* 0x00027900000e7ab9 */ /* 0x000fe20000000800 */
[----:B------:R-:W-:Y:S02]  /*4750*/  UIADD3 UR7, -UR45, URZ, URZ ;  /* 0x0000003f2d077290 */ /* 0x000fe4000fffe13f */
[----:B------:R-:W-:-:S11]  /*4760*/  UISETP.NE.AND UP0, UPT, UR14, 0x1, UPT ;  /* 0x000000010e00788c */ /* 0x000fd6000bf05270 */
[----:B------:R-:W-:Y:S02]  /*4770*/  @UP0 ULDC.64 UR18, c[0x0][0x9e8] ;  /* 0x00027a0000120ab9 */ /* 0x000fe40000000a00 */
[----:B------:R-:W-:-:S04]  /*4780*/  UIMAD.WIDE.U32 UR10, UR7, UR18, URZ ;  /* 0x00000012070a72a5 */ /* 0x000fc8000f8e003f */
[----:B------:R-:W-:-:S04]  /*4790*/  @UP0 USHF.R.U32.HI UR7, URZ, UR19, UR11 ;  /* 0x000000133f070299 */ /* 0x000fc8000801160b */
[----:B------:R-:W-:Y:S01]  /*47a0*/  ULOP3.LUT UR7, URZ, UR7, URZ, 0x33, !UPT ;  /* 0x000000073f077292 */ /* 0x000fe2000f8e333f */
[----:B------:R-:W-:Y:S11]  /*47b0*/  BRA `(.L_x_987) ;  /* 0x0000000000147947 */ /* 0x000ff60003800000 */
.L_x_986:
[----:B------:R-:W-:Y:S02]  /*47c0*/  ULDC UR14, c[0x0][0x9e4] ;  /* 0x00027900000e7ab9 */ /* 0x000fe40000000800 */
[----:B------:R-:W-:-:S11]  /*47d0*/  UISETP.NE.AND UP0, UPT, UR14, 0x1, UPT ;  /* 0x000000010e00788c */ /* 0x000fd6000bf05270 */
[----:B------:R-:W-:Y:S02]  /*47e0*/  @UP0 ULDC.64 UR18, c[0x0][0x9e8] ;  /* 0x00027a0000120ab9 */ /* 0x000fe40000000a00 */
[----:B------:R-:W-:-:S04]  /*47f0*/  UIMAD.WIDE.U32 UR10, UR7, UR18, URZ ;  /* 0x00000012070a72a5 */ /* 0x000fc8000f8e003f */
[----:B------:R-:W-:-:S12]  /*4800*/  @UP0 USHF.R.U32.HI UR7, URZ, UR19, UR11 ;  /* 0x000000133f070299 */ /* 0x000fd8000801160b */
.L_x_987:
[----:B------:R-:W-:-:S04]  /*4810*/  UIMAD UR7, UR7, UR14, UR14 ;  /* 0x0000000e070772a4 */ /* 0x000fc8000f8e020e */
[----:B------:R-:W-:-:S04]  /*4820*/  UISETP.LT.AND UP0, UPT, UR4, UR7, UPT ;  /* 0x000000070400728c */ /* 0x000fc8000bf01270 */
[----:B------:R-:W-:-:S12]  /*4830*/  USEL UR4, UR4, UR7, UP0 ;  /* 0x0000000704047287 */ /* 0x000fd80008000000 */
.L_x_985:
[----:B------:R-:W-:Y:S01]  /*4840*/  USHF.R.S32.HI UR7, URZ, 0x1f, UR4 ;  /* 0x0000001f3f077899 */ /* 0x000fe20008011404 */
[----:B------:R-:W-:Y:S02]  /*4850*/  CS2R R118, SRZ ;  /* 0x0000000000767805 */ /* 0x000fe4000001ff00 */
[----:B------:R-:W-:Y:S02]  /*4860*/  CS2R R116, SRZ ;  /* 0x0000000000747805 */ /* 0x000fe4000001ff00 */
[----:B------:R-:W-:Y:S01]  /*4870*/  CS2R R114, SRZ ;  /* 0x0000000000727805 */ /* 0x000fe2000001ff00 */
[----:B------:R-:W-:Y:S01]  /*4880*/  ULEA.HI UR7, UR7, UR4, URZ, 0x7 ;  /* 0x0000000407077291 */ /* 0x000fe2000f8f383f */
[----:B------:R-:W-:Y:S02]  /*4890*/  CS2R R112, SRZ ;  /* 0x0000000000707805 */ /* 0x000fe4000001ff00 */
[----:B------:R-:W-:Y:S01]  /*48a0*/  CS2R R110, SRZ ;  /* 0x00000000006e7805 */ /* 0x000fe2000001ff00 */
[----:B------:R-:W-:Y:S01]  /*48b0*/  UMOV UR4, URZ ;  /* 0x0000003f00047c82 */ /* 0x000fe20008000000 */
[----:B------:R-:W-:Y:S01]  /*48c0*/  USHF.R.S32.HI UR7, URZ, 0x7, UR7 ;  /* 0x000000073f077899 */ /* 0x000fe20008011407 */
[----:B------:R-:W-:-:S02]  /*48d0*/  CS2R R108, SRZ ;  /* 0x00000000006c7805 */ /* 0x000fc4000001ff00 */
[----:B------:R-:W-:Y:S02]  /*48e0*/  CS2R R106, SRZ ;  /* 0x00000000006a7805 */ /* 0x000fe4000001ff00 */
[----:B------:R-:W-:Y:S01]  /*48f0*/  CS2R R104, SRZ ;  /* 0x0000000000687805 */ /* 0x000fe2000001ff00 */
[----:B------:R-:W-:Y:S01]  /*4900*/  UISETP.LT.AND UP0, UPT, UR41, UR7, UPT ;  /* 0x000000072900728c */ /* 0x000fe2000bf01270 */
[----:B------:R-:W-:Y:S02]  /*4910*/  CS2R R102, SRZ ;  /* 0x0000000000667805 */ /* 0x000fe4000001ff00 */
[----:B------:R-:W-:Y:S02]  /*4920*/  CS2R R100, SRZ ;  /* 0x0000000000647805 */ /* 0x000fe4000001ff00 */
[----:B------:R-:W-:Y:S01]  /*4930*/  CS2R R98, SRZ ;  /* 0x0000000000627805 */ /* 0x000fe2000001ff00 */
[----:B------:R-:W-:Y:S01]  /*4940*/  USEL UR27, UR41, UR7, !UP0 ;  /* 0x00000007291b7287 */ /* 0x000fe2000c000000 */
[----:B------:R-:W-:-:S02]  /*4950*/  CS2R R96, SRZ ;  /* 0x0000000000607805 */ /* 0x000fc4000001ff00 */
[----:B------:R-:W-:Y:S01]  /*4960*/  CS2R R94, SRZ ;  /* 0x00000000005e7805 */ /* 0x000fe2000001ff00 */
[----:B------:R-:W-:Y:S01]  /*4970*/  UMOV UR7, URZ ;  /* 0x0000003f00077c82 */ /* 0x000fe20008000000 */
[----:B------:R-:W-:Y:S02]  /*4980*/  CS2R R92, SRZ ;  /* 0x00000000005c7805 */ /* 0x000fe4000001ff00 */
[----:B------:R-:W-:Y:S02]  /*4990*/  CS2R R90, SRZ ;  /* 0x00000000005a7805 */ /* 0x000fe4000001ff00 */
[----:B------:R-:W-:Y:S02]  /*49a0*/  ISETP.GE.AND P1, PT, R12, UR27, PT ;  /* 0x0000001b0c007c0c */ /* 0x000fe4000bf26270 */
[----:B------:R-:W-:-:S11]  /*49b0*/  CS2R R88, SRZ ;  /* 0x0000000000587805 */ /* 0x000fd6000001ff00 */
[----:B------:R-:W-:Y:S05]  /*49c0*/  @!P1 BRA `(.L_x_988) ;  /* 0x0000002c009c9947 */ /* 0x000fea0003800000 */
[----:B------:R-:W-:Y:S01]  /*49d0*/  IMAD.MOV.U32 R11, RZ, RZ, R13 ;  /* 0x000000ffff0b7224 */ /* 0x000fe200078e000d */
[----:B------:R-:W-:Y:S01]  /*49e0*/  UMOV UR26, URZ ;  /* 0x0000003f001a7c82 */ /* 0x000fe20008000000 */
[----:B------:R-:W-:Y:S01]  /*49f0*/  IMAD.MOV.U32 R10, RZ, RZ, R2 ;  /* 0x000000ffff0a7224 */ /* 0x000fe200078e0002 */
[----:B------:R-:W-:Y:S01]  /*4a00*/  UMOV UR25, URZ ;  /* 0x0000003f00197c82 */ /* 0x000fe20008000000 */
[----:B------:R-:W-:Y:S01]  /*4a10*/  IMAD.MOV.U32 R119, RZ, RZ, RZ ;  /* 0x000000ffff777224 */ /* 0x000fe200078e00ff */
[----:B------:R-:W-:Y:S01]  /*4a20*/  ULDC UR29, c[0x0][0x9e4] ;  /* 0x00027900001d7ab9 */ /* 0x000fe20000000800 */
[----:B------:R-:W-:Y:S01]  /*4a30*/  ULDC UR28, c[0x0][0x2f0] ;  /* 0x0000bc00001c7ab9 */ /* 0x000fe20000000800 */
[----:B------:R-:W-:-:S05]  /*4a40*/  ULDC UR30, c[0x0][0x9e0] ;  /* 0x00027800001e7ab9 */ /* 0x000fca0000000800 */
.L_x_1007:
[----:B------:R-:W-:Y:S01]  /*4a50*/  ISETP.NE.AND P2, PT, RZ, UR42, PT ;  /* 0x0000002aff007c0c */ /* 0x000fe2000bf45270 */
[----:B------:R-:W-:-:S04]  /*4a60*/  UISETP.NE.AND UP0, UPT, UR25, 0x1, UPT ;  /* 0x000000011900788c */ /* 0x000fc8000bf05270 */
[----:B------:R-:W-:-:S04]  /*4a70*/  USEL UR4, URZ, 0x1, UP0 ;  /* 0x000000013f047887 */ /* 0x000fc80008000000 */
[----:B------:R-:W-:-:S04]  /*4a80*/  ULOP3.LUT UR4, UR26, UR4, URZ, 0x3c, !UPT ;  /* 0x000000041a047292 */ /* 0x000fc8000f8e3c3f */
[----:B------:R-:W-:Y:S08]  /*4a90*/  @P2 BRA `(.L_x_989) ;  /* 0x0000000000382947 */ /* 0x000ff00003800000 */
[----:B------:R-:W-:Y:S05]  /*4aa0*/  @!P0 BRA `(.L_x_990) ;  /* 0x0000000000048947 */ /* 0x000fea0003800000 */
[----:B------:R-:W-:Y:S01]  /*4ab0*/  BPT.TRAP 0x1 ;  /* 0x000000040000795c */ /* 0x000fe20000300000 */
.L_x_990:
[----:B------:R-:W-:Y:S01]  /*4ac0*/  UIADD3 UR7, UR25, 0x1, URZ ;  /* 0x0000000119077890 */ /* 0x000fe2000fffe03f */
[----:B------:R-:W-:-:S03]  /*4ad0*/  IMAD.U32 R0, RZ, RZ, UR4 ;  /* 0x00000004ff007e24 */ /* 0x000fc6000f8e00ff */
[----:B------:R-:W-:Y:S02]  /*4ae0*/  UISETP.NE.AND UP0, UPT, UR7, 0x2, UPT ;  /* 0x000000020700788c */ /* 0x000fe4000bf05270 */
[----:B------:R-:W-:Y:S02]  /*4af0*/  SHF.L.U32 R0, R0, 0x1f, RZ ;  /* 0x0000001f00007819 */ /* 0x000fe400000006ff */
[----:B------:R-:W-:-:S04]  /*4b00*/  USEL UR7, UR7, URZ, UP0 ;  /* 0x0000003f07077287 */ /* 0x000fc80008000000 */
[----:B------:R-:W-:-:S09]  /*4b10*/  ULEA UR7, UR7, UR43, 0x3 ;  /* 0x0000002b07077291 */ /* 0x000fd2000f8e183f */
[----:B------:R0:W1:Y:S01]  /*4b20*/  SYNCS.PHASECHK.TRANS64.TRYWAIT P1, [UR7+0x16830], R0 ;  /* 0x01683000ff0075a7 */ /* 0x0000620008020147 */
[----:B------:R-:W-:Y:S05]  /*4b30*/  @!P0 BRA `(.L_x_991) ;  /* 0x0000000000048947 */ /* 0x000fea0003800000 */
[----:B------:R-:W-:Y:S01]  /*4b40*/  BPT.TRAP 0x1 ;  /* 0x000000040000795c */ /* 0x000fe20000300000 */
.L_x_991:
[----:B-1----:R-:W-:Y:S05]  /*4b50*/  @P1 BRA `(.L_x_989) ;  /* 0x0000000000081947 */ /* 0x002fea0003800000 */
[----:B------:R-:W1:Y:S02]  /*4b60*/  SYNCS.PHASECHK.TRANS64.TRYWAIT P1, [UR7+0x16830], R0 ;  /* 0x01683000ff0075a7 */ /* 0x000e640008020147 */
[----:B-1----:R-:W-:Y:S05]  /*4b70*/  @!P1 BRA `(.L_x_992) ;  /* 0x000000d400989947 */ /* 0x002fea0003800000 */
.L_x_989:
        /* <DEDUP_REMOVED lines=11> */
[----:B------:R-:W-:-:S03]  /*4c30*/  UMOV UR19, 0x40000040 ;  /* 0x4000004000137882 */ /* 0x000fc60000000000 */
[----:B------:R-:W-:Y:S02]  /*4c40*/  UIADD3 UR10, UR22, 0x2, URZ ;  /* 0x00000002160a7890 */ /* 0x000fe4000fffe03f */
[----:B------:R-:W-:Y:S02]  /*4c50*/  UIADD3 UR14, UR22, 0x4, URZ ;  /* 0x00000004160e7890 */ /* 0x000fe4000fffe03f */
        /* <DEDUP_REMOVED lines=16> */
.L_x_994:
[----:B------:R-:W-:Y:S01]  /*4d60*/  ULEA UR10, UR25, UR43, 0x3 ;  /* 0x0000002b190a7291 */ /* 0x000fe2000f8e183f */
[----:B------:R-:W-:-:S05]  /*4d70*/  IMAD.U32 R0, RZ, RZ, UR26 ;  /* 0x0000001aff007e24 */ /* 0x000fca000f8e00ff */
[----:B------:R-:W-:-:S04]  /*4d80*/  SHF.L.U32 R0, R0, 0x1f, RZ ;  /* 0x0000001f00007819 */ /* 0x000fc800000006ff */
[----:B------:R0:W1:Y:S01]  /*4d90*/  SYNCS.PHASECHK.TRANS64.TRYWAIT P1, [UR10+0x16850], R0 ;  /* 0x01685000ff0075a7 */ /* 0x000062000802014a */
[----:B------:R-:W-:Y:S05]  /*4da0*/  @!P0 BRA `(.L_x_995) ;  /* 0x0000000000048947 */ /* 0x000fea0003800000 */
[----:B------:R-:W-:Y:S01]  /*4db0*/  BPT.TRAP 0x1 ;  /* 0x000000040000795c */ /* 0x000fe20000300000 */
.L_x_995:
[----:B-1----:R-:W-:Y:S05]  /*4dc0*/  @P1 BRA `(.L_x_993) ;  /* 0x0000000000081947 */ /* 0x002fea0003800000 */
[----:B------:R-:W1:Y:S02]  /*4dd0*/  SYNCS.PHASECHK.TRANS64.TRYWAIT P1, [UR10+0x16850], R0 ;  /* 0x01685000ff0075a7 */ /* 0x000e64000802014a */
[----:B-1----:R-:W-:Y:S05]  /*4de0*/  @!P1 BRA `(.L_x_996) ;  /* 0x000000d400149947 */ /* 0x002fea0003800000 */
.L_x_993:
        /* <DEDUP_REMOVED lines=50> */
.L_x_997:
[----:B------:R-:W-:Y:S01]  /*5110*/  UISETP.NE.AND UP1, UPT, UR40, URZ, UPT ;  /* 0x0000003f2800728c */ /* 0x000fe2000bf25270 */
[----:B------:R-:W1:Y:S01]  /*5120*/  LDC R5, c[0x0][0x288] ;  /* 0x0000a200ff057b82 */ /* 0x000e620000000800 */
[----:B------:R-:W-:Y:S01]  /*5130*/  IMAD.MOV.U32 R2, RZ, RZ, R9 ;  /* 0x000000ffff027224 */ /* 0x000fe200078e0009 */
[----:B------:R-:W-:Y:S02]  /*5140*/  UISETP.NE.AND UP0, UPT, UR44, URZ, UPT ;  /* 0x0000003f2c00728c */ /* 0x000fe4000bf05270 */
[----:B------:R-:W-:Y:S01]  /*5150*/  ULEA UR10, UR7, UR43, 0x3 ;  /* 0x0000002b070a7291 */ /* 0x000fe2000f8e183f */
[----:B------:R-:W-:Y:S02]  /*5160*/  PLOP3.LUT P1, PT, PT, PT, UP1, 0x80, 0x0 ;  /* 0x000000000000781c */ /* 0x000fe40003f2f018 */
[----:B------:R-:W-:Y:S01]  /*5170*/  PLOP3.LUT P2, PT, PT, PT, UP1, 0x80, 0x0 ;  /* 0x000000000000781c */ /* 0x000fe20003f4f018 */
[----:B------:R-:W-:Y:S02]  /*5180*/  UIADD3 UR10, UR10, 0x16840, URZ ;  /* 0x000168400a0a7890 */ /* 0x000fe4000fffe03f */
[----:B------:R-:W-:Y:S01]  /*5190*/  @UP1 ULDC UR11, c[0x0][0x44c] ;  /* 0x00011300000b1ab9 */ /* 0x000fe20000000800 */
[----:B------:R-:W-:Y:S01]  /*51a0*/  @UP1 ULDC UR14, c[0x0][0x450] ;  /* 0x00011400000e1ab9 */ /* 0x000fe20000000800 */
[----:B------:R-:W-:-:S06]  /*51b0*/  UPRMT UR10, UR5, 0x654, UR10 ;  /* 0x00000654050a7896 */ /* 0x000fcc000800000a */
[----:B0-----:R-:W-:Y:S01]  /*51c0*/  @P1 IMAD.HI.U32 R0, R9, UR11, RZ ;  /* 0x0000000b09001c27 */ /* 0x001fe2000f8e00ff */
[----:B------:R-:W-:Y:S02]  /*51d0*/  PLOP3.LUT P1, PT, PT, PT, UP0, 0x40, 0x0 ;  /* 0x000000000000781c */ /* 0x000fe40003f2e808 */
[----:B------:R-:W-:Y:S02]  /*51e0*/  SYNCS.ARRIVE.TRANS64.RED.A1T0 RZ, [UR10], RZ ;  /* 0x000000ffffff79a7 */ /* 0x000fe4000810040a */
[----:B------:R-:W-:Y:S01]  /*51f0*/  @P2 SHF.R.U32.HI R2, RZ, UR14, R0 ;  /* 0x0000000eff022c19 */ /* 0x000fe20008011600 */
[----:B------:R-:W-:-:S04]  /*5200*/  IMAD.SHL.U32 R0, R12, 0x80, RZ ;  /* 0x000000800c007824 */ /* 0x000fc800078e00ff */
[----:B------:R-:W0:Y:S01]  /*5210*/  SHFL.IDX PT, R15, R2, RZ, 0x1c1f ;  /* 0x001c1fff020f7589 */ /* 0x000e2200000e0000 */
[----:B------:R-:W-:-:S05]  /*5220*/  IADD3 R13, -R0, 0x1, RZ ;  /* 0x00000001000d7810 */ /* 0x000fca0007ffe1ff */
[----:B------:R-:W-:-:S04]  /*5230*/  IMAD R14, R8, -0x2, R13 ;  /* 0xfffffffe080e7824 */ /* 0x000fc800078e020d */
[----:B------:R-:W-:-:S04]  /*5240*/  IMAD R14, R17, UR28, R14 ;  /* 0x0000001c110e7c24 */ /* 0x000fc8000f8e020e */
[----:B-1----:R-:W-:-:S04]  /*5250*/  IMAD.IADD R16, R14, 0x1, -R5 ;  /* 0x000000010e107824 */ /* 0x002fc800078e0a05 */
[C---:B------:R-:W-:Y:S02]  /*5260*/  VIADD R14, R16.reuse, UR30 ;  /* 0x0000001e100e7c36 */ /* 0x040fe40008000000 */
[----:B------:R-:W-:Y:S02]  /*5270*/  VIADD R16, R16, UR24 ;  /* 0x0000001810107c36 */ /* 0x000fe40008000000 */
[--C-:B0-----:R-:W-:Y:S02]  /*5280*/  IMAD.IADD R20, R14, 0x1, R15.reuse ;  /* 0x000000010e147824 */ /* 0x101fe400078e020f */
[----:B------:R-:W-:Y:S01]  /*5290*/  IMAD.IADD R22, R16, 0x1, R15 ;  /* 0x0000000110167824 */ /* 0x000fe200078e020f */
[----:B------:R-:W-:Y:S06]  /*52a0*/  @P1 BRA `(.L_x_998) ;  /* 0x00000000005c1947 */ /* 0x000fec0003800000 */
[----:B------:R-:W-:Y:S01]  /*52b0*/  IMAD R120, R17, UR28, R15 ;  /* 0x0000001c11787c24 */ /* 0x000fe2000f8e020f */
[----:B------:R-:W-:Y:S03]  /*52c0*/  BSSY B0, `(.L_x_999) ;  /* 0x0000011000007945 */ /* 0x000fe60003800000 */
[----:B------:R-:W-:-:S05]  /*52d0*/  IMAD.IADD R13, R120, 0x1, -R5 ;  /* 0x00000001780d7824 */ /* 0x000fca00078e0a05 */
[----:B------:R-:W-:-:S13]  /*52e0*/  ISETP.GT.AND P1, PT, R13, -0x1, PT ;  /* 0xffffffff0d00780c */ /* 0x000fda0003f24270 */
[----:B------:R-:W-:Y:S05]  /*52f0*/  @P1 BRA `(.L_x_1000) ;  /* 0x0000000000201947 */ /* 0x000fea0003800000 */
[----:B------:R-:W-:Y:S01]  /*5300*/  IMAD.U32 R15, RZ, RZ, UR29 ;  /* 0x0000001dff0f7e24 */ /* 0x000fe2000f8e00ff */
[----:B------:R-:W-:-:S04]  /*5310*/  LOP3.LUT R13, RZ, R13, RZ, 0x33, !PT ;  /* 0x0000000dff0d7212 */ /* 0x000fc800078e33ff */
[----:B------:R-:W-:-:S13]  /*5320*/  ISETP.NE.AND P1, PT, R15, 0x1, PT ;  /* 0x000000010f00780c */ /* 0x000fda0003f25270 */
[----:B------:R-:W0:Y:S02]  /*5330*/  @P1 LDC.64 R120, c[0x0][0x9e8] ;  /* 0x00027a00ff781b82 */ /* 0x000e240000000a00 */
[----:B0-----:R-:W-:-:S05]  /*5340*/  @P1 IMAD.HI.U32 R120, R13, R120, RZ ;  /* 0x000000780d781227 */ /* 0x001fca00078e00ff */
[----:B------:R-:W-:-:S04]  /*5350*/  @P1 SHF.R.U32.HI R13, RZ, R121, R120 ;  /* 0x00000079ff0d1219 */ /* 0x000fc80000011678 */
[----:B------:R-:W-:Y:S01]  /*5360*/  LOP3.LUT R13, RZ, R13, RZ, 0x33, !PT ;  /* 0x0000000dff0d7212 */ /* 0x000fe200078e33ff */
[----:B------:R-:W-:Y:S06]  /*5370*/  BRA `(.L_x_1001) ;  /* 0x0000000000147947 */ /* 0x000fec0003800000 */
.L_x_1000:
[----:B------:R-:W-:-:S05]  /*5380*/  IMAD.U32 R15, RZ, RZ, UR29 ;  /* 0x0000001dff0f7e24 */ /* 0x000fca000f8e00ff */
[----:B------:R-:W-:-:S13]  /*5390*/  ISETP.NE.AND P1, PT, R15, 0x1, PT ;  /* 0x000000010f00780c */ /* 0x000fda0003f25270 */
[----:B------:R-:W0:Y:S02]  /*53a0*/  @P1 LDC.64 R120, c[0x0][0x9e8] ;  /* 0x00027a00ff781b82 */ /* 0x000e240000000a00 */
[----:B0-----:R-:W-:-:S05]  /*53b0*/  @P1 IMAD.HI.U32 R120, R13, R120, RZ ;  /* 0x000000780d781227 */ /* 0x001fca00078e00ff */
[----:B------:R-:W-:-:S07]  /*53c0*/  @P1 SHF.R.U32.HI R13, RZ, R121, R120 ;  /* 0x00000079ff0d1219 */ /* 0x000fce0000011678 */
.L_x_1001:
[----:B------:R-:W-:Y:S05]  /*53d0*/  BSYNC B0 ;  /* 0x0000000000007941 */ /* 0x000fea0003800000 */
.L_x_999:
[----:B------:R-:W-:-:S04]  /*53e0*/  IMAD R13, R13, R15, -R0 ;  /* 0x0000000f0d0d7224 */ /* 0x000fc800078e0a00 */
[----:B------:R-:W-:-:S05]  /*53f0*/  IMAD R13, R8, -0x2, R13 ;  /* 0xfffffffe080d7824 */ /* 0x000fca00078e020d */
[----:B------:R-:W-:Y:S02]  /*5400*/  VIADDMNMX R20, R13, R15, R20, PT ;  /* 0x0000000f0d147246 */ /* 0x000fe40003800114 */
[----:B------:R-:W-:-:S07]  /*5410*/  VIMNMX R22, R22, R13, !PT ;  /* 0x0000000d16167248 */ /* 0x000fce0007fe0100 */
.L_x_998:
[----:B------:R-:W-:Y:S01]  /*5420*/  ISETP.GT.AND P1, PT, R12, -0x1, PT ;  /* 0xffffffff0c00780c */ /* 0x000fe20003f24270 */
[----:B------:R-:W0:Y:S01]  /*5430*/  SHFL.IDX PT, R137, R2, 0x1, 0x1c1f ;  /* 0x003c1f0002897f89 */ /* 0x000e2200000e0000 */
[----:B------:R-:W-:Y:S02]  /*5440*/  UISETP.NE.AND UP0, UPT, UR44, URZ, UPT ;  /* 0x0000003f2c00728c */ /* 0x000fe4000bf05270 */
[C---:B------:R-:W-:Y:S02]  /*5450*/  ISETP.GT.AND P3, PT, R22.reuse, 0x8, P1 ;  /* 0x000000081600780c */ /* 0x040fe40000f64270 */
[----:B------:R-:W-:Y:S02]  /*5460*/  ISETP.GT.AND P6, PT, R22, RZ, P1 ;  /* 0x000000ff1600720c */ /* 0x000fe40000fc4270 */
[----:B------:R-:W-:Y:S02]  /*5470*/  ISETP.LT.OR P3, PT, R20, 0x9, P3 ;  /* 0x000000091400780c */ /* 0x000fe40001f61670 */
[----:B------:R-:W-:-:S02]  /*5480*/  ISETP.GT.AND P2, PT, R22, 0x1, P1 ;  /* 0x000000011600780c */ /* 0x000fc40000f44270 */
[----:B------:R-:W-:Y:S02]  /*5490*/  FSEL R149, R28, -INF , !P3 ;  /* 0xff8000001c957808 */ /* 0x000fe40005800000 */
[----:B------:R-:W-:Y:S02]  /*54a0*/  ISETP.GT.AND P3, PT, R22, 0x19, P1 ;  /* 0x000000191600780c */ /* 0x000fe40000f64270 */
[C---:B------:R-:W-:Y:S02]  /*54b0*/  ISETP.LT.OR P6, PT, R20.reuse, 0x1, P6 ;  /* 0x000000011400780c */ /* 0x040fe400037c1670 */
[C---:B------:R-:W-:Y:S02]  /*54c0*/  ISETP.LT.OR P2, PT, R20.reuse, 0x2, P2 ;  /* 0x000000021400780c */ /* 0x040fe40001741670 */
[----:B------:R-:W-:Y:S02]  /*54d0*/  ISETP.LT.OR P3, PT, R20, 0x1a, P3 ;  /* 0x0000001a1400780c */ /* 0x000fe40001f61670 */
[----:B------:R-:W-:-:S02]  /*54e0*/  ISETP.GT.AND P5, PT, R22, 0x9, P1 ;  /* 0x000000091600780c */ /* 0x000fc40000fa4270 */
[----:B------:R-:W-:Y:S01]  /*54f0*/  FSEL R141, R24, -INF , !P6 ;  /* 0xff800000188d7808 */ /* 0x000fe20007000000 */
[--C-:B0-----:R-:W-:Y:S01]  /*5500*/  IMAD.IADD R14, R14, 0x1, R137.reuse ;  /* 0x000000010e0e7824 */ /* 0x101fe200078e0289 */
[----:B------:R-:W-:Y:S01]  /*5510*/  FSEL R145, R25, -INF , !P2 ;  /* 0xff80000019917808 */ /* 0x000fe20005000000 */
[----:B------:R-:W-:Y:S01]  /*5520*/  IMAD.IADD R16, R16, 0x1, R137 ;  /* 0x0000000110107824 */ /* 0x000fe200078e0289 */
[C---:B------:R-:W-:Y:S02]  /*5530*/  ISETP.GT.AND P4, PT, R22.reuse, 0x10, P1 ;  /* 0x000000101600780c */ /* 0x040fe40000f84270 */
[C---:B------:R-:W-:Y:S02]  /*5540*/  ISETP.GT.AND P6, PT, R22.reuse, 0x11, P1 ;  /* 0x000000111600780c */ /* 0x040fe40000fc4270 */
[----:B------:R-:W-:Y:S02]  /*5550*/  ISETP.GT.AND P2, PT, R22, 0x18, P1 ;  /* 0x000000181600780c */ /* 0x000fe40000f44270 */
[----:B------:R-:W-:-:S02]  /*5560*/  FSEL R37, R37, -INF , !P3 ;  /* 0xff80000025257808 */ /* 0x000fc40005800000 */
[----:B------:R-:W-:Y:S02]  /*5570*/  ISETP.GT.AND P3, PT, R22, 0x30, P1 ;  /* 0x000000301600780c */ /* 0x000fe40000f64270 */
[C---:B------:R-:W-:Y:S02]  /*5580*/  ISETP.LT.OR P5, PT, R20.reuse, 0xa, P5 ;  /* 0x0000000a1400780c */ /* 0x040fe40002fa1670 */
[C---:B------:R-:W-:Y:S02]  /*5590*/  ISETP.LT.OR P4, PT, R20.reuse, 0x11, P4 ;  /* 0x000000111400780c */ /* 0x040fe40002781670 */
[C---:B------:R-:W-:Y:S02]  /*55a0*/  ISETP.LT.OR P6, PT, R20.reuse, 0x12, P6 ;  /* 0x000000121400780c */ /* 0x040fe400037c1670 */
[C---:B------:R-:W-:Y:S02]  /*55b0*/  ISETP.LT.OR P2, PT, R20.reuse, 0x19, P2 ;  /* 0x000000191400780c */ /* 0x040fe40001741670 */
[----:B------:R-:W-:-:S02]  /*55c0*/  ISETP.LT.OR P3, PT, R20, 0x31, P3 ;  /* 0x000000311400780c */ /* 0x000fc40001f61670 */
[----:B------:R-:W-:Y:S02]  /*55d0*/  FSEL R147, R29, -INF , !P5 ;  /* 0xff8000001d937808 */ /* 0x000fe40006800000 */
[----:B------:R-:W-:Y:S02]  /*55e0*/  FSEL R29, R32, -INF , !P4 ;  /* 0xff800000201d7808 */ /* 0x000fe40006000000 */
[----:B------:R-:W-:Y:S02]  /*55f0*/  FSEL R33, R33, -INF , !P6 ;  /* 0xff80000021217808 */ /* 0x000fe40007000000 */
[----:B------:R-:W-:Y:S02]  /*5600*/  FSEL R21, R36, -INF , !P2 ;  /* 0xff80000024157808 */ /* 0x000fe40005000000 */
[C---:B------:R-:W-:Y:S02]  /*5610*/  ISETP.GT.AND P5, PT, R22.reuse, 0x20, P1 ;  /* 0x000000201600780c */ /* 0x040fe40000fa4270 */
[----:B------:R-:W-:-:S02]  /*5620*/  ISETP.GT.AND P4, PT, R22, 0x21, P1 ;  /* 0x000000211600780c */ /* 0x000fc40000f84270 */
[C---:B------:R-:W-:Y:S02]  /*5630*/  ISETP.GT.AND P6, PT, R22.reuse, 0x28, P1 ;  /* 0x000000281600780c */ /* 0x040fe40000fc4270 */
[----:B------:R-:W-:Y:S02]  /*5640*/  ISETP.GT.AND P2, PT, R22, 0x29, P1 ;  /* 0x000000291600780c */ /* 0x000fe40000f44270 */
[----:B------:R-:W-:Y:S02]  /*5650*/  FSEL R19, R48, -INF , !P3 ;  /* 0xff80000030137808 */ /* 0x000fe40005800000 */
[----:B------:R-:W-:Y:S02]  /*5660*/  ISETP.GT.AND P3, PT, R22, 0x41, P1 ;  /* 0x000000411600780c */ /* 0x000fe40000f64270 */
[C---:B------:R-:W-:Y:S02]  /*5670*/  ISETP.LT.OR P5, PT, R20.reuse, 0x21, P5 ;  /* 0x000000211400780c */ /* 0x040fe40002fa1670 */
[----:B------:R-:W-:-:S02]  /*5680*/  ISETP.LT.OR P4, PT, R20, 0x22, P4 ;  /* 0x000000221400780c */ /* 0x000fc40002781670 */
[C---:B------:R-:W-:Y:S02]  /*5690*/  ISETP.LT.OR P6, PT, R20.reuse, 0x29, P6 ;  /* 0x000000291400780c */ /* 0x040fe400037c1670 */
[C---:B------:R-:W-:Y:S02]  /*56a0*/  ISETP.LT.OR P2, PT, R20.reuse, 0x2a, P2 ;  /* 0x0000002a1400780c */ /* 0x040fe40001741670 */
[----:B------:R-:W-:Y:S02]  /*56b0*/  ISETP.LT.OR P3, PT, R20, 0x42, P3 ;  /* 0x000000421400780c */ /* 0x000fe40001f61670 */
[----:B------:R-:W-:Y:S02]  /*56c0*/  FSEL R13, R40, -INF , !P5 ;  /* 0xff800000280d7808 */ /* 0x000fe40006800000 */
[----:B------:R-:W-:Y:S02]  /*56d0*/  FSEL R41, R41, -INF , !P4 ;  /* 0xff80000029297808 */ /* 0x000fe40006000000 */
[----:B------:R-:W-:-:S02]  /*56e0*/  FSEL R15, R44, -INF , !P6 ;  /* 0xff8000002c0f7808 */ /* 0x000fc40007000000 */
[----:B------:R-:W-:Y:S02]  /*56f0*/  FSEL R45, R45, -INF , !P2 ;  /* 0xff8000002d2d7808 */ /* 0x000fe40005000000 */
[C---:B------:R-:W-:Y:S02]  /*5700*/  ISETP.GT.AND P5, PT, R22.reuse, 0x31, P1 ;  /* 0x000000311600780c */ /* 0x040fe40000fa4270 */
        /* <DEDUP_REMOVED lines=34> */
[----:B------:R-:W-:Y:S02]  /*5930*/  PLOP3.LUT P3, PT, PT, PT, UP0, 0x40, 0x0 ;  /* 0x000000000000781c */ /* 0x000fe40003f6e808 */
[C---:B------:R-:W-:Y:S02]  /*5940*/  ISETP.LT.OR P5, PT, R20.reuse, 0x5a, P5 ;  /* 0x0000005a1400780c */ /* 0x040fe40002fa1670 */
[C---:B------:R-:W-:Y:S02]  /*5950*/  ISETP.LT.OR P4, PT, R20.reuse, 0x61, P4 ;  /* 0x000000611400780c */ /* 0x040fe40002781670 */
[C---:B------:R-:W-:Y:S02]  /*5960*/  ISETP.LT.OR P6, PT, R20.reuse, 0x62, P6 ;  /* 0x000000621400780c */ /* 0x040fe400037c1670 */
[----:B------:R-:W-:Y:S02]  /*5970*/  ISETP.LT.OR P2, PT, R20, 0x69, P2 ;  /* 0x000000691400780c */ /* 0x000fe40001741670 */
[----:B------:R-:W-:-:S02]  /*5980*/  FSEL R69, R69, -INF , !P5 ;  /* 0xff80000045457808 */ /* 0x000fc40006800000 */
[----:B------:R-:W-:Y:S02]  /*5990*/  FSEL R129, R72, -INF , !P4 ;  /* 0xff80000048817808 */ /* 0x000fe40006000000 */
[----:B------:R-:W-:Y:S02]  /*59a0*/  FSEL R73, R73, -INF , !P6 ;  /* 0xff80000049497808 */ /* 0x000fe40007000000 */
[----:B------:R-:W-:Y:S02]  /*59b0*/  FSEL R131, R76, -INF , !P2 ;  /* 0xff8000004c837808 */ /* 0x000fe40005000000 */
[C---:B------:R-:W-:Y:S02]  /*59c0*/  ISETP.GT.AND P5, PT, R22.reuse, 0x70, P1 ;  /* 0x000000701600780c */ /* 0x040fe40000fa4270 */
[C---:B------:R-:W-:Y:S02]  /*59d0*/  ISETP.GT.AND P4, PT, R22.reuse, 0x71, P1 ;  /* 0x000000711600780c */ /* 0x040fe40000f84270 */
[----:B------:R-:W-:-:S02]  /*59e0*/  ISETP.GT.AND P6, PT, R22, 0x78, P1 ;  /* 0x000000781600780c */ /* 0x000fc40000fc4270 */
[----:B------:R-:W-:Y:S02]  /*59f0*/  ISETP.GT.AND P2, PT, R22, 0x79, P1 ;  /* 0x000000791600780c */ /* 0x000fe40000f44270 */
[C---:B------:R-:W-:Y:S02]  /*5a00*/  ISETP.LT.OR P5, PT, R20.reuse, 0x71, P5 ;  /* 0x000000711400780c */ /* 0x040fe40002fa1670 */
[C---:B------:R-:W-:Y:S02]  /*5a10*/  ISETP.LT.OR P4, PT, R20.reuse, 0x72, P4 ;  /* 0x000000721400780c */ /* 0x040fe40002781670 */
[C---:B------:R-:W-:Y:S02]  /*5a20*/  ISETP.LT.OR P6, PT, R20.reuse, 0x79, P6 ;  /* 0x000000791400780c */ /* 0x040fe400037c1670 */
[----:B------:R-:W-:Y:S02]  /*5a30*/  ISETP.LT.OR P2, PT, R20, 0x7a, P2 ;  /* 0x0000007a1400780c */ /* 0x000fe40001741670 */
[----:B------:R-:W-:-:S02]  /*5a40*/  FSEL R133, R80, -INF , !P5 ;  /* 0xff80000050857808 */ /* 0x000fc40006800000 */
[----:B------:R-:W-:Y:S02]  /*5a50*/  FSEL R81, R81, -INF , !P4 ;  /* 0xff80000051517808 */ /* 0x000fe40006000000 */
[----:B------:R-:W-:Y:S02]  /*5a60*/  FSEL R135, R84, -INF , !P6 ;  /* 0xff80000054877808 */ /* 0x000fe40007000000 */
[----:B------:R-:W-:Y:S01]  /*5a70*/  FSEL R85, R85, -INF , !P2 ;  /* 0xff80000055557808 */ /* 0x000fe20005000000 */
        /* <DEDUP_REMOVED lines=14> */
.L_x_1004:
[----:B------:R-:W-:-:S05]  /*5b60*/  IMAD.U32 R2, RZ, RZ, UR29 ;  /* 0x0000001dff027e24 */ /* 0x000fca000f8e00ff */
[----:B------:R-:W-:-:S13]  /*5b70*/  ISETP.NE.AND P2, PT, R2, 0x1, PT ;  /* 0x000000010200780c */ /* 0x000fda0003f45270 */
[----:B------:R-:W0:Y:S02]  /*5b80*/  @P2 LDC.64 R136, c[0x0][0x9e8] ;  /* 0x00027a00ff882b82 */ /* 0x000e240000000a00 */
[----:B0-----:R-:W-:-:S05]  /*5b90*/  @P2 IMAD.HI.U32 R136, R139, R136, RZ ;  /* 0x000000888b882227 */ /* 0x001fca00078e00ff */
[----:B------:R-:W-:-:S07]  /*5ba0*/  @P2 SHF.R.U32.HI R139, RZ, R137, R136 ;  /* 0x00000089ff8b2219 */ /* 0x000fce0000011688 */
.L_x_1005:
[----:B------:R-:W-:Y:S05]  /*5bb0*/  BSYNC B0 ;  /* 0x0000000000007941 */ /* 0x000fea0003800000 */
.L_x_1003:
[----:B------:R-:W-:-:S04]  /*5bc0*/  IMAD R139, R139, R2, -R0 ;  /* 0x000000028b8b7224 */ /* 0x000fc800078e0a00 */
[----:B------:R-:W-:-:S05]  /*5bd0*/  IMAD R139, R8, -0x2, R139 ;  /* 0xfffffffe088b7824 */ /* 0x000fca00078e028b */
[----:B------:R-:W-:Y:S02]  /*5be0*/  VIADDMNMX R14, R139, R2, R14, PT ;  /* 0x000000028b0e7246 */ /* 0x000fe4000380010e */
[----:B------:R-:W-:-:S07]  /*5bf0*/  VIMNMX R16, R16, R139, !PT ;  /* 0x0000008b10107248 */ /* 0x000fce0007fe0100 */
.L_x_1002:
[----:B------:R-:W-:Y:S02]  /*5c00*/  FMNMX.FTZ R0, R141, R10, !PT ;  /* 0x0000000a8d007209 */ /* 0x000fe40007810000 */
[C---:B------:R-:W-:Y:S02]  /*5c10*/  ISETP.GT.AND P6, PT, R16.reuse, 0x1, P1 ;  /* 0x000000011000780c */ /* 0x040fe40000fc4270 */
[----:B------:R-:W-:Y:S02]  /*5c20*/  FMNMX.FTZ R0, R145, R0, !PT ;  /* 0x0000000091007209 */ /* 0x000fe40007810000 */
[----:B------:R-:W-:Y:S02]  /*5c30*/  ISETP.GT.AND P5, PT, R16, 0x10, P1 ;  /* 0x000000101000780c */ /* 0x000fe40000fa4270 */
[----:B------:R-:W-:Y:S02]  /*5c40*/  FMNMX.FTZ R0, R149, R0, !PT ;  /* 0x0000000095007209 */ /* 0x000fe40007810000 */
[----:B------:R-:W-:-:S02]  /*5c50*/  ISETP.LT.OR P6, PT, R14, 0x2, P6 ;  /* 0x000000020e00780c */ /* 0x000fc400037c1670 */
[----:B------:R-:W-:Y:S02]  /*5c60*/  FMNMX.FTZ R0, R147, R0, !PT ;  /* 0x0000000093007209 */ /* 0x000fe40007810000 */
[----:B------:R-:W-:Y:S02]  /*5c70*/  ISETP.LT.OR P5, PT, R14, 0x11, P5 ;  /* 0x000000110e00780c */ /* 0x000fe40002fa1670 */
[----:B------:R-:W-:Y:S02]  /*5c80*/  FMNMX.FTZ R0, R29, R0, !PT ;  /* 0x000000001d007209 */ /* 0x000fe40007810000 */
[----:B------:R-:W-:Y:S02]  /*5c90*/  FSEL R27, R27, -INF , !P6 ;  /* 0xff8000001b1b7808 */ /* 0x000fe40007000000 */
[----:B------:R-:W-:Y:S02]  /*5ca0*/  FMNMX.FTZ R0, R33, R0, !PT ;  /* 0x0000000021007209 */ /* 0x000fe40007810000 */
[----:B------:R-:W-:-:S02]  /*5cb0*/  FSEL R139, R34, -INF , !P5 ;  /* 0xff800000228b7808 */ /* 0x000fc40006800000 */
[----:B------:R-:W-:Y:S02]  /*5cc0*/  FMNMX.FTZ R0, R21, R0, !PT ;  /* 0x0000000015007209 */ /* 0x000fe40007810000 */
[----:B------:R-:W-:Y:S02]  /*5cd0*/  ISETP.GT.AND P5, PT, R16, 0x20, P1 ;  /* 0x000000201000780c */ /* 0x000fe40000fa4270 */
[----:B------:R-:W-:Y:S02]  /*5ce0*/  FMNMX.FTZ R0, R37, R0, !PT ;  /* 0x0000000025007209 */ /* 0x000fe40007810000 */
[----:B------:R-:W-:Y:S02]  /*5cf0*/  ISETP.LT.OR P5, PT, R14, 0x21, P5 ;  /* 0x000000210e00780c */ /* 0x000fe40002fa1670 */
[----:B------:R-:W-:Y:S02]  /*5d00*/  FMNMX.FTZ R0, R13, R0, !PT ;  /* 0x000000000d007209 */ /* 0x000fe40007810000 */
[----:B------:R-:W-:-:S02]  /*5d10*/  ISETP.GT.AND P2, PT, R16, 0x11, P1 ;  /* 0x000000111000780c */ /* 0x000fc40000f44270 */
[----:B------:R-:W-:Y:S02]  /*5d20*/  FMNMX.FTZ R0, R41, R0, !PT ;  /* 0x0000000029007209 */ /* 0x000fe40007810000 */
[----:B------:R-:W-:Y:S02]  /*5d30*/  ISETP.LT.OR P2, PT, R14, 0x12, P2 ;  /* 0x000000120e00780c */ /* 0x000fe40001741670 */
[----:B------:R-:W-:Y:S02]  /*5d40*/  FMNMX.FTZ R0, R15, R0, !PT ;  /* 0x000000000f007209 */ /* 0x000fe40007810000 */
[C---:B------:R-:W-:Y:S02]  /*5d50*/  ISETP.GT.AND P3, PT, R16.reuse, 0x8, P1 ;  /* 0x000000081000780c */ /* 0x040fe40000f64270 */
[----:B------:R-:W-:Y:S02]  /*5d60*/  FMNMX.FTZ R0, R45, R0, !PT ;  /* 0x000000002d007209 */ /* 0x000fe40007810000 */
[----:B------:R-:W-:-:S02]  /*5d70*/  ISETP.GT.AND P4, PT, R16, 0x9, P1 ;  /* 0x000000091000780c */ /* 0x000fc40000f84270 */
[----:B------:R-:W-:Y:S02]  /*5d80*/  FMNMX.FTZ R0, R19, R0, !PT ;  /* 0x0000000013007209 */ /* 0x000fe40007810000 */
[C---:B------:R-:W-:Y:S02]  /*5d90*/  ISETP.LT.OR P3, PT, R14.reuse, 0x9, P3 ;  /* 0x000000090e00780c */ /* 0x040fe40001f61670 */
[----:B------:R-:W-:Y:S02]  /*5da0*/  FMNMX.FTZ R0, R49, R0, !PT ;  /* 0x0000000031007209 */ /* 0x000fe40007810000 */
[----:B------:R-:W-:Y:S02]  /*5db0*/  ISETP.LT.OR P4, PT, R14, 0xa, P4 ;  /* 0x0000000a0e00780c */ /* 0x000fe40002781670 */
[----:B------:R-:W-:Y:S02]  /*5dc0*/  FMNMX.FTZ R0, R25, R0, !PT ;  /* 0x0000000019007209 */ /* 0x000fe40007810000 */
[----:B------:R-:W-:-:S02]  /*5dd0*/  FSEL R31, R31, -INF , !P4 ;  /* 0xff8000001f1f7808 */ /* 0x000fc40006000000 */
[----:B------:R-:W-:Y:S02]  /*5de0*/  FMNMX.FTZ R0, R53, R0, !PT ;  /* 0x0000000035007209 */ /* 0x000fe40007810000 */
[----:B------:R-:W-:Y:S02]  /*5df0*/  ISETP.GT.AND P4, PT, R16, 0x19, P1 ;  /* 0x000000191000780c */ /* 0x000fe40000f84270 */
        /* <DEDUP_REMOVED lines=26> */
[----:B------:R-:W-:-:S04]  /*5fa0*/  FMNMX.FTZ R0, R81, R0, !PT ;  /* 0x0000000051007209 */ /* 0x000fc80007810000 */
[----:B------:R-:W-:-:S04]  /*5fb0*/  FMNMX.FTZ R0, R135, R0, !PT ;  /* 0x0000000087007209 */ /* 0x000fc80007810000 */
[----:B------:R-:W-:Y:S02]  /*5fc0*/  FMNMX.FTZ R20, R85, R0, !PT ;  /* 0x0000000055147209 */ /* 0x000fe40007810000 */
[----:B------:R-:W0:Y:S03]  /*5fd0*/  LDC R0, c[0x0][0x988] ;  /* 0x00026200ff007b82 */ /* 0x000e260000000800 */
[----:B------:R-:W1:Y:S02]  /*5fe0*/  SHFL.BFLY PT, R137, R20, 0x2, 0x1f ;  /* 0x0c401f0014897f89 */ /* 0x000e6400000e0000 */
[----:B-1----:R-:W-:-:S05]  /*5ff0*/  FMNMX.FTZ R137, R20, R137, !PT ;  /* 0x0000008914897209 */ /* 0x002fca0007810000 */
[----:B------:R-:W1:Y:S02]  /*6000*/  SHFL.BFLY PT, R2, R137, 0x1, 0x1f ;  /* 0x0c201f0089027f89 */ /* 0x000e6400000e0000 */
[----:B-1----:R-:W-:Y:S02]  /*6010*/  FMNMX.FTZ R2, R137, R2, !PT ;  /* 0x0000000289027209 */ /* 0x002fe40007810000 */
[----:B------:R-:W-:Y:S02]  /*6020*/  FSEL R137, R30, -INF , !P3 ;  /* 0xff8000001e897808 */ /* 0x000fe40005800000 */
[C---:B------:R-:W-:Y:S01]  /*6030*/  FSETP.NEU.FTZ.AND P6, PT, R2.reuse, -INF , PT ;  /* 0xff8000000200780b */ /* 0x040fe20003fdd000 */
[----:B0-----:R-:W-:Y:S01]  /*6040*/  FMUL.FTZ R20, R2, R0 ;  /* 0x0000000002147220 */ /* 0x001fe20000410000 */
[----:B------:R-:W-:-:S04]  /*6050*/  ISETP.GT.AND P3, PT, R16, 0x18, P1 ;  /* 0x000000181000780c */ /* 0x000fc80000f64270 */
[----:B------:R-:W-:Y:S02]  /*6060*/  FSEL R20, R20, RZ, P6 ;  /* 0x000000ff14147208 */ /* 0x000fe40003000000 */
[----:B------:R-:W-:-:S03]  /*6070*/  ISETP.LT.OR P3, PT, R14, 0x19, P3 ;  /* 0x000000190e00780c */ /* 0x000fc60001f61670 */
[-CC-:B------:R-:W-:Y:S01]  /*6080*/  FFMA.FTZ R148, R145, R0.reuse, -R20.reuse ;  /* 0x0000000091947223 */ /* 0x180fe20000010814 */
[----:B------:R-:W-:Y:S01]  /*6090*/  FSEL R145, R42, -INF , !P5 ;  /* 0xff8000002a917808 */ /* 0x000fe20006800000 */
[-CC-:B------:R-:W-:Y:S01]  /*60a0*/  FFMA.FTZ R22, R141, R0.reuse, -R20.reuse ;  /* 0x000000008d167223 */ /* 0x180fe20000010814 */
[----:B------:R-:W-:Y:S01]  /*60b0*/  ISETP.GT.AND P5, PT, R16, RZ, P1 ;  /* 0x000000ff1000720c */ /* 0x000fe20000fa4270 */
[-CC-:B------:R-:W-:Y:S01]  /*60c0*/  FFMA.FTZ R150, R149, R0.reuse, -R20.reuse ;  /* 0x0000000095967223 */ /* 0x180fe20000010814 */
[----:B------:R-:W-:Y:S01]  /*60d0*/  FSEL R141, R35, -INF , !P2 ;  /* 0xff800000238d7808 */ /* 0x000fe20005000000 */
[-CC-:B------:R-:W-:Y:S01]  /*60e0*/  FFMA.FTZ R146, R21, R0.reuse, -R20.reuse ;  /* 0x0000000015927223 */ /* 0x180fe20000010814 */
[----:B------:R-:W-:Y:S01]  /*60f0*/  ISETP.LT.OR P5, PT, R14, 0x1, P5 ;  /* 0x000000010e00780c */ /* 0x000fe20002fa1670 */
[----:B------:R0:W-:Y:S01]  /*6100*/  MUFU.EX2 R35, R22 ;  /* 0x0000001600237308 */ /* 0x0001e20000000800 */
[----:B------:R-:W-:Y:S01]  /*6110*/  FSEL R143, R38, -INF , !P3 ;  /* 0xff800000268f7808 */ /* 0x000fe20005800000 */
[-CC-:B------:R-:W-:Y:S01]  /*6120*/  FFMA.FTZ R21, R37, R0.reuse, -R20.reuse ;  /* 0x0000000025157223 */ /* 0x180fe20000010814 */
[----:B------:R-:W-:Y:S01]  /*6130*/  FSEL R26, R26, -INF , !P5 ;  /* 0xff8000001a1a7808 */ /* 0x000fe20006800000 */
[-CC-:B------:R-:W-:Y:S01]  /*6140*/  FFMA.FTZ R144, R29, R0.reuse, -R20.reuse ;  /* 0x000000001d907223 */ /* 0x180fe20000010814 */
[C---:B------:R-:W-:Y:S01]  /*6150*/  ISETP.GT.AND P2, PT, R16.reuse, 0x21, P1 ;  /* 0x000000211000780c */ /* 0x040fe20000f44270 */
[-CC-:B------:R-:W-:Y:S01]  /*6160*/  FFMA.FTZ R29, R33, R0.reuse, -R20.reuse ;  /* 0x00000000211d7223 */ /* 0x180fe20000010814 */
[----:B------:R-:W-:Y:S01]  /*6170*/  ISETP.GT.AND P3, PT, R16, 0x28, P1 ;  /* 0x000000281000780c */ /* 0x000fe20000f64270 */
[-CC-:B------:R-:W-:Y:S01]  /*6180*/  FFMA.FTZ R33, R41, R0.reuse, -R20.reuse ;  /* 0x0000000029217223 */ /* 0x180fe20000010814 */
[----:B0-----:R-:W-:Y:S01]  /*6190*/  FMNMX.FTZ R22, R26, R11, !PT ;  /* 0x0000000b1a167209 */ /* 0x001fe20007810000 */
[-CC-:B------:R-:W-:Y:S01]  /*61a0*/  FFMA.FTZ R140, R13, R0.reuse, -R20.reuse ;  /* 0x000000000d8c7223 */ /* 0x180fe20000010814 */
[C---:B------:R-:W-:Y:S01]  /*61b0*/  ISETP.LT.OR P2, PT, R14.reuse, 0x22, P2 ;  /* 0x000000220e00780c */ /* 0x040fe20001741670 */
[--C-:B------:R-:W-:Y:S01]  /*61c0*/  FFMA.FTZ R132, R121, R0, -R20.reuse ;  /* 0x0000000079847223 */ /* 0x100fe20000010814 */
[----:B------:R-:W-:Y:S01]  /*61d0*/  FMNMX.FTZ R22, R27, R22, !PT ;  /* 0x000000161b167209 */ /* 0x000fe20007810000 */
[-CC-:B------:R-:W-:Y:S01]  /*61e0*/  FFMA.FTZ R142, R15, R0.reuse, -R20.reuse ;  /* 0x000000000f8e7223 */ /* 0x180fe20000010814 */
[----:B------:R-:W-:Y:S01]  /*61f0*/  ISETP.LT.OR P3, PT, R14, 0x29, P3 ;  /* 0x000000290e00780c */ /* 0x000fe20001f61670 */
[--C-:B------:R-:W-:Y:S01]  /*6200*/  FFMA.FTZ R15, R45, R0, -R20.reuse ;  /* 0x000000002d0f7223 */ /* 0x100fe20000010814 */
[----:B------:R-:W-:Y:S01]  /*6210*/  FMNMX.FTZ R22, R137, R22, !PT ;  /* 0x0000001689167209 */ /* 0x000fe20007810000 */
[-CC-:B------:R-:W-:Y:S01]  /*6220*/  FFMA.FTZ R45, R57, R0.reuse, -R20.reuse ;  /* 0x00000000392d7223 */ /* 0x180fe20000010814 */
[----:B------:R-:W-:Y:S01]  /*6230*/  FSEL R43, R43, -INF , !P2 ;  /* 0xff8000002b2b7808 */ /* 0x000fe20005000000 */
[--C-:B------:R-:W-:Y:S01]  /*6240*/  FFMA.FTZ R57, R73, R0, -R20.reuse ;  /* 0x0000000049397223 */ /* 0x100fe20000010814 */
[----:B------:R-:W-:Y:S01]  /*6250*/  FMNMX.FTZ R22, R31, R22, !PT ;  /* 0x000000161f167209 */ /* 0x000fe20007810000 */
[-CC-:B------:R-:W-:Y:S01]  /*6260*/  FFMA.FTZ R136, R19, R0.reuse, -R20.reuse ;  /* 0x0000000013887223 */ /* 0x180fe20000010814 */
[----:B------:R-:W-:Y:S01]  /*6270*/  ISETP.GT.AND P2, PT, R16, 0x30, P1 ;  /* 0x000000301000780c */ /* 0x000fe20000f44270 */
        /* <DEDUP_REMOVED lines=11> */
[----:B------:R-:W-:Y:S01]  /*6330*/  ISETP.LT.OR P2, PT, R14, 0x31, P2 ;  /* 0x000000310e00780c */ /* 0x000fe20001741670 */
        /* <DEDUP_REMOVED lines=11> */
[C---:B------:R-:W-:Y:S01]  /*63f0*/  ISETP.LT.OR P3, PT, R14.reuse, 0x32, P3 ;  /* 0x000000320e00780c */ /* 0x040fe20001f61670 */
[--C-:B------:R-:W-:Y:S01]  /*6400*/  FFMA.FTZ R49, R81, R0, -R20.reuse ;  /* 0x0000000051317223 */ /* 0x100fe20000010814 */
[----:B------:R-:W-:Y:S01]  /*6410*/  FMNMX.FTZ R22, R149, R22, !PT ;  /* 0x0000001695167209 */ /* 0x000fe20007810000 */
[----:B------:R-:W-:Y:S01]  /*6420*/  FFMA.FTZ R122, R135, R0, -R20 ;  /* 0x00000000877a7223 */ /* 0x000fe20000010814 */
[----:B------:R-:W-:Y:S01]  /*6430*/  ISETP.LT.OR P5, PT, R14, 0x39, P5 ;  /* 0x000000390e00780c */ /* 0x000fe20002fa1670 */
[----:B------:R-:W-:Y:S01]  /*6440*/  MUFU.EX2 R148, R148 ;  /* 0x0000009400947308 */ /* 0x000fe20000000800 */
[----:B------:R-:W-:-:S02]  /*6450*/  FMNMX.FTZ R22, R47, R22, !PT ;  /* 0x000000162f167209 */ /* 0x000fc40007810000 */
[----:B------:R-:W-:Y:S02]  /*6460*/  FSEL R51, R51, -INF , !P3 ;  /* 0xff80000033337808 */ /* 0x000fe40005800000 */
[----:B------:R-:W-:Y:S02]  /*6470*/  FMNMX.FTZ R22, R151, R22, !PT ;  /* 0x0000001697167209 */ /* 0x000fe40007810000 */
[----:B------:R-:W-:Y:S01]  /*6480*/  ISETP.GT.AND P2, PT, R16, 0x40, P1 ;  /* 0x000000401000780c */ /* 0x000fe20000f44270 */
[----:B------:R-:W-:Y:S01]  /*6490*/  MUFU.EX2 R150, R150 ;  /* 0x0000009600967308 */ /* 0x000fe20000000800 */
[----:B------:R-:W-:Y:S02]  /*64a0*/  FSEL R153, R54, -INF , !P5 ;  /* 0xff80000036997808 */ /* 0x000fe40006800000 */
[----:B------:R-:W-:Y:S02]  /*64b0*/  FMNMX.FTZ R22, R51, R22, !PT ;  /* 0x0000001633167209 */ /* 0x000fe40007810000 */
[----:B------:R-:W-:-:S02]  /*64c0*/  ISETP.GT.AND P3, PT, R16, 0x41, P1 ;  /* 0x000000411000780c */ /* 0x000fc40000f64270 */
[----:B------:R-:W-:Y:S01]  /*64d0*/  ISETP.LT.OR P2, PT, R14, 0x41, P2 ;  /* 0x000000410e00780c */ /* 0x000fe20001741670 */
[----:B------:R-:W-:Y:S01]  /*64e0*/  MUFU.EX2 R147, R147 ;  /* 0x0000009300937308 */ /* 0x000fe20000000800 */
[----:B------:R-:W-:Y:S02]  /*64f0*/  FMNMX.FTZ R22, R153, R22, !PT ;  /* 0x0000001699167209 */ /* 0x000fe40007810000 */
[----:B------:R-:W-:Y:S02]  /*6500*/  ISETP.GT.AND P5, PT, R16, 0x48, P1 ;  /* 0x000000481000780c */ /* 0x000fe40000fa4270 */
[----:B------:R-:W-:Y:S02]  /*6510*/  FSEL R37, R58, -INF , !P2 ;  /* 0xff8000003a257808 */ /* 0x000fe40005000000 */
[----:B------:R-:W-:Y:S01]  /*6520*/  ISETP.LT.OR P3, PT, R14, 0x42, P3 ;  /* 0x000000420e00780c */ /* 0x000fe20001f61670 */
[----:B------:R-:W-:Y:S01]  /*6530*/  MUFU.EX2 R144, R144 ;  /* 0x0000009000907308 */ /* 0x000fe20000000800 */
[----:B------:R-:W-:-:S02]  /*6540*/  FMNMX.FTZ R22, R55, R22, !PT ;  /* 0x0000001637167209 */ /* 0x000fc40007810000 */
[----:B------:R-:W-:Y:S02]  /*6550*/  ISETP.LT.OR P5, PT, R14, 0x49, P5 ;  /* 0x000000490e00780c */ /* 0x000fe40002fa1670 */
[----:B------:R-:W-:Y:S02]  /*6560*/  FSEL R59, R59, -INF , !P3 ;  /* 0xff8000003b3b7808 */ /* 0x000fe40005800000 */
[----:B------:R-:W-:Y:S01]  /*6570*/  FMNMX.FTZ R22, R37, R22, !PT ;  /* 0x0000001625167209 */ /* 0x000fe20007810000 */
[----:B------:R-:W-:Y:S01]  /*6580*/  MUFU.EX2 R29, R29 ;  /* 0x0000001d001d7308 */ /* 0x000fe20000000800 */
[----:B------:R-:W-:Y:S02]  /*6590*/  ISETP.GT.AND P2, PT, R16, 0x50, P1 ;  /* 0x000000501000780c */ /* 0x000fe40000f44270 */
[----:B------:R-:W-:Y:S02]  /*65a0*/  FSEL R41, R62, -INF , !P5 ;  /* 0xff8000003e297808 */ /* 0x000fe40006800000 */
[----:B------:R-:W-:-:S02]  /*65b0*/  FMNMX.FTZ R22, R59, R22, !PT ;  /* 0x000000163b167209 */ /* 0x000fc40007810000 */
[----:B------:R-:W-:Y:S01]  /*65c0*/  ISETP.GT.AND P3, PT, R16, 0x51, P1 ;  /* 0x000000511000780c */ /* 0x000fe20000f64270 */
[----:B------:R-:W-:Y:S01]  /*65d0*/  MUFU.EX2 R146, R146 ;  /* 0x0000009200927308 */ /* 0x000fe20000000800 */
[----:B------:R-:W-:Y:S02]  /*65e0*/  ISETP.LT.OR P2, PT, R14, 0x51, P2 ;  /* 0x000000510e00780c */ /* 0x000fe40001741670 */
[----:B------:R-:W-:Y:S02]  /*65f0*/  FMNMX.FTZ R22, R41, R22, !PT ;  /* 0x0000001629167209 */ /* 0x000fe40007810000 */
[----:B------:R-:W-:Y:S02]  /*6600*/  ISETP.GT.AND P5, PT, R16, 0x58, P1 ;  /* 0x000000581000780c */ /* 0x000fe40000fa4270 */
[----:B------:R-:W-:Y:S01]  /*6610*/  FSEL R155, R66, -INF , !P2 ;  /* 0xff800000429b7808 */ /* 0x000fe20005000000 */
[----:B------:R-:W-:Y:S01]  /*6620*/  MUFU.EX2 R21, R21 ;  /* 0x0000001500157308 */ /* 0x000fe20000000800 */
[----:B------:R-:W-:-:S02]  /*6630*/  ISETP.LT.OR P3, PT, R14, 0x52, P3 ;  /* 0x000000520e00780c */ /* 0x000fc40001f61670 */
[----:B------:R-:W-:Y:S02]  /*6640*/  FMNMX.FTZ R24, R63, R22, !PT ;  /* 0x000000163f187209 */ /* 0x000fe40007810000 */
[----:B------:R-:W-:Y:S02]  /*6650*/  ISETP.LT.OR P5, PT, R14, 0x59, P5 ;  /* 0x000000590e00780c */ /* 0x000fe40002fa1670 */
[----:B------:R-:W-:Y:S01]  /*6660*/  FSEL R67, R67, -INF , !P3 ;  /* 0xff80000043437808 */ /* 0x000fe20005800000 */
[----:B------:R-:W-:Y:S01]  /*6670*/  MUFU.EX2 R140, R140 ;  /* 0x0000008c008c7308 */ /* 0x000fe20000000800 */
[----:B------:R-:W-:Y:S02]  /*6680*/  FMNMX.FTZ R24, R155, R24, !PT ;  /* 0x000000189b187209 */ /* 0x000fe40007810000 */
[----:B------:R-:W-:Y:S02]  /*6690*/  ISETP.GT.AND P2, PT, R16, 0x60, P1 ;  /* 0x000000601000780c */ /* 0x000fe40000f44270 */
[----:B------:R-:W-:-:S02]  /*66a0*/  FSEL R157, R70, -INF , !P5 ;  /* 0xff800000469d7808 */ /* 0x000fc40006800000 */
[----:B------:R-:W-:Y:S01]  /*66b0*/  FMNMX.FTZ R24, R67, R24, !PT ;  /* 0x0000001843187209 */ /* 0x000fe20007810000 */
[----:B------:R-:W-:Y:S01]  /*66c0*/  MUFU.EX2 R33, R33 ;  /* 0x0000002100217308 */ /* 0x000fe20000000800 */
[----:B------:R-:W-:Y:S02]  /*66d0*/  ISETP.GT.AND P3, PT, R16, 0x61, P1 ;  /* 0x000000611000780c */ /* 0x000fe40000f64270 */
[----:B------:R-:W-:Y:S02]  /*66e0*/  ISETP.LT.OR P2, PT, R14, 0x61, P2 ;  /* 0x000000610e00780c */ /* 0x000fe40001741670 */
[----:B------:R-:W-:Y:S01]  /*66f0*/  FSEL R22, R71, -INF , !P4 ;  /* 0xff80000047167808 */ /* 0x000fe20006000000 */
[--C-:B------:R-:W-:Y:S01]  /*6700*/  FFMA.FTZ R71, R61, R0, -R20.reuse ;  /* 0x000000003d477223 */ /* 0x100fe20000010814 */
[----:B------:R-:W-:Y:S01]  /*6710*/  FMNMX.FTZ R13, R157, R24, !PT ;  /* 0x000000189d0d7209 */ /* 0x000fe20007810000 */
[----:B------:R-:W-:Y:S01]  /*6720*/  FFMA.FTZ R61, R69, R0, -R20 ;  /* 0x00000000453d7223 */ /* 0x000fe20000010814 */
[----:B------:R-:W-:Y:S01]  /*6730*/  ISETP.GT.AND P5, PT, R16, 0x68, P1 ;  /* 0x000000681000780c */ /* 0x000fe20000fa4270 */
[----:B------:R-:W-:Y:S01]  /*6740*/  MUFU.EX2 R142, R142 ;  /* 0x0000008e008e7308 */ /* 0x000fe20000000800 */
[----:B------:R-:W-:-:S02]  /*6750*/  FSEL R74, R74, -INF , !P2 ;  /* 0xff8000004a4a7808 */ /* 0x000fc40005000000 */
[----:B------:R-:W-:Y:S02]  /*6760*/  ISETP.LT.OR P3, PT, R14, 0x62, P3 ;  /* 0x000000620e00780c */ /* 0x000fe40001f61670 */
[----:B------:R-:W-:Y:S02]  /*6770*/  FMNMX.FTZ R13, R22, R13, !PT ;  /* 0x0000000d160d7209 */ /* 0x000fe40007810000 */
[----:B------:R-:W-:Y:S01]  /*6780*/  ISETP.GT.AND P4, PT, R16, 0x69, P1 ;  /* 0x000000691000780c */ /* 0x000fe20000f84270 */
[----:B------:R-:W-:Y:S01]  /*6790*/  MUFU.EX2 R15, R15 ;  /* 0x0000000f000f7308 */ /* 0x000fe20000000800 */
[----:B------:R-:W-:Y:S02]  /*67a0*/  ISETP.LT.OR P5, PT, R14, 0x69, P5 ;  /* 0x000000690e00780c */ /* 0x000fe40002fa1670 */
[----:B------:R-:W-:Y:S02]  /*67b0*/  FSEL R75, R75, -INF , !P3 ;  /* 0xff8000004b4b7808 */ /* 0x000fe40005800000 */
[----:B------:R-:W-:-:S02]  /*67c0*/  FMNMX.FTZ R24, R74, R13, !PT ;  /* 0x0000000d4a187209 */ /* 0x000fc40007810000 */
[----:B------:R-:W-:Y:S01]  /*67d0*/  ISETP.GT.AND P2, PT, R16, 0x70, P1 ;  /* 0x000000701000780c */ /* 0x000fe20000f44270 */
[----:B------:R-:W-:Y:S01]  /*67e0*/  MUFU.EX2 R136, R136 ;  /* 0x0000008800887308 */ /* 0x000fe20000000800 */
[----:B------:R-:W-:Y:S02]  /*67f0*/  FSEL R78, R78, -INF , !P5 ;  /* 0xff8000004e4e7808 */ /* 0x000fe40006800000 */
[----:B------:R-:W-:Y:S02]  /*6800*/  ISETP.LT.OR P4, PT, R14, 0x6a, P4 ;  /* 0x0000006a0e00780c */ /* 0x000fe40002781670 */
[----:B------:R-:W-:Y:S02]  /*6810*/  FMNMX.FTZ R13, R75, R24, !PT ;  /* 0x000000184b0d7209 */ /* 0x000fe40007810000 */
[C---:B------:R-:W-:Y:S01]  /*6820*/  ISETP.GT.AND P3, PT, R16.reuse, 0x71, P1 ;  /* 0x000000711000780c */ /* 0x040fe20000f64270 */
[----:B------:R-:W-:Y:S01]  /*6830*/  MUFU.EX2 R19, R19 ;  /* 0x0000001300137308 */ /* 0x000fe20000000800 */
[----:B------:R-:W-:-:S02]  /*6840*/  ISETP.GT.AND P5, PT, R16, 0x78, P1 ;  /* 0x000000781000780c */ /* 0x000fc40000fa4270 */
[----:B------:R-:W-:Y:S02]  /*6850*/  ISETP.GT.AND P1, PT, R16, 0x79, P1 ;  /* 0x000000791000780c */ /* 0x000fe40000f24270 */
[----:B------:R-:W-:Y:S02]  /*6860*/  ISETP.LT.OR P2, PT, R14, 0x71, P2 ;  /* 0x000000710e00780c */ /* 0x000fe40001741670 */
[----:B------:R-:W-:Y:S01]  /*6870*/  FSEL R79, R79, -INF , !P4 ;  /* 0xff8000004f4f7808 */ /* 0x000fe20006000000 */
[----:B------:R-:W-:Y:S01]  /*6880*/  MUFU.EX2 R138, R138 ;  /* 0x0000008a008a7308 */ /* 0x000fe20000000800 */
[----:B------:R-:W-:Y:S02]  /*6890*/  FMNMX.FTZ R16, R78, R13, !PT ;  /* 0x0000000d4e107209 */ /* 0x000fe40007810000 */
[----:B------:R-:W-:Y:S02]  /*68a0*/  ISETP.LT.OR P3, PT, R14, 0x72, P3 ;  /* 0x000000720e00780c */ /* 0x000fe40001f61670 */
[----:B------:R-:W-:-:S02]  /*68b0*/  FSEL R121, R82, -INF , !P2 ;  /* 0xff80000052797808 */ /* 0x000fc40005000000 */
[----:B------:R-:W-:Y:S01]  /*68c0*/  FMNMX.FTZ R16, R79, R16, !PT ;  /* 0x000000104f107209 */ /* 0x000fe20007810000 */
[----:B------:R-:W-:Y:S01]  /*68d0*/  MUFU.EX2 R25, R25 ;  /* 0x0000001900197308 */ /* 0x000fe20000000800 */
[C---:B------:R-:W-:Y:S02]  /*68e0*/  ISETP.LT.OR P5, PT, R14.reuse, 0x79, P5 ;  /* 0x000000790e00780c */ /* 0x040fe40002fa1670 */
[----:B------:R-:W-:Y:S02]  /*68f0*/  FSEL R83, R83, -INF , !P3 ;  /* 0xff80000053537808 */ /* 0x000fe40005800000 */
[----:B------:R-:W-:Y:S02]  /*6900*/  FMNMX.FTZ R16, R121, R16, !PT ;  /* 0x0000001079107209 */ /* 0x000fe40007810000 */
[----:B------:R-:W-:Y:S01]  /*6910*/  ISETP.LT.OR P1, PT, R14, 0x7a, P1 ;  /* 0x0000007a0e00780c */ /* 0x000fe20000f21670 */
[----:B------:R-:W-:Y:S01]  /*6920*/  MUFU.EX2 R132, R132 ;  /* 0x0000008400847308 */ /* 0x000fe20000000800 */
[----:B------:R-:W-:-:S02]  /*6930*/  FSEL R86, R86, -INF , !P5 ;  /* 0xff80000056567808 */ /* 0x000fc40006800000 */
[----:B------:R-:W-:Y:S02]  /*6940*/  FMNMX.FTZ R13, R83, R16, !PT ;  /* 0x00000010530d7209 */ /* 0x000fe40007810000 */
[----:B------:R-:W-:Y:S02]  /*6950*/  FSEL R87, R87, -INF , !P1 ;  /* 0xff80000057577808 */ /* 0x000fe40004800000 */
[----:B------:R-:W-:Y:S01]  /*6960*/  FMNMX.FTZ R14, R86, R13, !PT ;  /* 0x0000000d560e7209 */ /* 0x000fe20007810000 */
[----:B------:R-:W-:Y:S01]  /*6970*/  MUFU.EX2 R45, R45 ;  /* 0x0000002d002d7308 */ /* 0x000fe20000000800 */
[----:B------:R-:W-:Y:S02]  /*6980*/  FSEL R69, R2, RZ, P6 ;  /* 0x000000ff02457208 */ /* 0x000fe40003000000 */
[----:B------:R-:W-:-:S03]  /*6990*/  FMNMX.FTZ R14, R87, R14, !PT ;  /* 0x0000000e570e7209 */ /* 0x000fc60007810000 */
[----:B------:R-:W-:Y:S01]  /*69a0*/  FADD.FTZ R73, -R69, R10 ;  /* 0x0000000a45497221 */ /* 0x000fe20000010100 */
[-C--:B------:R-:W-:Y:S01]  /*69b0*/  FFMA.FTZ R69, R85, R0.reuse, -R20 ;  /* 0x0000000055457223 */ /* 0x080fe20000010814 */
[----:B------:R-:W0:Y:S01]  /*69c0*/  SHFL.BFLY PT, R13, R14, 0x2, 0x1f ;  /* 0x0c401f000e0d7f89 */ /* 0x000e2200000e0000 */
[----:B------:R-:W-:Y:S01]  /*69d0*/  MUFU.EX2 R134, R134 ;  /* 0x0000008600867308 */ /* 0x000fe20000000800 */
[----:B------:R-:W-:-:S07]  /*69e0*/  FMUL.FTZ R10, R73, R0 ;  /* 0x00000000490a7220 */ /* 0x000fce0000410000 */
[----:B------:R-:W1:Y:S08]  /*69f0*/  MUFU.EX2 R10, R10 ;  /* 0x0000000a000a7308 */ /* 0x000e700000000800 */
        /* <DEDUP_REMOVED lines=9> */
[C---:B------:R-:W-:Y:S02]  /*6a90*/  FMUL.FTZ R16, R13.reuse, R0 ;  /* 0x000000000d107220 */ /* 0x040fe40000410000 */
[----:B------:R-:W-:Y:S01]  /*6aa0*/  MUFU.EX2 R124, R124 ;  /* 0x0000007c007c7308 */ /* 0x000fe20000000800 */
[----:B------:R-:W-:Y:S02]  /*6ab0*/  FSEL R14, R13, RZ, P1 ;  /* 0x000000ff0d0e7208 */ /* 0x000fe40000800000 */
[----:B------:R-:W-:-:S03]  /*6ac0*/  FSEL R16, R16, RZ, P1 ;  /* 0x000000ff10107208 */ /* 0x000fc60000800000 */
[----:B------:R-:W-:Y:S02]  /*6ad0*/  FADD.FTZ R11, -R14, R11 ;  /* 0x0000000b0e0b7221 */ /* 0x000fe40000010100 */
[----:B------:R-:W-:Y:S01]  /*6ae0*/  MUFU.EX2 R57, R57 ;  /* 0x0000003900397308 */ /* 0x000fe20000000800 */
[-CC-:B------:R-:W-:Y:S01]  /*6af0*/  FFMA.FTZ R73, R26, R0.reuse, -R16.reuse ;  /* 0x000000001a497223 */ /* 0x180fe20000010810 */
[-CC-:B------:R-:W-:Y:S01]  /*6b00*/  FFMA.FTZ R20, R27, R0.reuse, -R16.reuse ;  /* 0x000000001b147223 */ /* 0x180fe20000010810 */
[-C--:B------:R-:W-:Y:S01]  /*6b10*/  FMUL.FTZ R11, R11, R0.reuse ;  /* 0x000000000b0b7220 */ /* 0x080fe20000410000 */
[-CC-:B------:R-:W-:Y:S01]  /*6b20*/  FFMA.FTZ R24, R137, R0.reuse, -R16.reuse ;  /* 0x0000000089187223 */ /* 0x180fe20000010810 */
[-CC-:B------:R-:W-:Y:S01]  /*6b30*/  FFMA.FTZ R27, R31, R0.reuse, -R16.reuse ;  /* 0x000000001f1b7223 */ /* 0x180fe20000010810 */
[-CC-:B------:R-:W-:Y:S01]  /*6b40*/  FFMA.FTZ R26, R139, R0.reuse, -R16.reuse ;  /* 0x000000008b1a7223 */ /* 0x180fe20000010810 */
[-CC-:B------:R-:W-:Y:S01]  /*6b50*/  FFMA.FTZ R31, R141, R0.reuse, -R16.reuse ;  /* 0x000000008d1f7223 */ /* 0x180fe20000010810 */
[----:B------:R-:W-:Y:S01]  /*6b60*/  MUFU.EX2 R73, R73 ;  /* 0x0000004900497308 */ /* 0x000fe20000000800 */
[--C-:B------:R-:W-:Y:S01]  /*6b70*/  FFMA.FTZ R133, R37, R0, -R16.reuse ;  /* 0x0000000025857223 */ /* 0x100fe20000010810 */
[----:B-1----:R-:W-:Y:S01]  /*6b80*/  FFMA.FTZ R37, R10, R4, R35 ;  /* 0x000000040a257223 */ /* 0x002fe20000010023 */
[-CC-:B------:R-:W-:Y:S01]  /*6b90*/  FFMA.FTZ R28, R143, R0.reuse, -R16.reuse ;  /* 0x000000008f1c7223 */ /* 0x180fe20000010810 */
[-CC-:B------:R-:W-:Y:S01]  /*6ba0*/  FFMA.FTZ R39, R39, R0.reuse, -R16.reuse ;  /* 0x0000000027277223 */ /* 0x180fe20000010810 */
[-CC-:B------:R-:W-:Y:S01]  /*6bb0*/  FFMA.FTZ R141, R145, R0.reuse, -R16.reuse ;  /* 0x00000000918d7223 */ /* 0x180fe20000010810 */
[----:B------:R-:W-:Y:S01]  /*6bc0*/  FADD.FTZ R37, R148, R37 ;  /* 0x0000002594257221 */ /* 0x000fe20000010000 */
[-CC-:B------:R-:W-:Y:S01]  /*6bd0*/  FFMA.FTZ R30, R43, R0.reuse, -R16.reuse ;  /* 0x000000002b1e7223 */ /* 0x180fe20000010810 */
[----:B------:R-:W0:Y:S01]  /*6be0*/  MUFU.EX2 R14, R11 ;  /* 0x0000000b000e7308 */ /* 0x000e220000000800 */
[-CC-:B------:R-:W-:Y:S01]  /*6bf0*/  FFMA.FTZ R143, R149, R0.reuse, -R16.reuse ;  /* 0x00000000958f7223 */ /* 0x180fe20000010810 */
[----:B------:R-:W-:Y:S01]  /*6c00*/  FADD.FTZ R4, R150, R37 ;  /* 0x0000002596047221 */ /* 0x000fe20000010000 */
[-CC-:B------:R-:W-:Y:S01]  /*6c10*/  FFMA.FTZ R32, R47, R0.reuse, -R16.reuse ;  /* 0x000000002f207223 */ /* 0x180fe20000010810 */
[-CC-:B------:R-:W-:Y:S01]  /*6c20*/  FFMA.FTZ R137, R151, R0.reuse, -R16.reuse ;  /* 0x0000000097897223 */ /* 0x180fe20000010810 */
[-CC-:B------:R-:W-:Y:S01]  /*6c30*/  FFMA.FTZ R34, R51, R0.reuse, -R16.reuse ;  /* 0x0000000033227223 */ /* 0x180fe20000010810 */
[-CC-:B------:R-:W-:Y:S01]  /*6c40*/  FFMA.FTZ R139, R153, R0.reuse, -R16.reuse ;  /* 0x00000000998b7223 */ /* 0x180fe20000010810 */
[-CC-:B------:R-:W-:Y:S01]  /*6c50*/  FFMA.FTZ R36, R55, R0.reuse, -R16.reuse ;  /* 0x0000000037247223 */ /* 0x180fe20000010810 */
[----:B------:R-:W1:Y:S01]  /*6c60*/  MUFU.EX2 R20, R20 ;  /* 0x0000001400147308 */ /* 0x000e620000000800 */
[-CC-:B------:R-:W-:Y:S01]  /*6c70*/  FFMA.FTZ R38, R59, R0.reuse, -R16.reuse ;  /* 0x000000003b267223 */ /* 0x180fe20000010810 */
[-CC-:B------:R-:W-:Y:S01]  /*6c80*/  FFMA.FTZ R135, R41, R0.reuse, -R16.reuse ;  /* 0x0000000029877223 */ /* 0x180fe20000010810 */
[-CC-:B------:R-:W-:Y:S01]  /*6c90*/  FFMA.FTZ R40, R63, R0.reuse, -R16.reuse ;  /* 0x000000003f287223 */ /* 0x180fe20000010810 */
[-CC-:B------:R-:W-:Y:S01]  /*6ca0*/  FFMA.FTZ R129, R155, R0.reuse, -R16.reuse ;  /* 0x000000009b817223 */ /* 0x180fe20000010810 */
[-CC-:B------:R-:W-:Y:S01]  /*6cb0*/  FFMA.FTZ R131, R157, R0.reuse, -R16.reuse ;  /* 0x000000009d837223 */ /* 0x180fe20000010810 */
[-CC-:B------:R-:W-:Y:S01]  /*6cc0*/  FFMA.FTZ R22, R22, R0.reuse, -R16.reuse ;  /* 0x0000000016167223 */ /* 0x180fe20000010810 */
[-CC-:B------:R-:W-:Y:S01]  /*6cd0*/  FFMA.FTZ R125, R74, R0.reuse, -R16.reuse ;  /* 0x000000004a7d7223 */ /* 0x180fe20000010810 */
[----:B------:R-:W2:Y:S01]  /*6ce0*/  MUFU.EX2 R24, R24 ;  /* 0x0000001800187308 */ /* 0x000ea20000000800 */
[----:B0-----:R-:W-:Y:S01]  /*6cf0*/  FFMA.FTZ R3, R14, R3, R73 ;  /* 0x000000030e037223 */ /* 0x001fe20000010049 */
[-CC-:B------:R-:W-:Y:S01]  /*6d00*/  FFMA.FTZ R127, R78, R0.reuse, -R16.reuse ;  /* 0x000000004e7f7223 */ /* 0x180fe20000010810 */
[-CC-:B------:R-:W-:Y:S01]  /*6d10*/  FFMA.FTZ R121, R121, R0.reuse, -R16.reuse ;  /* 0x0000000079797223 */ /* 0x180fe20000010810 */
[----:B------:R-:W-:-:S04]  /*6d20*/  FFMA.FTZ R123, R86, R0, -R16 ;  /* 0x00000000567b7223 */ /* 0x000fc80000010810 */
[----:B------:R-:W0:Y:S01]  /*6d30*/  MUFU.EX2 R27, R27 ;  /* 0x0000001b001b7308 */ /* 0x000e220000000800 */
[----:B-1----:R-:W-:-:S07]  /*6d40*/  FADD.FTZ R3, R20, R3 ;  /* 0x0000000314037221 */ /* 0x002fce0000010000 */
[----:B------:R-:W1:Y:S01]  /*6d50*/  MUFU.EX2 R26, R26 ;  /* 0x0000001a001a7308 */ /* 0x000e620000000800 */
[----:B--2---:R-:W-:Y:S01]  /*6d60*/  FADD.FTZ R42, R24, R3 ;  /* 0x00000003182a7221 */ /* 0x004fe20000010000 */
[----:B------:R-:W-:-:S04]  /*6d70*/  FADD.FTZ R3, R147, R4 ;  /* 0x0000000493037221 */ /* 0x000fc80000010000 */
[----:B------:R-:W-:Y:S02]  /*6d80*/  FADD.FTZ R4, R144, R3 ;  /* 0x0000000390047221 */ /* 0x000fe40000010000 */
[----:B------:R-:W2:Y:S01]  /*6d90*/  MUFU.EX2 R31, R31 ;  /* 0x0000001f001f7308 */ /* 0x000ea20000000800 */
[----:B0-----:R-:W-:Y:S01]  /*6da0*/  FADD.FTZ R11, R27, R42 ;  /* 0x0000002a1b0b7221 */ /* 0x001fe20000010000 */
[----:B------:R-:W-:-:S04]  /*6db0*/  FADD.FTZ R3, R29, R4 ;  /* 0x000000041d037221 */ /* 0x000fc80000010000 */
[----:B------:R-:W-:Y:S02]  /*6dc0*/  FADD.FTZ R4, R146, R3 ;  /* 0x0000000392047221 */ /* 0x000fe40000010000 */
[----:B------:R-:W0:Y:S01]  /*6dd0*/  MUFU.EX2 R28, R28 ;  /* 0x0000001c001c7308 */ /* 0x000e220000000800 */
[----:B-1----:R-:W-:Y:S01]  /*6de0*/  FADD.FTZ R42, R26, R11 ;  /* 0x0000000b1a2a7221 */ /* 0x002fe20000010000 */
[----:B------:R-:W-:-:S04]  /*6df0*/  FADD.FTZ R3, R21, R4 ;  /* 0x0000000415037221 */ /* 0x000fc80000010000 */
[----:B------:R-:W-:Y:S02]  /*6e00*/  FADD.FTZ R4, R140, R3 ;  /* 0x000000038c047221 */ /* 0x000fe40000010000 */
[----:B------:R-:W1:Y:S01]  /*6e10*/  MUFU.EX2 R39, R39 ;  /* 0x0000002700277308 */ /* 0x000e620000000800 */
[----:B--2---:R-:W-:Y:S01]  /*6e20*/  FADD.FTZ R11, R31, R42 ;  /* 0x0000002a1f0b7221 */ /* 0x004fe20000010000 */
[----:B------:R-:W-:-:S06]  /*6e30*/  FFMA.FTZ R42, R67, R0, -R16 ;  /* 0x00000000432a7223 */ /* 0x000fcc0000010810 */
[----:B------:R-:W2:Y:S01]  /*6e40*/  MUFU.EX2 R141, R141 ;  /* 0x0000008d008d7308 */ /* 0x000ea20000000800 */
[----:B0-----:R-:W-:Y:S01]  /*6e50*/  FADD.FTZ R44, R28, R11 ;  /* 0x0000000b1c2c7221 */ /* 0x001fe20000010000 */
[----:B------:R-:W-:-:S06]  /*6e60*/  FADD.FTZ R11, R33, R4 ;  /* 0x00000004210b7221 */ /* 0x000fcc0000010000 */
        /* <DEDUP_REMOVED lines=9> */
[----:B------:R-:W-:Y:S01]  /*6f00*/  FADD.FTZ R11, R19, R44 ;  /* 0x0000002c130b7221 */ /* 0x000fe20000010000 */
[----:B------:R-:W-:Y:S01]  /*6f10*/  FFMA.FTZ R44, R75, R0, -R16 ;  /* 0x000000004b2c7223 */ /* 0x000fe20000010810 */
[----:B------:R-:W0:Y:S01]  /*6f20*/  MUFU.EX2 R137, R137 ;  /* 0x0000008900897308 */ /* 0x000e220000000800 */
[----:B-1----:R-:W-:Y:S01]  /*6f30*/  FADD.FTZ R3, R143, R4 ;  /* 0x000000048f037221 */ /* 0x002fe20000010000 */
[----:B------:R-:W-:-:S04]  /*6f40*/  FADD.FTZ R46, R138, R11 ;  /* 0x0000000b8a2e7221 */ /* 0x000fc80000010000 */
[----:B------:R-:W-:Y:S02]  /*6f50*/  FADD.FTZ R11, R25, R46 ;  /* 0x0000002e190b7221 */ /* 0x000fe40000010000 */
[----:B------:R-:W1:Y:S01]  /*6f60*/  MUFU.EX2 R34, R34 ;  /* 0x0000002200227308 */ /* 0x000e620000000800 */
[----:B--2---:R-:W-:Y:S01]  /*6f70*/  FADD.FTZ R4, R32, R3 ;  /* 0x0000000320047221 */ /* 0x004fe20000010000 */
[----:B------:R-:W-:-:S04]  /*6f80*/  FADD.FTZ R46, R132, R11 ;  /* 0x0000000b842e7221 */ /* 0x000fc80000010000 */
[----:B------:R-:W-:Y:S01]  /*6f90*/  FADD.FTZ R11, R45, R46 ;  /* 0x0000002e2d0b7221 */ /* 0x000fe20000010000 */
[----:B------:R-:W-:Y:S01]  /*6fa0*/  FFMA.FTZ R46, R79, R0, -R16 ;  /* 0x000000004f2e7223 */ /* 0x000fe20000010810 */
[----:B------:R-:W2:Y:S01]  /*6fb0*/  MUFU.EX2 R139, R139 ;  /* 0x0000008b008b7308 */ /* 0x000ea20000000800 */
[----:B0-----:R-:W-:Y:S01]  /*6fc0*/  FADD.FTZ R3, R137, R4 ;  /* 0x0000000489037221 */ /* 0x001fe20000010000 */
[----:B------:R-:W-:-:S04]  /*6fd0*/  FADD.FTZ R48, R134, R11 ;  /* 0x0000000b86307221 */ /* 0x000fc80000010000 */
[----:B------:R-:W-:Y:S02]  /*6fe0*/  FADD.FTZ R11, R71, R48 ;  /* 0x00000030470b7221 */ /* 0x000fe40000010000 */
[----:B------:R-:W0:Y:S01]  /*6ff0*/  MUFU.EX2 R36, R36 ;  /* 0x0000002400247308 */ /* 0x000e220000000800 */
[----:B-1----:R-:W-:Y:S01]  /*7000*/  FADD.FTZ R4, R34, R3 ;  /* 0x0000000322047221 */ /* 0x002fe20000010000 */
[----:B------:R-:W-:-:S04]  /*7010*/  FADD.FTZ R48, R128, R11 ;  /* 0x0000000b80307221 */ /* 0x000fc80000010000 */
[----:B------:R-:W-:Y:S01]  /*7020*/  FADD.FTZ R11, R65, R48 ;  /* 0x00000030410b7221 */ /* 0x000fe20000010000 */
[-C--:B------:R-:W-:Y:S01]  /*7030*/  FFMA.FTZ R48, R83, R0.reuse, -R16 ;  /* 0x0000000053307223 */ /* 0x080fe20000010810 */
[----:B------:R-:W1:Y:S01]  /*7040*/  MUFU.EX2 R133, R133 ;  /* 0x0000008500857308 */ /* 0x000e620000000800 */
[----:B--2---:R-:W-:Y:S01]  /*7050*/  FADD.FTZ R3, R139, R4 ;  /* 0x000000048b037221 */ /* 0x004fe20000010000 */
[----:B------:R-:W-:Y:S01]  /*7060*/  FADD.FTZ R50, R130, R11 ;  /* 0x0000000b82327221 */ /* 0x000fe20000010000 */
[----:B------:R-:W-:-:S03]  /*7070*/  FFMA.FTZ R16, R87, R0, -R16 ;  /* 0x0000000057107223 */ /* 0x000fc60000010810 */
[----:B------:R-:W-:Y:S02]  /*7080*/  FADD.FTZ R11, R61, R50 ;  /* 0x000000323d0b7221 */ /* 0x000fe40000010000 */
[----:B------:R-:W2:Y:S01]  /*7090*/  MUFU.EX2 R38, R38 ;  /* 0x0000002600267308 */ /* 0x000ea20000000800 */
[----:B0-----:R-:W-:Y:S01]  /*70a0*/  FADD.FTZ R4, R36, R3 ;  /* 0x0000000324047221 */ /* 0x001fe20000010000 */
[----:B------:R-:W-:-:S04]  /*70b0*/  FADD.FTZ R50, R124, R11 ;  /* 0x0000000b7c327221 */ /* 0x000fc80000010000 */
[----:B------:R-:W-:Y:S02]  /*70c0*/  FADD.FTZ R11, R57, R50 ;  /* 0x00000032390b7221 */ /* 0x000fe40000010000 */
[----:B------:R-:W0:Y:S01]  /*70d0*/  MUFU.EX2 R135, R135 ;  /* 0x0000008700877308 */ /* 0x000e220000000800 */
[----:B-1----:R-:W-:-:S07]  /*70e0*/  FADD.FTZ R3, R133, R4 ;  /* 0x0000000485037221 */ /* 0x002fce0000010000 */
[----:B------:R-:W1:Y:S01]  /*70f0*/  MUFU.EX2 R40, R40 ;  /* 0x0000002800287308 */ /* 0x000e620000000800 */
[----:B--2---:R-:W-:-:S07]  /*7100*/  FADD.FTZ R4, R38, R3 ;  /* 0x0000000326047221 */ /* 0x004fce0000010000 */
[----:B------:R-:W2:Y:S01]  /*7110*/  MUFU.EX2 R129, R129 ;  /* 0x0000008100817308 */ /* 0x000ea20000000800 */
[----:B0-----:R-:W-:-:S07]  /*7120*/  FADD.FTZ R3, R135, R4 ;  /* 0x0000000487037221 */ /* 0x001fce0000010000 */
        /* <DEDUP_REMOVED lines=33> */
[----:B--2---:R-:W-:Y:S01]  /*7340*/  FADD.FTZ R3, R123, R4 ;  /* 0x000000047b037221 */ /* 0x004fe20000010000 */
[----:B0-----:R-:W-:-:S03]  /*7350*/  FADD.FTZ R4, R69, R50 ;  /* 0x0000003245047221 */ /* 0x001fc60000010000 */
[----:B-1----:R-:W-:Y:S01]  /*7360*/  FADD.FTZ R3, R16, R3 ;  /* 0x0000000310037221 */ /* 0x002fe20000010000 */
[----:B------:R-:W-:Y:S06]  /*7370*/  @!P0 BRA `(.L_x_1006) ;  /* 0x0000000000048947 */ /* 0x000fec0003800000 */
[----:B------:R-:W-:Y:S01]  /*7380*/  BPT.TRAP 0x1 ;  /* 0x000000040000795c */ /* 0x000fe20000300000 */
.L_x_1006:
[----:B------:R-:W-:Y:S01]  /*7390*/  ULEA UR10, UR25, UR43, 0x3 ;  /* 0x0000002b190a7291 */ /* 0x000fe2000f8e183f */
[----:B------:R-:W-:Y:S01]  /*73a0*/  ISETP.GT.AND P1, PT, R12, UR27, PT ;  /* 0x0000001b0c007c0c */ /* 0x000fe2000bf24270 */
[----:B------:R-:W-:Y:S01]  /*73b0*/  UMOV UR26, UR4 ;  /* 0x00000004001a7c82 */ /* 0x000fe20008000000 */
[----:B------:R-:W-:Y:S01]  /*73c0*/  UMOV UR25, UR7 ;  /* 0x0000000700197c82 */ /* 0x000fe20008000000 */
        /* <DEDUP_REMOVED lines=35> */
[-C--:B------:R-:W-:Y:S01]  /*7600*/  FMUL.FTZ R102, R102, R14.reuse ;  /* 0x0000000e66667220 */ /* 0x080fe20000410000 */
        /* <DEDUP_REMOVED lines=19> */
[----:B------:R-:W-:Y:S01]  /*7740*/  IMAD.MOV.U32 R11, RZ, RZ, R13 ;  /* 0x000000ffff0b7224 */ /* 0x000fe200078e000d */
        /* <DEDUP_REMOVED lines=13> */
[----:B------:R-:W-:Y:S01]  /*7820*/  F2FP.F16.F32.PACK_AB R123, R16, R123 ;  /* 0x0000007b107b723e */ /* 0x000fe200000000ff */
[----:B------:R-:W-:Y:S06]  /*7830*/  @P1 BRA `(.L_x_1007) ;  /* 0xffffffd000841947 */ /* 0x000fec000383ffff */
.L_x_988:
[----:B------:R-:W0:Y:S01]  /*7840*/  S2UR UR10, SR_CTAID.X ;  /* 0x00000000000a79c3 */ /* 0x000e220000002500 */
[----:B------:R-:W-:Y:S01]  /*7850*/  IADD3 R10, -R5, 0x1, RZ ;  /* 0x00000001050a7810 */ /* 0x000fe20007ffe1ff */
[----:B------:R-:W-:Y:S02]  /*7860*/  UISETP.NE.AND UP1, UPT, UR40, URZ, UPT ;  /* 0x0000003f2800728c */ /* 0x000fe4000bf25270 */
[----:B------:R-:W-:Y:S02]  /*7870*/  UISETP.NE.AND UP0, UPT, UR44, URZ, UPT ;  /* 0x0000003f2c00728c */ /* 0x000fe4000bf05270 */
[----:B------:R-:W-:Y:S01]  /*7880*/  IMAD R10, R17, UR28, R10 ;  /* 0x0000001c110a7c24 */ /* 0x000fe2000f8e020a */
[----:B------:R-:W-:-:S03]  /*7890*/  UMOV UR14, 0xc0 ;  /* 0x000000c0000e7882 */ /* 0x000fc60000000000 */
[----:B------:R-:W-:Y:S02]  /*78a0*/  PLOP3.LUT P1, PT, PT, PT, UP0, 0x40, 0x0 ;  /* 0x000000000000781c */ /* 0x000fe40003f2e808 */
[----:B------:R-:W-:Y:S01]  /*78b0*/  R2UR UR15, R10 ;  /* 0x000000000a0f72ca */ /* 0x000fe200000e0000 */
[----:B------:R-:W-:Y:S01]  /*78c0*/  @UP1 ULDC UR18, c[0x0][0x450] ;  /* 0x0001140000121ab9 */ /* 0x000fe20000000800 */
[----:B0-----:R-:W-:-:S03]  /*78d0*/  UIMAD UR14, UR10, UR14, 0xbf ;  /* 0x000000bf0a0e74a4 */ /* 0x001fc6000f8e020e */
[----:B------:R-:W-:Y:S02]  /*78e0*/  @UP1 ULDC UR10, c[0x0][0x44c] ;  /* 0x00011300000a1ab9 */ /* 0x000fe40000000800 */
[----:B------:R-:W-:-:S04]  /*78f0*/  UIMAD.WIDE.U32 UR10, UR14, UR10, URZ ;  /* 0x0000000a0e0a72a5 */ /* 0x000fc8000f8e003f */
[----:B------:R-:W-:-:S04]  /*7900*/  @UP1 USHF.R.U32.HI UR14, URZ, UR18, UR11 ;  /* 0x000000123f0e1299 */ /* 0x000fc8000801160b */
[----:B------:R-:W-:-:S03]  /*7910*/  UIADD3 UR14, UR15, UR14, URZ ;  /* 0x0000000e0f0e7290 */ /* 0x000fc6000fffe03f */
[----:B------:R-:W-:Y:S02]  /*7920*/  ULDC UR15, c[0x0][0x9dc] ;  /* 0x00027700000f7ab9 */ /* 0x000fe40000000800 */
[----:B------:R-:W-:Y:S01]  /*7930*/  UIADD3 UR15, UR14, -UR15, URZ ;  /* 0x8000000f0e0f7290 */ /* 0x000fe2000fffe03f */
[----:B------:R-:W-:Y:S11]  /*7940*/  @P1 BRA `(.L_x_1008) ;  /* 0x00000000004c1947 */ /* 0x000ff60003800000 */
[----:B------:R-:W-:-:S06]  /*7950*/  UISETP.GT.AND UP0, UPT, UR14, -0x1, UPT ;  /* 0xffffffff0e00788c */ /* 0x000fcc000bf04270 */
[----:B------:R-:W-:-:S13]  /*7960*/  PLOP3.LUT P1, PT, PT, PT, UP0, 0x80, 0x0 ;  /* 0x000000000000781c */ /* 0x000fda0003f2f008 */
[----:B------:R-:W-:Y:S05]  /*7970*/  @P1 BRA `(.L_x_1009) ;  /* 0x0000000000201947 */ /* 0x000fea0003800000 */
[----:B------:R-:W-:Y:S01]  /*7980*/  ULDC UR18, c[0x0][0x9e4] ;  /* 0x0002790000127ab9 */ /* 0x000fe20000000800 */
[----:B------:R-:W-:Y:S02]  /*7990*/  ULOP3.LUT UR14, URZ, UR14, URZ, 0x33, !UPT ;  /* 0x0000000e3f0e7292 */ /* 0x000fe4000f8e333f */
[----:B------:R-:W-:-:S11]  /*79a0*/  UISETP.NE.AND UP0, UPT, UR18, 0x1, UPT ;  /* 0x000000011200788c */ /* 0x000fd6000bf05270 */
[----:B------:R-:W-:Y:S02]  /*79b0*/  @UP0 ULDC.64 UR20, c[0x0][0x9e8] ;  /* 0x00027a0000140ab9 */ /* 0x000fe40000000a00 */
[----:B------:R-:W-:-:S04]  /*79c0*/  UIMAD.WIDE.U32 UR10, UR14, UR20, URZ ;  /* 0x000000140e0a72a5 */ /* 0x000fc8000f8e003f */
[----:B------:R-:W-:-:S04]  /*79d0*/  @UP0 USHF.R.U32.HI UR14, URZ, UR21, UR11 ;  /* 0x000000153f0e0299 */ /* 0x000fc8000801160b */
[----:B------:R-:W-:Y:S01]  /*79e0*/  ULOP3.LUT UR14, URZ, UR14, URZ, 0x33, !UPT ;  /* 0x0000000e3f0e7292 */ /* 0x000fe2000f8e333f */
[----:B------:R-:W-:Y:S11]  /*79f0*/  BRA `(.L_x_1010) ;  /* 0x0000000000147947 */ /* 0x000ff60003800000 */
.L_x_1009:
[----:B------:R-:W-:Y:S02]  /*7a00*/  ULDC UR18, c[0x0][0x9e4] ;  /* 0x0002790000127ab9 */ /* 0x000fe40000000800 */
[----:B------:R-:W-:-:S11]  /*7a10*/  UISETP.NE.AND UP0, UPT, UR18, 0x1, UPT ;  /* 0x000000011200788c */ /* 0x000fd6000bf05270 */
[----:B------:R-:W-:Y:S02]  /*7a20*/  @UP0 ULDC.64 UR20, c[0x0][0x9e8] ;  /* 0x00027a0000140ab9 */ /* 0x000fe40000000a00 */
[----:B------:R-:W-:-:S04]  /*7a30*/  UIMAD.WIDE.U32 UR10, UR14, UR20, URZ ;  /* 0x000000140e0a72a5 */ /* 0x000fc8000f8e003f */
[----:B------:R-:W-:-:S12]  /*7a40*/  @UP0 USHF.R.U32.HI UR14, URZ, UR21, UR11 ;  /* 0x000000153f0e0299 */ /* 0x000fd8000801160b */
.L_x_1010:
[----:B------:R-:W-:-:S04]  /*7a50*/  UIMAD UR14, UR14, UR18, URZ ;  /* 0x000000120e0e72a4 */ /* 0x000fc8000f8e023f */
[----:B------:R-:W-:-:S04]  /*7a60*/  UISETP.LT.AND UP0, UPT, UR15, UR14, UPT ;  /* 0x0000000e0f00728c */ /* 0x000fc8000bf01270 */
[----:B------:R-:W-:-:S12]  /*7a70*/  USEL UR15, UR15, UR14, !UP0 ;  /* 0x0000000e0f0f7287 */ /* 0x000fd8000c000000 */
.L_x_1008:
[----:B------:R-:W-:-:S04]  /*7a80*/  UIADD3 UR15, UR15, 0x7f, URZ ;  /* 0x0000007f0f0f7890 */ /* 0x000fc8000fffe03f */
[----:B------:R-:W-:-:S04]  /*7a90*/  USHF.R.S32.HI UR10, URZ, 0x1f, UR15 ;  /* 0x0000001f3f0a7899 */ /* 0x000fc8000801140f */
[----:B------:R-:W-:-:S04]  /*7aa0*/  ULEA.HI UR10, UR10, UR15, URZ, 0x7 ;  /* 0x0000000f0a0a7291 */ /* 0x000fc8000f8f383f */
[----:B------:R-:W-:-:S04]  /*7ab0*/  USHF.R.S32.HI UR10, URZ, 0x7, UR10 ;  /* 0x000000073f0a7899 */ /* 0x000fc8000801140a */
[----:B------:R-:W-:-:S04]  /*7ac0*/  UISETP.LT.AND UP0, UPT, UR41, UR10, UPT ;  /* 0x0000000a2900728c */ /* 0x000fc8000bf01270 */
[----:B------:R-:W-:-:S06]  /*7ad0*/  USEL UR25, UR41, UR10, !UP0 ;  /* 0x0000000a29197287 */ /* 0x000fcc000c000000 */
[----:B------:R-:W-:-:S13]  /*7ae0*/  ISETP.GE.AND P1, PT, R12, UR25, PT ;  /* 0x000000190c007c0c */ /* 0x000fda000bf26270 */
[----:B------:R-:W-:Y:S05]  /*7af0*/  @!P1 BRA `(.L_x_1011) ;  /* 0x0000001c00489947 */ /* 0x000fea0003800000 */
[----:B------:R-:W-:Y:S01]  /*7b00*/  IMAD.MOV.U32 R10, RZ, RZ, R13 ;  /* 0x000000ffff0a7224 */ /* 0x000fe200078e000d */
[----:B------:R-:W-:Y:S01]  /*7b10*/  UMOV UR27, UR4 ;  /* 0x00000004001b7c82 */ /* 0x000fe20008000000 */
[----:B------:R-:W-:Y:S01]  /*7b20*/  IMAD.MOV.U32 R5, RZ, RZ, R2 ;  /* 0x000000ffff057224 */ /* 0x000fe200078e0002 */
[----:B------:R-:W-:-:S06]  /*7b30*/  UMOV UR26, UR7 ;  /* 0x00000007001a7c82 */ /* 0x000fcc0008000000 */
.L_x_1022:
[----:B------:R-:W-:Y:S01]  /*7b40*/  ISETP.NE.AND P2, PT, RZ, UR42, PT ;  /* 0x0000002aff007c0c */ /* 0x000fe2000bf45270 */
[----:B------:R-:W-:-:S04]  /*7b50*/  UISETP.NE.AND UP0, UPT, UR26, 0x1, UPT ;  /* 0x000000011a00788c */ /* 0x000fc8000bf05270 */
[----:B------:R-:W-:-:S04]  /*7b60*/  USEL UR4, URZ, 0x1, UP0 ;  /* 0x000000013f047887 */ /* 0x000fc80008000000 */
[----:B------:R-:W-:-:S04]  /*7b70*/  ULOP3.LUT UR4, UR27, UR4, URZ, 0x3c, !UPT ;  /* 0x000000041b047292 */ /* 0x000fc8000f8e3c3f */
[----:B------:R-:W-:Y:S08]  /*7b80*/  @P2 BRA `(.L_x_1012) ;  /* 0x0000000000382947 */ /* 0x000ff00003800000 */
[----:B------:R-:W-:Y:S05]  /*7b90*/  @!P0 BRA `(.L_x_1013) ;  /* 0x0000000000048947 */ /* 0x000fea0003800000 */
[----:B------:R-:W-:Y:S01]  /*7ba0*/  BPT.TRAP 0x1 ;  /* 0x000000040000795c */ /* 0x000fe20000300000 */
.L_x_1013:
        /* <DEDUP_REMOVED lines=9> */
.L_x_1014:
[----:B-1----:R-:W-:Y:S05]  /*7c40*/  @P1 BRA `(.L_x_1012) ;  /* 0x0000000000081947 */ /* 0x002fea0003800000 */
[----:B------:R-:W1:Y:S02]  /*7c50*/  SYNCS.PHASECHK.TRANS64.TRYWAIT P1, [UR7+0x16830], R0 ;  /* 0x01683000ff0075a7 */ /* 0x000e640008020147 */
[----:B-1----:R-:W-:Y:S05]  /*7c60*/  @!P1 BRA `(.L_x_1015) ;  /* 0x000000a4008c9947 */ /* 0x002fea0003800000 */
.L_x_1012:
        /* <DEDUP_REMOVED lines=30> */
.L_x_1017:
[----:B------:R-:W-:Y:S01]  /*7e50*/  ULEA UR10, UR26, UR43, 0x3 ;  /* 0x0000002b1a0a7291 */ /* 0x000fe2000f8e183f */
[----:B------:R-:W-:-:S05]  /*7e60*/  IMAD.U32 R0, RZ, RZ, UR27 ;  /* 0x0000001bff007e24 */ /* 0x000fca000f8e00ff */
[----:B------:R-:W-:-:S04]  /*7e70*/  SHF.L.U32 R0, R0, 0x1f, RZ ;  /* 0x0000001f00007819 */ /* 0x000fc800000006ff */
[----:B------:R0:W1:Y:S01]  /*7e80*/  SYNCS.PHASECHK.TRANS64.TRYWAIT P1, [UR10+0x16850], R0 ;  /* 0x01685000ff0075a7 */ /* 0x000062000802014a */
[----:B------:R-:W-:Y:S05]  /*7e90*/  @!P0 BRA `(.L_x_1018) ;  /* 0x0000000000048947 */ /* 0x000fea0003800000 */
[----:B------:R-:W-:Y:S01]  /*7ea0*/  BPT.TRAP 0x1 ;  /* 0x000000040000795c */ /* 0x000fe20000300000 */
.L_x_1018:
[----:B-1----:R-:W-:Y:S05]  /*7eb0*/  @P1 BRA `(.L_x_1016) ;  /* 0x0000000000081947 */ /* 0x002fea0003800000 */
[----:B------:R-:W1:Y:S02]  /*7ec0*/  SYNCS.PHASECHK.TRANS64.TRYWAIT P1, [UR10+0x16850], R0 ;  /* 0x01685000ff0075a7 */ /* 0x000e64000802014a */
[----:B-1----:R-:W-:Y:S05]  /*7ed0*/  @!P1 BRA `(.L_x_1019) ;  /* 0x000000a400089947 */ /* 0x002fea0003800000 */
.L_x_1016:
        /* <DEDUP_REMOVED lines=50> */
.L_x_1020:
        /* <DEDUP_REMOVED lines=71> */
[----:B------:R-:W0:Y:S01]  /*8670*/  LDC R0, c[0x0][0x988] ;  /* 0x00026200ff007b82 */ /* 0x000e220000000800 */
[----:B-1----:R-:W-:Y:S02]  /*8680*/  FMNMX.FTZ R16, R14, R13, !PT ;  /* 0x0000000d0e107209 */ /* 0x002fe40007810000 */
[----:B------:R-:W1:Y:S04]  /*8690*/  SHFL.BFLY PT, R2, R15, 0x1, 0x1f ;  /* 0x0c201f000f027f89 */ /* 0x000e6800000e0000 */
[----:B------:R-:W2:Y:S01]  /*86a0*/  SHFL.BFLY PT, R13, R16, 0x1, 0x1f ;  /* 0x0c201f00100d7f89 */ /* 0x000ea200000e0000 */
[----:B-1----:R-:W-:-:S02]  /*86b0*/  FMNMX.FTZ R2, R15, R2, !PT ;  /* 0x000000020f027209 */ /* 0x002fc40007810000 */
[----:B--2---:R-:W-:-:S03]  /*86c0*/  FMNMX.FTZ R13, R16, R13, !PT ;  /* 0x0000000d100d7209 */ /* 0x004fc60007810000 */
[C---:B0-----:R-:W-:Y:S01]  /*86d0*/  FMUL.FTZ R131, R2.reuse, R0 ;  /* 0x0000000002837220 */ /* 0x041fe20000410000 */
[----:B------:R-:W-:-:S03]  /*86e0*/  FADD.FTZ R5, -R2, R5 ;  /* 0x0000000502057221 */ /* 0x000fc60000010100 */
[-CC-:B------:R-:W-:Y:S01]  /*86f0*/  FFMA.FTZ R123, R37, R0.reuse, -R131.reuse ;  /* 0x00000000257b7223 */ /* 0x180fe20000010883 */
[-CC-:B------:R-:W-:Y:S01]  /*8700*/  FFMA.FTZ R37, R53, R0.reuse, -R131.reuse ;  /* 0x0000000035257223 */ /* 0x180fe20000010883 */
[C---:B------:R-:W-:Y:S01]  /*8710*/  FADD.FTZ R11, -R13.reuse, R10 ;  /* 0x0000000a0d0b7221 */ /* 0x040fe20000010100 */
[-C--:B------:R-:W-:Y:S01]  /*8720*/  FMUL.FTZ R53, R13, R0.reuse ;  /* 0x000000000d357220 */ /* 0x080fe20000410000 */
[-C--:B------:R-:W-:Y:S01]  /*8730*/  FMUL.FTZ R5, R5, R0.reuse ;  /* 0x0000000005057220 */ /* 0x080fe20000410000 */
[-C--:B------:R-:W-:Y:S01]  /*8740*/  FFMA.FTZ R148, R24, R0.reuse, -R131 ;  /* 0x0000000018947223 */ /* 0x080fe20000010883 */
[-C--:B------:R-:W-:Y:S01]  /*8750*/  FMUL.FTZ R10, R11, R0.reuse ;  /* 0x000000000b0a7220 */ /* 0x080fe20000410000 */
[-C--:B------:R-:W-:Y:S01]  /*8760*/  FFMA.FTZ R149, R26, R0.reuse, -R53 ;  /* 0x000000001a957223 */ /* 0x080fe20000010835 */
[-C--:B------:R-:W-:Y:S01]  /*8770*/  FFMA.FTZ R129, R25, R0.reuse, -R131 ;  /* 0x0000000019817223 */ /* 0x080fe20000010883 */
[-C--:B------:R-:W-:Y:S01]  /*8780*/  FFMA.FTZ R14, R27, R0.reuse, -R53 ;  /* 0x000000001b0e7223 */ /* 0x080fe20000010835 */
[----:B------:R-:W-:Y:S01]  /*8790*/  MUFU.EX2 R5, R5 ;  /* 0x0000000500057308 */ /* 0x000fe20000000800 */
[-C--:B------:R-:W-:Y:S01]  /*87a0*/  FFMA.FTZ R150, R28, R0.reuse, -R131 ;  /* 0x000000001c967223 */ /* 0x080fe20000010883 */
        /* <DEDUP_REMOVED lines=9> */
[-CC-:B------:R-:W-:Y:S01]  /*8840*/  FFMA.FTZ R147, R38, R0.reuse, -R53.reuse ;  /* 0x0000000026937223 */ /* 0x180fe20000010835 */
[-C--:B------:R-:W-:Y:S01]  /*8850*/  FFMA.FTZ R22, R39, R0.reuse, -R53 ;  /* 0x0000000027167223 */ /* 0x080fe20000010835 */
        /* <DEDUP_REMOVED lines=10> */
[----:B------:R-:W-:Y:S01]  /*8900*/  FFMA.FTZ R137, R50, R0, -R53 ;  /* 0x0000000032897223 */ /* 0x000fe20000010835 */
[----:B------:R-:W1:Y:S01]  /*8910*/  MUFU.EX2 R149, R149 ;  /* 0x0000009500957308 */ /* 0x000e620000000800 */
[----:B0-----:R-:W-:Y:S01]  /*8920*/  FFMA.FTZ R4, R5, R4, R148 ;  /* 0x0000000405047223 */ /* 0x001fe20000010094 */
[-C--:B------:R-:W-:Y:S01]  /*8930*/  FFMA.FTZ R41, R49, R0.reuse, -R131 ;  /* 0x0000000031297223 */ /* 0x080fe20000010883 */
[-C--:B------:R-:W-:Y:S01]  /*8940*/  FFMA.FTZ R28, R51, R0.reuse, -R53 ;  /* 0x00000000331c7223 */ /* 0x080fe20000010835 */
[-C--:B------:R-:W-:Y:S01]  /*8950*/  FFMA.FTZ R138, R52, R0.reuse, -R131 ;  /* 0x00000000348a7223 */ /* 0x080fe20000010883 */
[-CC-:B------:R-:W-:Y:S01]  /*8960*/  FFMA.FTZ R139, R54, R0.reuse, -R53.reuse ;  /* 0x00000000368b7223 */ /* 0x180fe20000010835 */
        /* <DEDUP_REMOVED lines=9> */
[-C--:B------:R-:W-:Y:S01]  /*8a00*/  FFMA.FTZ R34, R63, R0.reuse, -R53 ;  /* 0x000000003f227223 */ /* 0x080fe20000010835 */
[----:B------:R-:W2:Y:S01]  /*8a10*/  MUFU.EX2 R14, R14 ;  /* 0x0000000e000e7308 */ /* 0x000ea20000000800 */
[----:B-1----:R-:W-:Y:S01]  /*8a20*/  FFMA.FTZ R3, R10, R3, R149 ;  /* 0x000000030a037223 */ /* 0x002fe20000010095 */
[-CC-:B------:R-:W-:Y:S01]  /*8a30*/  FFMA.FTZ R128, R64, R0.reuse, -R131.reuse ;  /* 0x0000000040807223 */ /* 0x180fe20000010883 */
[-CC-:B------:R-:W-:Y:S01]  /*8a40*/  FFMA.FTZ R25, R65, R0.reuse, -R131.reuse ;  /* 0x0000000041197223 */ /* 0x180fe20000010883 */
[-CC-:B------:R-:W-:Y:S01]  /*8a50*/  FFMA.FTZ R130, R68, R0.reuse, -R131.reuse ;  /* 0x0000000044827223 */ /* 0x180fe20000010883 */
[-CC-:B------:R-:W-:Y:S01]  /*8a60*/  FFMA.FTZ R21, R69, R0.reuse, -R131.reuse ;  /* 0x0000000045157223 */ /* 0x180fe20000010883 */
[-CC-:B------:R-:W-:Y:S01]  /*8a70*/  FFMA.FTZ R124, R72, R0.reuse, -R131.reuse ;  /* 0x00000000487c7223 */ /* 0x180fe20000010883 */
[-CC-:B------:R-:W-:Y:S01]  /*8a80*/  FFMA.FTZ R19, R73, R0.reuse, -R131.reuse ;  /* 0x0000000049137223 */ /* 0x180fe20000010883 */
[----:B------:R-:W1:Y:S01]  /*8a90*/  MUFU.EX2 R150, R150 ;  /* 0x0000009600967308 */ /* 0x000e620000000800 */
[----:B0-----:R-:W-:Y:S01]  /*8aa0*/  FADD.FTZ R27, R129, R4 ;  /* 0x00000004811b7221 */ /* 0x001fe20000010000 */
[-CC-:B------:R-:W-:Y:S01]  /*8ab0*/  FFMA.FTZ R126, R76, R0.reuse, -R131.reuse ;  /* 0x000000004c7e7223 */ /* 0x180fe20000010883 */
[-CC-:B------:R-:W-:Y:S01]  /*8ac0*/  FFMA.FTZ R15, R77, R0.reuse, -R131.reuse ;  /* 0x000000004d0f7223 */ /* 0x180fe20000010883 */
[-CC-:B------:R-:W-:Y:S01]  /*8ad0*/  FFMA.FTZ R120, R80, R0.reuse, -R131.reuse ;  /* 0x0000000050787223 */ /* 0x180fe20000010883 */
[-CC-:B------:R-:W-:Y:S01]  /*8ae0*/  FFMA.FTZ R11, R81, R0.reuse, -R131.reuse ;  /* 0x00000000510b7223 */ /* 0x180fe20000010883 */
[-CC-:B------:R-:W-:Y:S01]  /*8af0*/  FFMA.FTZ R122, R84, R0.reuse, -R131.reuse ;  /* 0x00000000547a7223 */ /* 0x180fe20000010883 */
[-C--:B------:R-:W-:Y:S01]  /*8b00*/  FFMA.FTZ R49, R85, R0.reuse, -R131 ;  /* 0x0000000055317223 */ /* 0x080fe20000010883 */
[----:B------:R-:W0:Y:S01]  /*8b10*/  MUFU.EX2 R151, R151 ;  /* 0x0000009700977308 */ /* 0x000e220000000800 */
[----:B--2---:R-:W-:Y:S01]  /*8b20*/  FADD.FTZ R4, R14, R3 ;  /* 0x000000030e047221 */ /* 0x004fe20000010000 */
[----:B------:R-:W-:-:S06]  /*8b30*/  FFMA.FTZ R131, R70, R0, -R53 ;  /* 0x0000000046837223 */ /* 0x000fcc0000010835 */
        /* <DEDUP_REMOVED lines=36> */
[----:B0-----:R-:W-:Y:S01]  /*8d80*/  FADD.FTZ R40, R142, R31 ;  /* 0x0000001f8e287221 */ /* 0x001fe20000010000 */
[----:B------:R-:W-:-:S06]  /*8d90*/  FFMA.FTZ R31, R74, R0, -R53 ;  /* 0x000000004a1f7223 */ /* 0x000fcc0000010835 */
        /* <DEDUP_REMOVED lines=93> */
.L_x_1021:
[----:B------:R-:W-:Y:S01]  /*9370*/  ULEA UR10, UR26, UR43, 0x3 ;  /* 0x0000002b1a0a7291 */ /* 0x000fe2000f8e183f */
[----:B------:R-:W-:Y:S01]  /*9380*/  ISETP.GT.AND P1, PT, R12, UR25, PT ;  /* 0x000000190c007c0c */ /* 0x000fe2000bf24270 */
[----:B------:R-:W-:Y:S01]  /*9390*/  UMOV UR27, UR4 ;  /* 0x00000004001b7c82 */ /* 0x000fe20008000000 */
[----:B------:R-:W-:Y:S01]  /*93a0*/  UMOV UR26, UR7 ;  /* 0x00000007001a7c82 */ /* 0x000fe20008000000 */
[----:B------:R-:W-:Y:S01]  /*93b0*/  UIADD3 UR10, UR10, 0x16860, URZ ;  /* 0x000168600a0a7890 */ /* 0x000fe2000fffe03f */
[----:B------:R-:W-:Y:S01]  /*93c0*/  F2FP.F16.F32.PACK_AB R148, R129, R148 ;  /* 0x000000948194723e */ /* 0x000fe200000000ff */
[-C--:B------:R-:W-:Y:S01]  /*93d0*/  FMUL.FTZ R88, R88, R5.reuse ;  /* 0x0000000558587220 */ /* 0x080fe20000410000 */
[----:B------:R-:W-:Y:S01]  /*93e0*/  F2FP.F16.F32.PACK_AB R150, R127, R150 ;  /* 0x000000967f96723e */ /* 0x000fe200000000ff */
[----:B------:R-:W-:Y:S01]  /*93f0*/  UPRMT UR10, UR5, 0x654, UR10 ;  /* 0x00000654050a7896 */ /* 0x000fe2000800000a */
[----:B------:R-:W-:Y:S01]  /*9400*/  F2FP.F16.F32.PACK_AB R144, R125, R144 ;  /* 0x000000907d90723e */ /* 0x000fe200000000ff */
[-C--:B------:R-:W-:Y:S01]  /*9410*/  FMUL.FTZ R89, R89, R5.reuse ;  /* 0x0000000559597220 */ /* 0x080fe20000410000 */
[----:B------:R-:W-:Y:S01]  /*9420*/  F2FP.F16.F32.PACK_AB R146, R123, R146 ;  /* 0x000000927b92723e */ /* 0x000fe200000000ff */
[-C--:B------:R-:W-:Y:S01]  /*9430*/  FMUL.FTZ R92, R92, R5.reuse ;  /* 0x000000055c5c7220 */ /* 0x080fe20000410000 */
[----:B------:R-:W-:Y:S01]  /*9440*/  F2FP.F16.F32.PACK_AB R140, R121, R140 ;  /* 0x0000008c798c723e */ /* 0x000fe200000000ff */
        /* <DEDUP_REMOVED lines=61> */
.L_x_1011:
[----:B------:R-:W-:-:S13]  /*9820*/  ISETP.GE.AND P1, PT, R12, UR41, PT ;  /* 0x000000290c007c0c */ /* 0x000fda000bf26270 */
[----:B------:R-:W-:Y:S05]  /*9830*/  @!P1 BRA `(.L_x_1023) ;  /* 0x0000002c00889947 */ /* 0x000fea0003800000 */
[C---:B------:R-:W-:Y:S01]  /*9840*/  VIADD R11, R18.reuse, 0x9 ;  /* 0x00000009120b7836 */ /* 0x040fe20000000000 */
[----:B------:R-:W-:Y:S01]  /*9850*/  ISETP.GE.U32.AND P1, PT, R23, 0x180, PT ;  /* 0x000001801700780c */ /* 0x000fe20003f26070 */
[----:B------:R-:W-:Y:S01]  /*9860*/  IMAD.MOV.U32 R10, RZ, RZ, R13 ;  /* 0x000000ffff0a7224 */ /* 0x000fe200078e000d */
[----:B------:R-:W-:Y:S01]  /*9870*/  UMOV UR26, UR4 ;  /* 0x00000004001a7c82 */ /* 0x000fe20008000000 */
[----:B------:R-:W-:Y:S01]  /*9880*/  IMAD.MOV.U32 R5, RZ, RZ, R2 ;  /* 0x000000ffff057224 */ /* 0x000fe200078e0002 */
[----:B------:R-:W-:Y:S01]  /*9890*/  SEL R11, R11, 0x9, !P1 ;  /* 0x000000090b0b7807 */ /* 0x000fe20004800000 */
[----:B------:R-:W-:Y:S01]  /*98a0*/  VIADD R18, R18, 0x8 ;  /* 0x0000000812127836 */ /* 0x000fe20000000000 */
[----:B------:R-:W-:Y:S01]  /*98b0*/  UMOV UR25, UR7 ;  /* 0x0000000700197c82 */ /* 0x000fe20008000000 */
[----:B------:R-:W-:Y:S01]  /*98c0*/  ULDC UR28, c[0x0][0x9e4] ;  /* 0x00027900001c7ab9 */ /* 0x000fe20000000800 */
[----:B------:R-:W-:Y:S01]  /*98d0*/  ULDC UR29, c[0x0][0x288] ;  /* 0x0000a200001d7ab9 */ /* 0x000fe20000000800 */
[----:B------:R-:W-:Y:S01]  /*98e0*/  ULDC UR30, c[0x0][0x2f0] ;  /* 0x0000bc00001e7ab9 */ /* 0x000fe20000000800 */
[----:B------:R-:W-:-:S05]  /*98f0*/  ULDC UR27, c[0x0][0x9e0] ;  /* 0x00027800001b7ab9 */ /* 0x000fca0000000800 */
.L_x_1042:
[----:B------:R-:W-:Y:S01]  /*9900*/  UIADD3 UR7, UR25, 0x1, URZ ;  /* 0x0000000119077890 */ /* 0x000fe2000fffe03f */
[----:B------:R-:W-:-:S03]  /*9910*/  ISETP.NE.AND P2, PT, RZ, UR42, PT ;  /* 0x0000002aff007c0c */ /* 0x000fc6000bf45270 */
[----:B------:R-:W-:-:S04]  /*9920*/  UISETP.NE.AND UP0, UPT, UR7, 0x2, UPT ;  /* 0x000000020700788c */ /* 0x000fc8000bf05270 */
[----:B------:R-:W-:Y:S02]  /*9930*/  USEL UR4, URZ, 0x1, UP0 ;  /* 0x000000013f047887 */ /* 0x000fe40008000000 */
[----:B------:R-:W-:Y:S02]  /*9940*/  USEL UR7, UR7, URZ, UP0 ;  /* 0x0000003f07077287 */ /* 0x000fe40008000000 */
[----:B------:R-:W-:Y:S02]  /*9950*/  ULOP3.LUT UR4, UR26, UR4, URZ, 0x3c, !UPT ;  /* 0x000000041a047292 */ /* 0x000fe4000f8e3c3f */
[----:B--2---:R-:W-:Y:S10]  /*9960*/  @P2 BRA `(.L_x_1024) ;  /* 0x00000000002c2947 */ /* 0x004ff40003800000 */
[----:B------:R-:W-:Y:S05]  /*9970*/  @!P0 BRA `(.L_x_1025) ;  /* 0x0000000000048947 */ /* 0x000fea0003800000 */
[----:B------:R-:W-:Y:S01]  /*9980*/  BPT.TRAP 0x1 ;  /* 0x000000040000795c */ /* 0x000fe20000300000 */
.L_x_1025:
[----:B------:R-:W-:Y:S01]  /*9990*/  ULEA UR10, UR7, UR43, 0x3 ;  /* 0x0000002b070a7291 */ /* 0x000fe2000f8e183f */
[----:B------:R-:W-:-:S05]  /*99a0*/  IMAD.U32 R0, RZ, RZ, UR4 ;  /* 0x00000004ff007e24 */ /* 0x000fca000f8e00ff */
[----:B------:R-:W-:-:S04]  /*99b0*/  SHF.L.U32 R0, R0, 0x1f, RZ ;  /* 0x0000001f00007819 */ /* 0x000fc800000006ff */
[----:B------:R0:W1:Y:S01]  /*99c0*/  SYNCS.PHASECHK.TRANS64.TRYWAIT P1, [UR10+0x16830], R0 ;  /* 0x01683000ff0075a7 */ /* 0x000062000802014a */
[----:B------:R-:W-:Y:S05]  /*99d0*/  @!P0 BRA `(.L_x_1026) ;  /* 0x0000000000048947 */ /* 0x000fea0003800000 */
[----:B------:R-:W-:Y:S01]  /*99e0*/  BPT.TRAP 0x1 ;  /* 0x000000040000795c */ /* 0x000fe20000300000 */
.L_x_1026:
[----:B-1----:R-:W-:Y:S05]  /*99f0*/  @P1 BRA `(.L_x_1024) ;  /* 0x0000000000081947 */ /* 0x002fea0003800000 */
[----:B------:R-:W1:Y:S02]  /*9a00*/  SYNCS.PHASECHK.TRANS64.TRYWAIT P1, [UR10+0x16830], R0 ;  /* 0x01683000ff0075a7 */ /* 0x000e64000802014a */
[----:B-1----:R-:W-:Y:S05]  /*9a10*/  @!P1 BRA `(.L_x_1027) ;  /* 0x0000008800509947 */ /* 0x002fea0003800000 */
.L_x_1024:
[----:B------:R2:W-:Y:S01]  /*9a20*/  BAR.SYNC.DEFER_BLOCKING R18, 0x100 ;  /* 0x000400120000751d */ /* 0x0005e20000010000 */
[----:B------:R-:W-:Y:S01]  /*9a30*/  R2UR UR20, R6 ;  /* 0x00000000061472ca */ /* 0x000fe200000e0000 */
[----:B------:R-:W-:Y:S01]  /*9a40*/  ULEA UR22, UR7, UR6, 0xa ;  /* 0x0000000607167291 */ /* 0x000fe2000f8e503f */
[----:B------:R-:W-:-:S03]  /*9a50*/  R2UR UR21, R7 ;  /* 0x00000000071572ca */ /* 0x000fc600000e0000 */
[----:B------:R-:W-:Y:S01]  /*9a60*/  UMOV UR23, 0x40000040 ;  /* 0x4000004000177882 */ /* 0x000fe20000000000 */
[----:B------:R-:W-:Y:S01]  /*9a70*/  UIADD3 UR10, UR22, 0x2, URZ ;  /* 0x00000002160a7890 */ /* 0x000fe2000fffe03f */
[----:B------:R-:W-:Y:S01]  /*9a80*/  UMOV UR11, 0x40000040 ;  /* 0x40000040000b7882 */ /* 0x000fe20000000000 */
[----:B------:R-:W-:Y:S01]  /*9a90*/  UIADD3 UR14, UR22, 0x4, URZ ;  /* 0x00000004160e7890 */ /* 0x000fe2000fffe03f */
[----:B------:R-:W-:Y:S01]  /*9aa0*/  UMOV UR15, 0x40000040 ;  /* 0x40000040000f7882 */ /* 0x000fe20000000000 */
[----:B------:R-:W-:Y:S01]  /*9ab0*/  UIADD3 UR18, UR22, 0x6, URZ ;  /* 0x0000000616127890 */ /* 0x000fe2000fffe03f */
[----:B------:R-:W-:Y:S01]  /*9ac0*/  UMOV UR19, 0x40000040 ;  /* 0x4000004000137882 */ /* 0x000fe20000000000 */
        /* <DEDUP_REMOVED lines=12> */
[----:B--2---:R-:W-:Y:S05]  /*9b90*/  @P2 BRA `(.L_x_1028) ;  /* 0x00000000002c2947 */ /* 0x004fea0003800000 */
[----:B------:R-:W-:Y:S05]  /*9ba0*/  @!P0 BRA `(.L_x_1029) ;  /* 0x0000000000048947 */ /* 0x000fea0003800000 */
[----:B------:R-:W-:Y:S01]  /*9bb0*/  BPT.TRAP 0x1 ;  /* 0x000000040000795c */ /* 0x000fe20000300000 */
.L_x_1029:
[----:B------:R-:W-:Y:S01]  /*9bc0*/  ULEA UR10, UR25, UR43, 0x3 ;  /* 0x0000002b190a7291 */ /* 0x000fe2000f8e183f */
[----:B01----:R-:W-:-:S05]  /*9bd0*/  IMAD.U32 R0, RZ, RZ, UR26 ;  /* 0x0000001aff007e24 */ /* 0x003fca000f8e00ff */
[----:B------:R-:W-:-:S04]  /*9be0*/  SHF.L.U32 R0, R0, 0x1f, RZ ;  /* 0x0000001f00007819 */ /* 0x000fc800000006ff */
[----:B------:R0:W1:Y:S01]  /*9bf0*/  SYNCS.PHASECHK.TRANS64.TRYWAIT P1, [UR10+0x16850], R0 ;  /* 0x01685000ff0075a7 */ /* 0x000062000802014a */
[----:B------:R-:W-:Y:S05]  /*9c00*/  @!P0 BRA `(.L_x_1030) ;  /* 0x0000000000048947 */ /* 0x000fea0003800000 */
[----:B------:R-:W-:Y:S01]  /*9c10*/  BPT.TRAP 0x1 ;  /* 0x000000040000795c */ /* 0x000fe20000300000 */
.L_x_1030:
[----:B-1----:R-:W-:Y:S05]  /*9c20*/  @P1 BRA `(.L_x_1028) ;  /* 0x0000000000081947 */ /* 0x002fea0003800000 */
[----:B------:R-:W1:Y:S02]  /*9c30*/  SYNCS.PHASECHK.TRANS64.TRYWAIT P1, [UR10+0x16850], R0 ;  /* 0x01685000ff0075a7 */ /* 0x000e64000802014a */
[----:B-1----:R-:W-:Y:S05]  /*9c40*/  @!P1 BRA `(.L_x_1031) ;  /* 0x0000008400dc9947 */ /* 0x002fea0003800000 */
.L_x_1028:
[----:B------:R-:W-:Y:S01]  /*9c50*/  UIADD3 UR10, UR43, 0x400, URZ ;  /* 0x000004002b0a7890 */ /* 0x000fe2000fffe03f */
[----:B------:R-:W-:Y:S01]  /*9c60*/  WARPGROUP.ARRIVE ;  /* 0x00000000000079c5 */ /* 0x000fe20000000000 */
[----:B------:R-:W-:Y:S02]  /*9c70*/  UMOV UR11, 0x40000040 ;  /* 0x40000040000b7882 */ /* 0x000fe40000000000 */
[----:B------:R-:W-:-:S04]  /*9c80*/  USHF.R.U32.HI UR10, URZ, 0x4, UR10 ;  /* 0x000000043f0a7899 */ /* 0x000fc8000801160a */
[----:B------:R-:W-:-:S04]  /*9c90*/  ULOP3.LUT UR10, UR10, 0x3fff, URZ, 0xc0, !UPT ;  /* 0x00003fff0a0a7892 */ /* 0x000fc8000f8ec03f */
        /* <DEDUP_REMOVED lines=42> */
.L_x_1032:
[----:B------:R-:W-:Y:S01]  /*9f40*/  UISETP.NE.AND UP1, UPT, UR40, URZ, UPT ;  /* 0x0000003f2800728c */ /* 0x000fe2000bf25270 */
[----:B------:R-:W-:Y:S01]  /*9f50*/  IMAD.MOV.U32 R2, RZ, RZ, R9 ;  /* 0x000000ffff027224 */ /* 0x000fe200078e0009 */
[----:B------:R-:W-:Y:S02]  /*9f60*/  UISETP.NE.AND UP0, UPT, UR44, URZ, UPT ;  /* 0x0000003f2c00728c */ /* 0x000fe4000bf05270 */
[----:B------:R-:W-:Y:S02]  /*9f70*/  ULEA UR10, UR7, UR43, 0x3 ;  /* 0x0000002b070a7291 */ /* 0x000fe4000f8e183f */
[----:B------:R-:W-:Y:S02]  /*9f80*/  PLOP3.LUT P1, PT, PT, PT, UP1, 0x80, 0x0 ;  /* 0x000000000000781c */ /* 0x000fe40003f2f018 */
[----:B------:R-:W-:Y:S01]  /*9f90*/  PLOP3.LUT P2, PT, PT, PT, UP1, 0x80, 0x0 ;  /* 0x000000000000781c */ /* 0x000fe20003f4f018 */
[----:B------:R-:W-:Y:S02]  /*9fa0*/  UIADD3 UR10, UR10, 0x16840, URZ ;  /* 0x000168400a0a7890 */ /* 0x000fe4000fffe03f */
[----:B------:R-:W-:-:S02]  /*9fb0*/  @UP1 ULDC UR11, c[0x0][0x44c] ;  /* 0x00011300000b1ab9 */ /* 0x000fc40000000800 */
[----:B------:R-:W-:-:S06]  /*9fc0*/  UPRMT UR10, UR5, 0x654, UR10 ;  /* 0x00000654050a7896 */ /* 0x000fcc000800000a */
[----:B01----:R-:W-:Y:S01]  /*9fd0*/  @P1 IMAD.HI.U32 R0, R9, UR11, RZ ;  /* 0x0000000b09001c27 */ /* 0x003fe2000f8e00ff */
[----:B------:R-:W-:Y:S01]  /*9fe0*/  @UP1 ULDC UR11, c[0x0][0x450] ;  /* 0x00011400000b1ab9 */ /* 0x000fe20000000800 */
[----:B------:R-:W-:Y:S01]  /*9ff0*/  PLOP3.LUT P1, PT, PT, PT, UP0, 0x40, 0x0 ;  /* 0x000000000000781c */ /* 0x000fe20003f2e808 */
[----:B------:R-:W-:Y:S02]  /*a000*/  SYNCS.ARRIVE.TRANS64.RED.A1T0 RZ, [UR10], RZ ;  /* 0x000000ffffff79a7 */ /* 0x000fe4000810040a */
[----:B------:R-:W-:Y:S01]  /*a010*/  @P2 SHF.R.U32.HI R2, RZ, UR11, R0 ;  /* 0x0000000bff022c19 */ /* 0x000fe20008011600 */
[----:B------:R-:W-:-:S04]  /*a020*/  IMAD.SHL.U32 R0, R12, 0x80, RZ ;  /* 0x000000800c007824 */ /* 0x000fc800078e00ff */
[----:B------:R-:W0:Y:S01]  /*a030*/  SHFL.IDX PT, R15, R2, RZ, 0x1c1f ;  /* 0x001c1fff020f7589 */ /* 0x000e2200000e0000 */
[----:B------:R-:W-:-:S05]  /*a040*/  IADD3 R13, -R0, 0x1, RZ ;  /* 0x00000001000d7810 */ /* 0x000fca0007ffe1ff */
[----:B------:R-:W-:-:S04]  /*a050*/  IMAD R14, R8, -0x2, R13 ;  /* 0xfffffffe080e7824 */ /* 0x000fc800078e020d */
[----:B------:R-:W-:-:S04]  /*a060*/  IMAD R14, R17, UR30, R14 ;  /* 0x0000001e110e7c24 */ /* 0x000fc8000f8e020e */
[----:B------:R-:W-:-:S04]  /*a070*/  VIADD R16, R14, -UR29 ;  /* 0x8000001d0e107c36 */ /* 0x000fc80008000000 */
[C---:B------:R-:W-:Y:S02]  /*a080*/  VIADD R14, R16.reuse, UR27 ;  /* 0x0000001b100e7c36 */ /* 0x040fe40008000000 */
[----:B------:R-:W-:Y:S02]  /*a090*/  VIADD R16, R16, UR24 ;  /* 0x0000001810107c36 */ /* 0x000fe40008000000 */
[--C-:B0-----:R-:W-:Y:S02]  /*a0a0*/  IMAD.IADD R20, R14, 0x1, R15.reuse ;  /* 0x000000010e147824 */ /* 0x101fe400078e020f */
[----:B------:R-:W-:Y:S01]  /*a0b0*/  IMAD.IADD R22, R16, 0x1, R15 ;  /* 0x0000000110167824 */ /* 0x000fe200078e020f */
[----:B------:R-:W-:Y:S06]  /*a0c0*/  @P1 BRA `(.L_x_1033) ;  /* 0x00000000005c1947 */ /* 0x000fec0003800000 */
[----:B------:R-:W-:Y:S01]  /*a0d0*/  IMAD R13, R17, UR30, R15 ;  /* 0x0000001e110d7c24 */ /* 0x000fe2000f8e020f */
[----:B------:R-:W-:Y:S03]  /*a0e0*/  BSSY B0, `(.L_x_1034) ;  /* 0x0000011000007945 */ /* 0x000fe60003800000 */
[----:B------:R-:W-:-:S05]  /*a0f0*/  VIADD R13, R13, -UR29 ;  /* 0x8000001d0d0d7c36 */ /* 0x000fca0008000000 */
        /* <DEDUP_REMOVED lines=10> */
.L_x_1035:
[----:B------:R-:W-:-:S05]  /*a1a0*/  IMAD.U32 R15, RZ, RZ, UR28 ;  /* 0x0000001cff0f7e24 */ /* 0x000fca000f8e00ff */
[----:B------:R-:W-:-:S13]  /*a1b0*/  ISETP.NE.AND P1, PT, R15, 0x1, PT ;  /* 0x000000010f00780c */ /* 0x000fda0003f25270 */
[----:B------:R-:W0:Y:S02]  /*a1c0*/  @P1 LDC.64 R120, c[0x0][0x9e8] ;  /* 0x00027a00ff781b82 */ /* 0x000e240000000a00 */
[----:B0-----:R-:W-:-:S05]  /*a1d0*/  @P1 IMAD.HI.U32 R120, R13, R120, RZ ;  /* 0x000000780d781227 */ /* 0x001fca00078e00ff */
[----:B------:R-:W-:-:S07]  /*a1e0*/  @P1 SHF.R.U32.HI R13, RZ, R121, R120 ;  /* 0x00000079ff0d1219 */ /* 0x000fce0000011678 */
.L_x_1036:
[----:B------:R-:W-:Y:S05]  /*a1f0*/  BSYNC B0 ;  /* 0x0000000000007941 */ /* 0x000fea0003800000 */
.L_x_1034:
[----:B------:R-:W-:-:S04]  /*a200*/  IMAD R13, R13, R15, -R0 ;  /* 0x0000000f0d0d7224 */ /* 0x000fc800078e0a00 */
[----:B------:R-:W-:-:S05]  /*a210*/  IMAD R13, R8, -0x2, R13 ;  /* 0xfffffffe080d7824 */ /* 0x000fca00078e020d */
[----:B------:R-:W-:Y:S02]  /*a220*/  VIADDMNMX R20, R13, R15, R20, PT ;  /* 0x0000000f0d147246 */ /* 0x000fe40003800114 */
[----:B------:R-:W-:-:S07]  /*a230*/  VIMNMX R22, R22, R13, !PT ;  /* 0x0000000d16167248 */ /* 0x000fce0007fe0100 */
.L_x_1033:
        /* <DEDUP_REMOVED lines=116> */
.L_x_1039:
[----:B------:R-:W-:-:S05]  /*a980*/  IMAD.U32 R2, RZ, RZ, UR28 ;  /* 0x0000001cff027e24 */ /* 0x000fca000f8e00ff */
[----:B------:R-:W-:-:S13]  /*a990*/  ISETP.NE.AND P2, PT, R2, 0x1, PT ;  /* 0x000000010200780c */ /* 0x000fda0003f45270 */
[----:B------:R-:W0:Y:S02]  /*a9a0*/  @P2 LDC.64 R136, c[0x0][0x9e8] ;  /* 0x00027a00ff882b82 */ /* 0x000e240000000a00 */
[----:B0-----:R-:W-:-:S05]  /*a9b0*/  @P2 IMAD.HI.U32 R136, R139, R136, RZ ;  /* 0x000000888b882227 */ /* 0x001fca00078e00ff */
[----:B------:R-:W-:-:S07]  /*a9c0*/  @P2 SHF.R.U32.HI R139, RZ, R137, R136 ;  /* 0x00000089ff8b2219 */ /* 0x000fce0000011688 */
.L_x_1040:
[----:B------:R-:W-:Y:S05]  /*a9d0*/  BSYNC B0 ;  /* 0x0000000000007941 */ /* 0x000fea0003800000 */
.L_x_1038:
[----:B------:R-:W-:-:S04]  /*a9e0*/  IMAD R139, R139, R2, -R0 ;  /* 0x000000028b8b7224 */ /* 0x000fc800078e0a00 */
[----:B------:R-:W-:-:S05]  /*a9f0*/  IMAD R139, R8, -0x2, R139 ;  /* 0xfffffffe088b7824 */ /* 0x000fca00078e028b */
[----:B------:R-:W-:Y:S02]  /*aa00*/  VIADDMNMX R14, R139, R2, R14, PT ;  /* 0x000000028b0e7246 */ /* 0x000fe4000380010e */
[----:B------:R-:W-:-:S07]  /*aa10*/  VIMNMX R16, R16, R139, !PT ;  /* 0x0000008b10107248 */ /* 0x000fce0007fe0100 */
.L_x_1037:
        /* <DEDUP_REMOVED lines=88> */
[--C-:B------:R-:W-:Y:S01]  /*afa0*/  FFMA.FTZ R33, R41, R0, -R20.reuse ;  /* 0x0000000029217223 */ /* 0x100fe20000010814 */
        /* <DEDUP_REMOVED lines=87> */
[-CC-:B------:R-:W-:Y:S01]  /*b520*/  FFMA.FTZ R71, R61, R0.reuse, -R20.reuse ;  /* 0x000000003d477223 */ /* 0x180fe20000010814 */
        /* <DEDUP_REMOVED lines=42> */
[----:B------:R-:W-:Y:S01]  /*b7d0*/  FFMA.FTZ R5, R85, R0, -R20 ;  /* 0x0000000055057223 */ /* 0x000fe20000010814 */
[----:B------:R-:W0:Y:S01]  /*b7e0*/  SHFL.BFLY PT, R13, R14, 0x2, 0x1f ;  /* 0x0c401f000e0d7f89 */ /* 0x000e2200000e0000 */
        /* <DEDUP_REMOVED lines=10> */
[----:B------:R-:W-:-:S03]  /*b890*/  FMUL.FTZ R14, R69, R0 ;  /* 0x00000000450e7220 */ /* 0x000fc60000410000 */
[C---:B------:R-:W-:Y:S01]  /*b8a0*/  FSETP.NEU.FTZ.AND P1, PT, R13.reuse, -INF , PT ;  /* 0xff8000000d00780b */ /* 0x040fe20003f3d000 */
[----:B------:R-:W-:Y:S02]  /*b8b0*/  FMUL.FTZ R16, R13, R0 ;  /* 0x000000000d107220 */ /* 0x000fe40000410000 */
[----:B------:R-:W-:Y:S03]  /*b8c0*/  MUFU.EX2 R57, R57 ;  /* 0x0000003900397308 */ /* 0x000fe60000000800 */
[----:B------:R-:W-:-:S05]  /*b8d0*/  FSEL R16, R16, RZ, P1 ;  /* 0x000000ff10107208 */ /* 0x000fca0000800000 */
[----:B------:R-:W0:Y:S01]  /*b8e0*/  MUFU.EX2 R14, R14 ;  /* 0x0000000e000e7308 */ /* 0x000e220000000800 */
[-CC-:B------:R-:W-:Y:S01]  /*b8f0*/  FFMA.FTZ R24, R31, R0.reuse, -R16.reuse ;  /* 0x000000001f187223 */ /* 0x180fe20000010810 */
[-CC-:B------:R-:W-:Y:S01]  /*b900*/  FFMA.FTZ R31, R39, R0.reuse, -R16.reuse ;  /* 0x00000000271f7223 */ /* 0x180fe20000010810 */
[----:B------:R-:W-:Y:S01]  /*b910*/  FSEL R39, R13, RZ, P1 ;  /* 0x000000ff0d277208 */ /* 0x000fe20000800000 */
[-CC-:B------:R-:W-:Y:S01]  /*b920*/  FFMA.FTZ R69, R151, R0.reuse, -R16.reuse ;  /* 0x0000000097457223 */ /* 0x180fe20000010810 */
[-CC-:B------:R-:W-:Y:S01]  /*b930*/  FFMA.FTZ R20, R27, R0.reuse, -R16.reuse ;  /* 0x000000001b147223 */ /* 0x180fe20000010810 */
[-CC-:B------:R-:W-:Y:S01]  /*b940*/  FFMA.FTZ R151, R137, R0.reuse, -R16.reuse ;  /* 0x0000000089977223 */ /* 0x180fe20000010810 */
[-C--:B------:R-:W-:Y:S01]  /*b950*/  FFMA.FTZ R26, R139, R0.reuse, -R16 ;  /* 0x000000008b1a7223 */ /* 0x080fe20000010810 */
[----:B------:R-:W-:Y:S01]  /*b960*/  FADD.FTZ R39, -R39, R10 ;  /* 0x0000000a27277221 */ /* 0x000fe20000010100 */
[----:B------:R-:W-:Y:S01]  /*b970*/  MUFU.EX2 R24, R24 ;  /* 0x0000001800187308 */ /* 0x000fe20000000800 */
[-CC-:B------:R-:W-:Y:S01]  /*b980*/  FFMA.FTZ R27, R141, R0.reuse, -R16.reuse ;  /* 0x000000008d1b7223 */ /* 0x180fe20000010810 */
[-CC-:B------:R-:W-:Y:S01]  /*b990*/  FFMA.FTZ R133, R37, R0.reuse, -R16.reuse ;  /* 0x0000000025857223 */ /* 0x180fe20000010810 */
[-C--:B------:R-:W-:Y:S01]  /*b9a0*/  FMUL.FTZ R10, R39, R0.reuse ;  /* 0x00000000270a7220 */ /* 0x080fe20000410000 */
[-CC-:B------:R-:W-:Y:S01]  /*b9b0*/  FFMA.FTZ R28, R143, R0.reuse, -R16.reuse ;  /* 0x000000008f1c7223 */ /* 0x180fe20000010810 */
[-CC-:B------:R-:W-:Y:S01]  /*b9c0*/  FFMA.FTZ R141, R145, R0.reuse, -R16.reuse ;  /* 0x00000000918d7223 */ /* 0x180fe20000010810 */
[-CC-:B------:R-:W-:Y:S01]  /*b9d0*/  FFMA.FTZ R30, R43, R0.reuse, -R16.reuse ;  /* 0x000000002b1e7223 */ /* 0x180fe20000010810 */
[--C-:B------:R-:W-:Y:S01]  /*b9e0*/  FFMA.FTZ R143, R149, R0, -R16.reuse ;  /* 0x00000000958f7223 */ /* 0x100fe20000010810 */
[----:B------:R-:W-:Y:S01]  /*b9f0*/  MUFU.EX2 R69, R69 ;  /* 0x0000004500457308 */ /* 0x000fe20000000800 */
[----:B0-----:R-:W-:Y:S01]  /*ba00*/  FFMA.FTZ R37, R14, R4, R35 ;  /* 0x000000040e257223 */ /* 0x001fe20000010023 */
[-CC-:B------:R-:W-:Y:S01]  /*ba10*/  FFMA.FTZ R32, R47, R0.reuse, -R16.reuse ;  /* 0x000000002f207223 */ /* 0x180fe20000010810 */
[-CC-:B------:R-:W-:Y:S01]  /*ba20*/  FFMA.FTZ R137, R153, R0.reuse, -R16.reuse ;  /* 0x0000000099897223 */ /* 0x180fe20000010810 */
[-CC-:B------:R-:W-:Y:S01]  /*ba30*/  FFMA.FTZ R34, R51, R0.reuse, -R16.reuse ;  /* 0x0000000033227223 */ /* 0x180fe20000010810 */
[----:B------:R-:W-:Y:S01]  /*ba40*/  FADD.FTZ R37, R148, R37 ;  /* 0x0000002594257221 */ /* 0x000fe20000010000 */
[-CC-:B------:R-:W-:Y:S01]  /*ba50*/  FFMA.FTZ R139, R155, R0.reuse, -R16.reuse ;  /* 0x000000009b8b7223 */ /* 0x180fe20000010810 */
[-CC-:B------:R-:W-:Y:S01]  /*ba60*/  FFMA.FTZ R36, R55, R0.reuse, -R16.reuse ;  /* 0x0000000037247223 */ /* 0x180fe20000010810 */
[----:B------:R-:W0:Y:S01]  /*ba70*/  MUFU.EX2 R10, R10 ;  /* 0x0000000a000a7308 */ /* 0x000e220000000800 */
[----:B------:R-:W-:Y:S01]  /*ba80*/  FADD.FTZ R42, R150, R37 ;  /* 0x00000025962a7221 */ /* 0x000fe20000010000 */
[-CC-:B------:R-:W-:Y:S01]  /*ba90*/  FFMA.FTZ R38, R59, R0.reuse, -R16.reuse ;  /* 0x000000003b267223 */ /* 0x180fe20000010810 */
[-CC-:B------:R-:W-:Y:S01]  /*baa0*/  FFMA.FTZ R135, R41, R0.reuse, -R16.reuse ;  /* 0x0000000029877223 */ /* 0x180fe20000010810 */
[-C--:B------:R-:W-:Y:S01]  /*bab0*/  FFMA.FTZ R40, R63, R0.reuse, -R16 ;  /* 0x000000003f287223 */ /* 0x080fe20000010810 */
[----:B------:R-:W-:Y:S01]  /*bac0*/  FADD.FTZ R37, R147, R42 ;  /* 0x0000002a93257221 */ /* 0x000fe20000010000 */
[-CC-:B------:R-:W-:Y:S01]  /*bad0*/  FFMA.FTZ R129, R157, R0.reuse, -R16.reuse ;  /* 0x000000009d817223 */ /* 0x180fe20000010810 */
[-CC-:B------:R-:W-:Y:S01]  /*bae0*/  FFMA.FTZ R131, R70, R0.reuse, -R16.reuse ;  /* 0x0000000046837223 */ /* 0x180fe20000010810 */
[----:B------:R-:W1:Y:S01]  /*baf0*/  MUFU.EX2 R20, R20 ;  /* 0x0000001400147308 */ /* 0x000e620000000800 */
[-CC-:B------:R-:W-:Y:S01]  /*bb00*/  FFMA.FTZ R22, R22, R0.reuse, -R16.reuse ;  /* 0x0000000016167223 */ /* 0x180fe20000010810 */
[-CC-:B------:R-:W-:Y:S01]  /*bb10*/  FFMA.FTZ R125, R74, R0.reuse, -R16.reuse ;  /* 0x000000004a7d7223 */ /* 0x180fe20000010810 */
[-CC-:B------:R-:W-:Y:S01]  /*bb20*/  FFMA.FTZ R127, R78, R0.reuse, -R16.reuse ;  /* 0x000000004e7f7223 */ /* 0x180fe20000010810 */
[-CC-:B------:R-:W-:Y:S01]  /*bb30*/  FFMA.FTZ R121, R121, R0.reuse, -R16.reuse ;  /* 0x0000000079797223 */ /* 0x180fe20000010810 */
[----:B------:R-:W-:-:S03]  /*bb40*/  FFMA.FTZ R123, R86, R0, -R16 ;  /* 0x00000000567b7223 */ /* 0x000fc60000010810 */
[----:B------:R-:W3:Y:S01]  /*bb50*/  MUFU.EX2 R151, R151 ;  /* 0x0000009700977308 */ /* 0x000ee20000000800 */
[----:B0-----:R-:W-:-:S07]  /*bb60*/  FFMA.FTZ R3, R10, R3, R69 ;  /* 0x000000030a037223 */ /* 0x001fce0000010045 */
[----:B------:R-:W0:Y:S01]  /*bb70*/  MUFU.EX2 R26, R26 ;  /* 0x0000001a001a7308 */ /* 0x000e220000000800 */
[----:B-1----:R-:W-:-:S07]  /*bb80*/  FADD.FTZ R4, R20, R3 ;  /* 0x0000000314047221 */ /* 0x002fce0000010000 */
[----:B------:R-:W1:Y:S01]  /*bb90*/  MUFU.EX2 R27, R27 ;  /* 0x0000001b001b7308 */ /* 0x000e620000000800 */
[----:B---3--:R-:W-:Y:S01]  /*bba0*/  FADD.FTZ R3, R151, R4 ;  /* 0x0000000497037221 */ /* 0x008fe20000010000 */
[----:B------:R-:W-:-:S03]  /*bbb0*/  FADD.FTZ R4, R144, R37 ;  /* 0x0000002590047221 */ /* 0x000fc60000010000 */
[----:B------:R-:W-:-:S03]  /*bbc0*/  FADD.FTZ R3, R24, R3 ;  /* 0x0000000318037221 */ /* 0x000fc60000010000 */
[----:B------:R-:W3:Y:S01]  /*bbd0*/  MUFU.EX2 R28, R28 ;  /* 0x0000001c001c7308 */ /* 0x000ee20000000800 */
[----:B0-----:R-:W-:Y:S01]  /*bbe0*/  FADD.FTZ R42, R26, R3 ;  /* 0x000000031a2a7221 */ /* 0x001fe20000010000 */
[----:B------:R-:W-:-:S04]  /*bbf0*/  FADD.FTZ R3, R29, R4 ;  /* 0x000000041d037221 */ /* 0x000fc80000010000 */
[----:B------:R-:W-:Y:S02]  /*bc00*/  FADD.FTZ R4, R146, R3 ;  /* 0x0000000392047221 */ /* 0x000fe40000010000 */
[----:B------:R-:W0:Y:S01]  /*bc10*/  MUFU.EX2 R31, R31 ;  /* 0x0000001f001f7308 */ /* 0x000e220000000800 */
[----:B-1----:R-:W-:Y:S01]  /*bc20*/  FADD.FTZ R37, R27, R42 ;  /* 0x0000002a1b257221 */ /* 0x002fe20000010000 */
[----:B------:R-:W-:Y:S01]  /*bc30*/  FADD.FTZ R3, R21, R4 ;  /* 0x0000000415037221 */ /* 0x000fe20000010000 */
[----:B------:R-:W-:-:S03]  /*bc40*/  FFMA.FTZ R42, R67, R0, -R16 ;  /* 0x00000000432a7223 */ /* 0x000fc60000010810 */
[----:B------:R-:W-:Y:S02]  /*bc50*/  FADD.FTZ R4, R140, R3 ;  /* 0x000000038c047221 */ /* 0x000fe40000010000 */
[----:B------:R-:W1:Y:S01]  /*bc60*/  MUFU.EX2 R141, R141 ;  /* 0x0000008d008d7308 */ /* 0x000e620000000800 */
[----:B---3--:R-:W-:Y:S01]  /*bc70*/  FADD.FTZ R44, R28, R37 ;  /* 0x000000251c2c7221 */ /* 0x008fe20000010000 */
[----:B------:R-:W-:-:S06]  /*bc80*/  FADD.FTZ R37, R33, R4 ;  /* 0x0000000421257221 */ /* 0x000fcc0000010000 */
[----:B------:R-:W3:Y:S01]  /*bc90*/  MUFU.EX2 R30, R30 ;  /* 0x0000001e001e7308 */ /* 0x000ee20000000800 */
[----:B0-----:R-:W-:-:S07]  /*bca0*/  FADD.FTZ R44, R31, R44 ;  /* 0x0000002c1f2c7221 */ /* 0x001fce0000010000 */
[----:B------:R-:W0:Y:S01]  /*bcb0*/  MUFU.EX2 R143, R143 ;  /* 0x0000008f008f7308 */ /* 0x000e220000000800 */
[----:B-1----:R-:W-:Y:S01]  /*bcc0*/  FADD.FTZ R3, R141, R44 ;  /* 0x0000002c8d037221 */ /* 0x002fe20000010000 */
[----:B------:R-:W-:-:S04]  /*bcd0*/  FADD.FTZ R44, R142, R37 ;  /* 0x000000258e2c7221 */ /* 0x000fc80000010000 */
[----:B------:R-:W-:Y:S02]  /*bce0*/  FADD.FTZ R37, R15, R44 ;  /* 0x0000002c0f257221 */ /* 0x000fe40000010000 */
[----:B------:R-:W1:Y:S01]  /*bcf0*/  MUFU.EX2 R32, R32 ;  /* 0x0000002000207308 */ /* 0x000e620000000800 */
[----:B---3--:R-:W-:Y:S01]  /*bd00*/  FADD.FTZ R4, R30, R3 ;  /* 0x000000031e047221 */ /* 0x008fe20000010000 */
[----:B------:R-:W-:-:S04]  /*bd10*/  FADD.FTZ R44, R136, R37 ;  /* 0x00000025882c7221 */ /* 0x000fc80000010000 */
[----:B------:R-:W-:Y:S01]  /*bd20*/  FADD.FTZ R37, R19, R44 ;  /* 0x0000002c13257221 */ /* 0x000fe20000010000 */
[----:B------:R-:W-:Y:S01]  /*bd30*/  FFMA.FTZ R44, R75, R0, -R16 ;  /* 0x000000004b2c7223 */ /* 0x000fe20000010810 */
[----:B------:R-:W3:Y:S01]  /*bd40*/  MUFU.EX2 R137, R137 ;  /* 0x0000008900897308 */ /* 0x000ee20000000800 */
[----:B0-----:R-:W-:Y:S01]  /*bd50*/  FADD.FTZ R3, R143, R4 ;  /* 0x000000048f037221 */ /* 0x001fe20000010000 */
[----:B------:R-:W-:-:S04]  /*bd60*/  FADD.FTZ R46, R138, R37 ;  /* 0x000000258a2e7221 */ /* 0x000fc80000010000 */
[----:B------:R-:W-:Y:S02]  /*bd70*/  FADD.FTZ R37, R25, R46 ;  /* 0x0000002e19257221 */ /* 0x000fe40000010000 */
[----:B------:R-:W0:Y:S01]  /*bd80*/  MUFU.EX2 R34, R34 ;  /* 0x0000002200227308 */ /* 0x000e220000000800 */
[----:B-1----:R-:W-:Y:S01]  /*bd90*/  FADD.FTZ R4, R32, R3 ;  /* 0x0000000320047221 */ /* 0x002fe20000010000 */
[----:B------:R-:W-:-:S04]  /*bda0*/  FADD.FTZ R46, R132, R37 ;  /* 0x00000025842e7221 */ /* 0x000fc80000010000 */
[----:B------:R-:W-:Y:S01]  /*bdb0*/  FADD.FTZ R37, R45, R46 ;  /* 0x0000002e2d257221 */ /* 0x000fe20000010000 */
[----:B------:R-:W-:Y:S01]  /*bdc0*/  FFMA.FTZ R46, R79, R0, -R16 ;  /* 0x000000004f2e7223 */ /* 0x000fe20000010810 */
[----:B------:R-:W1:Y:S01]  /*bdd0*/  MUFU.EX2 R139, R139 ;  /* 0x0000008b008b7308 */ /* 0x000e620000000800 */
[----:B---3--:R-:W-:Y:S01]  /*bde0*/  FADD.FTZ R3, R137, R4 ;  /* 0x0000000489037221 */ /* 0x008fe20000010000 */
[----:B------:R-:W-:-:S04]  /*bdf0*/  FADD.FTZ R48, R134, R37 ;  /* 0x0000002586307221 */ /* 0x000fc80000010000 */
[----:B------:R-:W-:Y:S02]  /*be00*/  FADD.FTZ R37, R71, R48 ;  /* 0x0000003047257221 */ /* 0x000fe40000010000 */
[----:B------:R-:W3:Y:S01]  /*be10*/  MUFU.EX2 R36, R36 ;  /* 0x0000002400247308 */ /* 0x000ee20000000800 */
[----:B0-----:R-:W-:Y:S01]  /*be20*/  FADD.FTZ R4, R34, R3 ;  /* 0x0000000322047221 */ /* 0x001fe20000010000 */
[----:B------:R-:W-:-:S04]  /*be30*/  FADD.FTZ R48, R128, R37 ;  /* 0x0000002580307221 */ /* 0x000fc80000010000 */
[----:B------:R-:W-:Y:S01]  /*be40*/  FADD.FTZ R37, R65, R48 ;  /* 0x0000003041257221 */ /* 0x000fe20000010000 */
[-C--:B------:R-:W-:Y:S01]  /*be50*/  FFMA.FTZ R48, R83, R0.reuse, -R16 ;  /* 0x0000000053307223 */ /* 0x080fe20000010810 */
[----:B------:R-:W0:Y:S01]  /*be60*/  MUFU.EX2 R133, R133 ;  /* 0x0000008500857308 */ /* 0x000e220000000800 */
[----:B-1----:R-:W-:Y:S01]  /*be70*/  FADD.FTZ R3, R139, R4 ;  /* 0x000000048b037221 */ /* 0x002fe20000010000 */
[----:B------:R-:W-:Y:S01]  /*be80*/  FADD.FTZ R50, R130, R37 ;  /* 0x0000002582327221 */ /* 0x000fe20000010000 */
[----:B------:R-:W-:-:S03]  /*be90*/  FFMA.FTZ R16, R87, R0, -R16 ;  /* 0x0000000057107223 */ /* 0x000fc60000010810 */
[----:B------:R-:W-:Y:S02]  /*bea0*/  FADD.FTZ R37, R61, R50 ;  /* 0x000000323d257221 */ /* 0x000fe40000010000 */
[----:B------:R-:W1:Y:S01]  /*beb0*/  MUFU.EX2 R38, R38 ;  /* 0x0000002600267308 */ /* 0x000e620000000800 */
[----:B---3--:R-:W-:Y:S01]  /*bec0*/  FADD.FTZ R4, R36, R3 ;  /* 0x0000000324047221 */ /* 0x008fe20000010000 */
[----:B------:R-:W-:-:S04]  /*bed0*/  FADD.FTZ R50, R124, R37 ;  /* 0x000000257c327221 */ /* 0x000fc80000010000 */
[----:B------:R-:W-:Y:S02]  /*bee0*/  FADD.FTZ R37, R57, R50 ;  /* 0x0000003239257221 */ /* 0x000fe40000010000 */
[----:B------:R-:W3:Y:S01]  /*bef0*/  MUFU.EX2 R135, R135 ;  /* 0x0000008700877308 */ /* 0x000ee20000000800 */
[----:B0-----:R-:W-:-:S07]  /*bf00*/  FADD.FTZ R3, R133, R4 ;  /* 0x0000000485037221 */ /* 0x001fce0000010000 */
[----:B------:R-:W0:Y:S01]  /*bf10*/  MUFU.EX2 R40, R40 ;  /* 0x0000002800287308 */ /* 0x000e220000000800 */
[----:B-1----:R-:W-:-:S07]  /*bf20*/  FADD.FTZ R4, R38, R3 ;  /* 0x0000000326047221 */ /* 0x002fce0000010000 */
[----:B------:R-:W1:Y:S01]  /*bf30*/  MUFU.EX2 R129, R129 ;  /* 0x0000008100817308 */ /* 0x000e620000000800 */
[----:B---3--:R-:W-:-:S07]  /*bf40*/  FADD.FTZ R3, R135, R4 ;  /* 0x0000000487037221 */ /* 0x008fce0000010000 */
        /* <DEDUP_REMOVED lines=33> */
[----:B-1----:R-:W-:Y:S01]  /*c160*/  FADD.FTZ R3, R123, R4 ;  /* 0x000000047b037221 */ /* 0x002fe20000010000 */
[----:B---3--:R-:W-:-:S03]  /*c170*/  FADD.FTZ R4, R5, R50 ;  /* 0x0000003205047221 */ /* 0x008fc60000010000 */
[----:B0-----:R-:W-:Y:S01]  /*c180*/  FADD.FTZ R3, R16, R3 ;  /* 0x0000000310037221 */ /* 0x001fe20000010000 */
[----:B------:R-:W-:Y:S06]  /*c190*/  @!P0 BRA `(.L_x_1041) ;  /* 0x0000000000048947 */ /* 0x000fec0003800000 */
[----:B------:R-:W-:Y:S01]  /*c1a0*/  BPT.TRAP 0x1 ;  /* 0x000000040000795c */ /* 0x000fe20000300000 */
.L_x_1041:
[----:B------:R-:W-:Y:S01]  /*c1b0*/  ULEA UR10, UR25, UR43, 0x3 ;  /* 0x0000002b190a7291 */ /* 0x000fe2000f8e183f */
[----:B------:R-:W-:Y:S01]  /*c1c0*/  ISETP.GT.AND P1, PT, R12, UR41, PT ;  /* 0x000000290c007c0c */ /* 0x000fe2000bf24270 */
[----:B------:R-:W-:Y:S01]  /*c1d0*/  UMOV UR26, UR4 ;  /* 0x00000004001a7c82 */ /* 0x000fe20008000000 */
[----:B------:R-:W-:Y:S01]  /*c1e0*/  UMOV UR25, UR7 ;  /* 0x0000000700197c82 */ /* 0x000fe20008000000 */
[----:B------:R-:W-:Y:S01]  /*c1f0*/  UIADD3 UR10, UR10, 0x16860, URZ ;  /* 0x000168600a0a7890 */ /* 0x000fe2000fffe03f */
[----:B------:R-:W-:Y:S01]  /*c200*/  F2FP.F16.F32.PACK_AB R150, R147, R150 ;  /* 0x000000969396723e */ /* 0x000fe200000000ff */
[----:B------:R-:W-:Y:S01]  /*c210*/  FMUL.FTZ R90, R90, R10 ;  /* 0x0000000a5a5a7220 */ /* 0x000fe20000410000 */
[----:B------:R-:W-:Y:S01]  /*c220*/  F2FP.F16.F32.PACK_AB R122, R5, R122 ;  /* 0x0000007a057a723e */ /* 0x000fe200000000ff */
        /* <DEDUP_REMOVED lines=18> */
[-C--:B------:R-:W-:Y:S01]  /*c350*/  FMUL.FTZ R88, R88, R14.reuse ;  /* 0x0000000e58587220 */ /* 0x080fe20000410000 */
[----:B------:R-:W-:Y:S01]  /*c360*/  F2FP.F16.F32.PACK_AB R149, R20, R69 ;  /* 0x000000451495723e */ /* 0x000fe200000000ff */
[-C--:B------:R-:W-:Y:S01]  /*c370*/  FMUL.FTZ R89, R89, R14.reuse ;  /* 0x0000000e59597220 */ /* 0x080fe20000410000 */
        /* <DEDUP_REMOVED lines=44> */
[----:B------:R-:W-:Y:S01]  /*c640*/  F2FP.F16.F32.PACK_AB R123, R16, R123 ;  /* 0x0000007b107b723e */ /* 0x000fe200000000ff */
[----:B------:R-:W-:Y:S06]  /*c650*/  @P1 BRA `(.L_x_1042) ;  /* 0xffffffd000a81947 */ /* 0x000fec000383ffff */
.L_x_1023:
[----:B------:R-:W-:Y:S06]  /*c660*/  BAR.ARV 0x8, 0x200 ;  /* 0x0208000000007b1d */ /* 0x000fec0000002000 */
[----:B------:R-:W-:Y:S05]  /*c670*/  @!P0 BRA `(.L_x_1043) ;  /* 0x0000000000048947 */ /* 0x000fea0003800000 */
[----:B------:R-:W-:Y:S01]  /*c680*/  BPT.TRAP 0x1 ;  /* 0x000000040000795c */ /* 0x000fe20000300000 */
.L_x_1043:
[----:B------:R-:W-:Y:S01]  /*c690*/  ULEA UR8, UR7, UR43, 0x3 ;  /* 0x0000002b07087291 */ /* 0x000fe2000f8e183f */
[----:B------:R-:W-:-:S05]  /*c6a0*/  IMAD.U32 R5, RZ, RZ, UR4 ;  /* 0x00000004ff057e24 */ /* 0x000fca000f8e00ff */
[----:B------:R-:W-:-:S04]  /*c6b0*/  SHF.L.U32 R5, R5, 0x1f, RZ ;  /* 0x0000001f05057819 */ /* 0x000fc800000006ff */
[----:B------:R0:W1:Y:S01]  /*c6c0*/  SYNCS.PHASECHK.TRANS64.TRYWAIT P1, [UR8+0x16850], R5 ;  /* 0x01685005ff0075a7 */ /* 0x0000620008020148 */
[----:B------:R-:W-:Y:S05]  /*c6d0*/  @!P0 BRA `(.L_x_1044) ;  /* 0x0000000000048947 */ /* 0x000fea0003800000 */
[----:B------:R-:W-:Y:S01]  /*c6e0*/  BPT.TRAP 0x1 ;  /* 0x000000040000795c */ /* 0x000fe20000300000 */
.L_x_1044:
[----:B-1----:R-:W-:Y:S05]  /*c6f0*/  @P1 BRA `(.L_x_1045) ;  /* 0x0000000000081947 */ /* 0x002fea0003800000 */
[----:B------:R-:W1:Y:S02]  /*c700*/  SYNCS.PHASECHK.TRANS64.TRYWAIT P1, [UR8+0x16850], R5 ;  /* 0x01685005ff0075a7 */ /* 0x000e640008020148 */
[----:B-1----:R-:W-:Y:S05]  /*c710*/  @!P1 BRA `(.L_x_1046) ;  /* 0x0000005c00409947 */ /* 0x002fea0003800000 */
.L_x_1045:
[----:B------:R-:W-:Y:S01]  /*c720*/  UIADD3 UR43, UR43, 0x400, URZ ;  /* 0x000004002b2b7890 */ /* 0x000fe2000fffe03f */
[----:B------:R-:W-:Y:S01]  /*c730*/  WARPGROUP.ARRIVE ;  /* 0x00000000000079c5 */ /* 0x000fe20000000000 */
[----:B01----:R-:W0:Y:S02]  /*c740*/  SHFL.BFLY PT, R5, R4, 0x2, 0x1f ;  /* 0x0c401f0004057f89 */ /* 0x003e2400000e0000 */
[----:B------:R-:W-:Y:S02]  /*c750*/  USHF.R.U32.HI UR43, URZ, 0x4, UR43 ;  /* 0x000000043f2b7899 */ /* 0x000fe4000801162b */
[----:B------:R-:W1:Y:S02]  /*c760*/  SHFL.BFLY PT, R6, R3, 0x2, 0x1f ;  /* 0x0c401f0003067f89 */ /* 0x000e6400000e0000 */
[----:B------:R-:W-:-:S04]  /*c770*/  ULOP3.LUT UR4, UR43, 0x3fff, URZ, 0xc0, !UPT ;  /* 0x00003fff2b047892 */ /* 0x000fc8000f8ec03f */
[----:B------:R-:W-:-:S03]  /*c780*/  ULEA UR4, UR7, UR4, 0xa ;  /* 0x0000000407047291 */ /* 0x000fc6000f8e503f */
[----:B------:R-:W-:-:S04]  /*c790*/  UMOV UR7, 0x40000040 ;  /* 0x4000004000077882 */ /* 0x000fc80000000000 */
[----:B------:R-:W-:Y:S02]  /*c7a0*/  UMOV UR6, UR4 ;  /* 0x0000000400067c82 */ /* 0x000fe40008000000 */
[----:B------:R-:W-:Y:S01]  /*c7b0*/  HGMMA.64x64x16.F32 R88, R148, gdesc[UR4].tnspB, R88, gsb0 ;  /* 0x40e0000494587df0 */ /* 0x000fe20008000858 */
[----:B------:R-:W-:Y:S01]  /*c7c0*/  UIADD3 UR6, UR4, 0x80, URZ ;  /* 0x0000008004067890 */ /* 0x000fe2000fffe03f */
[----:B------:R-:W-:Y:S01]  /*c7d0*/  UMOV UR7, 0x40000040 ;  /* 0x4000004000077882 */ /* 0x000fe20000000000 */
[----:B0-----:R-:W-:Y:S01]  /*c7e0*/  FADD.FTZ R5, R5, R4 ;  /* 0x0000000405057221 */ /* 0x001fe20000010000 */
[----:B------:R-:W-:Y:S02]  /*c7f0*/  IMAD.MOV.U32 R4, RZ, RZ, -0x800000 ;  /* 0xff800000ff047424 */ /* 0x000fe400078e00ff */
[----:B-1----:R-:W-:Y:S01]  /*c800*/  FADD.FTZ R7, R6, R3 ;  /* 0x0000000306077221 */ /* 0x002fe20000010000 */
[----:B------:R-:W-:Y:S01]  /*c810*/  IMAD.MOV.U32 R3, RZ, RZ, -0x800000 ;  /* 0xff800000ff037424 */ /* 0x000fe200078e00ff */
[----:B------:R-:W0:Y:S04]  /*c820*/  SHFL.BFLY PT, R6, R5, 0x1, 0x1f ;  /* 0x0c201f0005067f89 */ /* 0x000e2800000e0000 */
[----:B------:R-:W2:Y:S01]  /*c830*/  SHFL.BFLY PT, R8, R7, 0x1, 0x1f ;  /* 0x0c201f0007087f89 */ /* 0x000ea200000e0000 */
[----:B0-----:R-:W-:Y:S01]  /*c840*/  FADD.FTZ R10, R5, R6 ;  /* 0x00000006050a7221 */ /* 0x001fe20000010000 */
[----:B--2---:R-:W-:-:S04]  /*c850*/  FADD.FTZ R11, R7, R8 ;  /* 0x00000008070b7221 */ /* 0x004fc80000010000 */
[----:B------:R-:W-:Y:S02]  /*c860*/  FSETP.NE.FTZ.AND P1, PT, R10, RZ, PT ;  /* 0x000000ff0a00720b */ /* 0x000fe40003f35000 */
[----:B------:R-:W-:Y:S02]  /*c870*/  CS2R R6, SRZ ;  /* 0x0000000000067805 */ /* 0x000fe4000001ff00 */
[----:B------:R-:W-:-:S09]  /*c880*/  FSETP.NE.FTZ.AND P2, PT, R11, RZ, PT ;  /* 0x000000ff0b00720b */ /* 0x000fd20003f55000 */
[----:B------:R-:W0:Y:S01]  /*c890*/  @P1 MUFU.LG2 R8, R10 ;  /* 0x0000000a00081308 */ /* 0x000e220000000c00 */
[----:B------:R-:W-:-:S03]  /*c8a0*/  @P1 FMUL.FTZ R5, R0, 0.69314718246459960938 ;  /* 0x3f31721800051820 */ /* 0x000fc60000410000 */
[----:B------:R-:W-:-:S04]  /*c8b0*/  @P2 FMUL.FTZ R15, R0, 0.69314718246459960938 ;  /* 0x3f317218000f2820 */ /* 0x000fc80000410000 */
        /* <DEDUP_REMOVED lines=44> */
.L_x_1047:
        /* <DEDUP_REMOVED lines=36> */
.L_x_969:
        /* <DEDUP_REMOVED lines=16> */
[----:B------:R-:W-:-:S02]  /*cec0*/  SHF.R.S32.HI R2, RZ, 0x7, R2 ;  /* 0x00000007ff027819 */ /* 0x000fc40000011402 */
[----:B------:R-:W-:Y:S01]  /*ced0*/  LOP3.LUT R10, R9, 0xfffffffc, RZ, 0xc0, !PT ;  /* 0xfffffffc090a7812 */ /* 0x000fe200078ec0ff */
[C---:B------:R-:W-:Y:S01]  /*cee0*/  IMAD.IADD R22, R23.reuse, 0x1, -R6 ;  /* 0x0000000117167824 */ /* 0x040fe200078e0a06 */
[----:B------:R-:W3:Y:S01]  /*cef0*/  S2UR UR11, SR_CTAID.Y ;  /* 0x00000000000b79c3 */ /* 0x000ee20000002600 */
[----:B------:R-:W-:Y:S01]  /*cf00*/  IMAD.HI R0, R2, 0x55555556, RZ ;  /* 0x5555555602007827 */ /* 0x000fe200078e02ff */
[----:B------:R-:W-:Y:S02]  /*cf10*/  UIADD3 UR6, UR5, UR6, URZ ;  /* 0x0000000605067290 */ /* 0x000fe4000fffe03f */
[----:B------:R-:W-:Y:S01]  /*cf20*/  SHF.R.S32.HI R7, RZ, 0x1f, R22 ;  /* 0x0000001fff077819 */ /* 0x000fe20000011416 */
[----:B------:R-:W-:-:S03]  /*cf30*/  IMAD.IADD R23, R23, 0x1, -R10 ;  /* 0x0000000117177824 */ /* 0x000fc600078e0a0a */
[----:B------:R-:W-:Y:S01]  /*cf40*/  BAR.SYNC.DEFER_BLOCKING 0x1, 0x180 ;  /* 0x0046000000007b1d */ /* 0x000fe20000010000 */
[----:B0-----:R-:W-:Y:S02]  /*cf50*/  ISETP.NE.AND P0, PT, R17, 0x1, PT ;  /* 0x000000011100780c */ /* 0x001fe40003f05270 */
[CC--:B------:R-:W-:Y:S02]  /*cf60*/  LEA.HI R24, R7.reuse, R22.reuse, RZ, 0x2 ;  /* 0x0000001607187211 */ /* 0x0c0fe400078f10ff */
[----:B------:R-:W-:-:S03]  /*cf70*/  LEA.HI R7, R7, R22, RZ, 0x5 ;  /* 0x0000001607077211 */ /* 0x000fc600078f28ff */
[----:B------:R-:W3:Y:S01]  /*cf80*/  LDC R21, c[0x0][0xc50] ;  /* 0x00031400ff157b82 */ /* 0x000ee20000000800 */
[--C-:B------:R-:W-:Y:S01]  /*cf90*/  SHF.R.S32.HI R6, RZ, 0x2, R24.reuse ;  /* 0x00000002ff067819 */ /* 0x100fe20000011418 */
[----:B------:R-:W-:Y:S01]  /*cfa0*/  ULDC.64 UR8, c[0x0][0xb38] ;  /* 0x0002ce0000087ab9 */ /* 0x000fe20000000a00 */
[----:B------:R-:W-:Y:S01]  /*cfb0*/  SHF.R.S32.HI R5, RZ, 0x1f, R24 ;  /* 0x0000001fff057819 */ /* 0x000fe20000011418 */
[----:B------:R-:W-:Y:S01]  /*cfc0*/  UIMAD UR7, UR7, UR8, URZ ;  /* 0x00000008070772a4 */ /* 0x000fe2000f8e023f */
[----:B------:R-:W-:Y:S01]  /*cfd0*/  SHF.R.S32.HI R7, RZ, 0x5, R7 ;  /* 0x00000005ff077819 */ /* 0x000fe20000011407 */
[----:B--2---:R-:W-:Y:S01]  /*cfe0*/  USHF.R.S32.HI UR10, URZ, 0x1f, UR12 ;  /* 0x0000001f3f0a7899 */ /* 0x004fe2000801140c */
[----:B------:R-:W-:Y:S01]  /*cff0*/  LEA.HI R8, R5, R6, RZ, 0x3 ;  /* 0x0000000605087211 */ /* 0x000fe200078f18ff */
[----:B------:R-:W0:Y:S01]  /*d000*/  LDC.64 R14, c[0x0][0xb40] ;  /* 0x0002d000ff0e7b82 */ /* 0x000e220000000a00 */
[----:B------:R-:W-:Y:S02]  /*d010*/  LEA.HI R5, R0, R0, RZ, 0x1 ;  /* 0x0000000000057211 */ /* 0x000fe400078f08ff */
[----:B------:R-:W-:-:S03]  /*d020*/  LOP3.LUT R11, R8, 0xfffffff8, RZ, 0xc0, !PT ;  /* 0xfffffff8080b7812 */ /* 0x000fc600078ec0ff */
[----:B------:R-:W-:Y:S01]  /*d030*/  IMAD R9, R5, -0x3, R2 ;  /* 0xfffffffd05097824 */ /* 0x000fe200078e0202 */
[----:B------:R-:W-:Y:S01]  /*d040*/  LEA.HI R2, R23, R23, RZ, 0x1 ;  /* 0x0000001717027211 */ /* 0x000fe200078f08ff */
[----:B------:R-:W-:Y:S01]  /*d050*/  IMAD.IADD R0, R6, 0x1, -R11 ;  /* 0x0000000106007824 */ /* 0x000fe200078e0a0b */
[----:B------:R-:W2:Y:S01]  /*d060*/  @P0 LDC R5, c[0x0][0xbec] ;  /* 0x0002fb00ff050b82 */ /* 0x000ea20000000800 */
[----:B------:R-:W-:Y:S01]  /*d070*/  IMAD.U32 R6, RZ, RZ, UR4 ;  /* 0x00000004ff067e24 */ /* 0x000fe2000f8e00ff */
[----:B------:R-:W-:Y:S01]  /*d080*/  LOP3.LUT R2, R2, 0x1ffffffe, RZ, 0xc0, !PT ;  /* 0x1ffffffe02027812 */ /* 0x000fe200078ec0ff */
[----:B------:R-:W-:Y:S02]  /*d090*/  IMAD R0, R7, 0x10, R0 ;  /* 0x0000001007007824 */ /* 0x000fe400078e0200 */
[----:B------:R-:W-:Y:S01]  /*d0a0*/  IMAD.U32 R7, RZ, RZ, UR5 ;  /* 0x00000005ff077e24 */ /* 0x000fe2000f8e00ff */
[----:B------:R-:W-:Y:S01]  /*d0b0*/  UIMAD.WIDE.U32 UR4, UR39, UR8, URZ ;  /* 0x00000008270472a5 */ /* 0x000fe2000f8e003f */
[----:B------:R-:W-:Y:S01]  /*d0c0*/  IMAD.IADD R23, R23, 0x1, -R2 ;  /* 0x0000000117177824 */ /* 0x000fe200078e0a02 */
[----:B------:R-:W4:Y:S01]  /*d0d0*/  LDC.64 R10, c[0x0][0xbd8] ;  /* 0x0002f600ff0a7b82 */ /* 0x000f220000000a00 */
[----:B------:R-:W-:-:S02]  /*d0e0*/  IMAD R0, R9, 0x40, R0 ;  /* 0x0000004009007824 */ /* 0x000fc400078e0200 */
[----:B------:R-:W-:Y:S01]  /*d0f0*/  IMAD.U32 R7, RZ, RZ, UR6 ;  /* 0x00000006ff077e24 */ /* 0x000fe2000f8e00ff */
[----:B------:R-:W-:Y:S01]  /*d100*/  UIMAD UR6, UR39, UR9, UR7 ;  /* 0x00000009270672a4 */ /* 0x000fe2000f8e0207 */
[----:B------:R-:W-:Y:S02]  /*d110*/  IMAD R2, R23, 0x8, R0 ;  /* 0x0000000817027824 */ /* 0x000fe400078e0200 */
[----:B------:R-:W-:Y:S01]  /*d120*/  IMAD.U32 R9, RZ, RZ, UR5 ;  /* 0x00000005ff097e24 */ /* 0x000fe2000f8e00ff */
[----:B------:R-:W5:Y:S01]  /*d130*/  @P0 LDC R13, c[0x0][0xbf0] ;  /* 0x0002fc00ff0d0b82 */ /* 0x000f620000000800 */
[----:B-1----:R-:W-:Y:S01]  /*d140*/  IMAD R2, R19, 0xc0, R2 ;  /* 0x000000c013027824 */ /* 0x002fe200078e0202 */
[----:B------:R-:W-:Y:S01]  /*d150*/  UIADD3 UR6, UR5, UR6, URZ ;  /* 0x0000000605067290 */ /* 0x000fe2000fffe03f */
[----:B0-----:R-:W-:Y:S01]  /*d160*/  IMAD R12, R14, UR10, RZ ;  /* 0x0000000a0e0c7c24 */ /* 0x001fe2000f8e02ff */
[----:B------:R-:W-:Y:S01]  /*d170*/  ULDC.64 UR8, c[0x0][0xb28] ;  /* 0x0002ca0000087ab9 */ /* 0x000fe20000000a00 */
[----:B---3--:R-:W-:-:S02]  /*d180*/  IMAD R21, R21, R16, UR11 ;  /* 0x0000000b15157e24 */ /* 0x008fc4000f8e0210 */
[----:B------:R-:W-:Y:S01]  /*d190*/  IMAD R0, R19, 0xc0, R0 ;  /* 0x000000c013007824 */ /* 0x000fe200078e0200 */
[----:B------:R-:W0:Y:S01]  /*d1a0*/  @P0 LDC R25, c[0x0][0xbec] ;  /* 0x0002fb00ff190b82 */ /* 0x000e220000000800 */
[----:B------:R-:W-:Y:S01]  /*d1b0*/  IMAD.U32 R9, RZ, RZ, UR6 ;  /* 0x00000006ff097e24 */ /* 0x000fe2000f8e00ff */
[----:B------:R-:W-:Y:S01]  /*d1c0*/  ULDC.64 UR6, c[0x0][0xb48] ;  /* 0x0002d20000067ab9 */ /* 0x000fe20000000a00 */
[----:B------:R-:W-:-:S05]  /*d1d0*/  VIADD R16, R0, 0x8 ;  /* 0x0000000800107836 */ /* 0x000fca0000000000 */
[----:B------:R-:W1:Y:S01]  /*d1e0*/  @P0 LDC R18, c[0x0][0xbf0] ;  /* 0x0002fc00ff120b82 */ /* 0x000e620000000800 */
[C---:B----4-:R-:W-:Y:S02]  /*d1f0*/  IMAD R8, R10.reuse, UR10, RZ ;  /* 0x0000000a0a087c24 */ /* 0x050fe4000f8e02ff */
[----:B------:R-:W-:-:S04]  /*d200*/  IMAD.WIDE.U32 R6, R10, UR12, R6 ;  /* 0x0000000c0a067c25 */ /* 0x000fc8000f8e0006 */
[----:B--2---:R-:W-:-:S04]  /*d210*/  @P0 IMAD.HI.U32 R10, R2, R5, RZ ;  /* 0x00000005020a0227 */ /* 0x004fc800078e00ff */
[----:B------:R-:W-:Y:S02]  /*d220*/  IMAD R11, R11, UR12, R8 ;  /* 0x0000000c0b0b7c24 */ /* 0x000fe4000f8e0208 */
[----:B------:R-:W-:Y:S01]  /*d230*/  IMAD.U32 R8, RZ, RZ, UR4 ;  /* 0x00000004ff087e24 */ /* 0x000fe2000f8e00ff */
[----:B------:R-:W-:Y:S01]  /*d240*/  ULDC.64 UR4, c[0x0][0xbe0] ;  /* 0x0002f80000047ab9 */ /* 0x000fe20000000a00 */
[----:B------:R-:W-:Y:S01]  /*d250*/  IMAD.MOV.U32 R5, RZ, RZ, R2 ;  /* 0x000000ffff057224 */ /* 0x000fe200078e0002 */
[----:B-----5:R-:W-:Y:S01]  /*d260*/  @P0 SHF.R.U32.HI R5, RZ, R13, R10 ;  /* 0x0000000dff050219 */ /* 0x020fe2000001160a */
[----:B------:R-:W-:Y:S01]  /*d270*/  IMAD R13, R15, UR12, R12 ;  /* 0x0000000c0f0d7c24 */ /* 0x000fe2000f8e020c */
[----:B------:R-:W-:Y:S01]  /*d280*/  SHF.R.S32.HI R12, RZ, 0x1f, R21 ;  /* 0x0000001fff0c7819 */ /* 0x000fe20000011415 */
[----:B------:R-:W-:-:S04]  /*d290*/  IMAD.WIDE.U32 R8, R14, UR12, R8 ;  /* 0x0000000c0e087c25 */ /* 0x000fc8000f8e0008 */
[----:B------:R-:W-:Y:S02]  /*d2a0*/  IMAD.IADD R7, R7, 0x1, R11 ;  /* 0x0000000107077824 */ /* 0x000fe400078e020b */
[----:B0-----:R-:W-:-:S04]  /*d2b0*/  @P0 IMAD.HI.U32 R25, R2, R25, RZ ;  /* 0x0000001902190227 */ /* 0x001fc800078e00ff */
[----:B------:R-:W-:Y:S02]  /*d2c0*/  IMAD.IADD R9, R9, 0x1, R13 ;  /* 0x0000000109097824 */ /* 0x000fe400078e020d */
[----:B------:R-:W-:Y:S02]  /*d2d0*/  IMAD R13, R12, UR6, RZ ;  /* 0x000000060c0d7c24 */ /* 0x000fe4000f8e02ff */
[----:B------:R-:W-:-:S04]  /*d2e0*/  IMAD.WIDE.U32 R6, R21, UR4, R6 ;  /* 0x0000000415067c25 */ /* 0x000fc8000f8e0006 */
[----:B------:R-:W-:Y:S01]  /*d2f0*/  IMAD.MOV.U32 R11, RZ, RZ, R2 ;  /* 0x000000ffff0b7224 */ /* 0x000fe200078e0002 */
[----:B-1----:R-:W-:Y:S01]  /*d300*/  @P0 SHF.R.U32.HI R11, RZ, R18, R25 ;  /* 0x00000012ff0b0219 */ /* 0x002fe20000011619 */
[----:B------:R-:W-:Y:S01]  /*d310*/  IMAD R10, R12, UR4, RZ ;  /* 0x000000040c0a7c24 */ /* 0x000fe2000f8e02ff */
[----:B------:R-:W-:Y:S01]  /*d320*/  IADD3 R6, P0, R5, R6, RZ ;  /* 0x0000000605067210 */ /* 0x000fe20007f1e0ff */
[C---:B------:R-:W-:Y:S01]  /*d330*/  IMAD R15, R21.reuse, UR7, R13 ;  /* 0x00000007150f7c24 */ /* 0x040fe2000f8e020d */
[--C-:B------:R-:W-:Y:S01]  /*d340*/  SHF.R.S32.HI R13, RZ, 0x1f, R5.reuse ;  /* 0x0000001fff0d7819 */ /* 0x100fe20000011405 */
[----:B------:R-:W-:Y:S02]  /*d350*/  IMAD.MOV R5, RZ, RZ, -R5 ;  /* 0x000000ffff057224 */ /* 0x000fe400078e0a05 */
[----:B------:R-:W-:Y:S01]  /*d360*/  IMAD R12, R21, UR5, R10 ;  /* 0x00000005150c7c24 */ /* 0x000fe2000f8e020a */
[--C-:B------:R-:W-:Y:S01]  /*d370*/  SHF.R.S32.HI R10, RZ, 0x1f, R11.reuse ;  /* 0x0000001fff0a7819 */ /* 0x100fe2000001140b */
[----:B------:R-:W-:Y:S01]  /*d380*/  IMAD.MOV R14, RZ, RZ, -R11 ;  /* 0x000000ffff0e7224 */ /* 0x000fe200078e0a0b */
[----:B------:R-:W-:Y:S01]  /*d390*/  ULDC.64 UR4, c[0x0][0xb30] ;  /* 0x0002cc0000047ab9 */ /* 0x000fe20000000a00 */
[----:B------:R-:W-:Y:S01]  /*d3a0*/  IMAD R5, R17, R5, R2 ;  /* 0x0000000511057224 */ /* 0x000fe200078e0202 */
[----:B------:R-:W-:Y:S01]  /*d3b0*/  IADD3.X R7, R13, R7, R12, P0, !PT ;  /* 0x000000070d077210 */ /* 0x000fe200007fe40c */
[----:B------:R-:W-:Y:S01]  /*d3c0*/  IMAD.WIDE.U32 R8, R21, UR6, R8 ;  /* 0x0000000615087c25 */ /* 0x000fe2000f8e0008 */
[----:B------:R-:W-:-:S03]  /*d3d0*/  ULDC.64 UR6, c[0x0][0xbc8] ;  /* 0x0002f20000067ab9 */ /* 0x000fc60000000a00 */
[----:B------:R-:W-:Y:S01]  /*d3e0*/  IMAD R13, R17, R14, R2 ;  /* 0x0000000e110d7224 */ /* 0x000fe200078e0202 */
[----:B------:R-:W-:Y:S01]  /*d3f0*/  SHF.R.S32.HI R2, RZ, 0x1f, R5 ;  /* 0x0000001fff027819 */ /* 0x000fe20000011405 */
[----:B------:R-:W-:Y:S02]  /*d400*/  IMAD R10, R10, UR4, RZ ;  /* 0x000000040a0a7c24 */ /* 0x000fe4000f8e02ff */
[----:B------:R-:W-:Y:S02]  /*d410*/  IMAD.IADD R9, R9, 0x1, R15 ;  /* 0x0000000109097824 */ /* 0x000fe400078e020f */
[C---:B------:R-:W-:Y:S01]  /*d420*/  IMAD R15, R11.reuse, UR5, R10 ;  /* 0x000000050b0f7c24 */ /* 0x040fe2000f8e020a */
[----:B------:R-:W0:Y:S01]  /*d430*/  S2UR UR5, SR_CgaCtaId ;  /* 0x00000000000579c3 */ /* 0x000e220000008800 */
[----:B------:R-:W-:Y:S01]  /*d440*/  SHF.R.S32.HI R10, RZ, 0x1f, R13 ;  /* 0x0000001fff0a7819 */ /* 0x000fe2000001140d */
[----:B------:R-:W-:Y:S02]  /*d450*/  IMAD R2, R2, UR6, RZ ;  /* 0x0000000602027c24 */ /* 0x000fe4000f8e02ff */
[----:B------:R-:W-:Y:S01]  /*d460*/  IMAD.WIDE.U32 R8, R11, UR4, R8 ;  /* 0x000000040b087c25 */ /* 0x000fe2000f8e0008 */
[----:B------:R-:W-:-:S03]  /*d470*/  UMOV UR4, 0x400 ;  /* 0x0000040000047882 */ /* 0x000fc60000000000 */
[C---:B------:R-:W-:Y:S02]  /*d480*/  IMAD R11, R5.reuse, UR7, R2 ;  /* 0x00000007050b7c24 */ /* 0x040fe4000f8e0202 */
[----:B------:R-:W-:Y:S01]  /*d490*/  IMAD.WIDE.U32 R6, R5, UR6, R6 ;  /* 0x0000000605067c25 */ /* 0x000fe2000f8e0006 */
[----:B------:R-:W-:-:S03]  /*d4a0*/  ULDC.64 UR6, c[0x0][0xba8] ;  /* 0x0002ea0000067ab9 */ /* 0x000fc60000000a00 */
[----:B------:R-:W-:Y:S01]  /*d4b0*/  IMAD.IADD R9, R9, 0x1, R15 ;  /* 0x0000000109097824 */ /* 0x000fe200078e020f */
[----:B------:R-:W-:Y:S01]  /*d4c0*/  LEA R2, P0, R6, UR6, 0x2 ;  /* 0x0000000606027c11 */ /* 0x000fe2000f8010ff */
[----:B------:R-:W-:Y:S01]  /*d4d0*/  IMAD R10, R10, UR8, RZ ;  /* 0x000000080a0a7c24 */ /* 0x000fe2000f8e02ff */
[----:B------:R-:W-:Y:S01]  /*d4e0*/  ULDC UR6, c[0x0][0xa88] ;  /* 0x0002a20000067ab9 */ /* 0x000fe20000000800 */
[----:B------:R-:W-:Y:S02]  /*d4f0*/  IMAD.IADD R7, R7, 0x1, R11 ;  /* 0x0000000107077824 */ /* 0x000fe400078e020b */
[C---:B------:R-:W-:Y:S02]  /*d500*/  IMAD R5, R13.reuse, UR9, R10 ;  /* 0x000000090d057c24 */ /* 0x040fe4000f8e020a */
[----:B------:R-:W-:Y:S01]  /*d510*/  IMAD.WIDE.U32 R8, R13, UR8, R8 ;  /* 0x000000080d087c25 */ /* 0x000fe2000f8e0008 */
[----:B------:R-:W-:Y:S01]  /*d520*/  ULDC.64 UR8, c[0x0][0xb00] ;  /* 0x0002c00000087ab9 */ /* 0x000fe20000000a00 */
[----:B------:R-:W-:Y:S01]  /*d530*/  LEA.HI.X R10, R6, UR7, R7, 0x2, P0 ;  /* 0x00000007060a7c11 */ /* 0x000fe200080f1407 */
[----:B0-----:R-:W-:Y:S01]  /*d540*/  ULEA UR4, UR5, UR4, 0x18 ;  /* 0x0000000405047291 */ /* 0x001fe2000f8ec03f */
[----:B------:R-:W-:Y:S01]  /*d550*/  IMAD.IADD R5, R9, 0x1, R5 ;  /* 0x0000000109057824 */ /* 0x000fe200078e0205 */
[----:B------:R-:W-:Y:S01]  /*d560*/  LEA R18, P1, R8, UR8, 0x2 ;  /* 0x0000000808127c11 */ /* 0x000fe2000f8210ff */
[----:B------:R-:W-:Y:S01]  /*d570*/  SHFL.IDX PT, R6, R2, RZ, 0x1c1f ;  /* 0x001c1fff02067589 */ /* 0x000fe200000e0000 */
[----:B------:R-:W-:Y:S01]  /*d580*/  IMAD R17, R17, UR6, RZ ;  /* 0x0000000611117c24 */ /* 0x000fe2000f8e02ff */
[----:B------:R-:W-:Y:S01]  /*d590*/  LOP3.LUT P0, RZ, R22, 0x3, RZ, 0xc0, !PT ;  /* 0x0000000316ff7812 */ /* 0x000fe2000780c0ff */
[----:B------:R-:W-:Y:S01]  /*d5a0*/  UIADD3 UR4, UR4, 0x16820, URZ ;  /* 0x0001682004047890 */ /* 0x000fe2000fffe03f */
[----:B------:R-:W-:Y:S01]  /*d5b0*/  LEA.HI.X R20, R8, UR9, R5, 0x2, P1 ;  /* 0x0000000908147c11 */ /* 0x000fe200088f1405 */
[----:B------:R-:W0:Y:S01]  /*d5c0*/  SHFL.IDX PT, R7, R10, RZ, 0x1c1f ;  /* 0x001c1fff0a077589 */ /* 0x000e2200000e0000 */
[-C--:B------:R-:W-:Y:S01]  /*d5d0*/  ISETP.GE.OR P1, PT, R0, R17.reuse, P0 ;  /* 0x000000110000720c */ /* 0x080fe20000726670 */
[----:B------:R-:W-:Y:S01]  /*d5e0*/  UPRMT UR4, URZ, 0x654, UR4 ;  /* 0x000006543f047896 */ /* 0x000fe20008000004 */
[-C--:B------:R-:W-:Y:S01]  /*d5f0*/  ISETP.GE.OR P0, PT, R16, R17.reuse, P0 ;  /* 0x000000111000720c */ /* 0x080fe20000706670 */
[----:B------:R-:W-:Y:S01]  /*d600*/  SHFL.IDX PT, R8, R2, 0x1, 0x1c1f ;  /* 0x003c1f0002087f89 */ /* 0x000fe200000e0000 */
[----:B------:R-:W-:-:S02]  /*d610*/  ISETP.GE.AND P2, PT, R0, R17, PT ;  /* 0x000000110000720c */ /* 0x000fc40003f46270 */
[----:B------:R-:W-:Y:S01]  /*d620*/  LOP3.LUT R5, R24, 0x7ffffffc, RZ, 0xc0, !PT ;  /* 0x7ffffffc18057812 */ /* 0x000fe200078ec0ff */
[----:B------:R-:W1:Y:S03]  /*d630*/  SHFL.IDX PT, R9, R10, 0x1, 0x1c1f ;  /* 0x003c1f000a097f89 */ /* 0x000e6600000e0000 */
[----:B------:R-:W-:Y:S01]  /*d640*/  SYNCS.ARRIVE.TRANS64.RED.A1T0 RZ, [UR4], RZ ;  /* 0x000000ffffff79a7 */ /* 0x000fe20008100404 */
[----:B------:R-:W-:Y:S01]  /*d650*/  IMAD.IADD R5, R22, 0x1, -R5 ;  /* 0x0000000116057824 */ /* 0x000fe200078e0a05 */
[----:B------:R2:W3:Y:S03]  /*d660*/  SHFL.IDX PT, R14, R18, RZ, 0x1c1f ;  /* 0x001c1fff120e7589 */ /* 0x0004e600000e0000 */
[----:B------:R-:W-:Y:S01]  /*d670*/  IMAD.SHL.U32 R19, R5, 0x2, RZ ;  /* 0x0000000205137824 */ /* 0x000fe200078e00ff */
[----:B------:R2:W4:Y:S04]  /*d680*/  SHFL.IDX PT, R15, R20, RZ, 0x1c1f ;  /* 0x001c1fff140f7589 */ /* 0x00052800000e0000 */
[----:B0-----:R2:W-:Y:S04]  /*d690*/  @!P1 ST.E desc[UR36][R6.64], R4 ;  /* 0x0000000406009985 */ /* 0x0015e8000c101924 */
[----:B-1----:R2:W-:Y:S01]  /*d6a0*/  @!P0 ST.E desc[UR36][R8.64], R3 ;  /* 0x0000000308008985 */ /* 0x0025e2000c101924 */
[----:B------:R-:W-:Y:S05]  /*d6b0*/  @P2 BRA `(.L_x_1050) ;  /* 0x0000000000b82947 */ /* 0x000fea0003800000 */
[----:B------:R-:W-:Y:S01]  /*d6c0*/  ULDC UR4, c[0x0][0xac8] ;  /* 0x0002b20000047ab9 */ /* 0x000fe20000000800 */
[C---:B------:R-:W-:Y:S01]  /*d6d0*/  VIADD R0, R19.reuse, 0x8 ;  /* 0x0000000813007836 */ /* 0x040fe20000000000 */
[C---:B------:R-:W-:Y:S01]  /*d6e0*/  ISETP.GE.AND P0, PT, R19.reuse, UR4, PT ;  /* 0x0000000413007c0c */ /* 0x040fe2000bf06270 */
[C---:B--2---:R-:W-:Y:S02]  /*d6f0*/  VIADD R4, R19.reuse, 0x10 ;  /* 0x0000001013047836 */ /* 0x044fe40000000000 */
[C---:B------:R-:W-:Y:S02]  /*d700*/  VIADD R5, R19.reuse, 0x18 ;  /* 0x0000001813057836 */ /* 0x040fe40000000000 */
[C---:B------:R-:W-:Y:S01]  /*d710*/  VIADD R6, R19.reuse, 0x20 ;  /* 0x0000002013067836 */ /* 0x040fe20000000000 */
[----:B------:R-:W-:Y:S01]  /*d720*/  ISETP.GE.AND P1, PT, R4, UR4, PT ;  /* 0x0000000404007c0c */ /* 0x000fe2000bf26270 */
[----:B------:R-:W-:Y:S01]  /*d730*/  VIADD R7, R19, 0x28 ;  /* 0x0000002813077836 */ /* 0x000fe20000000000 */
[----:B------:R-:W-:Y:S01]  /*d740*/  ISETP.GE.AND P2, PT, R5, UR4, PT ;  /* 0x0000000405007c0c */ /* 0x000fe2000bf46270 */
[C---:B------:R-:W-:Y:S01]  /*d750*/  VIADD R9, R19.reuse, 0x30 ;  /* 0x0000003013097836 */ /* 0x040fe20000000000 */
[----:B------:R-:W-:Y:S01]  /*d760*/  ISETP.GE.AND P3, PT, R6, UR4, PT ;  /* 0x0000000406007c0c */ /* 0x000fe2000bf66270 */
[----:B------:R-:W-:Y:S01]  /*d770*/  VIADD R11, R19, 0x38 ;  /* 0x00000038130b7836 */ /* 0x000fe20000000000 */
[----:B------:R-:W-:Y:S01]  /*d780*/  ISETP.GE.AND P4, PT, R7, UR4, PT ;  /* 0x0000000407007c0c */ /* 0x000fe2000bf86270 */
[----:B---34-:R-:W-:Y:S01]  /*d790*/  @!P0 IMAD.WIDE R2, R19, 0x4, R14 ;  /* 0x0000000413028825 */ /* 0x018fe200078e020e */
[----:B------:R-:W-:-:S02]  /*d7a0*/  ISETP.GE.AND P5, PT, R9, UR4, PT ;  /* 0x0000000409007c0c */ /* 0x000fc4000bfa6270 */
[----:B------:R-:W-:Y:S02]  /*d7b0*/  ISETP.GE.AND P6, PT, R11, UR4, PT ;  /* 0x000000040b007c0c */ /* 0x000fe4000bfc6270 */
[----:B------:R0:W-:Y:S01]  /*d7c0*/  @!P0 ST.E.64 desc[UR36][R2.64], R88 ;  /* 0x0000005802008985 */ /* 0x0001e2000c101b24 */
[----:B------:R-:W-:Y:S02]  /*d7d0*/  ISETP.GE.AND P0, PT, R0, UR4, PT ;  /* 0x0000000400007c0c */ /* 0x000fe4000bf06270 */
[----:B------:R-:W-:Y:S02]  /*d7e0*/  @!P1 LEA.HI R4, R4, R4, RZ, 0x1 ;  /* 0x0000000404049211 */ /* 0x000fe400078f08ff */
[----:B------:R-:W-:Y:S02]  /*d7f0*/  @!P3 LEA.HI R6, R6, R6, RZ, 0x1 ;  /* 0x000000060606b211 */ /* 0x000fe400078f08ff */
[----:B------:R-:W-:Y:S02]  /*d800*/  @!P4 LEA.HI R8, R7, R7, RZ, 0x1 ;  /* 0x000000070708c211 */ /* 0x000fe400078f08ff */
[----:B------:R-:W-:-:S02]  /*d810*/  @!P5 LEA.HI R10, R9, R9, RZ, 0x1 ;  /* 0x00000009090ad211 */ /* 0x000fc400078f08ff */
[----:B------:R-:W-:Y:S02]  /*d820*/  @!P6 LEA.HI R12, R11, R11, RZ, 0x1 ;  /* 0x0000000b0b0ce211 */ /* 0x000fe400078f08ff */
[----:B------:R-:W-:Y:S02]  /*d830*/  @!P3 LOP3.LUT R9, R6, 0xfffffffe, RZ, 0xc0, !PT ;  /* 0xfffffffe0609b812 */ /* 0x000fe400078ec0ff */
[----:B------:R-:W-:Y:S02]  /*d840*/  @!P0 LEA.HI R0, R0, R0, RZ, 0x1 ;  /* 0x0000000000008211 */ /* 0x000fe400078f08ff */
[----:B0-----:R-:W-:Y:S02]  /*d850*/  @!P2 LEA.HI R2, R5, R5, RZ, 0x1 ;  /* 0x000000050502a211 */ /* 0x001fe400078f08ff */
[----:B------:R-:W-:Y:S02]  /*d860*/  @!P0 LOP3.LUT R3, R0, 0xfffffffe, RZ, 0xc0, !PT ;  /* 0xfffffffe00038812 */ /* 0x000fe400078ec0ff */
[----:B------:R-:W-:-:S02]  /*d870*/  @!P1 LOP3.LUT R5, R4, 0xfffffffe, RZ, 0xc0, !PT ;  /* 0xfffffffe04059812 */ /* 0x000fc400078ec0ff */
[----:B------:R-:W-:Y:S01]  /*d880*/  @!P2 LOP3.LUT R7, R2, 0xfffffffe, RZ, 0xc0, !PT ;  /* 0xfffffffe0207a812 */ /* 0x000fe200078ec0ff */
[--C-:B------:R-:W-:Y:S01]  /*d890*/  @!P0 IMAD.WIDE R2, R3, 0x4, R14.reuse ;  /* 0x0000000403028825 */ /* 0x100fe200078e020e */
[----:B------:R-:W-:Y:S02]  /*d8a0*/  @!P4 LOP3.LUT R11, R8, 0xfffffffe, RZ, 0xc0, !PT ;  /* 0xfffffffe080bc812 */ /* 0x000fe400078ec0ff */
[----:B------:R-:W-:Y:S01]  /*d8b0*/  @!P5 LOP3.LUT R13, R10, 0xfffffffe, RZ, 0xc0, !PT ;  /* 0xfffffffe0a0dd812 */ /* 0x000fe200078ec0ff */
[--C-:B------:R-:W-:Y:S01]  /*d8c0*/  @!P1 IMAD.WIDE R4, R5, 0x4, R14.reuse ;  /* 0x0000000405049825 */ /* 0x100fe200078e020e */
[----:B------:R-:W-:Y:S01]  /*d8d0*/  @!P6 LOP3.LUT R21, R12, 0xfffffffe, RZ, 0xc0, !PT ;  /* 0xfffffffe0c15e812 */ /* 0x000fe200078ec0ff */
[----:B------:R0:W-:Y:S02]  /*d8e0*/  @!P0 ST.E.64 desc[UR36][R2.64], R92 ;  /* 0x0000005c02008985 */ /* 0x0001e4000c101b24 */
[--C-:B------:R-:W-:Y:S02]  /*d8f0*/  @!P2 IMAD.WIDE R6, R7, 0x4, R14.reuse ;  /* 0x000000040706a825 */ /* 0x100fe400078e020e */
[----:B------:R0:W-:Y:S02]  /*d900*/  @!P1 ST.E.64 desc[UR36][R4.64], R96 ;  /* 0x0000006004009985 */ /* 0x0001e4000c101b24 */
[----:B------:R-:W-:-:S02]  /*d910*/  @!P3 IMAD.WIDE R8, R9, 0x4, R14 ;  /* 0x000000040908b825 */ /* 0x000fc400078e020e */
[----:B------:R0:W-:Y:S02]  /*d920*/  @!P2 ST.E.64 desc[UR36][R6.64], R100 ;  /* 0x000000640600a985 */ /* 0x0001e4000c101b24 */
[--C-:B------:R-:W-:Y:S02]  /*d930*/  @!P4 IMAD.WIDE R10, R11, 0x4, R14.reuse ;  /* 0x000000040b0ac825 */ /* 0x100fe400078e020e */
[----:B------:R0:W-:Y:S02]  /*d940*/  @!P3 ST.E.64 desc[UR36][R8.64], R104 ;  /* 0x000000680800b985 */ /* 0x0001e4000c101b24 */
[--C-:B------:R-:W-:Y:S02]  /*d950*/  @!P5 IMAD.WIDE R12, R13, 0x4, R14.reuse ;  /* 0x000000040d0cd825 */ /* 0x100fe400078e020e */
[----:B------:R0:W-:Y:S02]  /*d960*/  @!P4 ST.E.64 desc[UR36][R10.64], R108 ;  /* 0x0000006c0a00c985 */ /* 0x0001e4000c101b24 */
[----:B------:R-:W-:-:S02]  /*d970*/  @!P6 IMAD.WIDE R14, R21, 0x4, R14 ;  /* 0x00000004150ee825 */ /* 0x000fc400078e020e */
[----:B------:R0:W-:Y:S04]  /*d980*/  @!P5 ST.E.64 desc[UR36][R12.64], R112 ;  /* 0x000000700c00d985 */ /* 0x0001e8000c101b24 */
[----:B------:R0:W-:Y:S02]  /*d990*/  @!P6 ST.E.64 desc[UR36][R14.64], R116 ;  /* 0x000000740e00e985 */ /* 0x0001e4000c101b24 */
.L_x_1050:
[----:B------:R-:W-:Y:S05]  /*d9a0*/  BSYNC B0 ;  /* 0x0000000000007941 */ /* 0x000fea0003800000 */
.L_x_1049:
[----:B------:R-:W-:Y:S01]  /*d9b0*/  ISETP.GE.AND P0, PT, R16, R17, PT ;  /* 0x000000111000720c */ /* 0x000fe20003f06270 */
[----:B0-----:R0:W1:Y:S04]  /*d9c0*/  SHFL.IDX PT, R13, R20, 0x1, 0x1c1f ;  /* 0x003c1f00140d7f89 */ /* 0x00106800000e0000 */
[----:B------:R0:W0:Y:S08]  /*d9d0*/  SHFL.IDX PT, R12, R18, 0x1, 0x1c1f ;  /* 0x003c1f00120c7f89 */ /* 0x00003000000e0000 */
[----:B------:R-:W-:Y:S05]  /*d9e0*/  @P0 BRA `(.L_x_961) ;  /* 0x0000004400c40947 */ /* 0x000fea0003800000 */
[C---:B------:R-:W-:Y:S01]  /*d9f0*/  VIADD R0, R19.reuse, 0x8 ;  /* 0x0000000813007836 */ /* 0x040fe20000000000 */
[----:B------:R-:W-:Y:S01]  /*da00*/  ULDC UR4, c[0x0][0xac8] ;  /* 0x0002b20000047ab9 */ /* 0x000fe20000000800 */
[C---:B--2---:R-:W-:Y:S01]  /*da10*/  VIADD R6, R19.reuse, 0x10 ;  /* 0x0000001013067836 */ /* 0x044fe20000000000 */
[C---:B------:R-:W-:Y:S01]  /*da20*/  ISETP.GE.AND P0, PT, R19.reuse, UR4, PT ;  /* 0x0000000413007c0c */ /* 0x040fe2000bf06270 */
[C---:B------:R-:W-:Y:S01]  /*da30*/  VIADD R7, R19.reuse, 0x18 ;  /* 0x0000001813077836 */ /* 0x040fe20000000000 */
[----:B------:R-:W-:Y:S01]  /*da40*/  ISETP.GE.AND P1, PT, R0, UR4, PT ;  /* 0x0000000400007c0c */ /* 0x000fe2000bf26270 */
        /* <DEDUP_REMOVED lines=8> */
[C---:B01----:R-:W-:Y:S02]  /*dad0*/  @!P0 IMAD.WIDE R2, R19.reuse, 0x4, R12 ;  /* 0x0000000413028825 */ /* 0x043fe400078e020c */
[----:B------:R-:W-:Y:S02]  /*dae0*/  @!P1 LEA.HI R0, R0, R0, RZ, 0x1 ;  /* 0x0000000000009211 */ /* 0x000fe400078f08ff */
[----:B------:R-:W-:Y:S01]  /*daf0*/  @!P2 LEA.HI R6, R6, R6, RZ, 0x1 ;  /* 0x000000060606a211 */ /* 0x000fe200078f08ff */
[----:B------:R0:W-:Y:S01]  /*db00*/  @!P0 ST.E.64 desc[UR36][R2.64], R90 ;  /* 0x0000005a02008985 */ /* 0x0001e2000c101b24 */
[----:B------:R-:W-:Y:S01]  /*db10*/  @!P1 LOP3.LUT R5, R0, 0xfffffffe, RZ, 0xc0, !PT ;  /* 0xfffffffe00059812 */ /* 0x000fe200078ec0ff */
[----:B------:R-:W-:Y:S01]  /*db20*/  VIADD R19, R19, 0x38 ;  /* 0x0000003813137836 */ /* 0x000fe20000000000 */
[----:B------:R-:W-:-:S02]  /*db30*/  @!P3 LEA.HI R0, R7, R7, RZ, 0x1 ;  /* 0x000000070700b211 */ /* 0x000fc400078f08ff */
[----:B------:R-:W-:Y:S01]  /*db40*/  @!P4 LEA.HI R8, R8, R8, RZ, 0x1 ;  /* 0x000000080808c211 */ /* 0x000fe200078f08ff */
[--C-:B------:R-:W-:Y:S01]  /*db50*/  @!P1 IMAD.WIDE R4, R5, 0x4, R12.reuse ;  /* 0x0000000405049825 */ /* 0x100fe200078e020c */
[----:B------:R-:W-:Y:S02]  /*db60*/  @!P5 LEA.HI R10, R9, R9, RZ, 0x1 ;  /* 0x00000009090ad211 */ /* 0x000fe400078f08ff */
[----:B---3--:R-:W-:Y:S02]  /*db70*/  @!P6 LEA.HI R14, R11, R11, RZ, 0x1 ;  /* 0x0000000b0b0ee211 */ /* 0x008fe400078f08ff */
[----:B------:R-:W-:Y:S01]  /*db80*/  @!P2 LOP3.LUT R7, R6, 0xfffffffe, RZ, 0xc0, !PT ;  /* 0xfffffffe0607a812 */ /* 0x000fe200078ec0ff */
[----:B------:R1:W-:Y:S01]  /*db90*/  @!P1 ST.E.64 desc[UR36][R4.64], R94 ;  /* 0x0000005e04009985 */ /* 0x0003e2000c101b24 */
[----:B------:R-:W-:Y:S02]  /*dba0*/  @!P3 LOP3.LUT R9, R0, 0xfffffffe, RZ, 0xc0, !PT ;  /* 0xfffffffe0009b812 */ /* 0x000fe400078ec0ff */
[----:B------:R-:W-:Y:S01]  /*dbb0*/  @!P4 LOP3.LUT R11, R8, 0xfffffffe, RZ, 0xc0, !PT ;  /* 0xfffffffe080bc812 */ /* 0x000fe200078ec0ff */
[----:B0-----:R-:W-:Y:S01]  /*dbc0*/  @!P2 IMAD.WIDE R2, R7, 0x4, R12 ;  /* 0x000000040702a825 */ /* 0x001fe200078e020c */
[----:B----4-:R-:W-:-:S02]  /*dbd0*/  @!P5 LOP3.LUT R15, R10, 0xfffffffe, RZ, 0xc0, !PT ;  /* 0xfffffffe0a0fd812 */ /* 0x010fc400078ec0ff */
[----:B------:R-:W-:Y:S01]  /*dbe0*/  @!P6 LOP3.LUT R17, R14, 0xfffffffe, RZ, 0xc0, !PT ;  /* 0xfffffffe0e11e812 */ /* 0x000fe200078ec0ff */
[--C-:B------:R-:W-:Y:S01]  /*dbf0*/  @!P4 IMAD.WIDE R6, R11, 0x4, R12.reuse ;  /* 0x000000040b06c825 */ /* 0x100fe200078e020c */
[----:B------:R0:W-:Y:S01]  /*dc00*/  @!P2 ST.E.64 desc[UR36][R2.64], R98 ;  /* 0x000000620200a985 */ /* 0x0001e2000c101b24 */
[----:B------:R-:W-:Y:S02]  /*dc10*/  ISETP.GE.AND P0, PT, R19, UR4, PT ;  /* 0x0000000413007c0c */ /* 0x000fe4000bf06270 */
[----:B------:R-:W-:-:S04]  /*dc20*/  @!P6 IMAD.WIDE R10, R17, 0x4, R12 ;  /* 0x00000004110ae825 */ /* 0x000fc800078e020c */
[----:B-1----:R-:W-:-:S04]  /*dc30*/  @!P3 IMAD.WIDE R4, R9, 0x4, R12 ;  /* 0x000000040904b825 */ /* 0x002fc800078e020c */
[----:B------:R-:W-:Y:S01]  /*dc40*/  @!P5 IMAD.WIDE R8, R15, 0x4, R12 ;  /* 0x000000040f08d825 */ /* 0x000fe200078e020c */
[----:B------:R0:W-:Y:S04]  /*dc50*/  @!P3 ST.E.64 desc[UR36][R4.64], R102 ;  /* 0x000000660400b985 */ /* 0x0001e8000c101b24 */
[----:B------:R0:W-:Y:S04]  /*dc60*/  @!P4 ST.E.64 desc[UR36][R6.64], R106 ;  /* 0x0000006a0600c985 */ /* 0x0001e8000c101b24 */
[----:B------:R0:W-:Y:S04]  /*dc70*/  @!P5 ST.E.64 desc[UR36][R8.64], R110 ;  /* 0x0000006e0800d985 */ /* 0x0001e8000c101b24 */
[----:B------:R0:W-:Y:S01]  /*dc80*/  @!P6 ST.E.64 desc[UR36][R10.64], R114 ;  /* 0x000000720a00e985 */ /* 0x0001e2000c101b24 */
[----:B------:R-:W-:Y:S05]  /*dc90*/  @P0 BRA `(.L_x_961) ;  /* 0x0000004400180947 */ /* 0x000fea0003800000 */
[----:B------:R-:W-:-:S04]  /*dca0*/  LEA.HI R19, R19, R19, RZ, 0x1 ;  /* 0x0000001313137211 */ /* 0x000fc800078f08ff */
[----:B0-----:R-:W-:-:S05]  /*dcb0*/  LOP3.LUT R3, R19, 0xfffffffe, RZ, 0xc0, !PT ;  /* 0xfffffffe13037812 */ /* 0x001fca00078ec0ff */
[----:B------:R-:W-:-:S05]  /*dcc0*/  IMAD.WIDE R2, R3, 0x4, R12 ;  /* 0x0000000403027825 */ /* 0x000fca00078e020c */
[----:B------:R0:W-:Y:S01]  /*dcd0*/  ST.E.64 desc[UR36][R2.64], R118 ;  /* 0x0000007602007985 */ /* 0x0001e2000c101b24 */
[----:B------:R-:W-:Y:S05]  /*dce0*/  BRA `(.L_x_961) ;  /* 0x0000004400047947 */ /* 0x000fea0003800000 */
.L_x_1048:
[----:B------:R-:W-:-:S05]  /*dcf0*/  VIADD R0, R23, 0xffffff80 ;  /* 0xffffff8017007836 */ /* 0x000fca0000000000 */
[----:B------:R-:W-:-:S13]  /*dd00*/  ISETP.GT.AND P0, PT, R0, 0xbf, PT ;  /* 0x000000bf0000780c */ /* 0x000fda0003f04270 */
[----:B------:R-:W-:Y:S05]  /*dd10*/  @P0 BRA `(.L_x_961) ;  /* 0x0000004000f80947 */ /* 0x000fea0003800000 */
[----:B------:R-:W0:Y:S01]  /*dd20*/  S2R R0, SR_CTAID.X ;  /* 0x0000000000007919 */ /* 0x000e220000002500 */
[----:B------:R-:W1:Y:S01]  /*dd30*/  LDC R7, c[0x0][0xbe8] ;  /* 0x0002fa00ff077b82 */ /* 0x000e620000000800 */
[----:B------:R-:W-:Y:S01]  /*dd40*/  ULDC UR4, c[0x0][0xa88] ;  /* 0x0002a20000047ab9 */ /* 0x000fe20000000800 */
[----:B0-----:R-:W-:Y:S02]  /*dd50*/  IMAD R23, R0, 0xc0, R23 ;  /* 0x000000c000177824 */ /* 0x001fe400078e0217 */
[----:B-1----:R-:W-:Y:S02]  /*dd60*/  IMAD R0, R7, UR4, RZ ;  /* 0x0000000407007c24 */ /* 0x002fe4000f8e02ff */
[----:B------:R-:W-:-:S05]  /*dd70*/  VIADD R23, R23, 0xffffff80 ;  /* 0xffffff8017177836 */ /* 0x000fca0000000000 */
[----:B------:R-:W-:-:S13]  /*dd80*/  ISETP.GE.AND P0, PT, R23, R0, PT ;  /* 0x000000001700720c */ /* 0x000fda0003f06270 */
[----:B------:R-:W-:Y:S05]  /*dd90*/  @P0 BRA `(.L_x_961) ;  /* 0x0000004000d80947 */ /* 0x000fea0003800000 */
[----:B------:R-:W-:Y:S01]  /*dda0*/  ISETP.NE.AND P0, PT, R7, 0x1, PT ;  /* 0x000000010700780c */ /* 0x000fe20003f05270 */
[----:B------:R-:W0:Y:S01]  /*ddb0*/  S2UR UR7, SR_CTAID.Z ;  /* 0x00000000000779c3 */ /* 0x000e220000002700 */
[----:B------:R-:W-:Y:S02]  /*ddc0*/  USHF.R.S32.HI UR6, URZ, 0x1f, UR39 ;  /* 0x0000001f3f067899 */ /* 0x000fe40008011427 */
[----:B------:R-:W-:Y:S01]  /*ddd0*/  IMAD R4, RZ, RZ, -UR39 ;  /* 0x80000027ff047e24 */ /* 0x000fe2000f8e02ff */
        /* <DEDUP_REMOVED lines=44> */
.L_x_959:
        /* <DEDUP_REMOVED lines=18> */
.L_x_1051:
[----:B------:R-:W-:Y:S01]  /*e1c0*/  ULDC UR7, c[0x0][0xc50] ;  /* 0x0003140000077ab9 */ /* 0x000fe20000000800 */
[----:B------:R-:W-:Y:S01]  /*e1d0*/  UMOV UR42, UR6 ;  /* 0x00000006002a7c82 */ /* 0x000fe20008000000 */
[----:B------:R-:W-:-:S11]  /*e1e0*/  UISETP.NE.AND UP0, UPT, UR7, 0x1, UPT ;  /* 0x000000010700788c */ /* 0x000fd6000bf05270 */
[----:B------:R-:W-:Y:S01]  /*e1f0*/  @UP0 ULDC UR4, c[0x0][0xc54] ;  /* 0x0003150000040ab9 */ /* 0x000fe20000000800 */
[----:B------:R-:W-:Y:S01]  /*e200*/  @UP0 ULDC UR8, c[0x0][0xc58] ;  /* 0x0003160000080ab9 */ /* 0x000fe20000000800 */
[----:B------:R-:W-:-:S04]  /*e210*/  UIMAD.WIDE.U32 UR4, UR6, UR4, URZ ;  /* 0x00000004060472a5 */ /* 0x000fc8000f8e003f */
[----:B------:R-:W-:-:S12]  /*e220*/  @UP0 USHF.R.U32.HI UR42, URZ, UR8, UR5 ;  /* 0x000000083f2a0299 */ /* 0x000fd80008011605 */
.L_x_1052:
[----:B------:R-:W-:Y:S01]  /*e230*/  ISETP.GE.AND P0, PT, R25, RZ, PT ;  /* 0x000000ff1900720c */ /* 0x000fe20003f06270 */
[----:B------:R-:W-:Y:S01]  /*e240*/  UIADD3 UR47, -UR42, URZ, URZ ;  /* 0x0000003f2a2f7290 */ /* 0x000fe2000fffe13f */
[----:B------:R-:W-:Y:S02]  /*e250*/  IMAD.MOV.U32 R0, RZ, RZ, 0x1 ;  /* 0x00000001ff007424 */ /* 0x000fe400078e00ff */
[----:B------:R-:W-:Y:S01]  /*e260*/  IMAD.MOV.U32 R2, RZ, RZ, RZ ;  /* 0x000000ffff027224 */ /* 0x000fe200078e00ff */
[----:B------:R-:W-:Y:S01]  /*e270*/  UIMAD UR47, UR7, UR47, UR6 ;  /* 0x0000002f072f72a4 */ /* 0x000fe2000f8e0206 */
[----:B------:R-:W-:-:S07]  /*e280*/  IMAD.MOV.U32 R10, RZ, RZ, 0x1 ;  /* 0x00000001ff0a7424 */ /* 0x000fce00078e00ff */
[----:B------:R-:W-:Y:S05]  /*e290*/  @!P0 BRA `(.L_x_1053) ;  /* 0x0000003800d88947 */ /* 0x000fea0003800000 */
[----:B------:R-:W0:Y:S01]  /*e2a0*/  LDC.64 R2, c[0x0][0xa28] ;  /* 0x00028a00ff027b82 */ /* 0x000e220000000a00 */
[----:B------:R-:W-:Y:S01]  /*e2b0*/  IMAD.MOV.U32 R24, RZ, RZ, RZ ;  /* 0x000000ffff187224 */ /* 0x000fe200078e00ff */
[----:B------:R-:W-:Y:S01]  /*e2c0*/  ULDC.64 UR4, c[0x0][0x418] ;  /* 0x0001060000047ab9 */ /* 0x000fe20000000a00 */
[----:B------:R-:W-:Y:S01]  /*e2d0*/  ULDC UR6, c[0x0][0x448] ;  /* 0x0001120000067ab9 */ /* 0x000fe20000000800 */
[----:B------:R-:W-:Y:S01]  /*e2e0*/  ULDC UR10, c[0x0][0x2f0] ;  /* 0x0000bc00000a7ab9 */ /* 0x000fe20000000800 */
[----:B------:R-:W-:Y:S01]  /*e2f0*/  ULDC UR11, c[0x0][0x288] ;  /* 0x0000a200000b7ab9 */ /* 0x000fe20000000800 */
[----:B0-----:R-:W-:-:S04]  /*e300*/  ISETP.NE.U32.AND P0, PT, R2, RZ, PT ;  /* 0x000000ff0200720c */ /* 0x001fc80003f05070 */
[----:B------:R-:W-:-:S13]  /*e310*/  ISETP.NE.AND.EX P0, PT, R3, RZ, PT, P0 ;  /* 0x000000ff0300720c */ /* 0x000fda0003f05300 */
[----:B------:R-:W0:Y:S02]  /*e320*/  @P0 LDC.64 R2, c[0x0][0xa28] ;  /* 0x00028a00ff020b82 */ /* 0x000e240000000a00 */
[----:B0-----:R-:W-:-:S05]  /*e330*/  @P0 IMAD.WIDE R2, R25, 0x4, R2 ;  /* 0x0000000419020825 */ /* 0x001fca00078e0202 */
[----:B------:R0:W5:Y:S01]  /*e340*/  @P0 LDG.E R24, desc[UR36][R2.64] ;  /* 0x0000002402180981 */ /* 0x000162000c1e1900 */
[----:B------:R-:W1:Y:S01]  /*e350*/  S2UR UR43, SR_CTAID.X ;  /* 0x00000000002b79c3 */ /* 0x000e620000002500 */
[----:B------:R-:W-:Y:S02]  /*e360*/  UISETP.NE.U32.AND UP0, UPT, UR4, URZ, UPT ;  /* 0x0000003f0400728c */ /* 0x000fe4000bf05070 */
[----:B------:R-:W-:Y:S02]  /*e370*/  UISETP.NE.AND UP1, UPT, UR6, 0x1, UPT ;  /* 0x000000010600788c */ /* 0x000fe4000bf25270 */
[----:B------:R-:W-:Y:S01]  /*e380*/  UISETP.NE.AND.EX UP0, UPT, UR5, URZ, UPT, UP0 ;  /* 0x0000003f0500728c */ /* 0x000fe2000bf05300 */
[----:B------:R-:W-:Y:S02]  /*e390*/  ULDC UR6, c[0x0][0x424] ;  /* 0x0001090000067ab9 */ /* 0x000fe40000000800 */
[----:B------:R-:W-:Y:S01]  /*e3a0*/  ULDC.64 UR4, c[0x0][0x9e0] ;  /* 0x0002780000047ab9 */ /* 0x000fe20000000a00 */
[----:B------:R-:W-:-:S02]  /*e3b0*/  USEL UR9, UR6, 0x1, UP0 ;  /* 0x0000000106097887 */ /* 0x000fc40008000000 */
[----:B------:R-:W-:Y:S02]  /*e3c0*/  UISETP.GE.AND UP0, UPT, UR5, 0x1, UPT ;  /* 0x000000010500788c */ /* 0x000fe4000bf06270 */
[----:B------:R-:W-:Y:S01]  /*e3d0*/  UIMAD UR50, UR9, UR10, URZ ;  /* 0x0000000a093272a4 */ /* 0x000fe2000f8e023f */
[----:B------:R-:W-:Y:S01]  /*e3e0*/  @UP1 ULDC UR7, c[0x0][0x44c] ;  /* 0x0001130000071ab9 */ /* 0x000fe20000000800 */
[----:B------:R-:W-:Y:S02]  /*e3f0*/  UIMAD UR9, UR9, UR10, 0x7f ;  /* 0x0000007f090974a4 */ /* 0x000fe4000f8e020a */
[----:B------:R-:W-:Y:S01]  /*e400*/  PLOP3.LUT P1, PT, PT, PT, UP0, 0x80, 0x0 ;  /* 0x000000000000781c */ /* 0x000fe20003f2f008 */
[----:B------:R-:W-:Y:S01]  /*e410*/  @UP1 ULDC UR12, c[0x0][0x450] ;  /* 0x00011400000c1ab9 */ /* 0x000fe20000000800 */
[----:B------:R-:W-:Y:S02]  /*e420*/  UP2UR UR51, UPR, URZ, 0x2 ;  /* 0x000000023f337883 */ /* 0x000fe40008000000 */
[----:B-1----:R-:W-:-:S04]  /*e430*/  UIMAD UR43, UR43, 0xc0, URZ ;  /* 0x000000c02b2b78a4 */ /* 0x002fc8000f8e023f */
[----:B------:R-:W-:-:S04]  /*e440*/  UIADD3 UR8, UR43, 0xbf, URZ ;  /* 0x000000bf2b087890 */ /* 0x000fc8000fffe03f */
[----:B------:R-:W-:Y:S02]  /*e450*/  UIMAD.WIDE.U32 UR6, UR8, UR7, URZ ;  /* 0x00000007080672a5 */ /* 0x000fe4000f8e003f */
[----:B------:R-:W-:Y:S02]  /*e460*/  UIADD3 UR6, UR50, 0x1, -UR11 ;  /* 0x0000000132067890 */ /* 0x000fe4000fffe80b */
[----:B------:R-:W-:Y:S02]  /*e470*/  @UP1 USHF.R.U32.HI UR8, URZ, UR12, UR7 ;  /* 0x0000000c3f081299 */ /* 0x000fe40008011607 */
[----:B------:R-:W-:Y:S02]  /*e480*/  USHF.R.S32.HI UR7, URZ, 0x1f, UR9 ;  /* 0x0000001f3f077899 */ /* 0x000fe40008011409 */
[----:B------:R-:W-:Y:S02]  /*e490*/  UIADD3 UR6, UR6, UR8, URZ ;  /* 0x0000000806067290 */ /* 0x000fe4000fffe03f */
[----:B------:R-:W-:-:S02]  /*e4a0*/  ULEA.HI UR7, UR7, UR9, URZ, 0x7 ;  /* 0x0000000907077291 */ /* 0x000fc4000f8f383f */
[----:B------:R-:W-:Y:S02]  /*e4b0*/  UIADD3 UR4, UR6, UR4, URZ ;  /* 0x0000000406047290 */ /* 0x000fe4000fffe03f */
[----:B------:R-:W-:Y:S01]  /*e4c0*/  USHF.R.S32.HI UR44, URZ, 0x7, UR7 ;  /* 0x000000073f2c7899 */ /* 0x000fe20008011407 */
[----:B0-----:R-:W-:Y:S11]  /*e4d0*/  @!P1 BRA `(.L_x_1054) ;  /* 0x0000000000449947 */ /* 0x001ff60003800000 */
        /* <DEDUP_REMOVED lines=10> */
.L_x_1055:
[----:B------:R-:W-:-:S11]  /*e580*/  UISETP.NE.AND UP0, UPT, UR5, 0x1, UPT ;  /* 0x000000010500788c */ /* 0x000fd6000bf05270 */
[----:B------:R-:W-:Y:S02]  /*e590*/  @UP0 ULDC.64 UR12, c[0x0][0x9e8] ;  /* 0x00027a00000c0ab9 */ /* 0x000fe40000000a00 */
[----:B------:R-:W-:-:S04]  /*e5a0*/  UIMAD.WIDE.U32 UR6, UR8, UR12, URZ ;  /* 0x0000000c080672a5 */ /* 0x000fc8000f8e003f */
[----:B------:R-:W-:-:S12]  /*e5b0*/  @UP0 USHF.R.U32.HI UR8, URZ, UR13, UR7 ;  /* 0x0000000d3f080299 */ /* 0x000fd80008011607 */
.L_x_1056:
[----:B------:R-:W-:-:S04]  /*e5c0*/  UIMAD UR8, UR8, UR5, UR5 ;  /* 0x00000005080872a4 */ /* 0x000fc8000f8e0205 */
[----:B------:R-:W-:-:S04]  /*e5d0*/  UISETP.LT.AND UP0, UPT, UR4, UR8, UPT ;  /* 0x000000080400728c */ /* 0x000fc8000bf01270 */
[----:B------:R-:W-:-:S12]  /*e5e0*/  USEL UR4, UR4, UR8, UP0 ;  /* 0x0000000804047287 */ /* 0x000fd80008000000 */
.L_x_1054:
[----:B------:R-:W-:Y:S02]  /*e5f0*/  UISETP.NE.AND UP0, UPT, UR51, URZ, UPT ;  /* 0x0000003f3300728c */ /* 0x000fe4000bf05270 */
[----:B------:R-:W-:-:S04]  /*e600*/  UIADD3 UR4, UR4, 0x7f, URZ ;  /* 0x0000007f04047890 */ /* 0x000fc8000fffe03f */
[----:B------:R-:W-:-:S04]  /*e610*/  USHF.R.S32.HI UR8, URZ, 0x1f, UR4 ;  /* 0x0000001f3f087899 */ /* 0x000fc80008011404 */
[----:B------:R-:W-:Y:S01]  /*e620*/  ULEA.HI UR8, UR8, UR4, URZ, 0x7 ;  /* 0x0000000408087291 */ /* 0x000fe2000f8f383f */
[----:B------:R-:W-:Y:S01]  /*e630*/  @UP0 ULDC UR6, c[0x0][0x44c] ;  /* 0x0001130000060ab9 */ /* 0x000fe20000000800 */
[----:B------:R-:W-:Y:S01]  /*e640*/  @UP0 ULDC UR9, c[0x0][0x450] ;  /* 0x0001140000090ab9 */ /* 0x000fe20000000800 */
[----:B------:R-:W-:Y:S02]  /*e650*/  UIMAD.WIDE.U32 UR6, UR43, UR6, URZ ;  /* 0x000000062b0672a5 */ /* 0x000fe4000f8e003f */
[----:B------:R-:W-:Y:S01]  /*e660*/  UMOV UR4, UR43 ;  /* 0x0000002b00047c82 */ /* 0x000fe20008000000 */
[----:B------:R-:W-:Y:S02]  /*e670*/  USHF.R.S32.HI UR45, URZ, 0x7, UR8 ;  /* 0x000000073f2d7899 */ /* 0x000fe40008011408 */
[----:B------:R-:W-:Y:S02]  /*e680*/  @UP0 USHF.R.U32.HI UR4, URZ, UR9, UR7 ;  /* 0x000000093f040299 */ /* 0x000fe40008011607 */
[----:B------:R-:W-:-:S02]  /*e690*/  UISETP.LT.AND UP0, UPT, UR44, UR45, UPT ;  /* 0x0000002d2c00728c */ /* 0x000fc4000bf01270 */
[----:B------:R-:W-:Y:S01]  /*e6a0*/  UIADD3 UR4, UR4, -UR11, UR50 ;  /* 0x8000000b04047290 */ /* 0x000fe2000fffe032 */
[----:B------:R-:W-:Y:S01]  /*e6b0*/  ULDC UR8, c[0x0][0x9dc] ;  /* 0x0002770000087ab9 */ /* 0x000fe20000000800 */
[----:B------:R-:W-:Y:S02]  /*e6c0*/  USEL UR12, UR44, UR45, UP0 ;  /* 0x0000002d2c0c7287 */ /* 0x000fe40008000000 */
[----:B------:R-:W-:Y:S01]  /*e6d0*/  UIADD3 UR8, UR4, -UR8, URZ ;  /* 0x8000000804087290 */ /* 0x000fe2000fffe03f */
[----:B------:R-:W-:Y:S11]  /*e6e0*/  @!P1 BRA `(.L_x_1057) ;  /* 0x0000000000449947 */ /* 0x000ff60003800000 */
        /* <DEDUP_REMOVED lines=10> */
.L_x_1058:
[----:B------:R-:W-:-:S11]  /*e790*/  UISETP.NE.AND UP0, UPT, UR5, 0x1, UPT ;  /* 0x000000010500788c */ /* 0x000fd6000bf05270 */
[----:B------:R-:W-:Y:S02]  /*e7a0*/  @UP0 ULDC.64 UR10, c[0x0][0x9e8] ;  /* 0x00027a00000a0ab9 */ /* 0x000fe40000000a00 */
[----:B------:R-:W-:-:S04]  /*e7b0*/  UIMAD.WIDE.U32 UR6, UR4, UR10, URZ ;  /* 0x0000000a040672a5 */ /* 0x000fc8000f8e003f */
[----:B------:R-:W-:-:S12]  /*e7c0*/  @UP0 USHF.R.U32.HI UR4, URZ, UR11, UR7 ;  /* 0x0000000b3f040299 */ /* 0x000fd80008011607 */
.L_x_1059:
[----:B------:R-:W-:-:S04]  /*e7d0*/  UIMAD UR4, UR4, UR5, URZ ;  /* 0x00000005040472a4 */ /* 0x000fc8000f8e023f */
[----:B------:R-:W-:-:S04]  /*e7e0*/  UISETP.LT.AND UP0, UPT, UR8, UR4, UPT ;  /* 0x000000040800728c */ /* 0x000fc8000bf01270 */
[----:B------:R-:W-:-:S12]  /*e7f0*/  USEL UR8, UR8, UR4, !UP0 ;  /* 0x0000000408087287 */ /* 0x000fd8000c000000 */
.L_x_1057:
[----:B------:R-:W-:Y:S02]  /*e800*/  USHF.R.S32.HI UR4, URZ, 0x1f, UR8 ;  /* 0x0000001f3f047899 */ /* 0x000fe40008011408 */
[----:B------:R-:W-:Y:S02]  /*e810*/  USHF.R.U32.HI UR9, URZ, 0x10, UR47 ;  /* 0x000000103f097899 */ /* 0x000fe4000801162f */
[----:B------:R-:W-:Y:S02]  /*e820*/  ULEA.HI UR4, UR4, UR8, URZ, 0x7 ;  /* 0x0000000804047291 */ /* 0x000fe4000f8f383f */
[----:B------:R-:W-:Y:S02]  /*e830*/  ULOP3.LUT UR47, UR47, 0xffff, URZ, 0xc0, !UPT ;  /* 0x0000ffff2f2f7892 */ /* 0x000fe4000f8ec03f */
[----:B------:R-:W-:Y:S01]  /*e840*/  USHF.R.S32.HI UR4, URZ, 0x7, UR4 ;  /* 0x000000073f047899 */ /* 0x000fe20008011404 */
[----:B------:R-:W-:-:S03]  /*e850*/  UMOV UR39, URZ ;  /* 0x0000003f00277c82 */ /* 0x000fc60008000000 */
[----:B------:R-:W-:-:S04]  /*e860*/  UISETP.LT.AND UP0, UPT, URZ, UR4, UPT ;  /* 0x000000043f00728c */ /* 0x000fc8000bf01270 */
[----:B------:R-:W-:Y:S02]  /*e870*/  USEL UR46, URZ, UR4, !UP0 ;  /* 0x000000043f2e7287 */ /* 0x000fe4000c000000 */
[----:B------:R-:W-:Y:S02]  /*e880*/  UISETP.NE.AND UP0, UPT, UR9, URZ, UPT ;  /* 0x0000003f0900728c */ /* 0x000fe4000bf05270 */
[----:B------:R-:W-:-:S06]  /*e890*/  UISETP.GT.AND UP1, UPT, UR12, UR46, UPT ;  /* 0x0000002e0c00728c */ /* 0x000fcc000bf24270 */
[----:B------:R-:W-:-:S03]  /*e8a0*/  PLOP3.LUT P0, PT, PT, PT, UP1, 0x80, 0x0 ;  /* 0x000000000000781c */ /* 0x000fc60003f0f018 */
[----:B------:R-:W-:-:S10]  /*e8b0*/  @!UP0 ULDC UR9, c[0x0][0x9f0] ;  /* 0x00027c0000098ab9 */ /* 0x000fd40000000800 */
[----:B------:R-:W-:Y:S05]  /*e8c0*/  @!P0 BRA `(.L_x_1060) ;  /* 0x00000000007c8947 */ /* 0x000fea0003800000 */
[----:B------:R-:W-:Y:S01]  /*e8d0*/  IABS R0, UR9 ;  /* 0x0000000900007c13 */ /* 0x000fe20008000000 */
[----:B------:R-:W-:Y:S02]  /*e8e0*/  UIADD3 UR4, UR9, -0x1, UR12 ;  /* 0xffffffff09047890 */ /* 0x000fe4000fffe00c */
[----:B------:R-:W-:Y:S02]  /*e8f0*/  IABS R4, UR9 ;  /* 0x0000000900047c13 */ /* 0x000fe40008000000 */
[----:B------:R-:W-:Y:S01]  /*e900*/  R2UR UR10, R0 ;  /* 0x00000000000a72ca */ /* 0x000fe200000e0000 */
[----:B------:R-:W-:-:S03]  /*e910*/  UIADD3 UR6, -UR46, UR4, URZ ;  /* 0x000000042e067290 */ /* 0x000fc6000fffe13f */
[----:B------:R-:W-:-:S03]  /*e920*/  UMOV UR4, URZ ;  /* 0x0000003f00047c82 */ /* 0x000fc60008000000 */
[----:B------:R-:W-:Y:S01]  /*e930*/  IABS R3, UR6 ;  /* 0x0000000600037c13 */ /* 0x000fe20008000000 */
[----:B------:R-:W-:-:S03]  /*e940*/  ULOP3.LUT UR6, UR6, UR9, URZ, 0x3c, !UPT ;  /* 0x0000000906067292 */ /* 0x000fc6000f8e3c3f */
[----:B------:R-:W-:Y:S02]  /*e950*/  R2UR UR8, R3 ;  /* 0x00000000030872ca */ /* 0x000fe400000e0000 */
[----:B------:R-:W0:Y:S08]  /*e960*/  I2F.RP R0, UR10 ;  /* 0x0000000a00007d06 */ /* 0x000e300008209400 */
[----:B0-----:R-:W0:Y:S02]  /*e970*/  MUFU.RCP R0, R0 ;  /* 0x0000000000007308 */ /* 0x001e240000001000 */
[----:B0-----:R-:W-:-:S02]  /*e980*/  VIADD R2, R0, 0xffffffe ;  /* 0x0ffffffe00027836 */ /* 0x001fc40000000000 */
[----:B------:R-:W-:-:S04]  /*e990*/  IMAD.MOV R0, RZ, RZ, -R4 ;  /* 0x000000ffff007224 */ /* 0x000fc800078e0a04 */
        /* <DEDUP_REMOVED lines=18> */
.L_x_1060:
[----:B------:R-:W-:Y:S02]  /*eac0*/  UIMAD UR52, UR47, UR39, UR46 ;  /* 0x000000272f3472a4 */ /* 0x000fe4000f8e022e */
[----:B------:R-:W-:Y:S02]  /*ead0*/  IMAD.U32 R3, RZ, RZ, UR39 ;  /* 0x00000027ff037e24 */ /* 0x000fe4000f8e00ff */
[----:B------:R-:W-:Y:S02]  /*eae0*/  IMAD.MOV.U32 R2, RZ, RZ, RZ ;  /* 0x000000ffff027224 */ /* 0x000fe400078e00ff */
[----:B------:R-:W-:Y:S02]  /*eaf0*/  IMAD.MOV.U32 R0, RZ, RZ, 0x1 ;  /* 0x00000001ff007424 */ /* 0x000fe400078e00ff */
[----:B------:R-:W-:Y:S02]  /*eb00*/  IMAD.U32 R22, RZ, RZ, UR52 ;  /* 0x00000034ff167e24 */ /* 0x000fe4000f8e00ff */
[----:B------:R-:W-:-:S03]  /*eb10*/  IMAD.MOV.U32 R10, RZ, RZ, 0x1 ;  /* 0x00000001ff0a7424 */ /* 0x000fc600078e00ff */
[----:B------:R-:W-:-:S04]  /*eb20*/  VIADDMNMX R22, R22, R3, UR12, PT ;  /* 0x0000000c16167e46 */ /* 0x000fc8000b800103 */
[----:B------:R-:W-:-:S13]  /*eb30*/  ISETP.GT.AND P0, PT, R22, UR52, PT ;  /* 0x0000003416007c0c */ /* 0x000fda000bf04270 */
        /* <DEDUP_REMOVED lines=11> */
[----:B------:R-:W-:Y:S02]  /*ebf0*/  IMAD.U32 R4, RZ, RZ, UR4 ;  /* 0x00000004ff047e24 */ /* 0x000fe4000f8e00ff */
[----:B------:R-:W-:Y:S01]  /*ec00*/  IMAD.U32 R5, RZ, RZ, UR5 ;  /* 0x00000005ff057e24 */ /* 0x000fe2000f8e00ff */
[----:B------:R-:W0:Y:S01]  /*ec10*/  LDC.64 R2, c[0x4][R2] ;  /* 0x0100000002027b82 */ /* 0x000e220000000a00 */
[----:B------:R-:W-:Y:S01]  /*ec20*/  ULDC.64 UR4, c[0x4][0x8] ;  /* 0x0100020000047ab9 */ /* 0x000fe20000000a00 */
[----:B------:R-:W-:Y:S02]  /*ec30*/  IMAD.U32 R6, RZ, RZ, UR6 ;  /* 0x00000006ff067e24 */ /* 0x000fe4000f8e00ff */
[----:B------:R-:W-:-:S02]  /*ec40*/  IMAD.U32 R7, RZ, RZ, UR7 ;  /* 0x00000007ff077e24 */ /* 0x000fc4000f8e00ff */
[----:B------:R-:W-:Y:S02]  /*ec50*/  IMAD.U32 R10, RZ, RZ, UR4 ;  /* 0x00000004ff0a7e24 */ /* 0x000fe4000f8e00ff */
[----:B------:R-:W-:Y:S02]  /*ec60*/  IMAD.U32 R11, RZ, RZ, UR5 ;  /* 0x00000005ff0b7e24 */ /* 0x000fe4000f8e00ff */
[----:B------:R-:W-:Y:S02]  /*ec70*/  IMAD.MOV.U32 R8, RZ, RZ, 0x70 ;  /* 0x00000070ff087424 */ /* 0x000fe400078e00ff */
[----:B------:R-:W-:Y:S02]  /*ec80*/  IMAD.MOV.U32 R12, RZ, RZ, 0x1 ;  /* 0x00000001ff0c7424 */ /* 0x000fe400078e00ff */
[----:B------:R-:W-:-:S07]  /*ec90*/  IMAD.MOV.U32 R13, RZ, RZ, RZ ;  /* 0x000000ffff0d7224 */ /* 0x000fce00078e00ff */
[----:B------:R-:W-:-:S07]  /*eca0*/  LEPC R20, `(.L_x_1061) ;  /* 0x000000001014794e */ /* 0x000fce0000000000 */
[----:B0----5:R-:W-:Y:S05]  /*ecb0*/  CALL.ABS.NOINC R2 ;  /* 0x0000000002007343 */ /* 0x021fea0003c00000 */
.L_x_1061:
        /* <DEDUP_REMOVED lines=19> */
[----:B-1---5:R-:W-:Y:S05]  /*edf0*/  CALL.ABS.NOINC R2 ;  /* 0x0000000002007343 */ /* 0x022fea0003c00000 */
.L_x_1063:
[----:B------:R0:W1:Y:S01]  /*ee00*/  LDC.64 R2, c[0x4][R16] ;  /* 0x0100000010027b82 */ /* 0x0000620000000a00 */
[----:B------:R-:W-:Y:S01]  /*ee10*/  ULDC.64 UR4, c[0x4][0x88] ;  /* 0x0100220000047ab9 */ /* 0x000fe20000000a00 */
[----:B------:R-:W-:Y:S01]  /*ee20*/  ULDC.64 UR6, c[0x4][0x90] ;  /* 0x0100240000067ab9 */ /* 0x000fe20000000a00 */
[----:B------:R-:W-:Y:S02]  /*ee30*/  IMAD.U32 R4, RZ, RZ, UR4 ;  /* 0x00000004ff047e24 */ /* 0x000fe4000f8e00ff */
        /* <DEDUP_REMOVED lines=11> */
.L_x_1062:
        /* <DEDUP_REMOVED lines=8> */
[C---:B------:R-:W-:Y:S01]  /*ef70*/  LOP3.LUT R20, R23.reuse, 0x7f, RZ, 0xc0, !PT ;  /* 0x0000007f17147812 */ /* 0x040fe200078ec0ff */
[----:B------:R-:W-:Y:S01]  /*ef80*/  IMAD.SHL.U32 R26, R23, 0x10, RZ ;  /* 0x00000010171a7824 */ /* 0x000fe200078e00ff */
[----:B-1----:R-:W-:Y:S01]  /*ef90*/  ISETP.NE.AND P1, PT, R17, 0x1, PT ;  /* 0x000000011100780c */ /* 0x002fe20003f25270 */
[----:B------:R-:W-:Y:S01]  /*efa0*/  VIADD R0, R22, 0xffffffff ;  /* 0xffffffff16007836 */ /* 0x000fe20000000000 */
[----:B------:R-:W-:Y:S02]  /*efb0*/  SHF.R.U32.HI R4, RZ, 0x3, R20 ;  /* 0x00000003ff047819 */ /* 0x000fe40000011614 */
[----:B------:R-:W-:Y:S02]  /*efc0*/  LOP3.LUT R26, R26, 0x70, RZ, 0xc0, !PT ;  /* 0x000000701a1a7812 */ /* 0x000fe400078ec0ff */
[----:B------:R-:W-:Y:S01]  /*efd0*/  LOP3.LUT R16, R16, 0xfffffffb, RZ, 0xc0, !PT ;  /* 0xfffffffb10107812 */ /* 0x000fe200078ec0ff */
[----:B------:R-:W-:-:S04]  /*efe0*/  IMAD R5, R0, 0x80, R4 ;  /* 0x0000008000057824 */ /* 0x000fc800078e0204 */
[----:B------:R-:W-:Y:S02]  /*eff0*/  IMAD.IADD R5, R26, 0x1, R5 ;  /* 0x000000011a057824 */ /* 0x000fe400078e0205 */
[----:B------:R-:W1:Y:S01]  /*f000*/  @P1 LDC R4, c[0x0][0x434] ;  /* 0x00010d00ff041b82 */ /* 0x000e620000000800 */
[----:B------:R-:W-:Y:S01]  /*f010*/  @P1 LOP3.LUT R16, R16, 0x4, RZ, 0xfc, !PT ;  /* 0x0000000410101812 */ /* 0x000fe200078efcff */
[C---:B-----5:R-:W-:Y:S01]  /*f020*/  IMAD.IADD R7, R5.reuse, 0x1, R24 ;  /* 0x0000000105077824 */ /* 0x060fe200078e0218 */
[----:B------:R-:W-:-:S03]  /*f030*/  ISETP.GE.AND P0, PT, R5, UR50, PT ;  /* 0x0000003205007c0c */ /* 0x000fc6000bf06270 */
[----:B------:R-:W-:Y:S02]  /*f040*/  IMAD.MOV.U32 R10, RZ, RZ, R7 ;  /* 0x000000ffff0a7224 */ /* 0x000fe400078e0007 */
[----:B0-----:R-:W0:Y:S08]  /*f050*/  @P1 LDC R3, c[0x0][0x438] ;  /* 0x00010e00ff031b82 */ /* 0x001e300000000800 */
[----:B------:R-:W3:Y:S01]  /*f060*/  @!P0 LDC.64 R8, c[0x0][0x428] ;  /* 0x00010a00ff088b82 */ /* 0x000ee20000000a00 */
[----:B-1----:R-:W-:-:S07]  /*f070*/  @P1 IMAD.HI.U32 R2, R7, R4, RZ ;  /* 0x0000000407021227 */ /* 0x002fce00078e00ff */
[----:B------:R-:W1:Y:S01]  /*f080*/  @!P0 LDC.64 R4, c[0x0][0x418] ;  /* 0x00010600ff048b82 */ /* 0x000e620000000a00 */
[----:B0-----:R-:W-:-:S04]  /*f090*/  @P1 SHF.R.U32.HI R10, RZ, R3, R2 ;  /* 0x00000003ff0a1219 */ /* 0x001fc80000011602 */
[----:B------:R-:W-:Y:S02]  /*f0a0*/  @!P0 SHF.R.S32.HI R3, RZ, 0x1f, R10 ;  /* 0x0000001fff038819 */ /* 0x000fe4000001140a */
[----:B--2---:R-:W-:-:S05]  /*f0b0*/  SHF.R.S32.HI R6, RZ, 0x1f, R29 ;  /* 0x0000001fff067819 */ /* 0x004fca000001141d */
[----:B---3--:R-:W-:Y:S01]  /*f0c0*/  @!P0 IMAD R2, R6, R8, RZ ;  /* 0x0000000806028224 */ /* 0x008fe200078e02ff */
[----:B------:R0:W-:Y:S03]  /*f0d0*/  STL [R1], R6 ;  /* 0x0000000601007387 */ /* 0x0001e60000100800 */
[----:B------:R-:W-:Y:S02]  /*f0e0*/  @!P0 IMAD R9, R29, R9, R2 ;  /* 0x000000091d098224 */ /* 0x000fe400078e0202 */
[----:B------:R-:W-:-:S04]  /*f0f0*/  @!P0 IMAD.MOV.U32 R2, RZ, RZ, R10 ;  /* 0x000000ffff028224 */ /* 0x000fc800078e000a */
[----:B------:R-:W-:-:S04]  /*f100*/  @!P0 IMAD.WIDE.U32 R2, R29, R8, R2 ;  /* 0x000000081d028225 */ /* 0x000fc800078e0002 */
[----:B------:R-:W-:Y:S01]  /*f110*/  @!P0 IMAD.IADD R3, R3, 0x1, R9 ;  /* 0x0000000103038824 */ /* 0x000fe200078e0209 */
[----:B-1----:R-:W-:Y:S01]  /*f120*/  @!P0 LEA R4, P1, R2, R4, 0x2 ;  /* 0x0000000402048211 */ /* 0x002fe200078210ff */
[----:B0-----:R-:W-:-:S03]  /*f130*/  IMAD.MOV.U32 R6, RZ, RZ, RZ ;  /* 0x000000ffff067224 */ /* 0x001fc600078e00ff */
[----:B------:R-:W-:-:S05]  /*f140*/  @!P0 LEA.HI.X R5, R2, R5, R3, 0x2, P1 ;  /* 0x0000000502058211 */ /* 0x000fca00008f1403 */
[----:B------:R0:W5:Y:S01]  /*f150*/  @!P0 LDG.E R6, desc[UR36][R4.64] ;  /* 0x0000002404068981 */ /* 0x000162000c1e1900 */
[----:B------:R-:W-:-:S03]  /*f160*/  UMOV UR4, 0xffffffff ;  /* 0xffffffff00047882 */ /* 0x000fc60000000000 */
[----:B------:R-:W-:Y:S05]  /*f170*/  BRA.DIV UR4, `(.L_x_1064) ;  /* 0x0000003204c07947 */ /* 0x000fea000b800000 */
.L_x_1104:
[----:B------:R-:W-:Y:S01]  /*f180*/  ULOP3.LUT UR4, UR38, 0x2, URZ, 0xfc, !UPT ;  /* 0x0000000226047892 */ /* 0x000fe2000f8efc3f */
[----:B------:R-:W-:Y:S01]  /*f190*/  IMAD.U32 R28, RZ, RZ, UR42 ;  /* 0x0000002aff1c7e24 */ /* 0x000fe2000f8e00ff */
[----:B------:R-:W-:Y:S01]  /*f1a0*/  LOP3.LUT R16, R16, 0xfffffffd, RZ, 0xc0, !PT ;  /* 0xfffffffd10107812 */ /* 0x000fe200078ec0ff */
[----:B------:R-:W-:Y:S02]  /*f1b0*/  IMAD.SHL.U32 R8, R23, 0x8, RZ ;  /* 0x0000000817087824 */ /* 0x000fe400078e00ff */
[----:B------:R-:W-:Y:S01]  /*f1c0*/  IMAD.MOV R2, RZ, RZ, -R10 ;  /* 0x000000ffff027224 */ /* 0x000fe200078e0a0a */
[----:B------:R-:W-:Y:S01]  /*f1d0*/  SHF.R.S32.HI R28, RZ, 0x1f, R28 ;  /* 0x0000001fff1c7819 */ /* 0x000fe2000001141c */
[----:B------:R-:W-:Y:S01]  /*f1e0*/  IMAD.U32 R3, RZ, RZ, UR4 ;  /* 0x00000004ff037e24 */ /* 0x000fe2000f8e00ff */
[----:B------:R-:W-:Y:S01]  /*f1f0*/  LOP3.LUT R18, R8, 0x38, RZ, 0xc0, !PT ;  /* 0x0000003808127812 */ /* 0x000fe200078ec0ff */
[----:B0-----:R-:W-:Y:S02]  /*f200*/  IMAD R5, R17, R2, R7 ;  /* 0x0000000211057224 */ /* 0x001fe400078e0207 */
[----:B------:R-:W-:Y:S01]  /*f210*/  IMAD.MOV.U32 R27, RZ, RZ, R0 ;  /* 0x000000ffff1b7224 */ /* 0x000fe200078e0000 */
[----:B------:R-:W-:-:S13]  /*f220*/  ISETP.NE.AND P0, PT, R3, 0x3, PT ;  /* 0x000000030300780c */ /* 0x000fda0003f05270 */
[----:B------:R-:W-:Y:S01]  /*f230*/  @P0 LOP3.LUT R16, R16, 0x2, RZ, 0xfc, !PT ;  /* 0x0000000210100812 */ /* 0x000fe200078efcff */
[----:B------:R-:W-:Y:S06]  /*f240*/  @!P0 BRA `(.L_x_1065) ;  /* 0x0000000000048947 */ /* 0x000fec0003800000 */
[----:B------:R-:W-:Y:S01]  /*f250*/  BPT.TRAP 0x1 ;  /* 0x000000040000795c */ /* 0x000fe20000300000 */
.L_x_1065:
        /* <DEDUP_REMOVED lines=15> */
[----:B------:R-:W-:Y:S02]  /*f350*/  ULDC.64 UR4, c[0x0][0x330] ;  /* 0x0000cc0000047ab9 */ /* 0x000fe40000000a00 */
[----:B------:R-:W-:Y:S02]  /*f360*/  IMAD.IADD R3, R3, 0x1, R11 ;  /* 0x0000000103037824 */ /* 0x000fe400078e020b */
        /* <DEDUP_REMOVED lines=9> */
.L_x_1105:
        /* <DEDUP_REMOVED lines=14> */
[----:B------:R-:W-:Y:S02]  /*f4e0*/  IMAD.IADD R3, R3, 0x1, R5 ;  /* 0x0000000103037824 */ /* 0x000fe400078e0205 */
[----:B------:R-:W-:Y:S01]  /*f4f0*/  IMAD.U32 R5, RZ, RZ, UR4 ;  /* 0x00000004ff057e24 */ /* 0x000fe2000f8e00ff */
[----:B------:R-:W-:-:S03]  /*f500*/  UIMAD UR4, UR6, UR4, URZ ;  /* 0x00000004060472a4 */ /* 0x000fc6000f8e023f */
[----:B------:R-:W-:Y:S01]  /*f510*/  IMAD.WIDE.U32 R2, R5, UR42, R2 ;  /* 0x0000002a05027c25 */ /* 0x000fe2000f8e0002 */
[----:B------:R-:W-:Y:S01]  /*f520*/  UIMAD UR4, UR42, UR5, UR4 ;  /* 0x000000052a0472a4 */ /* 0x000fe2000f8e0204 */
[----:B------:R-:W-:Y:S01]  /*f530*/  LOP3.LUT R5, R8, 0x1c0, RZ, 0xc0, !PT ;  /* 0x000001c008057812 */ /* 0x000fe200078ec0ff */
[----:B------:R-:W-:-:S03]  /*f540*/  ULDC.64 UR6, c[0x0][0x2e8] ;  /* 0x0000ba0000067ab9 */ /* 0x000fc60000000a00 */
[----:B------:R-:W-:Y:S01]  /*f550*/  LOP3.LUT R8, R5, 0x38, R8, 0xf8, !PT ;  /* 0x0000003805087812 */ /* 0x000fe200078ef808 */
[----:B------:R-:W-:Y:S01]  /*f560*/  VIADD R3, R3, UR4 ;  /* 0x0000000403037c36 */ /* 0x000fe20008000000 */
[----:B------:R-:W-:Y:S01]  /*f570*/  ULDC UR4, c[0x0][0x2f4] ;  /* 0x0000bd0000047ab9 */ /* 0x000fe20000000800 */
[----:B------:R-:W-:Y:S01]  /*f580*/  IMAD R5, R0, R7, UR50 ;  /* 0x0000003200057e24 */ /* 0x000fe2000f8e0207 */
[----:B------:R-:W-:Y:S01]  /*f590*/  ISETP.GE.AND P3, PT, R18, UR4, PT ;  /* 0x0000000412007c0c */ /* 0x000fe2000bf66270 */
[----:B------:R-:W-:Y:S01]  /*f5a0*/  UMOV UR4, 0xffffffff ;  /* 0xffffffff00047882 */ /* 0x000fe20000000000 */
[----:B------:R-:W-:Y:S01]  /*f5b0*/  LEA R0, P0, R2, UR6, 0x1 ;  /* 0x0000000602007c11 */ /* 0x000fe2000f8008ff */
[----:B------:R-:W-:Y:S01]  /*f5c0*/  IMAD.IADD R5, R5, 0x1, -R10 ;  /* 0x0000000105057824 */ /* 0x000fe200078e0a0a */
[----:B------:R-:W-:Y:S01]  /*f5d0*/  LOP3.LUT R8, R8, 0x38, R23, 0x78, !PT ;  /* 0x0000003808087812 */ /* 0x000fe200078e7817 */
[----:B------:R-:W-:Y:S01]  /*f5e0*/  IMAD.SHL.U32 R23, R20, 0x8, RZ ;  /* 0x0000000814177824 */ /* 0x000fe200078e00ff */
[----:B------:R-:W-:-:S02]  /*f5f0*/  LEA.HI.X R4, R2, UR7, R3, 0x1, P0 ;  /* 0x0000000702047c11 */ /* 0x000fc400080f0c03 */
[----:B------:R-:W-:Y:S02]  /*f600*/  ISETP.GE.AND P0, PT, R5, 0x1, PT ;  /* 0x000000010500780c */ /* 0x000fe40003f06270 */
[----:B------:R-:W-:-:S03]  /*f610*/  LOP3.LUT R23, R8, 0x200, R23, 0xf8, !PT ;  /* 0x0000020008177812 */ /* 0x000fc600078ef817 */
[----:B------:R-:W-:Y:S01]  /*f620*/  @P3 LOP3.LUT R16, R16, 0x1, RZ, 0xfc, !PT ;  /* 0x0000000110103812 */ /* 0x000fe200078efcff */
[----:B------:R-:W-:Y:S07]  /*f630*/  BRA.DIV UR4, `(.L_x_1067) ;  /* 0x0000002e04c87947 */ /* 0x000fee000b800000 */
[----:B------:R-:W0:Y:S01]  /*f640*/  SHFL.IDX PT, R14, R0, RZ, 0x181f ;  /* 0x00181fff000e7589 */ /* 0x000e2200000e0000 */
[----:B------:R-:W-:-:S03]  /*f650*/  @P0 LEA R9, R23, UR48, 0x1 ;  /* 0x0000003017090c11 */ /* 0x000fc6000f8e08ff */
[----:B------:R-:W1:Y:S04]  /*f660*/  SHFL.IDX PT, R2, R4, RZ, 0x181f ;  /* 0x00181fff04027589 */ /* 0x000e6800000e0000 */
[----:B------:R-:W-:Y:S04]  /*f670*/  SHFL.IDX PT, R7, R4, 0x1, 0x181f ;  /* 0x00381f0004077f89 */ /* 0x000fe800000e0000 */
[----:B------:R-:W-:Y:S04]  /*f680*/  SHFL.IDX PT, R21, R0, 0x2, 0x181f ;  /* 0x00581f0000157f89 */ /* 0x000fe800000e0000 */
[----:B------:R-:W-:Y:S01]  /*f690*/  SHFL.IDX PT, R6, R4, 0x2, 0x181f ;  /* 0x00581f0004067f89 */ /* 0x000fe200000e0000 */
[----:B0-----:R-:W-:-:S05]  /*f6a0*/  @P0 LEA R14, P1, R18, R14, 0x1 ;  /* 0x0000000e120e0211 */ /* 0x001fca00078208ff */
[----:B-1----:R-:W-:Y:S01]  /*f6b0*/  @P0 IMAD.X R3, RZ, RZ, R2, P1 ;  /* 0x000000ffff030224 */ /* 0x002fe200008e0602 */
[C---:B------:R-:W-:Y:S01]  /*f6c0*/  ISETP.GE.AND P1, PT, R5.reuse, 0x21, PT ;  /* 0x000000210500780c */ /* 0x040fe20003f26270 */
[----:B------:R-:W-:Y:S02]  /*f6d0*/  @P0 IMAD.MOV.U32 R2, RZ, RZ, R14 ;  /* 0x000000ffff020224 */ /* 0x000fe400078e000e */
        /* <DEDUP_REMOVED lines=17> */
[C---:B------:R-:W-:Y:S02]  /*f7f0*/  @P0 LEA R8, R23.reuse, UR48, 0x1 ;  /* 0x0000003017080c11 */ /* 0x040fe4000f8e08ff */
[C---:B0-----:R-:W-:Y:S02]  /*f800*/  @P0 LEA R2, P2, R18.reuse, R14, 0x1 ;  /* 0x0000000e12020211 */ /* 0x041fe400078408ff */
[----:B------:R-:W0:Y:S02]  /*f810*/  SHFL.IDX PT, R14, R0, 0x5, 0x181f ;  /* 0x00b81f00000e7f89 */ /* 0x000e2400000e0000 */
[----:B------:R-:W-:Y:S01]  /*f820*/  @P1 LEA R21, R23, UR48, 0x1 ;  /* 0x0000003017151c11 */ /* 0x000fe2000f8e08ff */
[----:B-1----:R-:W-:Y:S02]  /*f830*/  @P0 IMAD.X R3, RZ, RZ, R7, P2 ;  /* 0x000000ffff030224 */ /* 0x002fe400010e0607 */
[----:B------:R-:W1:Y:S04]  /*f840*/  SHFL.IDX PT, R7, R4, 0x5, 0x181f ;  /* 0x00b81f0004077f89 */ /* 0x000e6800000e0000 */
[----:B------:R3:W-:Y:S02]  /*f850*/  @P0 LDGSTS.E.BYPASS.LTC128B.128 [R8+0xfc00], desc[UR36][R2.64], !P3 ;  /* 0x0fc0000002080fae */ /* 0x0007e4000d901d64 */
[----:B---3--:R-:W-:-:S02]  /*f860*/  @P1 LEA R2, P0, R18, R9, 0x1 ;  /* 0x0000000912021211 */ /* 0x008fc400078008ff */
[----:B------:R-:W3:Y:S03]  /*f870*/  SHFL.IDX PT, R9, R0, 0x6, 0x181f ;  /* 0x00d81f0000097f89 */ /* 0x000ee600000e0000 */
[----:B--2---:R-:W-:Y:S01]  /*f880*/  @P1 IMAD.X R3, RZ, RZ, R6, P0 ;  /* 0x000000ffff031224 */ /* 0x004fe200000e0606 */
        /* <DEDUP_REMOVED lines=14> */
.L_x_1123:
        /* <DEDUP_REMOVED lines=17> */
.L_x_1068:
[----:B------:R-:W-:Y:S01]  /*fa80*/  SYNCS.ARRIVE.TRANS64.A1T0 RZ, [UR48+0x16830], RZ ;  /* 0x016830ffffff79a7 */ /* 0x000fe20008100030 */
[----:B------:R-:W-:Y:S05]  /*fa90*/  WARPSYNC.ALL ;  /* 0x0000000000007948 */ /* 0x000fea0003800000 */
[----:B------:R-:W-:Y:S01]  /*faa0*/  UIADD3 UR5, UR48, 0x8400, URZ ;  /* 0x0000840030057890 */ /* 0x000fe2000fffe03f */
[----:B------:R-:W-:Y:S01]  /*fab0*/  R2UR UR4, R28 ;  /* 0x000000001c0472ca */ /* 0x000fe200000e0000 */
[----:B------:R-:W-:Y:S02]  /*fac0*/  ULDC.64 UR6, c[0x0][0x2d8] ;  /* 0x0000b60000067ab9 */ /* 0x000fe40000000a00 */
        /* <DEDUP_REMOVED lines=12> */
[----:B------:R-:W-:Y:S02]  /*fb90*/  IMAD.U32 R4, RZ, RZ, UR6 ;  /* 0x00000006ff047e24 */ /* 0x000fe4000f8e00ff */
[----:B------:R-:W0:Y:S01]  /*fba0*/  LDC.64 R2, c[0x4][R2] ;  /* 0x0100000002027b82 */ /* 0x000e220000000a00 */
[----:B------:R-:W-:Y:S02]  /*fbb0*/  IMAD.U32 R5, RZ, RZ, UR7 ;  /* 0x00000007ff057e24 */ /* 0x000fe4000f8e00ff */
        /* <DEDUP_REMOVED lines=8> */
[----:B0-----:R-:W-:Y:S05]  /*fc40*/  CALL.ABS.NOINC R2 ;  /* 0x0000000002007343 */ /* 0x001fea0003c00000 */
.L_x_1069:
[----:B------:R-:W-:Y:S01]  /*fc50*/  SHF.R.S32.HI R20, RZ, 0x1f, R25 ;  /* 0x0000001fff147819 */ /* 0x000fe20000011419 */
[----:B------:R-:W-:Y:S01]  /*fc60*/  ULDC.64 UR4, c[0x0][0x2e0] ;  /* 0x0000b80000047ab9 */ /* 0x000fe20000000a00 */
[----:B------:R-:W-:Y:S01]  /*fc70*/  UISETP.NE.AND UP0, UPT, UR51, URZ, UPT ;  /* 0x0000003f3300728c */ /* 0x000fe2000bf05270 */
[----:B------:R-:W-:Y:S01]  /*fc80*/  IMAD.U32 R4, RZ, RZ, UR40 ;  /* 0x00000028ff047e24 */ /* 0x000fe2000f8e00ff */
[----:B------:R-:W0:Y:S01]  /*fc90*/  LDC R9, c[0x0][0x448] ;  /* 0x00011200ff097b82 */ /* 0x000e220000000800 */
[----:B------:R-:W-:Y:S02]  /*fca0*/  IMAD R0, R20, UR4, RZ ;  /* 0x0000000414007c24 */ /* 0x000fe4000f8e02ff */
[----:B------:R-:W1:Y:S01]  /*fcb0*/  S2R R20, SR_TID.X ;  /* 0x0000000000147919 */ /* 0x000e620000002100 */
[----:B------:R-:W-:Y:S01]  /*fcc0*/  PLOP3.LUT P0, PT, PT, PT, UP0, 0x80, 0x0 ;  /* 0x000000000000781c */ /* 0x000fe20003f0f008 */
[----:B------:R-:W-:Y:S01]  /*fcd0*/  IMAD.U32 R3, RZ, RZ, UR49 ;  /* 0x00000031ff037e24 */ /* 0x000fe2000f8e00ff */
[----:B------:R-:W-:Y:S01]  /*fce0*/  PLOP3.LUT P1, PT, PT, PT, UP0, 0x80, 0x0 ;  /* 0x000000000000781c */ /* 0x000fe20003f2f008 */
[----:B------:R-:W-:Y:S01]  /*fcf0*/  IMAD.MOV.U32 R2, RZ, RZ, R4 ;  /* 0x000000ffff027224 */ /* 0x000fe200078e0004 */
[----:B------:R-:W-:Y:S01]  /*fd00*/  PLOP3.LUT P2, PT, PT, PT, UP0, 0x80, 0x0 ;  /* 0x000000000000781c */ /* 0x000fe20003f4f008 */
[----:B------:R-:W-:-:S02]  /*fd10*/  IMAD.U32 R5, RZ, RZ, UR41 ;  /* 0x00000029ff057e24 */ /* 0x000fc4000f8e00ff */
[----:B------:R-:W-:Y:S01]  /*fd20*/  IMAD.WIDE.U32 R2, R25, UR4, R2 ;  /* 0x0000000419027c25 */ /* 0x000fe2000f8e0002 */
[----:B------:R-:W-:-:S03]  /*fd30*/  @UP0 ULDC UR4, c[0x0][0x44c] ;  /* 0x0001130000040ab9 */ /* 0x000fc60000000800 */
[----:B------:R-:W-:Y:S01]  /*fd40*/  IMAD R5, R25, UR5, R0 ;  /* 0x0000000519057c24 */ /* 0x000fe2000f8e0200 */
[----:B------:R-:W-:-:S03]  /*fd50*/  @UP0 ULDC UR5, c[0x0][0x450] ;  /* 0x0001140000050ab9 */ /* 0x000fc60000000800 */
[----:B------:R-:W-:Y:S01]  /*fd60*/  IMAD.IADD R3, R3, 0x1, R5 ;  /* 0x0000000103037824 */ /* 0x000fe200078e0205 */
[----:B-1----:R-:W-:-:S04]  /*fd70*/  LOP3.LUT R20, R20, 0x7f, RZ, 0xc0, !PT ;  /* 0x0000007f14147812 */ /* 0x002fc800078ec0ff */
[----:B------:R-:W-:-:S04]  /*fd80*/  SHF.R.U32.HI R20, RZ, 0x3, R20 ;  /* 0x00000003ff147819 */ /* 0x000fc80000011614 */
[----:B------:R-:W-:-:S05]  /*fd90*/  IADD3 R4, R20, UR43, R26 ;  /* 0x0000002b14047c10 */ /* 0x000fca000fffe01a */
[C---:B------:R-:W-:Y:S01]  /*fda0*/  @P0 IMAD.HI.U32 R0, R4.reuse, UR4, RZ ;  /* 0x0000000404000c27 */ /* 0x040fe2000f8e00ff */
[----:B------:R-:W-:Y:S01]  /*fdb0*/  PLOP3.LUT P0, PT, PT, PT, UP0, 0x80, 0x0 ;  /* 0x000000000000781c */ /* 0x000fe20003f0f008 */
[----:B------:R-:W-:Y:S02]  /*fdc0*/  @UP0 ULDC UR4, c[0x0][0x44c] ;  /* 0x0001130000040ab9 */ /* 0x000fe40000000800 */
[----:B------:R-:W-:Y:S01]  /*fdd0*/  IMAD.MOV.U32 R5, RZ, RZ, R4 ;  /* 0x000000ffff057224 */ /* 0x000fe200078e0004 */
[----:B------:R-:W-:Y:S01]  /*fde0*/  @P1 SHF.R.U32.HI R5, RZ, UR5, R0 ;  /* 0x00000005ff051c19 */ /* 0x000fe20008011600 */
[----:B------:R-:W-:-:S04]  /*fdf0*/  VIADD R0, R4, 0x80 ;  /* 0x0000008004007836 */ /* 0x000fc80000000000 */
[----:B------:R-:W-:Y:S01]  /*fe00*/  @P2 IMAD.HI.U32 R6, R0, UR4, RZ ;  /* 0x0000000400062c27 */ /* 0x000fe2000f8e00ff */
[----:B------:R-:W-:-:S03]  /*fe10*/  @UP0 ULDC UR4, c[0x0][0x450] ;  /* 0x0001140000040ab9 */ /* 0x000fc60000000800 */
[--C-:B------:R-:W-:Y:S02]  /*fe20*/  IMAD.MOV R15, RZ, RZ, -R5.reuse ;  /* 0x000000ffff0f7224 */ /* 0x100fe400078e0a05 */
[----:B------:R-:W-:Y:S01]  /*fe30*/  IMAD.MOV.U32 R21, RZ, RZ, R0 ;  /* 0x000000ffff157224 */ /* 0x000fe200078e0000 */
[----:B------:R-:W-:Y:S01]  /*fe40*/  @P0 SHF.R.U32.HI R21, RZ, UR4, R6 ;  /* 0x00000004ff150c19 */ /* 0x000fe20008011606 */
[----:B0-----:R-:W-:Y:S01]  /*fe50*/  IMAD R15, R9, R15, R4 ;  /* 0x0000000f090f7224 */ /* 0x001fe200078e0204 */
[----:B------:R-:W-:Y:S01]  /*fe60*/  SHF.R.S32.HI R4, RZ, 0x1f, R5 ;  /* 0x0000001fff047819 */ /* 0x000fe20000011405 */
[----:B------:R-:W-:Y:S01]  /*fe70*/  ULDC.64 UR4, c[0x0][0x2d0] ;  /* 0x0000b40000047ab9 */ /* 0x000fe20000000a00 */
[--C-:B------:R-:W-:Y:S01]  /*fe80*/  SHF.R.S32.HI R8, RZ, 0x1f, R21.reuse ;  /* 0x0000001fff087819 */ /* 0x100fe20000011415 */
[----:B------:R-:W-:Y:S02]  /*fe90*/  IMAD.MOV R11, RZ, RZ, -R21 ;  /* 0x000000ffff0b7224 */ /* 0x000fe400078e0a15 */
[----:B------:R-:W-:-:S02]  /*fea0*/  IMAD R4, R4, UR4, RZ ;  /* 0x0000000404047c24 */ /* 0x000fc4000f8e02ff */
[----:B------:R-:W-:Y:S02]  /*feb0*/  IMAD R8, R8, UR4, RZ ;  /* 0x0000000408087c24 */ /* 0x000fe4000f8e02ff */
[----:B------:R-:W-:Y:S01]  /*fec0*/  IMAD R11, R9, R11, R0 ;  /* 0x0000000b090b7224 */ /* 0x000fe200078e0200 */
[----:B------:R-:W-:Y:S01]  /*fed0*/  SHF.R.S32.HI R0, RZ, 0x1f, R15 ;  /* 0x0000001fff007819 */ /* 0x000fe2000001140f */
[----:B------:R-:W-:Y:S02]  /*fee0*/  IMAD R13, R5, UR5, R4 ;  /* 0x00000005050d7c24 */ /* 0x000fe4000f8e0204 */
[----:B------:R-:W-:-:S04]  /*fef0*/  IMAD.WIDE.U32 R6, R21, UR4, R2 ;  /* 0x0000000415067c25 */ /* 0x000fc8000f8e0002 */
[----:B------:R-:W-:-:S04]  /*ff00*/  IMAD.WIDE.U32 R4, R5, UR4, R2 ;  /* 0x0000000405047c25 */ /* 0x000fc8000f8e0002 */
[----:B------:R-:W-:Y:S01]  /*ff10*/  IMAD R21, R21, UR5, R8 ;  /* 0x0000000515157c24 */ /* 0x000fe2000f8e0208 */
[----:B------:R-:W-:Y:S01]  /*ff20*/  ULDC.64 UR4, c[0x0][0x2c8] ;  /* 0x0000b20000047ab9 */ /* 0x000fe20000000a00 */
[----:B------:R-:W-:Y:S02]  /*ff30*/  IMAD.IADD R3, R5, 0x1, R13 ;  /* 0x0000000105037824 */ /* 0x000fe400078e020d */
[----:B------:R-:W-:Y:S02]  /*ff40*/  IMAD R0, R0, UR4, RZ ;  /* 0x0000000400007c24 */ /* 0x000fe4000f8e02ff */
[----:B------:R-:W-:Y:S02]  /*ff50*/  IMAD.MOV.U32 R2, RZ, RZ, R4 ;  /* 0x000000ffff027224 */ /* 0x000fe400078e0004 */
[C---:B------:R-:W-:Y:S01]  /*ff60*/  IMAD R13, R15.reuse, UR5, R0 ;  /* 0x000000050f0d7c24 */ /* 0x040fe2000f8e0200 */
[----:B------:R-:W-:Y:S01]  /*ff70*/  SHF.R.S32.HI R0, RZ, 0x1f, R11 ;  /* 0x0000001fff007819 */ /* 0x000fe2000001140b */
[----:B------:R-:W-:-:S04]  /*ff80*/  IMAD.WIDE.U32 R4, R15, UR4, R2 ;  /* 0x000000040f047c25 */ /* 0x000fc8000f8e0002 */
[----:B------:R-:W-:Y:S02]  /*ff90*/  IMAD.IADD R3, R7, 0x1, R21 ;  /* 0x0000000107037824 */ /* 0x000fe400078e0215 */
[----:B------:R-:W-:Y:S02]  /*ffa0*/  IMAD R0, R0, UR4, RZ ;  /* 0x0000000400007c24 */ /* 0x000fe4000f8e02ff */
[----:B------:R-:W-:Y:S02]  /*ffb0*/  IMAD.MOV.U32 R2, RZ, RZ, R6 ;  /* 0x000000ffff027224 */ /* 0x000fe400078e0006 */
[C---:B------:R-:W-:Y:S02]  /*ffc0*/  IMAD R15, R11.reuse, UR5, R0 ;  /* 0x000000050b0f7c24 */ /* 0x040fe4000f8e0200 */
[----:B------:R-:W-:Y:S01]  /*ffd0*/  IMAD.WIDE.U32 R2, R11, UR4, R2 ;  /* 0x000000040b027c25 */ /* 0x000fe2000f8e0002 */
[----:B------:R-:W-:Y:S02]  /*ffe0*/  ULDC.64 UR4, c[0x0][0x280] ;  /* 0x0000a00000047ab9 */ /* 0x000fe40000000a00 */
[----:B------:R-:W-:Y:S01]  /*fff0*/  LEA R7, P0, R4, UR4, 0x1 ;  /* 0x0000000404077c11 */ /* 0x000fe2000f8008ff */
[----:B------:R-:W-:-:S02]  /*10000*/  IMAD.IADD R13, R5, 0x1, R13 ;  /* 0x00000001050d7824 */ /* 0x000fc400078e020d */
[----:B------:R-:W-:-:S03]  /*10010*/  IMAD.IADD R3, R3, 0x1, R15 ;  /* 0x0000000103037824 */ /* 0x000fc600078e020f */
[----:B------:R-:W-:Y:S02]  /*10020*/  LEA.HI.X R8, R4, UR5, R13, 0x1, P0 ;  /* 0x0000000504087c11 */ /* 0x000fe400080f0c0d */
[----:B------:R-:W-:Y:S01]  /*10030*/  LEA R0, P0, R2, UR4, 0x1 ;  /* 0x0000000402007c11 */ /* 0x000fe2000f8008ff */
[----:B------:R-:W-:-:S03]  /*10040*/  ULDC UR4, c[0x0][0x2b8] ;  /* 0x0000ae0000047ab9 */ /* 0x000fc60000000800 */
[----:B------:R-:W-:Y:S02]  /*10050*/  LEA.HI.X R6, R2, UR5, R3, 0x1, P0 ;  /* 0x0000000502067c11 */ /* 0x000fe400080f0c03 */
[----:B------:R-:W-:Y:S01]  /*10060*/  ISETP.GE.AND P0, PT, R18, UR4, PT ;  /* 0x0000000412007c0c */ /* 0x000fe2000bf06270 */
[----:B------:R-:W-:-:S03]  /*10070*/  UMOV UR4, 0xffffffff ;  /* 0xffffffff00047882 */ /* 0x000fc60000000000 */
[----:B------:R-:W-:Y:S09]  /*10080*/  BRA.DIV UR4, `(.L_x_1070) ;  /* 0x0000002e04807947 */ /* 0x000ff2000b800000 */
[----:B------:R-:W0:Y:S01]  /*10090*/  S2R R3, SR_TID.X ;  /* 0x0000000000037919 */ /* 0x000e220000002100 */
[----:B------:R-:W-:Y:S02]  /*100a0*/  ULDC UR4, c[0x0][0x288] ;  /* 0x0000a20000047ab9 */ /* 0x000fe40000000800 */
[----:B------:R-:W-:Y:S01]  /*100b0*/  IMAD R5, R9, UR4, RZ ;  /* 0x0000000409057c24 */ /* 0x000fe2000f8e02ff */
[----:B------:R-:W1:Y:S04]  /*100c0*/  SHFL.IDX PT, R14, R7, RZ, 0x181f ;  /* 0x00181fff070e7589 */ /* 0x000e6800000e0000 */
[----:B------:R-:W2:Y:S04]  /*100d0*/  SHFL.IDX PT, R2, R8, RZ, 0x181f ;  /* 0x00181fff08027589 */ /* 0x000ea800000e0000 */
[----:B------:R-:W3:Y:S04]  /*100e0*/  SHFL.IDX PT, R21, R7, 0x1, 0x181f ;  /* 0x00381f0007157f89 */ /* 0x000ee800000e0000 */
[----:B------:R-:W4:Y:S04]  /*100f0*/  SHFL.IDX PT, R10, R8, 0x1, 0x181f ;  /* 0x00381f00080a7f89 */ /* 0x000f2800000e0000 */
[----:B------:R-:W-:Y:S01]  /*10100*/  SHFL.IDX PT, R9, R8, 0x2, 0x181f ;  /* 0x00581f0008097f89 */ /* 0x000fe200000e0000 */
[----:B0-----:R-:W-:-:S04]  /*10110*/  LOP3.LUT R3, R3, 0x7f, RZ, 0xc0, !PT ;  /* 0x0000007f03037812 */ /* 0x001fc800078ec0ff */
[----:B------:R-:W-:-:S05]  /*10120*/  SHF.R.U32.HI R3, RZ, 0x3, R3 ;  /* 0x00000003ff037819 */ /* 0x000fca0000011603 */
[----:B------:R-:W-:-:S04]  /*10130*/  VIADD R4, R3, UR43 ;  /* 0x0000002b03047c36 */ /* 0x000fc80008000000 */
[C---:B------:R-:W-:Y:S01]  /*10140*/  VIADD R12, R4.reuse, 0x10 ;  /* 0x00000010040c7836 */ /* 0x040fe20000000000 */
[----:B------:R-:W-:-:S04]  /*10150*/  ISETP.GE.AND P1, PT, R4, R5, PT ;  /* 0x000000050400720c */ /* 0x000fc80003f26270 */
[----:B------:R-:W-:Y:S01]  /*10160*/  ISETP.GE.AND P3, PT, R12, R5, PT ;  /* 0x000000050c00720c */ /* 0x000fe20003f66270 */
[----:B------:R-:W-:-:S08]  /*10170*/  VIADD R12, R4, 0x20 ;  /* 0x00000020040c7836 */ /* 0x000fd00000000000 */
[----:B-1----:R-:W-:Y:S02]  /*10180*/  @!P1 LEA R14, P2, R18, R14, 0x1 ;  /* 0x0000000e120e9211 */ /* 0x002fe400078408ff */
[----:B------:R-:W-:-:S03]  /*10190*/  @!P1 LEA R25, R23, UR48, 0x1 ;  /* 0x0000003017199c11 */ /* 0x000fc6000f8e08ff */
[----:B--2---:R-:W-:Y:S02]  /*101a0*/  @!P1 IMAD.X R3, RZ, RZ, R2, P2 ;  /* 0x000000ffff039224 */ /* 0x004fe400010e0602 */
[----:B------:R-:W-:Y:S02]  /*101b0*/  @!P1 IMAD.MOV.U32 R2, RZ, RZ, R14 ;  /* 0x000000ffff029224 */ /* 0x000fe400078e000e */
[----:B------:R-:W0:Y:S04]  /*101c0*/  SHFL.IDX PT, R14, R7, 0x2, 0x181f ;  /* 0x00581f00070e7f89 */ /* 0x000e2800000e0000 */
[----:B------:R3:W-:Y:S01]  /*101d0*/  @!P1 LDGSTS.E.BYPASS.LTC128B.128 [R25+0x8400], desc[UR36][R2.64], !P0 ;  /* 0x0840000002199fae */ /* 0x0007e2000c101d64 */
[----:B------:R-:W-:Y:S01]  /*101e0*/  ISETP.GE.AND P1, PT, R12, R5, PT ;  /* 0x000000050c00720c */ /* 0x000fe20003f26270 */
[----:B------:R-:W-:Y:S01]  /*101f0*/  VIADD R12, R4, 0x30 ;  /* 0x00000030040c7836 */ /* 0x000fe20000000000 */
[----:B---3--:R-:W-:-:S02]  /*10200*/  @!P3 LEA R2, P2, R18, R21, 0x1 ;  /* 0x000000151202b211 */ /* 0x008fc400078408ff */
[----:B------:R-:W1:Y:S01]  /*10210*/  SHFL.IDX PT, R21, R7, 0x3, 0x181f ;  /* 0x00781f0007157f89 */ /* 0x000e6200000e0000 */
[----:B------:R-:W-:Y:S02]  /*10220*/  @!P3 LEA R25, R23, UR48, 0x1 ;  /* 0x000000301719bc11 */ /* 0x000fe4000f8e08ff */
[----:B----4-:R-:W-:-:S06]  /*10230*/  @!P3 IMAD.X R3, RZ, RZ, R10, P2 ;  /* 0x000000ffff03b224 */ /* 0x010fcc00010e060a */
[C---:B------:R-:W-:Y:S01]  /*10240*/  @!P1 LEA R20, R23.reuse, UR48, 0x1 ;  /* 0x0000003017149c11 */ /* 0x040fe2000f8e08ff */
[----:B------:R-:W2:Y:S04]  /*10250*/  SHFL.IDX PT, R10, R8, 0x3, 0x181f ;  /* 0x00781f00080a7f89 */ /* 0x000ea800000e0000 */
[----:B------:R0:W-:Y:S01]  /*10260*/  @!P3 LDGSTS.E.BYPASS.LTC128B.128 [R25+0x8c00], desc[UR36][R2.64], !P0 ;  /* 0x08c000000219bfae */ /* 0x0001e2000c101d64 */
[----:B------:R-:W-:Y:S01]  /*10270*/  ISETP.GE.AND P3, PT, R12, R5, PT ;  /* 0x000000050c00720c */ /* 0x000fe20003f66270 */
[----:B------:R-:W-:Y:S01]  /*10280*/  VIADD R12, R4, 0x40 ;  /* 0x00000040040c7836 */ /* 0x000fe20000000000 */
[----:B0-----:R-:W-:Y:S02]  /*10290*/  @!P1 LEA R2, P2, R18, R14, 0x1 ;  /* 0x0000000e12029211 */ /* 0x001fe400078408ff */
[----:B------:R-:W0:Y:S09]  /*102a0*/  SHFL.IDX PT, R14, R7, 0x4, 0x181f ;  /* 0x00981f00070e7f89 */ /* 0x000e3200000e0000 */
[----:B------:R-:W-:Y:S01]  /*102b0*/  @!P3 LEA R25, R23, UR48, 0x1 ;  /* 0x000000301719bc11 */ /* 0x000fe2000f8e08ff */
[----:B------:R-:W-:-:S02]  /*102c0*/  @!P1 IMAD.X R3, RZ, RZ, R9, P2 ;  /* 0x000000ffff039224 */ /* 0x000fc400010e0609 */
[----:B------:R-:W3:Y:S04]  /*102d0*/  SHFL.IDX PT, R9, R8, 0x4, 0x181f ;  /* 0x00981f0008097f89 */ /* 0x000ee800000e0000 */
[----:B------:R1:W-:Y:S01]  /*102e0*/  @!P1 LDGSTS.E.BYPASS.LTC128B.128 [R20+0x9400], desc[UR36][R2.64], !P0 ;  /* 0x0940000002149fae */ /* 0x0003e2000c101d64 */
[----:B------:R-:W-:Y:S01]  /*102f0*/  ISETP.GE.AND P1, PT, R12, R5, PT ;  /* 0x000000050c00720c */ /* 0x000fe20003f26270 */
[----:B------:R-:W-:Y:S01]  /*10300*/  VIADD R12, R4, 0x50 ;  /* 0x00000050040c7836 */ /* 0x000fe20000000000 */
[----:B-1----:R-:W-:Y:S02]  /*10310*/  @!P3 LEA R2, P2, R18, R21, 0x1 ;  /* 0x000000151202b211 */ /* 0x002fe400078408ff */
[----:B------:R-:W1:Y:S09]  /*10320*/  SHFL.IDX PT, R21, R7, 0x5, 0x181f ;  /* 0x00b81f0007157f89 */ /* 0x000e7200000e0000 */
[----:B------:R-:W-:Y:S01]  /*10330*/  @!P1 LEA R20, R23, UR48, 0x1 ;  /* 0x0000003017149c11 */ /* 0x000fe2000f8e08ff */
[----:B--2---:R-:W-:-:S02]  /*10340*/  @!P3 IMAD.X R3, RZ, RZ, R10, P2 ;  /* 0x000000ffff03b224 */ /* 0x004fc400010e060a */
[----:B------:R-:W2:Y:S04]  /*10350*/  SHFL.IDX PT, R10, R8, 0x5, 0x181f ;  /* 0x00b81f00080a7f89 */ /* 0x000ea800000e0000 */
[----:B------:R0:W-:Y:S01]  /*10360*/  @!P3 LDGSTS.E.BYPASS.LTC128B.128 [R25+0x9c00], desc[UR36][R2.64], !P0 ;  /* 0x09c000000219bfae */ /* 0x0001e2000c101d64 */
[-C--:B------:R-:W-:Y:S01]  /*10370*/  ISETP.GE.AND P3, PT, R12, R5.reuse, PT ;  /* 0x000000050c00720c */ /* 0x080fe20003f66270 */
[----:B------:R-:W-:Y:S01]  /*10380*/  VIADD R12, R4, 0x60 ;  /* 0x00000060040c7836 */ /* 0x000fe20000000000 */
[----:B0-----:R-:W-:Y:S02]  /*10390*/  @!P1 LEA R2, P2, R18, R14, 0x1 ;  /* 0x0000000e12029211 */ /* 0x001fe400078408ff */
[----:B------:R-:W0:Y:S03]  /*103a0*/  SHFL.IDX PT, R14, R7, 0x6, 0x181f ;  /* 0x00d81f00070e7f89 */ /* 0x000e2600000e0000 */
[----:B---3--:R-:W-:Y:S01]  /*103b0*/  @!P1 IMAD.X R3, RZ, RZ, R9, P2 ;  /* 0x000000ffff039224 */ /* 0x008fe200010e0609 */
[----:B------:R-:W-:Y:S04]  /*103c0*/  SHFL.IDX PT, R7, R7, 0x7, 0x181f ;  /* 0x00f81f0007077f89 */ /* 0x000fe800000e0000 */
[----:B------:R-:W3:Y:S04]  /*103d0*/  SHFL.IDX PT, R9, R8, 0x6, 0x181f ;  /* 0x00d81f0008097f89 */ /* 0x000ee800000e0000 */
[----:B------:R1:W-:Y:S01]  /*103e0*/  @!P1 LDGSTS.E.BYPASS.LTC128B.128 [R20+0xa400], desc[UR36][R2.64], !P0 ;  /* 0x0a40000002149fae */ /* 0x0003e2000c101d64 */
[----:B------:R-:W-:-:S03]  /*103f0*/  ISETP.GE.AND P1, PT, R12, R5, PT ;  /* 0x000000050c00720c */ /* 0x000fc60003f26270 */
[----:B------:R-:W4:Y:S01]  /*10400*/  SHFL.IDX PT, R8, R8, 0x7, 0x181f ;  /* 0x00f81f0008087f89 */ /* 0x000f2200000e0000 */
[----:B-1----:R-:W-:Y:S02]  /*10410*/  @!P3 LEA R2, P2, R18, R21, 0x1 ;  /* 0x000000151202b211 */ /* 0x002fe400078408ff */
[----:B------:R-:W-:-:S07]  /*10420*/  @!P3 LEA R21, R23, UR48, 0x1 ;  /* 0x000000301715bc11 */ /* 0x000fce000f8e08ff */
[----:B------:R-:W-:Y:S01]  /*10430*/  @!P1 LEA R25, R23, UR48, 0x1 ;  /* 0x0000003017199c11 */ /* 0x000fe2000f8e08ff */
[----:B--2---:R-:W-:Y:S02]  /*10440*/  @!P3 IMAD.X R3, RZ, RZ, R10, P2 ;  /* 0x000000ffff03b224 */ /* 0x004fe400010e060a */
[----:B------:R-:W-:-:S03]  /*10450*/  VIADD R10, R4, 0x70 ;  /* 0x00000070040a7836 */ /* 0x000fc60000000000 */
[----:B------:R0:W-:Y:S02]  /*10460*/  @!P3 LDGSTS.E.BYPASS.LTC128B.128 [R21+0xac00], desc[UR36][R2.64], !P0 ;  /* 0x0ac000000215bfae */ /* 0x0001e4000c101d64 */
[----:B------:R-:W-:Y:S01]  /*10470*/  ISETP.GE.AND P3, PT, R10, R5, PT ;  /* 0x000000050a00720c */ /* 0x000fe20003f66270 */
[----:B------:R-:W-:Y:S01]  /*10480*/  VIADD R10, R4, 0x80 ;  /* 0x00000080040a7836 */ /* 0x000fe20000000000 */
[----:B0-----:R-:W-:Y:S02]  /*10490*/  @!P1 LEA R2, P2, R18, R14, 0x1 ;  /* 0x0000000e12029211 */ /* 0x001fe400078408ff */
[----:B------:R-:W0:Y:S09]  /*104a0*/  SHFL.IDX PT, R14, R0, RZ, 0x181f ;  /* 0x00181fff000e7589 */ /* 0x000e3200000e0000 */
[----:B------:R-:W-:Y:S01]  /*104b0*/  @!P3 LEA R21, R23, UR48, 0x1 ;  /* 0x000000301715bc11 */ /* 0x000fe2000f8e08ff */
[----:B---3--:R-:W-:-:S02]  /*104c0*/  @!P1 IMAD.X R3, RZ, RZ, R9, P2 ;  /* 0x000000ffff039224 */ /* 0x008fc400010e0609 */
[----:B------:R-:W1:Y:S04]  /*104d0*/  SHFL.IDX PT, R9, R6, RZ, 0x181f ;  /* 0x00181fff06097589 */ /* 0x000e6800000e0000 */
[----:B------:R2:W-:Y:S01]  /*104e0*/  @!P1 LDGSTS.E.BYPASS.LTC128B.128 [R25+0xb400], desc[UR36][R2.64], !P0 ;  /* 0x0b40000002199fae */ /* 0x0005e2000c101d64 */
[----:B------:R-:W-:Y:S01]  /*104f0*/  ISETP.GE.AND P1, PT, R10, R5, PT ;  /* 0x000000050a00720c */ /* 0x000fe20003f26270 */
[----:B------:R-:W-:Y:S01]  /*10500*/  VIADD R10, R4, 0x90 ;  /* 0x00000090040a7836 */ /* 0x000fe20000000000 */
[----:B--2---:R-:W-:-:S11]  /*10510*/  @!P3 LEA R2, P2, R18, R7, 0x1 ;  /* 0x000000071202b211 */ /* 0x004fd600078408ff */
[----:B------:R-:W-:Y:S01]  /*10520*/  @!P1 LEA R25, R23, UR48, 0x1 ;  /* 0x0000003017199c11 */ /* 0x000fe2000f8e08ff */
[----:B------:R-:W-:Y:S01]  /*10530*/  SHFL.IDX PT, R7, R6, 0x2, 0x181f ;  /* 0x00581f0006077f89 */ /* 0x000fe200000e0000 */
[----:B----4-:R-:W-:-:S03]  /*10540*/  @!P3 IMAD.X R3, RZ, RZ, R8, P2 ;  /* 0x000000ffff03b224 */ /* 0x010fc600010e0608 */
[----:B------:R-:W-:Y:S04]  /*10550*/  SHFL.IDX PT, R8, R6, 0x1, 0x181f ;  /* 0x00381f0006087f89 */ /* 0x000fe800000e0000 */
[----:B------:R0:W-:Y:S01]  /*10560*/  @!P3 LDGSTS.E.BYPASS.LTC128B.128 [R21+0xbc00], desc[UR36][R2.64], !P0 ;  /* 0x0bc000000215bfae */ /* 0x0001e2000c101d64 */
[----:B------:R-:W-:Y:S01]  /*10570*/  ISETP.GE.AND P3, PT, R10, R5, PT ;  /* 0x000000050a00720c */ /* 0x000fe20003f66270 */
[----:B------:R-:W-:Y:S02]  /*10580*/  VIADD R10, R4, 0xa0 ;  /* 0x000000a0040a7836 */ /* 0x000fe40000000000 */
[----:B------:R-:W-:Y:S01]  /*10590*/  SHFL.IDX PT, R6, R6, 0x3, 0x181f ;  /* 0x00781f0006067f89 */ /* 0x000fe200000e0000 */
[----:B0-----:R-:W-:-:S03]  /*105a0*/  @!P1 LEA R2, P2, R18, R14, 0x1 ;  /* 0x0000000e12029211 */ /* 0x001fc600078408ff */
[----:B------:R-:W-:Y:S02]  /*105b0*/  SHFL.IDX PT, R14, R0, 0x2, 0x181f ;  /* 0x00581f00000e7f89 */ /* 0x000fe400000e0000 */
[----:B-1----:R-:W-:Y:S02]  /*105c0*/  @!P1 IMAD.X R3, RZ, RZ, R9, P2 ;  /* 0x000000ffff039224 */ /* 0x002fe400010e0609 */
[----:B------:R-:W0:Y:S04]  /*105d0*/  SHFL.IDX PT, R9, R0, 0x1, 0x181f ;  /* 0x00381f0000097f89 */ /* 0x000e2800000e0000 */
[----:B------:R0:W-:Y:S01]  /*105e0*/  @!P1 LDGSTS.E.BYPASS.LTC128B.128 [R25+0xc400], desc[UR36][R2.64], !P0 ;  /* 0x0c40000002199fae */ /* 0x0001e2000c101d64 */
[----:B------:R-:W-:Y:S02]  /*105f0*/  ISETP.GE.AND P1, PT, R10, R5, PT ;  /* 0x000000050a00720c */ /* 0x000fe40003f26270 */
[----:B0-----:R-:W-:-:S02]  /*10600*/  @!P3 LEA R2, P2, R18, R9, 0x1 ;  /* 0x000000091202b211 */ /* 0x001fc400078408ff */
[----:B------:R-:W-:-:S03]  /*10610*/  @!P3 LEA R9, R23, UR48, 0x1 ;  /* 0x000000301709bc11 */ /* 0x000fc6000f8e08ff */
[----:B------:R-:W-:-:S05]  /*10620*/  @!P3 IMAD.X R3, RZ, RZ, R8, P2 ;  /* 0x000000ffff03b224 */ /* 0x000fca00010e0608 */
[----:B------:R0:W-:Y:S02]  /*10630*/  @!P3 LDGSTS.E.BYPASS.LTC128B.128 [R9+0xcc00], desc[UR36][R2.64], !P0 ;  /* 0x0cc000000209bfae */ /* 0x0001e4000c101d64 */
[----:B0-----:R-:W-:Y:S02]  /*10640*/  @!P1 LEA R2, P2, R18, R14, 0x1 ;  /* 0x0000000e12029211 */ /* 0x001fe400078408ff */
[----:B------:R0:W1:Y:S03]  /*10650*/  SHFL.IDX PT, R14, R0, 0x3, 0x181f ;  /* 0x00781f00000e7f89 */ /* 0x00006600000e0000 */
[----:B------:R-:W-:Y:S01]  /*10660*/  @!P1 IMAD.X R3, RZ, RZ, R7, P2 ;  /* 0x000000ffff039224 */ /* 0x000fe200010e0607 */
[----:B------:R-:W-:-:S05]  /*10670*/  @!P1 LEA R7, R23, UR48, 0x1 ;  /* 0x0000003017079c11 */ /* 0x000fca000f8e08ff */
[----:B------:R0:W-:Y:S02]  /*10680*/  @!P1 LDGSTS.E.BYPASS.LTC128B.128 [R7+0xd400], desc[UR36][R2.64], !P0 ;  /* 0x0d40000002079fae */ /* 0x0001e4000c101d64 */
.L_x_1148:
[----:B------:R-:W-:Y:S02]  /*10690*/  VIADD R4, R4, 0xb0 ;  /* 0x000000b004047836 */ /* 0x000fe40000000000 */
[----:B0-----:R-:W-:-:S03]  /*106a0*/  IMAD.MOV.U32 R0, RZ, RZ, 0x1 ;  /* 0x00000001ff007424 */ /* 0x001fc600078e00ff */
        /* <DEDUP_REMOVED lines=14> */
[----:B------:R-:W-:-:S05]  /*10790*/  VIADD R22, R22, 0xfffffffe ;  /* 0xfffffffe16167836 */ /* 0x000fca0000000000 */
[----:B------:R-:W-:Y:S01]  /*107a0*/  ISETP.GE.AND P1, PT, R22, UR52, PT ;  /* 0x0000003416007c0c */ /* 0x000fe2000bf26270 */
[----:B------:R-:W1:Y:S02]  /*107b0*/  SYNCS.PHASECHK.TRANS64.TRYWAIT P0, [UR48+0x16820], R0 ;  /* 0x01682000ff0075a7 */ /* 0x000e640008000170 */
[----:B01----:R-:W-:Y:S10]  /*107c0*/  @!P0 BRA `(.L_x_1071) ;  /* 0x0000003400488947 */ /* 0x003ff40003800000 */
.L_x_1149:
[----:B------:R-:W-:Y:S02]  /*107d0*/  IMAD.MOV.U32 R25, RZ, RZ, 0x1 ;  /* 0x00000001ff197424 */ /* 0x000fe400078e00ff */
[----:B------:R-:W-:Y:S01]  /*107e0*/  IMAD.MOV.U32 R21, RZ, RZ, RZ ;  /* 0x000000ffff157224 */ /* 0x000fe200078e00ff */
[----:B------:R-:W-:Y:S06]  /*107f0*/  @!P1 BRA `(.L_x_1072) ;  /* 0x0000001000009947 */ /* 0x000fec0003800000 */
[----:B------:R-:W1:Y:S01]  /*10800*/  S2R R2, SR_TID.X ;  /* 0x0000000000027919 */ /* 0x000e620000002100 */
[----:B------:R-:W-:Y:S01]  /*10810*/  UIADD3 UR4, UR47, 0x1, URZ ;  /* 0x000000012f047890 */ /* 0x000fe2000fffe03f */
[----:B0-----:R-:W-:Y:S01]  /*10820*/  LOP3.LUT R3, RZ, UR45, RZ, 0x33, !PT ;  /* 0x0000002dff037c12 */ /* 0x001fe2000f8e33ff */
[----:B------:R-:W-:Y:S01]  /*10830*/  BSSY B0, `(.L_x_1072) ;  /* 0x00000fc000007945 */ /* 0x000fe20003800000 */
[----:B------:R-:W-:Y:S01]  /*10840*/  LOP3.LUT R5, RZ, UR44, RZ, 0x33, !PT ;  /* 0x0000002cff057c12 */ /* 0x000fe2000f8e33ff */
[----:B------:R-:W-:Y:S01]  /*10850*/  UIMAD UR4, UR4, UR39, URZ ;  /* 0x00000027040472a4 */ /* 0x000fe2000f8e023f */
[----:B------:R-:W-:Y:S02]  /*10860*/  IMAD.MOV.U32 R22, RZ, RZ, 0x1 ;  /* 0x00000001ff167424 */ /* 0x000fe400078e00ff */
[----:B------:R-:W-:-:S03]  /*10870*/  IMAD.MOV.U32 R8, RZ, RZ, RZ ;  /* 0x000000ffff087224 */ /* 0x000fc600078e00ff */
[----:B------:R-:W-:Y:S01]  /*10880*/  LOP3.LUT R0, RZ, UR4, RZ, 0x33, !PT ;  /* 0x00000004ff007c12 */ /* 0x000fe2000f8e33ff */
[----:B------:R-:W-:Y:S02]  /*10890*/  ULDC UR4, c[0x0][0x2f4] ;  /* 0x0000bd0000047ab9 */ /* 0x000fe40000000800 */
[----:B------:R-:W-:Y:S02]  /*108a0*/  ISETP.GE.AND P1, PT, R18, UR4, PT ;  /* 0x0000000412007c0c */ /* 0x000fe4000bf26270 */
[----:B------:R-:W-:-:S04]  /*108b0*/  VIADDMNMX R0, R0, -UR46, R3, !PT ;  /* 0x8000002e00007c46 */ /* 0x000fc8000f800103 */
[----:B------:R-:W-:-:S04]  /*108c0*/  VIMNMX R5, R0, R5, !PT ;  /* 0x0000000500057248 */ /* 0x000fc80007fe0100 */
[----:B------:R-:W-:Y:S02]  /*108d0*/  IADD3 R27, -R5, -0x2, RZ ;  /* 0xfffffffe051b7810 */ /* 0x000fe40007ffe1ff */
[----:B-1----:R-:W-:-:S04]  /*108e0*/  LOP3.LUT R2, R2, 0x7f, RZ, 0xc0, !PT ;  /* 0x0000007f02027812 */ /* 0x002fc800078ec0ff */
[----:B------:R-:W-:-:S04]  /*108f0*/  SHF.R.U32.HI R2, RZ, 0x3, R2 ;  /* 0x00000003ff027819 */ /* 0x000fc80000011602 */
[----:B------:R-:W-:Y:S02]  /*10900*/  IADD3 R24, R26, R24, R2 ;  /* 0x000000181a187210 */ /* 0x000fe40007ffe002 */
[----:B------:R-:W-:Y:S01]  /*10910*/  IADD3 R0, -R2, UR50, RZ ;  /* 0x0000003202007c10 */ /* 0x000fe2000fffe1ff */
[----:B------:R-:W-:Y:S02]  /*10920*/  IMAD.SHL.U32 R2, R18, 0x2, RZ ;  /* 0x0000000212027824 */ /* 0x000fe400078e00ff */
[----:B------:R-:W-:Y:S02]  /*10930*/  VIADD R24, R24, 0xfffffe80 ;  /* 0xfffffe8018187836 */ /* 0x000fe40000000000 */
[C---:B------:R-:W-:Y:S02]  /*10940*/  IMAD R4, R5.reuse, 0x80, R0 ;  /* 0x0000008005047824 */ /* 0x040fe400078e0200 */
[----:B------:R-:W-:Y:S02]  /*10950*/  IMAD R0, R5, -0x80, R24 ;  /* 0xffffff8005007824 */ /* 0x000fe400078e0218 */
[----:B------:R-:W-:-:S07]  /*10960*/  VIADD R4, R4, 0x100 ;  /* 0x0000010004047836 */ /* 0x000fce0000000000 */
.L_x_1085:
        /* <DEDUP_REMOVED lines=9> */
[----:B------:R-:W-:Y:S01]  /*10a00*/  SHF.R.S32.HI R3, RZ, 0x1f, R9 ;  /* 0x0000001fff037819 */ /* 0x000fe20000011409 */
[----:B--2---:R-:W-:-:S04]  /*10a10*/  IMAD R2, R6, UR4, RZ ;  /* 0x0000000406027c24 */ /* 0x004fc8000f8e02ff */
[----:B------:R-:W-:Y:S02]  /*10a20*/  IMAD R5, R29, UR5, R2 ;  /* 0x000000051d057c24 */ /* 0x000fe4000f8e0202 */
[----:B------:R-:W-:-:S04]  /*10a30*/  IMAD.MOV.U32 R2, RZ, RZ, R9 ;  /* 0x000000ffff027224 */ /* 0x000fc800078e0009 */
[----:B------:R-:W-:Y:S01]  /*10a40*/  IMAD.WIDE.U32 R2, R29, UR4, R2 ;  /* 0x000000041d027c25 */ /* 0x000fe2000f8e0002 */
[----:B------:R-:W-:-:S03]  /*10a50*/  ULDC.64 UR4, c[0x0][0x418] ;  /* 0x0001060000047ab9 */ /* 0x000fc60000000a00 */
[----:B------:R-:W-:Y:S01]  /*10a60*/  IMAD.IADD R3, R5, 0x1, R3 ;  /* 0x0000000105037824 */ /* 0x000fe200078e0203 */
[----:B------:R-:W-:-:S04]  /*10a70*/  LEA R6, P0, R2, UR4, 0x2 ;  /* 0x0000000402067c11 */ /* 0x000fc8000f8010ff */
[----:B------:R-:W-:-:S05]  /*10a80*/  LEA.HI.X R7, R2, UR5, R3, 0x2, P0 ;  /* 0x0000000502077c11 */ /* 0x000fca00080f1403 */
[----:B------:R-:W2:Y:S01]  /*10a90*/  LDG.E R5, desc[UR36][R6.64] ;  /* 0x0000002406057981 */ /* 0x000ea2000c1e1900 */
[----:B------:R-:W-:-:S06]  /*10aa0*/  ULOP3.LUT UR6, UR38, 0x2, URZ, 0xfc, !UPT ;  /* 0x0000000226067892 */ /* 0x000fcc000f8efc3f */
[----:B------:R-:W-:Y:S02]  /*10ab0*/  IMAD.U32 R10, RZ, RZ, UR6 ;  /* 0x00000006ff0a7e24 */ /* 0x000fe4000f8e00ff */
        /* <DEDUP_REMOVED lines=9> */
.L_x_1073:
[----:B------:R-:W-:Y:S01]  /*10b50*/  LEA R7, R21, UR48, 0x3 ;  /* 0x0000003015077c11 */ /* 0x000fe2000f8e18ff */
[----:B------:R-:W-:Y:S01]  /*10b60*/  BSSY B1, `(.L_x_1074) ;  /* 0x0000004000017945 */ /* 0x000fe20003800000 */
[----:B------:R-:W-:-:S04]  /*10b70*/  SHF.L.U32 R2, R25, 0x1f, RZ ;  /* 0x0000001f19027819 */ /* 0x000fc800000006ff */
[----:B------:R-:W0:Y:S02]  /*10b80*/  SYNCS.PHASECHK.TRANS64.TRYWAIT P0, [R7+URZ+0x16840], R2 ;  /* 0x01684002070075a7 */ /* 0x000e24000800017f */
[----:B0-----:R-:W-:Y:S05]  /*10b90*/  @!P0 BRA `(.L_x_1075) ;  /* 0x00000030006c8947 */ /* 0x001fea0003800000 */
.L_x_1150:
[----:B------:R-:W-:Y:S05]  /*10ba0*/  BSYNC B1 ;  /* 0x0000000000017941 */ /* 0x000fea0003800000 */
.L_x_1074:
        /* <DEDUP_REMOVED lines=15> */
[----:B------:R-:W-:Y:S01]  /*10ca0*/  ULDC.64 UR4, c[0x0][0x308] ;  /* 0x0000c20000047ab9 */ /* 0x000fe20000000a00 */
[----:B------:R-:W-:Y:S02]  /*10cb0*/  IMAD R10, R21, 0x2000, R23 ;  /* 0x00002000150a7824 */ /* 0x000fe400078e0217 */
[----:B------:R-:W-:Y:S02]  /*10cc0*/  IMAD.IADD R3, R3, 0x1, R9 ;  /* 0x0000000103037824 */ /* 0x000fe400078e0209 */
[----:B------:R-:W-:Y:S01]  /*10cd0*/  IMAD.U32 R9, RZ, RZ, UR4 ;  /* 0x00000004ff097e24 */ /* 0x000fe2000f8e00ff */
[----:B------:R-:W-:-:S03]  /*10ce0*/  UIMAD UR4, UR6, UR4, URZ ;  /* 0x00000004060472a4 */ /* 0x000fc6000f8e023f */
[----:B------:R-:W-:Y:S01]  /*10cf0*/  IMAD.WIDE.U32 R2, R9, UR42, R2 ;  /* 0x0000002a09027c25 */ /* 0x000fe2000f8e0002 */
[----:B------:R-:W-:Y:S01]  /*10d00*/  UIMAD UR4, UR42, UR5, UR4 ;  /* 0x000000052a0472a4 */ /* 0x000fe2000f8e0204 */
[----:B------:R-:W-:Y:S02]  /*10d10*/  ULDC.64 UR6, c[0x0][0x2e8] ;  /* 0x0000ba0000067ab9 */ /* 0x000fe40000000a00 */
[----:B------:R-:W-:-:S03]  /*10d20*/  LEA R9, P0, R2, UR6, 0x1 ;  /* 0x0000000602097c11 */ /* 0x000fc6000f8008ff */
[----:B------:R-:W-:Y:S01]  /*10d30*/  VIADD R3, R3, UR4 ;  /* 0x0000000403037c36 */ /* 0x000fe20008000000 */
[----:B------:R-:W-:-:S04]  /*10d40*/  UMOV UR4, 0xffffffff ;  /* 0xffffffff00047882 */ /* 0x000fc80000000000 */
        /* <DEDUP_REMOVED lines=41> */
.L_x_1168:
[----:B0-----:R-:W-:-:S05]  /*10fe0*/  IMAD.SHL.U32 R2, R18, 0x2, RZ ;  /* 0x0000000212027824 */ /* 0x001fca00078e00ff */
        /* <DEDUP_REMOVED lines=8> */
.L_x_1077:
        /* <DEDUP_REMOVED lines=12> */
.L_x_1078:
[----:B------:R0:W-:Y:S01]  /*11130*/  SYNCS.ARRIVE.TRANS64.A1T0 RZ, [R7+URZ+0x16830], RZ ;  /* 0x016830ff07ff79a7 */ /* 0x0001e2000810003f */
[----:B------:R-:W-:Y:S05]  /*11140*/  @!P3 BRA `(.L_x_1079) ;  /* 0x000000000004b947 */ /* 0x000fea0003800000 */
[----:B------:R-:W-:Y:S01]  /*11150*/  BPT.TRAP 0x1 ;  /* 0x000000040000795c */ /* 0x000fe20000300000 */
.L_x_1079:
[----:B------:R-:W-:Y:S01]  /*11160*/  SHF.L.U32 R2, R22, 0x1f, RZ ;  /* 0x0000001f16027819 */ /* 0x000fe200000006ff */
[----:B------:R-:W-:Y:S01]  /*11170*/  BSSY B1, `(.L_x_1080) ;  /* 0x0000004000017945 */ /* 0x000fe20003800000 */
[----:B0-----:R-:W-:-:S04]  /*11180*/  LEA R7, R8, UR48, 0x3 ;  /* 0x0000003008077c11 */ /* 0x001fc8000f8e18ff */
[----:B------:R-:W0:Y:S02]  /*11190*/  SYNCS.PHASECHK.TRANS64.TRYWAIT P0, [R7+URZ+0x16860], R2 ;  /* 0x01686002070075a7 */ /* 0x000e24000800017f */
[----:B0-----:R-:W-:Y:S05]  /*111a0*/  @!P0 BRA `(.L_x_1081) ;  /* 0x00000034005c8947 */ /* 0x001fea0003800000 */
.L_x_1169:
[----:B------:R-:W-:Y:S05]  /*111b0*/  BSYNC B1 ;  /* 0x0000000000017941 */ /* 0x000fea0003800000 */
.L_x_1080:
        /* <DEDUP_REMOVED lines=13> */
[----:B------:R-:W-:Y:S02]  /*11290*/  SHFL.IDX PT, R14, R17, 0x7, 0x181f ;  /* 0x00f81f00110e7f89 */ /* 0x000fe400000e0000 */
[----:B-1----:R-:W-:-:S05]  /*112a0*/  IMAD.X R3, RZ, RZ, R3, P2 ;  /* 0x000000ffff037224 */ /* 0x002fca00010e0603 */
        /* <DEDUP_REMOVED lines=27> */
[----:B0-----:R-:W-:-:S05]  /*11460*/  IADD3 R2, P2, R11, R20, RZ ;  /* 0x000000140b027210 */ /* 0x001fca0007f5e0ff */
[----:B-1----:R-:W-:-:S05]  /*11470*/  IMAD.X R3, RZ, RZ, R9, P2 ;  /* 0x000000ffff037224 */ /* 0x002fca00010e0609 */
[----:B------:R2:W-:Y:S01]  /*11480*/  LDGSTS.E.BYPASS.LTC128B.128 [R8+0x2c00], desc[UR36][R2.64], !P0 ;  /* 0x02c0000002087fae */ /* 0x0005e2000c101d64 */
[----:B------:R-:W-:Y:S02]  /*11490*/  ISETP.LT.OR P0, PT, R4, 0x61, P1 ;  /* 0x000000610400780c */ /* 0x000fe40000f01670 */
[----:B--2---:R-:W-:-:S05]  /*114a0*/  IADD3 R2, P2, R12, R20, RZ ;  /* 0x000000140c027210 */ /* 0x004fca0007f5e0ff */
[----:B---3--:R-:W-:-:S06]  /*114b0*/  IMAD.X R3, RZ, RZ, R10, P2 ;  /* 0x000000ffff037224 */ /* 0x008fcc00010e060a */
[----:B----4-:R0:W-:Y:S02]  /*114c0*/  LDGSTS.E.BYPASS.LTC128B.128 [R8+0x3400], desc[UR36][R2.64], !P0 ;  /* 0x0340000002087fae */ /* 0x0101e4000c101d64 */
.L_x_1187:
        /* <DEDUP_REMOVED lines=19> */
.L_x_1083:
        /* <DEDUP_REMOVED lines=8> */
[----:B------:R-:W-:-:S05]  /*11680*/  IMAD.U32 R5, RZ, RZ, UR5 ;  /* 0x00000005ff057e24 */ /* 0x000fca000f8e00ff */
[----:B------:R-:W-:-:S13]  /*11690*/  ISETP.NE.AND P3, PT, R5, 0x3, PT ;  /* 0x000000030500780c */ /* 0x000fda0003f65270 */
[----:B------:R-:W-:Y:S05]  /*116a0*/  @!P3 BRA `(.L_x_1084) ;  /* 0x000000000004b947 */ /* 0x000fea0003800000 */
[----:B------:R-:W-:Y:S01]  /*116b0*/  BPT.TRAP 0x1 ;  /* 0x000000040000795c */ /* 0x000fe20000300000 */
.L_x_1084:
[----:B------:R-:W-:Y:S01]  /*116c0*/  R2UR UR4, R28 ;  /* 0x000000001c0472ca */ /* 0x000fe200000e0000 */
[----:B------:R-:W-:Y:S01]  /*116d0*/  ULDC.64 UR6, c[0x0][0x330] ;  /* 0x0000cc0000067ab9 */ /* 0x000fe20000000a00 */
[----:B------:R-:W-:Y:S01]  /*116e0*/  VIADD R27, R27, 0xffffffff ;  /* 0xffffffff1b1b7836 */ /* 0x000fe20000000000 */
[----:B------:R0:W-:Y:S01]  /*116f0*/  SYNCS.ARRIVE.TRANS64.A1T0 RZ, [R7+URZ+0x16850], RZ ;  /* 0x016850ff07ff79a7 */ /* 0x0001e2000810003f */
[----:B------:R-:W-:Y:S02]  /*11700*/  IMAD.U32 R5, RZ, RZ, UR6 ;  /* 0x00000006ff057e24 */ /* 0x000fe4000f8e00ff */
[----:B------:R-:W-:Y:S01]  /*11710*/  IMAD.MOV.U32 R3, RZ, RZ, R9 ;  /* 0x000000ffff037224 */ /* 0x000fe200078e0009 */
[----:B------:R-:W-:Y:S01]  /*11720*/  ISETP.GT.AND P0, PT, R27, UR52, PT ;  /* 0x000000341b007c0c */ /* 0x000fe2000bf04270 */
[----:B------:R-:W-:Y:S02]  /*11730*/  VIADD R4, R4, 0x80 ;  /* 0x0000008004047836 */ /* 0x000fe40000000000 */
[----:B------:R-:W-:-:S03]  /*11740*/  IMAD.WIDE.U32 R2, R5, UR42, R2 ;  /* 0x0000002a05027c25 */ /* 0x000fc6000f8e0002 */
[----:B------:R-:W-:Y:S01]  /*11750*/  UIMAD UR4, UR4, UR6, URZ ;  /* 0x00000006040472a4 */ /* 0x000fe2000f8e023f */
[----:B------:R-:W-:Y:S02]  /*11760*/  VIADD R0, R0, 0xffffff80 ;  /* 0xffffff8000007836 */ /* 0x000fe40000000000 */
[----:B------:R-:W-:Y:S01]  /*11770*/  IMAD.MOV.U32 R8, RZ, RZ, R21 ;  /* 0x000000ffff087224 */ /* 0x000fe200078e0015 */
[----:B------:R-:W-:Y:S01]  /*11780*/  UIMAD UR4, UR42, UR7, UR4 ;  /* 0x000000072a0472a4 */ /* 0x000fe2000f8e0204 */
[----:B------:R-:W-:Y:S02]  /*11790*/  IMAD.MOV.U32 R22, RZ, RZ, R25 ;  /* 0x000000ffff167224 */ /* 0x000fe400078e0019 */
[----:B------:R-:W-:Y:S02]  /*117a0*/  ULDC.64 UR6, c[0x0][0x318] ;  /* 0x0000c60000067ab9 */ /* 0x000fe40000000a00 */
[----:B------:R-:W-:Y:S01]  /*117b0*/  LEA R17, P2, R2, UR6, 0x1 ;  /* 0x0000000602117c11 */ /* 0x000fe2000f8408ff */
[----:B------:R-:W-:-:S05]  /*117c0*/  VIADD R19, R3, UR4 ;  /* 0x0000000403137c36 */ /* 0x000fca0008000000 */
[----:B------:R-:W-:Y:S01]  /*117d0*/  LEA.HI.X R19, R2, UR7, R19, 0x1, P2 ;  /* 0x0000000702137c11 */ /* 0x000fe200090f0c13 */
[----:B0-----:R-:W-:Y:S06]  /*117e0*/  @P0 BRA `(.L_x_1085) ;  /* 0xfffffff000600947 */ /* 0x001fec000383ffff */
[----:B------:R-:W-:Y:S05]  /*117f0*/  BSYNC B0 ;  /* 0x0000000000007941 */ /* 0x000fea0003800000 */
.L_x_1072:
[----:B------:R-:W-:-:S06]  /*11800*/  ULOP3.LUT UR4, UR38, 0x2, URZ, 0xfc, !UPT ;  /* 0x0000000226047892 */ /* 0x000fcc000f8efc3f */
[----:B0-----:R-:W-:-:S05]  /*11810*/  IMAD.U32 R0, RZ, RZ, UR4 ;  /* 0x00000004ff007e24 */ /* 0x001fca000f8e00ff */
[----:B------:R-:W-:-:S13]  /*11820*/  ISETP.NE.AND P0, PT, R0, 0x3, PT ;  /* 0x000000030000780c */ /* 0x000fda0003f05270 */
[----:B------:R-:W-:Y:S05]  /*11830*/  @!P0 BRA `(.L_x_1086) ;  /* 0x0000000000048947 */ /* 0x000fea0003800000 */
[----:B------:R-:W-:Y:S01]  /*11840*/  BPT.TRAP 0x1 ;  /* 0x000000040000795c */ /* 0x000fe20000300000 */
.L_x_1086:
[----:B------:R-:W-:Y:S01]  /*11850*/  LEA R0, R21, UR48, 0x3 ;  /* 0x0000003015007c11 */ /* 0x000fe2000f8e18ff */
[----:B------:R-:W0:Y:S01]  /*11860*/  S2R R6, SR_TID.X ;  /* 0x0000000000067919 */ /* 0x000e220000002100 */
[----:B------:R-:W-:Y:S01]  /*11870*/  SHF.L.U32 R3, R25, 0x1f, RZ ;  /* 0x0000001f19037819 */ /* 0x000fe200000006ff */
[----:B------:R-:W-:Y:S01]  /*11880*/  IMAD.MOV.U32 R2, RZ, RZ, -0x80 ;  /* 0xffffff80ff027424 */ /* 0x000fe200078e00ff */
[----:B------:R-:W-:Y:S01]  /*11890*/  BSSY B0, `(.L_x_1087) ;  /* 0x0000008000007945 */ /* 0x000fe20003800000 */
[----:B------:R-:W-:Y:S01]  /*118a0*/  IMAD R4, R21, 0x2000, R23 ;  /* 0x0000200015047824 */ /* 0x000fe200078e0217 */
[----:B------:R-:W1:Y:S01]  /*118b0*/  SYNCS.PHASECHK.TRANS64.TRYWAIT P0, [R0+URZ+0x16860], R3 ;  /* 0x01686003000075a7 */ /* 0x000e62000800017f */
[----:B------:R-:W-:Y:S01]  /*118c0*/  IMAD R5, R27, R2, UR50 ;  /* 0x000000321b057e24 */ /* 0x000fe2000f8e0202 */
[----:B0-----:R-:W-:-:S04]  /*118d0*/  LOP3.LUT R6, R6, 0x7f, RZ, 0xc0, !PT ;  /* 0x0000007f06067812 */ /* 0x001fc800078ec0ff */
[----:B------:R-:W-:-:S05]  /*118e0*/  SHF.R.U32.HI R6, RZ, 0x3, R6 ;  /* 0x00000003ff067819 */ /* 0x000fca0000011606 */
[----:B------:R-:W-:Y:S01]  /*118f0*/  IMAD.IADD R5, R5, 0x1, -R6 ;  /* 0x0000000105057824 */ /* 0x000fe200078e0a06 */
[----:B-1----:R-:W-:Y:S06]  /*11900*/  @!P0 BRA `(.L_x_1088) ;  /* 0x0000003400e48947 */ /* 0x002fec0003800000 */
.L_x_1188:
[----:B------:R-:W-:Y:S05]  /*11910*/  BSYNC B0 ;  /* 0x0000000000007941 */ /* 0x000fea0003800000 */
.L_x_1087:
        /* <DEDUP_REMOVED lines=20> */
[----:B------:R-:W-:Y:S01]  /*11a60*/  SHFL.IDX PT, R27, R17, 0x5, 0x181f ;  /* 0x00b81f00111b7f89 */ /* 0x000fe200000e0000 */
[----:B---3--:R-:W-:-:S03]  /*11a70*/  IADD3 R2, P5, R23, R18, RZ ;  /* 0x0000001217027210 */ /* 0x008fc60007fbe0ff */
[----:B------:R-:W-:Y:S01]  /*11a80*/  SHFL.IDX PT, R22, R19, 0x4, 0x181f ;  /* 0x00981f0013167f89 */ /* 0x000fe200000e0000 */
[----:B----4-:R-:W-:-:S03]  /*11a90*/  IMAD.X R7, RZ, RZ, R7, P4 ;  /* 0x000000ffff077224 */ /* 0x010fc600020e0607 */
[----:B------:R-:W0:Y:S01]  /*11aa0*/  SHFL.IDX PT, R23, R17, 0x4, 0x181f ;  /* 0x00981f0011177f89 */ /* 0x000e2200000e0000 */
[----:B-----5:R-:W-:-:S03]  /*11ab0*/  IMAD.X R3, RZ, RZ, R16, P5 ;  /* 0x000000ffff037224 */ /* 0x020fc600028e0610 */
[----:B------:R-:W-:Y:S04]  /*11ac0*/  SHFL.IDX PT, R29, R17, 0x6, 0x181f ;  /* 0x00d81f00111d7f89 */ /* 0x000fe800000e0000 */
[----:B------:R0:W-:Y:S01]  /*11ad0*/  LDGSTS.E.BYPASS.LTC128B.128 [R4+0x400], desc[UR36][R8.64], !P3 ;  /* 0x0040000008047fae */ /* 0x0001e2000d901d64 */
[----:B------:R-:W-:-:S03]  /*11ae0*/  ISETP.LT.OR P3, PT, R5, 0x41, P0 ;  /* 0x000000410500780c */ /* 0x000fc60000761670 */
[----:B------:R-:W1:Y:S04]  /*11af0*/  SHFL.IDX PT, R16, R19, 0x5, 0x181f ;  /* 0x00b81f0013107f89 */ /* 0x000e6800000e0000 */
[----:B------:R2:W-:Y:S04]  /*11b00*/  LDGSTS.E.BYPASS.LTC128B.128 [R4+0xc00], desc[UR36][R6.64], !P2 ;  /* 0x00c0000006047fae */ /* 0x0005e8000d101d64 */
[----:B------:R-:W3:Y:S04]  /*11b10*/  SHFL.IDX PT, R20, R19, 0x6, 0x181f ;  /* 0x00d81f0013147f89 */ /* 0x000ee800000e0000 */
[----:B------:R4:W-:Y:S01]  /*11b20*/  LDGSTS.E.BYPASS.LTC128B.128 [R4+0x1400], desc[UR36][R2.64], !P1 ;  /* 0x0140000002047fae */ /* 0x0009e2000c901d64 */
[----:B------:R-:W-:-:S02]  /*11b30*/  ISETP.LT.OR P1, PT, R5, 0x31, P0 ;  /* 0x000000310500780c */ /* 0x000fc40000721670 */
[-C--:B0-----:R-:W-:Y:S01]  /*11b40*/  IADD3 R8, P5, R23, R18.reuse, RZ ;  /* 0x0000001217087210 */ /* 0x081fe20007fbe0ff */
[----:B------:R-:W0:Y:S01]  /*11b50*/  SHFL.IDX PT, R19, R19, 0x7, 0x181f ;  /* 0x00f81f0013137f89 */ /* 0x000e2200000e0000 */
[----:B--2---:R-:W-:-:S03]  /*11b60*/  IADD3 R6, P4, R27, R18, RZ ;  /* 0x000000121b067210 */ /* 0x004fc60007f9e0ff */
[----:B------:R-:W-:Y:S01]  /*11b70*/  IMAD.X R9, RZ, RZ, R22, P5 ;  /* 0x000000ffff097224 */ /* 0x000fe200028e0616 */
[----:B----4-:R-:W-:Y:S01]  /*11b80*/  IADD3 R2, P2, R14, R18, RZ ;  /* 0x000000120e027210 */ /* 0x010fe20007f5e0ff */
[----:B-1----:R-:W-:Y:S01]  /*11b90*/  IMAD.X R7, RZ, RZ, R16, P4 ;  /* 0x000000ffff077224 */ /* 0x002fe200020e0610 */
[----:B------:R1:W2:Y:S03]  /*11ba0*/  SHFL.IDX PT, R14, R17, 0x7, 0x181f ;  /* 0x00f81f00110e7f89 */ /* 0x0002a600000e0000 */
[----:B------:R-:W-:Y:S01]  /*11bb0*/  IMAD.X R3, RZ, RZ, R10, P2 ;  /* 0x000000ffff037224 */ /* 0x000fe200010e060a */
[----:B------:R-:W-:Y:S01]  /*11bc0*/  ISETP.LT.OR P2, PT, R5, 0x51, P0 ;  /* 0x000000510500780c */ /* 0x000fe20000741670 */
[----:B------:R-:W-:-:S03]  /*11bd0*/  IMAD.MOV.U32 R10, RZ, RZ, RZ ;  /* 0x000000ffff0a7224 */ /* 0x000fc600078e00ff */
[----:B------:R4:W-:Y:S01]  /*11be0*/  LDGSTS.E.BYPASS.LTC128B.128 [R4+0x1c00], desc[UR36][R2.64], !P1 ;  /* 0x01c0000002047fae */ /* 0x0009e2000c901d64 */
[----:B------:R-:W-:-:S03]  /*11bf0*/  ISETP.LT.OR P1, PT, R5, 0x61, P0 ;  /* 0x000000610500780c */ /* 0x000fc60000721670 */
[----:B------:R1:W-:Y:S05]  /*11c00*/  LDGSTS.E.BYPASS.LTC128B.128 [R4+0x2400], desc[UR36][R8.64], !P3 ;  /* 0x0240000008047fae */ /* 0x0003ea000d901d64 */
[----:B------:R1:W-:Y:S01]  /*11c10*/  LDGSTS.E.BYPASS.LTC128B.128 [R4+0x2c00], desc[UR36][R6.64], !P2 ;  /* 0x02c0000006047fae */ /* 0x0003e2000d101d64 */
[----:B----4-:R-:W-:-:S05]  /*11c20*/  IADD3 R2, P5, R29, R18, RZ ;  /* 0x000000121d027210 */ /* 0x010fca0007fbe0ff */
[----:B---3--:R-:W-:-:S05]  /*11c30*/  IMAD.X R3, RZ, RZ, R20, P5 ;  /* 0x000000ffff037224 */ /* 0x008fca00028e0614 */
[----:B0-2---:R1:W-:Y:S03]  /*11c40*/  LDGSTS.E.BYPASS.LTC128B.128 [R4+0x3400], desc[UR36][R2.64], !P1 ;  /* 0x0340000002047fae */ /* 0x0053e6000c901d64 */
.L_x_1206:
[----:B------:R-:W-:Y:S02]  /*11c50*/  ISETP.LT.OR P0, PT, R5, 0x71, P0 ;  /* 0x000000710500780c */ /* 0x000fe40000701670 */
[----:B-1----:R-:W-:-:S05]  /*11c60*/  IADD3 R2, P1, R14, R18, RZ ;  /* 0x000000120e027210 */ /* 0x002fca0007f3e0ff */
[----:B------:R-:W-:-:S06]  /*11c70*/  IMAD.X R3, RZ, RZ, R19, P1 ;  /* 0x000000ffff037224 */ /* 0x000fcc00008e0613 */
[----:B------:R-:W-:Y:S01]  /*11c80*/  @!PT LDS RZ, [RZ] ;  /* 0x00000000fffff984 */ /* 0x000fe20000000800 */
[----:B------:R-:W-:Y:S01]  /*11c90*/  @!PT LDS RZ, [RZ] ;  /* 0x00000000fffff984 */ /* 0x000fe20000000800 */
[----:B------:R-:W-:Y:S01]  /*11ca0*/  @!PT LDS RZ, [RZ] ;  /* 0x00000000fffff984 */ /* 0x000fe20000000800 */
[----:B------:R0:W-:Y:S01]  /*11cb0*/  LDGSTS.E.BYPASS.LTC128B.128 [R4+0x3c00], desc[UR36][R2.64], !P0 ;  /* 0x03c0000002047fae */ /* 0x0001e2000c101d64 */
[----:B------:R-:W-:Y:S01]  /*11cc0*/  PLOP3.LUT P0, PT, PT, PT, PT, 0x80, 0x0 ;  /* 0x000000000000781c */ /* 0x000fe20003f0f070 */
[----:B------:R-:W-:-:S12]  /*11cd0*/  NOP ;  /* 0x0000000000007918 */ /* 0x000fd80000000000 */
.L_x_1090:
        /* <DEDUP_REMOVED lines=12> */
.L_x_1091:
[----:B------:R-:W-:Y:S01]  /*11da0*/  VIADD R2, R21, 0x1 ;  /* 0x0000000115027836 */ /* 0x000fe20000000000 */
[----:B------:R0:W-:Y:S04]  /*11db0*/  SYNCS.ARRIVE.TRANS64.A1T0 RZ, [R0+URZ+0x16850], RZ ;  /* 0x016850ff00ff79a7 */ /* 0x0001e8000810003f */
[----:B------:R-:W-:-:S04]  /*11dc0*/  ISETP.NE.AND P0, PT, R2, 0x2, PT ;  /* 0x000000020200780c */ /* 0x000fc80003f05270 */
[----:B0-----:R-:W-:Y:S02]  /*11dd0*/  SEL R0, RZ, 0x1, P0 ;  /* 0x00000001ff007807 */ /* 0x001fe40000000000 */
[----:B------:R-:W-:Y:S02]  /*11de0*/  SEL R2, R2, RZ, P0 ;  /* 0x000000ff02027207 */ /* 0x000fe40000000000 */
[----:B------:R-:W-:-:S07]  /*11df0*/  LOP3.LUT R0, R25, R0, RZ, 0x3c, !PT ;  /* 0x0000000019007212 */ /* 0x000fce00078e3cff */
.L_x_1053:
[----:B------:R-:W0:Y:S01]  /*11e00*/  S2R R4, SR_CgaCtaId ;  /* 0x0000000000047919 */ /* 0x000e220000008800 */
[----:B------:R-:W-:Y:S02]  /*11e10*/  MOV R3, 0x400 ;  /* 0x0000040000037802 */ /* 0x000fe40000000f00 */
[----:B------:R-:W-:Y:S02]  /*11e20*/  SHF.L.U32 R10, R10, 0x1f, RZ ;  /* 0x0000001f0a0a7819 */ /* 0x000fe400000006ff */
[----:B0-----:R-:W-:-:S04]  /*11e30*/  LEA R7, R4, R3, 0x18 ;  /* 0x0000000304077211 */ /* 0x001fc800078ec0ff */
[----:B------:R-:W0:Y:S02]  /*11e40*/  SYNCS.PHASECHK.TRANS64.TRYWAIT P0, [R7+URZ+0x16820], R10 ;  /* 0x0168200a070075a7 */ /* 0x000e24000800017f */
[----:B0-----:R-:W-:Y:S05]  /*11e50*/  @!P0 BRA `(.L_x_1092) ;  /* 0x0000003800e88947 */ /* 0x001fea0003800000 */
.L_x_1207:
[----:B------:R-:W-:-:S03]  /*11e60*/  UMOV UR4, 0xffffffff ;  /* 0xffffffff00047882 */ /* 0x000fc60000000000 */
[----:B------:R-:W-:Y:S05]  /*11e70*/  BRA.DIV UR4, `(.L_x_1093) ;  /* 0x0000003a04f47947 */ /* 0x000fea000b800000 */
[----:B------:R-:W1:Y:S02]  /*11e80*/  S2R R3, SR_TID.X ;  /* 0x0000000000037919 */ /* 0x000e640000002100 */
[----:B-1----:R-:W-:-:S04]  /*11e90*/  SHF.R.U32.HI R3, RZ, 0x5, R3 ;  /* 0x00000005ff037819 */ /* 0x002fc80000011603 */
[----:B------:R-:W-:-:S05]  /*11ea0*/  LOP3.LUT R3, R3, 0x3, RZ, 0xc0, !PT ;  /* 0x0000000303037812 */ /* 0x000fca00078ec0ff */
[----:B------:R1:W2:Y:S02]  /*11eb0*/  SHFL.IDX PT, R14, R3, RZ, 0x1f ;  /* 0x00001fff030e7589 */ /* 0x0002a400000e0000 */
.L_x_1210:
[----:B--2---:R-:W-:-:S13]  /*11ec0*/  ISETP.NE.AND P0, PT, R14, RZ, PT ;  /* 0x000000ff0e00720c */ /* 0x004fda0003f05270 */
[----:B------:R-:W-:Y:S05]  /*11ed0*/  @P0 BRA `(.L_x_961) ;  /* 0x0000000000880947 */ /* 0x000fea0003800000 */
[----:B------:R-:W-:-:S03]  /*11ee0*/  UMOV UR4, 0xffffffff ;  /* 0xffffffff00047882 */ /* 0x000fc60000000000 */
[----:B------:R-:W-:Y:S05]  /*11ef0*/  BRA.DIV UR4, `(.L_x_1094) ;  /* 0x0000003e04087947 */ /* 0x000fea000b800000 */
[----:B------:R-:W-:-:S13]  /*11f00*/  ELECT P6, URZ, PT ;  /* 0x00000000003f782f */ /* 0x000fda00038c0000 */
.L_x_1213:
[----:B------:R-:W-:Y:S05]  /*11f10*/  @!P6 BRA `(.L_x_961) ;  /* 0x000000000078e947 */ /* 0x000fea0003800000 */
[----:B------:R-:W-:-:S06]  /*11f20*/  ULOP3.LUT UR4, UR38, 0x2, URZ, 0xfc, !UPT ;  /* 0x0000000226047892 */ /* 0x000fcc000f8efc3f */
[----:B-1----:R-:W-:-:S05]  /*11f30*/  IMAD.U32 R3, RZ, RZ, UR4 ;  /* 0x00000004ff037e24 */ /* 0x002fca000f8e00ff */
[----:B------:R-:W-:-:S13]  /*11f40*/  ISETP.NE.AND P0, PT, R3, 0x3, PT ;  /* 0x000000030300780c */ /* 0x000fda0003f05270 */
[----:B------:R-:W-:Y:S05]  /*11f50*/  @!P0 BRA `(.L_x_1095) ;  /* 0x0000000000048947 */ /* 0x000fea0003800000 */
[----:B------:R-:W-:Y:S01]  /*11f60*/  BPT.TRAP 0x1 ;  /* 0x000000040000795c */ /* 0x000fe20000300000 */
.L_x_1095:
[----:B------:R-:W-:Y:S01]  /*11f70*/  IMAD R5, R2, 0x8, R7 ;  /* 0x0000000802057824 */ /* 0x000fe200078e0207 */
[----:B------:R-:W-:Y:S01]  /*11f80*/  SHF.L.U32 R4, R0, 0x1f, RZ ;  /* 0x0000001f00047819 */ /* 0x000fe200000006ff */
[----:B------:R-:W-:-:S03]  /*11f90*/  VIADD R2, R2, 0x1 ;  /* 0x0000000102027836 */ /* 0x000fc60000000000 */
[----:B------:R-:W1:Y:S02]  /*11fa0*/  SYNCS.PHASECHK.TRANS64.TRYWAIT P1, [R5+URZ+0x16840], R4 ;  /* 0x01684004050075a7 */ /* 0x000e64000802017f */
[----:B------:R-:W-:-:S04]  /*11fb0*/  ISETP.NE.AND P2, PT, R2, 0x2, PT ;  /* 0x000000020200780c */ /* 0x000fc80003f45270 */
[----:B------:R-:W-:Y:S01]  /*11fc0*/  SEL R3, RZ, 0x1, P2 ;  /* 0x00000001ff037807 */ /* 0x000fe20001000000 */
[----:B-1----:R-:W-:Y:S08]  /*11fd0*/  @!P1 BRA `(.L_x_1096) ;  /* 0x0000003800f09947 */ /* 0x002ff00003800000 */
.L_x_1214:
[----:B------:R-:W-:Y:S02]  /*11fe0*/  SEL R2, R2, RZ, P2 ;  /* 0x000000ff02027207 */ /* 0x000fe40001000000 */
[----:B------:R-:W-:Y:S01]  /*11ff0*/  LOP3.LUT R0, R0, R3, RZ, 0x3c, !PT ;  /* 0x0000000300007212 */ /* 0x000fe200078e3cff */
[----:B------:R-:W-:Y:S06]  /*12000*/  @!P0 BRA `(.L_x_1097) ;  /* 0x0000000000048947 */ /* 0x000fec0003800000 */
[----:B------:R-:W-:Y:S01]  /*12010*/  BPT.TRAP 0x1 ;  /* 0x000000040000795c */ /* 0x000fe20000300000 */
.L_x_1097:
[----:B------:R-:W-:Y:S01]  /*12020*/  IMAD R3, R2, 0x8, R7 ;  /* 0x0000000802037824 */ /* 0x000fe200078e0207 */
[----:B------:R-:W-:-:S04]  /*12030*/  SHF.L.U32 R0, R0, 0x1f, RZ ;  /* 0x0000001f00007819 */ /* 0x000fc800000006ff */
[----:B------:R-:W2:Y:S02]  /*12040*/  SYNCS.PHASECHK.TRANS64.TRYWAIT P1, [R3+URZ+0x16840], R0 ;  /* 0x01684000030075a7 */ /* 0x000ea4000802017f */
[----:B--2---:R-:W-:Y:S05]  /*12050*/  @!P1 BRA `(.L_x_1098) ;  /* 0x0000003800e49947 */ /* 0x004fea0003800000 */
.L_x_1215:
[----:B------:R-:W-:Y:S05]  /*12060*/  @!P0 BRA `(.L_x_1099) ;  /* 0x0000000000048947 */ /* 0x000fea0003800000 */
[----:B------:R-:W-:Y:S01]  /*12070*/  BPT.TRAP 0x1 ;  /* 0x000000040000795c */ /* 0x000fe20000300000 */
.L_x_1099:
[----:B------:R-:W3:Y:S02]  /*12080*/  SYNCS.PHASECHK.TRANS64.TRYWAIT P1, [R5+URZ+0x16860], R4 ;  /* 0x01686004050075a7 */ /* 0x000ee4000802017f */
[----:B---3--:R-:W-:Y:S05]  /*12090*/  @!P1 BRA `(.L_x_1100) ;  /* 0x0000003800e89947 */ /* 0x008fea0003800000 */
.L_x_1216:
[----:B------:R-:W-:Y:S05]  /*120a0*/  @!P0 BRA `(.L_x_1101) ;  /* 0x0000000000048947 */ /* 0x000fea0003800000 */
[----:B------:R-:W-:Y:S01]  /*120b0*/  BPT.TRAP 0x1 ;  /* 0x000000040000795c */ /* 0x000fe20000300000 */
.L_x_1101:
[----:B----4-:R4:W0:Y:S02]  /*120c0*/  SYNCS.PHASECHK.TRANS64.TRYWAIT P0, [R3+URZ+0x16860], R0 ;  /* 0x01686000030075a7 */ /* 0x010824000800017f */
[----:B0-----:R-:W-:Y:S05]  /*120d0*/  @!P0 NANOSLEEP.SYNCS 0x989680 ;  /* 0x009896800000895d */ /* 0x001fea0003900000 */
[----:B------:R-:W0:Y:S02]  /*120e0*/  @!P0 SYNCS.PHASECHK.TRANS64 P0, [R3+URZ+0x16860], R0 ;  /* 0x01686000030085a7 */ /* 0x000e24000800007f */
[----:B0-----:R-:W-:Y:S05]  /*120f0*/  @!P0 BRA `(.L_x_1101) ;  /* 0xfffffffc00f08947 */ /* 0x001fea000383ffff */
.L_x_961:
[----:B------:R-:W-:Y:S05]  /*12100*/  BSYNC B6 ;  /* 0x0000000000067941 */ /* 0x000fea0003800000 */
.L_x_958:
[----:B------:R-:W-:Y:S05]  /*12110*/  EXIT ;  /* 0x000000000000794d */ /* 0x000fea0003800000 */
.L_x_971:
[----:B0-----:R-:W-:-:S04]  /*12120*/  IMAD.U32 R3, RZ, RZ, UR43 ;  /* 0x0000002bff037e24 */ /* 0x001fc8000f8e00ff */
[----:B------:R0:W1:Y:S03]  /*12130*/  SYNCS.PHASECHK.TRANS64.TRYWAIT P0, [R3+URZ+0x16800], R0 ;  /* 0x01680000030075a7 */ /* 0x000066000800017f */
[----:B-1----:R-:W-:Y:S05]  /*12140*/  @!P0 NANOSLEEP.SYNCS 0x989680 ;  /* 0x009896800000895d */ /* 0x002fea0003900000 */
[----:B------:R-:W1:Y:S02]  /*12150*/  @!P0 SYNCS.PHASECHK.TRANS64 P0, [R3+URZ+0x16800], R0 ;  /* 0x01680000030085a7 */ /* 0x000e64000800007f */
[----:B-1----:R-:W-:Y:S05]  /*12160*/  @!P0 BRA `(.L_x_971) ;  /* 0xfffffffc00ec8947 */ /* 0x002fea000383ffff */
[----:B------:R-:W-:Y:S05]  /*12170*/  BRA `(.L_x_1102) ;  /* 0xfffffef400287947 */ /* 0x000fea000383ffff */
.L_x_975:
[----:B0-----:R-:W-:-:S04]  /*12180*/  IMAD.U32 R3, RZ, RZ, UR43 ;  /* 0x0000002bff037e24 */ /* 0x001fc8000f8e00ff */
[----:B------:R0:W2:Y:S03]  /*12190*/  SYNCS.PHASECHK.TRANS64.TRYWAIT P1, [R3+URZ+0x16830], R0 ;  /* 0x01683000030075a7 */ /* 0x0000a6000802017f */
[----:B--2---:R-:W-:Y:S05]  /*121a0*/  @!P1 NANOSLEEP.SYNCS 0x989680 ;  /* 0x009896800000995d */ /* 0x004fea0003900000 */
[----:B------:R-:W2:Y:S02]  /*121b0*/  @!P1 SYNCS.PHASECHK.TRANS64 P1, [R3+URZ+0x16830], R0 ;  /* 0x01683000030095a7 */ /* 0x000ea4000802007f */
[----:B--2---:R-:W-:Y:S05]  /*121c0*/  @!P1 BRA `(.L_x_975) ;  /* 0xfffffffc00ec9947 */ /* 0x004fea000383ffff */
[----:B------:R-:W-:Y:S05]  /*121d0*/  BRA `(.L_x_974) ;  /* 0xfffffef400447947 */ /* 0x000fea000383ffff */
.L_x_992:
[----:B-1----:R-:W-:-:S04]  /*121e0*/  IMAD.U32 R5, RZ, RZ, UR7 ;  /* 0x00000007ff057e24 */ /* 0x002fc8000f8e00ff */
[----:B------:R1:W2:Y:S03]  /*121f0*/  SYNCS.PHASECHK.TRANS64.TRYWAIT P1, [R5+URZ+0x16830], R0 ;  /* 0x01683000050075a7 */ /* 0x0002a6000802017f */
[----:B--2---:R-:W-:Y:S05]  /*12200*/  @!P1 NANOSLEEP.SYNCS 0x989680 ;  /* 0x009896800000995d */ /* 0x004fea0003900000 */
[----:B------:R-:W2:Y:S02]  /*12210*/  @!P1 SYNCS.PHASECHK.TRANS64 P1, [R5+URZ+0x16830], R0 ;  /* 0x01683000050095a7 */ /* 0x000ea4000802007f */
[----:B--2---:R-:W-:Y:S05]  /*12220*/  @!P1 BRA `(.L_x_992) ;  /* 0xfffffffc00ec9947 */ /* 0x004fea000383ffff */
[----:B------:R-:W-:Y:S05]  /*12230*/  BRA `(.L_x_989) ;  /* 0xffffff2800507947 */ /* 0x000fea000383ffff */
.L_x_996:
[----:B-1----:R-:W-:-:S04]  /*12240*/  IMAD.U32 R5, RZ, RZ, UR10 ;  /* 0x0000000aff057e24 */ /* 0x002fc8000f8e00ff */
[----:B------:R1:W2:Y:S03]  /*12250*/  SYNCS.PHASECHK.TRANS64.TRYWAIT P1, [R5+URZ+0x16850], R0 ;  /* 0x01685000050075a7 */ /* 0x0002a6000802017f */
[----:B--2---:R-:W-:Y:S05]  /*12260*/  @!P1 NANOSLEEP.SYNCS 0x989680 ;  /* 0x009896800000995d */ /* 0x004fea0003900000 */
[----:B------:R-:W2:Y:S02]  /*12270*/  @!P1 SYNCS.PHASECHK.TRANS64 P1, [R5+URZ+0x16850], R0 ;  /* 0x01685000050095a7 */ /* 0x000ea4000802007f */
[----:B--2---:R-:W-:Y:S05]  /*12280*/  @!P1 BRA `(.L_x_996) ;  /* 0xfffffffc00ec9947 */ /* 0x004fea000383ffff */
[----:B------:R-:W-:Y:S05]  /*12290*/  BRA `(.L_x_993) ;  /* 0xffffff2800d47947 */ /* 0x000fea000383ffff */
.L_x_1015:
[----:B-1----:R-:W-:-:S04]  /*122a0*/  IMAD.U32 R11, RZ, RZ, UR7 ;  /* 0x00000007ff0b7e24 */ /* 0x002fc8000f8e00ff */
[----:B------:R1:W2:Y:S03]  /*122b0*/  SYNCS.PHASECHK.TRANS64.TRYWAIT P1, [R11+URZ+0x16830], R0 ;  /* 0x016830000b0075a7 */ /* 0x0002a6000802017f */
[----:B--2---:R-:W-:Y:S05]  /*122c0*/  @!P1 NANOSLEEP.SYNCS 0x989680 ;  /* 0x009896800000995d */ /* 0x004fea0003900000 */
[----:B------:R-:W2:Y:S02]  /*122d0*/  @!P1 SYNCS.PHASECHK.TRANS64 P1, [R11+URZ+0x16830], R0 ;  /* 0x016830000b0095a7 */ /* 0x000ea4000802007f */
[----:B--2---:R-:W-:Y:S05]  /*122e0*/  @!P1 BRA `(.L_x_1015) ;  /* 0xfffffffc00ec9947 */ /* 0x004fea000383ffff */
[----:B------:R-:W-:Y:S05]  /*122f0*/  BRA `(.L_x_1012) ;  /* 0xffffff58005c7947 */ /* 0x000fea000383ffff */
.L_x_1019:
[----:B-1----:R-:W-:-:S04]  /*12300*/  IMAD.U32 R11, RZ, RZ, UR10 ;  /* 0x0000000aff0b7e24 */ /* 0x002fc8000f8e00ff */
[----:B------:R1:W2:Y:S03]  /*12310*/  SYNCS.PHASECHK.TRANS64.TRYWAIT P1, [R11+URZ+0x16850], R0 ;  /* 0x016850000b0075a7 */ /* 0x0002a6000802017f */
[----:B--2---:R-:W-:Y:S05]  /*12320*/  @!P1 NANOSLEEP.SYNCS 0x989680 ;  /* 0x009896800000995d */ /* 0x004fea0003900000 */
[----:B------:R-:W2:Y:S02]  /*12330*/  @!P1 SYNCS.PHASECHK.TRANS64 P1, [R11+URZ+0x16850], R0 ;  /* 0x016850000b0095a7 */ /* 0x000ea4000802007f */
[----:B--2---:R-:W-:Y:S05]  /*12340*/  @!P1 BRA `(.L_x_1019) ;  /* 0xfffffffc00ec9947 */ /* 0x004fea000383ffff */
[----:B------:R-:W-:Y:S05]  /*12350*/  BRA `(.L_x_1016) ;  /* 0xffffff5800e07947 */ /* 0x000fea000383ffff */
.L_x_1027:
[----:B-1----:R-:W-:-:S04]  /*12360*/  IMAD.U32 R13, RZ, RZ, UR10 ;  /* 0x0000000aff0d7e24 */ /* 0x002fc8000f8e00ff */
[----:B------:R1:W2:Y:S03]  /*12370*/  SYNCS.PHASECHK.TRANS64.TRYWAIT P1, [R13+URZ+0x16830], R0 ;  /* 0x016830000d0075a7 */ /* 0x0002a6000802017f */
[----:B--2---:R-:W-:Y:S05]  /*12380*/  @!P1 NANOSLEEP.SYNCS 0x989680 ;  /* 0x009896800000995d */ /* 0x004fea0003900000 */
[----:B------:R-:W2:Y:S02]  /*12390*/  @!P1 SYNCS.PHASECHK.TRANS64 P1, [R13+URZ+0x16830], R0 ;  /* 0x016830000d0095a7 */ /* 0x000ea4000802007f */
[----:B--2---:R-:W-:Y:S05]  /*123a0*/  @!P1 BRA `(.L_x_1027) ;  /* 0xfffffffc00ec9947 */ /* 0x004fea000383ffff */
[----:B------:R-:W-:Y:S05]  /*123b0*/  BRA `(.L_x_1024) ;  /* 0xffffff7400987947 */ /* 0x000fea000383ffff */
.L_x_1031:
[----:B-1----:R-:W-:-:S04]  /*123c0*/  IMAD.U32 R13, RZ, RZ, UR10 ;  /* 0x0000000aff0d7e24 */ /* 0x002fc8000f8e00ff */
[----:B------:R1:W2:Y:S03]  /*123d0*/  SYNCS.PHASECHK.TRANS64.TRYWAIT P1, [R13+URZ+0x16850], R0 ;  /* 0x016850000d0075a7 */ /* 0x0002a6000802017f */
[----:B--2---:R-:W-:Y:S05]  /*123e0*/  @!P1 NANOSLEEP.SYNCS 0x989680 ;  /* 0x009896800000995d */ /* 0x004fea0003900000 */
[----:B------:R-:W2:Y:S02]  /*123f0*/  @!P1 SYNCS.PHASECHK.TRANS64 P1, [R13+URZ+0x16850], R0 ;  /* 0x016850000d0095a7 */ /* 0x000ea4000802007f */
[----:B--2---:R-:W-:Y:S05]  /*12400*/  @!P1 BRA `(.L_x_1031) ;  /* 0xfffffffc00ec9947 */ /* 0x004fea000383ffff */
[----:B------:R-:W-:Y:S05]  /*12410*/  BRA `(.L_x_1028) ;  /* 0xffffff78000c7947 */ /* 0x000fea000383ffff */
.L_x_1046:
[----:B-1----:R-:W-:-:S04]  /*12420*/  IMAD.U32 R6, RZ, RZ, UR8 ;  /* 0x00000008ff067e24 */ /* 0x002fc8000f8e00ff */
[----:B------:R1:W3:Y:S03]  /*12430*/  SYNCS.PHASECHK.TRANS64.TRYWAIT P1, [R6+URZ+0x16850], R5 ;  /* 0x01685005060075a7 */ /* 0x0002e6000802017f */
[----:B---3--:R-:W-:Y:S05]  /*12440*/  @!P1 NANOSLEEP.SYNCS 0x989680 ;  /* 0x009896800000995d */ /* 0x008fea0003900000 */
[----:B------:R-:W3:Y:S02]  /*12450*/  @!P1 SYNCS.PHASECHK.TRANS64 P1, [R6+URZ+0x16850], R5 ;  /* 0x01685005060095a7 */ /* 0x000ee4000802007f */
[----:B---3--:R-:W-:Y:S05]  /*12460*/  @!P1 BRA `(.L_x_1046) ;  /* 0xfffffffc00ec9947 */ /* 0x008fea000383ffff */
[----:B------:R-:W-:Y:S05]  /*12470*/  BRA `(.L_x_1045) ;  /* 0xffffffa000a87947 */ /* 0x000fea000383ffff */
.L_x_1064:
[----:B------:R-:W-:Y:S02]  /*12480*/  IMAD.MOV.U32 R13, RZ, RZ, R18 ;  /* 0x000000ffff0d7224 */ /* 0x000fe400078e0012 */
[----:B------:R-:W-:Y:S02]  /*12490*/  IMAD.MOV.U32 R12, RZ, RZ, RZ ;  /* 0x000000ffff0c7224 */ /* 0x000fe400078e00ff */
[----:B------:R-:W-:Y:S02]  /*124a0*/  IMAD.MOV.U32 R11, RZ, RZ, 0x1f ;  /* 0x0000001fff0b7424 */ /* 0x000fe400078e00ff */
[----:B------:R-:W-:-:S07]  /*124b0*/  IMAD.MOV.U32 R15, RZ, RZ, -0x1 ;  /* 0xffffffffff0f7424 */ /* 0x000fce00078e00ff */
[----:B0----5:R-:W-:Y:S05]  /*124c0*/  WARPSYNC.COLLECTIVE R15, `(.L_x_1103) ;  /* 0x000000000f087348 */ /* 0x021fea0003c00000 */
[----:B------:R1:W2:Y:S02]  /*124d0*/  SHFL.IDX P6, R14, R13, R12, R11 ;  /* 0x0000000c0d0e7389 */ /* 0x0002a400000c000b */
[----:B012--5:R-:W-:Y:S01]  /*124e0*/  ENDCOLLECTIVE ;  /* 0x000000000000791b */ /* 0x027fe20003800000 */
.L_x_1103:
[----:B------:R-:W-:Y:S05]  /*124f0*/  BRA `(.L_x_1104) ;  /* 0xffffffcc00207947 */ /* 0x000fea000383ffff */
.L_x_1066:
[----:B0-----:R-:W-:-:S04]  /*12500*/  IMAD.U32 R2, RZ, RZ, UR48 ;  /* 0x00000030ff027e24 */ /* 0x001fc8000f8e00ff */
[----:B------:R0:W1:Y:S03]  /*12510*/  SYNCS.PHASECHK.TRANS64.TRYWAIT P0, [R2+URZ+0x16840], R9 ;  /* 0x01684009020075a7 */ /* 0x000066000800017f */
[----:B-1----:R-:W-:Y:S05]  /*12520*/  @!P0 NANOSLEEP.SYNCS 0x989680 ;  /* 0x009896800000895d */ /* 0x002fea0003900000 */
[----:B------:R-:W1:Y:S02]  /*12530*/  @!P0 SYNCS.PHASECHK.TRANS64 P0, [R2+URZ+0x16840], R9 ;  /* 0x01684009020085a7 */ /* 0x000e64000800007f */
[----:B-1----:R-:W-:Y:S05]  /*12540*/  @!P0 BRA `(.L_x_1066) ;  /* 0xfffffffc00ec8947 */ /* 0x002fea000383ffff */
[----:B------:R-:W-:Y:S05]  /*12550*/  BRA `(.L_x_1105) ;  /* 0xffffffcc00a87947 */ /* 0x000fea000383ffff */
.L_x_1067:
        /* <DEDUP_REMOVED lines=8> */
.L_x_1107:
[----:B------:R-:W-:Y:S05]  /*125e0*/  BSYNC B0 ;  /* 0x0000000000007941 */ /* 0x000fea0003800000 */
.L_x_1106:
[----:B------:R-:W-:Y:S01]  /*125f0*/  IMAD.MOV.U32 R13, RZ, RZ, R0 ;  /* 0x000000ffff0d7224 */ /* 0x000fe200078e0000 */
[----:B------:R-:W-:Y:S01]  /*12600*/  @P0 LEA R9, R23, UR48, 0x1 ;  /* 0x0000003017090c11 */ /* 0x000fe2000f8e08ff */
[----:B------:R-:W-:Y:S02]  /*12610*/  IMAD.MOV.U32 R12, RZ, RZ, RZ ;  /* 0x000000ffff0c7224 */ /* 0x000fe400078e00ff */
[----:B------:R-:W-:Y:S02]  /*12620*/  IMAD.MOV.U32 R11, RZ, RZ, 0x181f ;  /* 0x0000181fff0b7424 */ /* 0x000fe400078e00ff */
[----:B------:R-:W-:Y:S02]  /*12630*/  IMAD.MOV.U32 R15, RZ, RZ, -0x1 ;  /* 0xffffffffff0f7424 */ /* 0x000fe400078e00ff */
[----:B------:R-:W-:-:S07]  /*12640*/  IMAD.MOV.U32 R2, RZ, RZ, R14 ;  /* 0x000000ffff027224 */ /* 0x000fce00078e000e */
[----:B------:R-:W-:Y:S05]  /*12650*/  WARPSYNC.COLLECTIVE R15, `(.L_x_1108) ;  /* 0x000000000f087348 */ /* 0x000fea0003c00000 */
[----:B------:R0:W1:Y:S02]  /*12660*/  SHFL.IDX P6, R14, R13, R12, R11 ;  /* 0x0000000c0d0e7389 */ /* 0x00006400000c000b */
[----:B01----:R-:W-:Y:S01]  /*12670*/  ENDCOLLECTIVE ;  /* 0x000000000000791b */ /* 0x003fe20003800000 */
.L_x_1108:
[----:B------:R-:W-:Y:S02]  /*12680*/  IMAD.MOV.U32 R13, RZ, RZ, R4 ;  /* 0x000000ffff0d7224 */ /* 0x000fe400078e0004 */
        /* <DEDUP_REMOVED lines=8> */
.L_x_1109:
        /* <DEDUP_REMOVED lines=11> */
.L_x_1110:
[----:B------:R-:W-:Y:S02]  /*127c0*/  IMAD.MOV.U32 R13, RZ, RZ, R4 ;  /* 0x000000ffff0d7224 */ /* 0x000fe400078e0004 */
[----:B------:R-:W-:Y:S01]  /*127d0*/  IMAD.MOV.U32 R12, RZ, RZ, 0x2 ;  /* 0x00000002ff0c7424 */ /* 0x000fe200078e00ff */
[----:B------:R-:W-:-:S13]  /*127e0*/  @P0 LEA R2, P2, R18, R14, 0x1 ;  /* 0x0000000e12020211 */ /* 0x000fda00078408ff */
[----:B------:R-:W-:Y:S05]  /*127f0*/  WARPSYNC.COLLECTIVE R15, `(.L_x_1111) ;  /* 0x000000000f087348 */ /* 0x000fea0003c00000 */
[----:B------:R0:W1:Y:S02]  /*12800*/  SHFL.IDX P6, R14, R13, R12, R11 ;  /* 0x0000000c0d0e7389 */ /* 0x00006400000c000b */
[----:B01----:R-:W-:Y:S01]  /*12810*/  ENDCOLLECTIVE ;  /* 0x000000000000791b */ /* 0x003fe20003800000 */
.L_x_1111:
        /* <DEDUP_REMOVED lines=10> */
.L_x_1112:
[----:B------:R-:W-:Y:S02]  /*128c0*/  IMAD.MOV.U32 R13, RZ, RZ, R4 ;  /* 0x000000ffff0d7224 */ /* 0x000fe400078e0004 */
[----:B------:R-:W-:Y:S02]  /*128d0*/  IMAD.MOV.U32 R12, RZ, RZ, 0x3 ;  /* 0x00000003ff0c7424 */ /* 0x000fe400078e00ff */
[----:B------:R-:W-:-:S07]  /*128e0*/  IMAD.MOV.U32 R21, RZ, RZ, R14 ;  /* 0x000000ffff157224 */ /* 0x000fce00078e000e */
[----:B------:R-:W-:Y:S05]  /*128f0*/  WARPSYNC.COLLECTIVE R15, `(.L_x_1113) ;  /* 0x000000000f087348 */ /* 0x000fea0003c00000 */
[----:B------:R0:W1:Y:S02]  /*12900*/  SHFL.IDX P6, R14, R13, R12, R11 ;  /* 0x0000000c0d0e7389 */ /* 0x00006400000c000b */
[----:B01----:R-:W-:Y:S01]  /*12910*/  ENDCOLLECTIVE ;  /* 0x000000000000791b */ /* 0x003fe20003800000 */
.L_x_1113:
[----:B------:R-:W-:Y:S02]  /*12920*/  @P1 LEA R2, P0, R18, R21, 0x1 ;  /* 0x0000001512021211 */ /* 0x000fe400078008ff */
[----:B------:R-:W-:-:S03]  /*12930*/  @P1 LEA R21, R23, UR48, 0x1 ;  /* 0x0000003017151c11 */ /* 0x000fc6000f8e08ff */
[----:B------:R-:W-:Y:S01]  /*12940*/  @P1 IMAD.X R3, RZ, RZ, R6, P0 ;  /* 0x000000ffff031224 */ /* 0x000fe200000e0606 */
[----:B------:R-:W-:-:S04]  /*12950*/  ISETP.GE.AND P0, PT, R5, 0x31, PT ;  /* 0x000000310500780c */ /* 0x000fc80003f06270 */
[----:B------:R-:W-:Y:S01]  /*12960*/  @!PT LDS RZ, [RZ] ;  /* 0x00000000fffff984 */ /* 0x000fe20000000800 */
[----:B------:R-:W-:Y:S01]  /*12970*/  @!PT LDS RZ, [RZ] ;  /* 0x00000000fffff984 */ /* 0x000fe20000000800 */
[----:B------:R-:W-:Y:S01]  /*12980*/  @!PT LDS RZ, [RZ] ;  /* 0x00000000fffff984 */ /* 0x000fe20000000800 */
[----:B------:R0:W-:Y:S01]  /*12990*/  @P1 LDGSTS.E.BYPASS.LTC128B.128 [R21+0xf400], desc[UR36][R2.64], !P3 ;  /* 0x0f40000002151fae */ /* 0x0001e2000d901d64 */
[----:B------:R-:W-:Y:S01]  /*129a0*/  IMAD.MOV.U32 R13, RZ, RZ, R0 ;  /* 0x000000ffff0d7224 */ /* 0x000fe200078e0000 */
[----:B------:R-:W-:-:S07]  /*129b0*/  ISETP.GE.AND P1, PT, R5, 0x41, PT ;  /* 0x000000410500780c */ /* 0x000fce0003f26270 */
[----:B------:R-:W-:Y:S01]  /*129c0*/  @P0 LEA R8, R23, UR48, 0x1 ;  /* 0x0000003017080c11 */ /* 0x000fe2000f8e08ff */
[----:B------:R-:W-:-:S07]  /*129d0*/  IMAD.MOV.U32 R7, RZ, RZ, R14 ;  /* 0x000000ffff077224 */ /* 0x000fce00078e000e */
[----:B0-----:R-:W-:Y:S05]  /*129e0*/  WARPSYNC.COLLECTIVE R15, `(.L_x_1114) ;  /* 0x000000000f087348 */ /* 0x001fea0003c00000 */
[----:B------:R1:W2:Y:S02]  /*129f0*/  SHFL.IDX P6, R14, R13, R12, R11 ;  /* 0x0000000c0d0e7389 */ /* 0x0002a400000c000b */
[----:B012---:R-:W-:Y:S01]  /*12a00*/  ENDCOLLECTIVE ;  /* 0x000000000000791b */ /* 0x007fe20003800000 */
.L_x_1114:
[----:B------:R-:W-:Y:S01]  /*12a10*/  @P1 LEA R21, R23, UR48, 0x1 ;  /* 0x0000003017151c11 */ /* 0x000fe2000f8e08ff */
[----:B------:R-:W-:Y:S02]  /*12a20*/  IMAD.MOV.U32 R13, RZ, RZ, R4 ;  /* 0x000000ffff0d7224 */ /* 0x000fe400078e0004 */
[----:B------:R-:W-:Y:S01]  /*12a30*/  IMAD.MOV.U32 R12, RZ, RZ, 0x4 ;  /* 0x00000004ff0c7424 */ /* 0x000fe200078e00ff */
[----:B------:R-:W-:-:S13]  /*12a40*/  @P0 LEA R2, P2, R18, R14, 0x1 ;  /* 0x0000000e12020211 */ /* 0x000fda00078408ff */
[----:B------:R-:W-:Y:S05]  /*12a50*/  WARPSYNC.COLLECTIVE R15, `(.L_x_1115) ;  /* 0x000000000f087348 */ /* 0x000fea0003c00000 */
[----:B------:R0:W1:Y:S02]  /*12a60*/  SHFL.IDX P6, R14, R13, R12, R11 ;  /* 0x0000000c0d0e7389 */ /* 0x00006400000c000b */
[----:B01----:R-:W-:Y:S01]  /*12a70*/  ENDCOLLECTIVE ;  /* 0x000000000000791b */ /* 0x003fe20003800000 */
.L_x_1115:
        /* <DEDUP_REMOVED lines=10> */
.L_x_1116:
[----:B------:R-:W-:Y:S02]  /*12b20*/  IMAD.MOV.U32 R13, RZ, RZ, R4 ;  /* 0x000000ffff0d7224 */ /* 0x000fe400078e0004 */
[----:B------:R-:W-:Y:S02]  /*12b30*/  IMAD.MOV.U32 R12, RZ, RZ, 0x5 ;  /* 0x00000005ff0c7424 */ /* 0x000fe400078e00ff */
[----:B------:R-:W-:-:S07]  /*12b40*/  IMAD.MOV.U32 R9, RZ, RZ, R14 ;  /* 0x000000ffff097224 */ /* 0x000fce00078e000e */
[----:B------:R-:W-:Y:S05]  /*12b50*/  WARPSYNC.COLLECTIVE R15, `(.L_x_1117) ;  /* 0x000000000f087348 */ /* 0x000fea0003c00000 */
[----:B------:R0:W1:Y:S02]  /*12b60*/  SHFL.IDX P6, R14, R13, R12, R11 ;  /* 0x0000000c0d0e7389 */ /* 0x00006400000c000b */
[----:B01----:R-:W-:Y:S01]  /*12b70*/  ENDCOLLECTIVE ;  /* 0x000000000000791b */ /* 0x003fe20003800000 */
.L_x_1117:
[----:B------:R-:W-:-:S05]  /*12b80*/  @P1 LEA R2, P0, R18, R9, 0x1 ;  /* 0x0000000912021211 */ /* 0x000fca00078008ff */
[----:B------:R-:W-:Y:S01]  /*12b90*/  @P1 IMAD.X R3, RZ, RZ, R6, P0 ;  /* 0x000000ffff031224 */ /* 0x000fe200000e0606 */
[----:B------:R-:W-:-:S04]  /*12ba0*/  ISETP.GE.AND P0, PT, R5, 0x51, PT ;  /* 0x000000510500780c */ /* 0x000fc80003f06270 */
[----:B------:R-:W-:Y:S01]  /*12bb0*/  @!PT LDS RZ, [RZ] ;  /* 0x00000000fffff984 */ /* 0x000fe20000000800 */
[----:B------:R-:W-:Y:S01]  /*12bc0*/  @!PT LDS RZ, [RZ] ;  /* 0x00000000fffff984 */ /* 0x000fe20000000800 */
[----:B------:R-:W-:Y:S01]  /*12bd0*/  @!PT LDS RZ, [RZ] ;  /* 0x00000000fffff984 */ /* 0x000fe20000000800 */
[----:B------:R0:W-:Y:S01]  /*12be0*/  @P1 LDGSTS.E.BYPASS.LTC128B.128 [R21+0x10400], desc[UR36][R2.64], !P3 ;  /* 0x1040000002151fae */ /* 0x0001e2000d901d64 */
[----:B------:R-:W-:Y:S01]  /*12bf0*/  IMAD.MOV.U32 R13, RZ, RZ, R0 ;  /* 0x000000ffff0d7224 */ /* 0x000fe200078e0000 */
[----:B------:R-:W-:Y:S01]  /*12c00*/  ISETP.GE.AND P1, PT, R5, 0x61, PT ;  /* 0x000000610500780c */ /* 0x000fe20003f26270 */
[----:B------:R-:W-:-:S12]  /*12c10*/  IMAD.MOV.U32 R7, RZ, RZ, R14 ;  /* 0x000000ffff077224 */ /* 0x000fd800078e000e */
[----:B0-----:R-:W-:Y:S05]  /*12c20*/  WARPSYNC.COLLECTIVE R15, `(.L_x_1118) ;  /* 0x000000000f087348 */ /* 0x001fea0003c00000 */
[----:B------:R1:W2:Y:S02]  /*12c30*/  SHFL.IDX P6, R14, R13, R12, R11 ;  /* 0x0000000c0d0e7389 */ /* 0x0002a400000c000b */
[----:B012---:R-:W-:Y:S01]  /*12c40*/  ENDCOLLECTIVE ;  /* 0x000000000000791b */ /* 0x007fe20003800000 */
.L_x_1118:
[----:B------:R-:W-:Y:S02]  /*12c50*/  IMAD.MOV.U32 R13, RZ, RZ, R4 ;  /* 0x000000ffff0d7224 */ /* 0x000fe400078e0004 */
[----:B------:R-:W-:Y:S01]  /*12c60*/  IMAD.MOV.U32 R12, RZ, RZ, 0x6 ;  /* 0x00000006ff0c7424 */ /* 0x000fe200078e00ff */
[----:B------:R-:W-:-:S13]  /*12c70*/  @P0 LEA R2, P2, R18, R14, 0x1 ;  /* 0x0000000e12020211 */ /* 0x000fda00078408ff */
[----:B------:R-:W-:Y:S05]  /*12c80*/  WARPSYNC.COLLECTIVE R15, `(.L_x_1119) ;  /* 0x000000000f087348 */ /* 0x000fea0003c00000 */
[----:B------:R0:W1:Y:S02]  /*12c90*/  SHFL.IDX P6, R14, R13, R12, R11 ;  /* 0x0000000c0d0e7389 */ /* 0x00006400000c000b */
[----:B01----:R-:W-:Y:S01]  /*12ca0*/  ENDCOLLECTIVE ;  /* 0x000000000000791b */ /* 0x003fe20003800000 */
.L_x_1119:
[----:B------:R-:W-:Y:S01]  /*12cb0*/  @P0 IMAD.X R3, RZ, RZ, R7, P2 ;  /* 0x000000ffff030224 */ /* 0x000fe200010e0607 */
[----:B------:R-:W-:-:S05]  /*12cc0*/  @P0 LEA R7, R23, UR48, 0x1 ;  /* 0x0000003017070c11 */ /* 0x000fca000f8e08ff */
        /* <DEDUP_REMOVED lines=9> */
.L_x_1120:
[----:B------:R-:W-:Y:S02]  /*12d60*/  IMAD.MOV.U32 R13, RZ, RZ, R4 ;  /* 0x000000ffff0d7224 */ /* 0x000fe400078e0004 */
[----:B------:R-:W-:Y:S02]  /*12d70*/  IMAD.MOV.U32 R12, RZ, RZ, 0x7 ;  /* 0x00000007ff0c7424 */ /* 0x000fe400078e00ff */
[----:B------:R-:W-:-:S07]  /*12d80*/  IMAD.MOV.U32 R9, RZ, RZ, R14 ;  /* 0x000000ffff097224 */ /* 0x000fce00078e000e */
[----:B------:R-:W-:Y:S05]  /*12d90*/  WARPSYNC.COLLECTIVE R15, `(.L_x_1121) ;  /* 0x000000000f087348 */ /* 0x000fea0003c00000 */
[----:B------:R0:W1:Y:S02]  /*12da0*/  SHFL.IDX P6, R14, R13, R12, R11 ;  /* 0x0000000c0d0e7389 */ /* 0x00006400000c000b */
[----:B01----:R-:W-:Y:S01]  /*12db0*/  ENDCOLLECTIVE ;  /* 0x000000000000791b */ /* 0x003fe20003800000 */
.L_x_1121:
[----:B------:R-:W-:Y:S02]  /*12dc0*/  @P1 LEA R2, P0, R18, R9, 0x1 ;  /* 0x0000000912021211 */ /* 0x000fe400078008ff */
[----:B------:R-:W-:-:S03]  /*12dd0*/  @P1 LEA R9, R23, UR48, 0x1 ;  /* 0x0000003017091c11 */ /* 0x000fc6000f8e08ff */
        /* <DEDUP_REMOVED lines=10> */
.L_x_1122:
[----:B------:R-:W-:Y:S05]  /*12e80*/  BRA `(.L_x_1123) ;  /* 0xffffffc800b87947 */ /* 0x000fea000383ffff */
.L_x_1070:
[----:B------:R-:W-:Y:S02]  /*12e90*/  IMAD.MOV.U32 R13, RZ, RZ, R8 ;  /* 0x000000ffff0d7224 */ /* 0x000fe400078e0008 */
[----:B------:R-:W-:Y:S02]  /*12ea0*/  IMAD.MOV.U32 R12, RZ, RZ, RZ ;  /* 0x000000ffff0c7224 */ /* 0x000fe400078e00ff */
[----:B------:R-:W-:Y:S02]  /*12eb0*/  IMAD.MOV.U32 R11, RZ, RZ, 0x181f ;  /* 0x0000181fff0b7424 */ /* 0x000fe400078e00ff */
[----:B------:R-:W-:Y:S02]  /*12ec0*/  IMAD.MOV.U32 R15, RZ, RZ, -0x1 ;  /* 0xffffffffff0f7424 */ /* 0x000fe400078e00ff */
[----:B------:R-:W-:-:S07]  /*12ed0*/  VIADD R4, R20, UR43 ;  /* 0x0000002b14047c36 */ /* 0x000fce0008000000 */
[----:B------:R-:W-:Y:S05]  /*12ee0*/  WARPSYNC.COLLECTIVE R15, `(.L_x_1124) ;  /* 0x000000000f087348 */ /* 0x000fea0003c00000 */
[----:B------:R0:W1:Y:S02]  /*12ef0*/  SHFL.IDX P6, R14, R13, R12, R11 ;  /* 0x0000000c0d0e7389 */ /* 0x00006400000c000b */
[----:B01----:R-:W-:Y:S01]  /*12f00*/  ENDCOLLECTIVE ;  /* 0x000000000000791b */ /* 0x003fe20003800000 */
.L_x_1124:
[----:B------:R-:W-:Y:S02]  /*12f10*/  VIADD R10, R4, 0x10 ;  /* 0x00000010040a7836 */ /* 0x000fe40000000000 */
[----:B------:R-:W-:Y:S02]  /*12f20*/  IMAD.MOV.U32 R13, RZ, RZ, R7 ;  /* 0x000000ffff0d7224 */ /* 0x000fe400078e0007 */
[----:B------:R-:W-:-:S07]  /*12f30*/  IMAD.MOV.U32 R2, RZ, RZ, R14 ;  /* 0x000000ffff027224 */ /* 0x000fce00078e000e */
[----:B------:R-:W-:Y:S05]  /*12f40*/  WARPSYNC.COLLECTIVE R15, `(.L_x_1125) ;  /* 0x000000000f087348 */ /* 0x000fea0003c00000 */
[----:B------:R0:W1:Y:S02]  /*12f50*/  SHFL.IDX P6, R14, R13, R12, R11 ;  /* 0x0000000c0d0e7389 */ /* 0x00006400000c000b */
[----:B01----:R-:W-:Y:S01]  /*12f60*/  ENDCOLLECTIVE ;  /* 0x000000000000791b */ /* 0x003fe20003800000 */
.L_x_1125:
[----:B------:R-:W-:Y:S02]  /*12f70*/  ULDC UR4, c[0x0][0x288] ;  /* 0x0000a20000047ab9 */ /* 0x000fe40000000800 */
[----:B------:R-:W-:-:S05]  /*12f80*/  IMAD R5, R9, UR4, RZ ;  /* 0x0000000409057c24 */ /* 0x000fca000f8e02ff */
        /* <DEDUP_REMOVED lines=10> */
.L_x_1126:
[----:B------:R-:W-:Y:S01]  /*13030*/  @!PT LDS RZ, [RZ] ;  /* 0x00000000fffff984 */ /* 0x000fe20000000800 */
[----:B------:R-:W-:Y:S01]  /*13040*/  @!PT LDS RZ, [RZ] ;  /* 0x00000000fffff984 */ /* 0x000fe20000000800 */
[----:B------:R-:W-:Y:S01]  /*13050*/  @!PT LDS RZ, [RZ] ;  /* 0x00000000fffff984 */ /* 0x000fe20000000800 */
[----:B------:R0:W-:Y:S01]  /*13060*/  @!P1 LDGSTS.E.BYPASS.LTC128B.128 [R25+0x8400], desc[UR36][R2.64], !P0 ;  /* 0x0840000002199fae */ /* 0x0001e2000c101d64 */
[----:B------:R-:W-:Y:S01]  /*13070*/  ISETP.GE.AND P1, PT, R10, R5, PT ;  /* 0x000000050a00720c */ /* 0x000fe20003f26270 */
[----:B------:R-:W-:-:S12]  /*13080*/  IMAD.MOV.U32 R13, RZ, RZ, R7 ;  /* 0x000000ffff0d7224 */ /* 0x000fd800078e0007 */
[----:B0-----:R-:W-:Y:S01]  /*13090*/  @!P1 LEA R25, R23, UR48, 0x1 ;  /* 0x0000003017199c11 */ /* 0x001fe2000f8e08ff */
[----:B------:R-:W-:-:S07]  /*130a0*/  IMAD.MOV.U32 R10, RZ, RZ, R14 ;  /* 0x000000ffff0a7224 */ /* 0x000fce00078e000e */
[----:B------:R-:W-:Y:S05]  /*130b0*/  WARPSYNC.COLLECTIVE R15, `(.L_x_1127) ;  /* 0x000000000f087348 */ /* 0x000fea0003c00000 */
[----:B------:R0:W1:Y:S02]  /*130c0*/  SHFL.IDX P6, R14, R13, R12, R11 ;  /* 0x0000000c0d0e7389 */ /* 0x00006400000c000b */
[----:B01----:R-:W-:Y:S01]  /*130d0*/  ENDCOLLECTIVE ;  /* 0x000000000000791b */ /* 0x003fe20003800000 */
.L_x_1127:
[----:B------:R-:W-:Y:S02]  /*130e0*/  IMAD.MOV.U32 R13, RZ, RZ, R8 ;  /* 0x000000ffff0d7224 */ /* 0x000fe400078e0008 */
[----:B------:R-:W-:Y:S02]  /*130f0*/  IMAD.MOV.U32 R12, RZ, RZ, 0x2 ;  /* 0x00000002ff0c7424 */ /* 0x000fe400078e00ff */
[----:B------:R-:W-:-:S07]  /*13100*/  IMAD.MOV.U32 R21, RZ, RZ, R14 ;  /* 0x000000ffff157224 */ /* 0x000fce00078e000e */
[----:B------:R-:W-:Y:S05]  /*13110*/  WARPSYNC.COLLECTIVE R15, `(.L_x_1128) ;  /* 0x000000000f087348 */ /* 0x000fea0003c00000 */
[----:B------:R0:W1:Y:S02]  /*13120*/  SHFL.IDX P6, R14, R13, R12, R11 ;  /* 0x0000000c0d0e7389 */ /* 0x00006400000c000b */
[----:B01----:R-:W-:Y:S01]  /*13130*/  ENDCOLLECTIVE ;  /* 0x000000000000791b */ /* 0x003fe20003800000 */
.L_x_1128:
[----:B------:R-:W-:-:S05]  /*13140*/  @!P1 LEA R2, P2, R18, R21, 0x1 ;  /* 0x0000001512029211 */ /* 0x000fca00078408ff */
[----:B------:R-:W-:Y:S02]  /*13150*/  @!P1 IMAD.X R3, RZ, RZ, R10, P2 ;  /* 0x000000ffff039224 */ /* 0x000fe400010e060a */
[----:B------:R-:W-:-:S03]  /*13160*/  VIADD R10, R4, 0x20 ;  /* 0x00000020040a7836 */ /* 0x000fc60000000000 */
[----:B------:R-:W-:Y:S01]  /*13170*/  @!PT LDS RZ, [RZ] ;  /* 0x00000000fffff984 */ /* 0x000fe20000000800 */
[----:B------:R-:W-:Y:S01]  /*13180*/  @!PT LDS RZ, [RZ] ;  /* 0x00000000fffff984 */ /* 0x000fe20000000800 */
[----:B------:R-:W-:Y:S01]  /*13190*/  @!PT LDS RZ, [RZ] ;  /* 0x00000000fffff984 */ /* 0x000fe20000000800 */
[----:B------:R0:W-:Y:S01]  /*131a0*/  @!P1 LDGSTS.E.BYPASS.LTC128B.128 [R25+0x8c00], desc[UR36][R2.64], !P0 ;  /* 0x08c0000002199fae */ /* 0x0001e2000c101d64 */
[----:B------:R-:W-:Y:S01]  /*131b0*/  IMAD.MOV.U32 R13, RZ, RZ, R7 ;  /* 0x000000ffff0d7224 */ /* 0x000fe200078e0007 */
[----:B------:R-:W-:Y:S01]  /*131c0*/  ISETP.GE.AND P1, PT, R10, R5, PT ;  /* 0x000000050a00720c */ /* 0x000fe20003f26270 */
[----:B------:R-:W-:Y:S02]  /*131d0*/  VIADD R10, R4, 0x30 ;  /* 0x00000030040a7836 */ /* 0x000fe40000000000 */
[----:B------:R-:W-:-:S10]  /*131e0*/  IMAD.MOV.U32 R9, RZ, RZ, R14 ;  /* 0x000000ffff097224 */ /* 0x000fd400078e000e */
[----:B0-----:R-:W-:Y:S05]  /*131f0*/  WARPSYNC.COLLECTIVE R15, `(.L_x_1129) ;  /* 0x000000000f087348 */ /* 0x001fea0003c00000 */
[----:B------:R1:W2:Y:S02]  /*13200*/  SHFL.IDX P6, R14, R13, R12, R11 ;  /* 0x0000000c0d0e7389 */ /* 0x0002a400000c000b */
[----:B012---:R-:W-:Y:S01]  /*13210*/  ENDCOLLECTIVE ;  /* 0x000000000000791b */ /* 0x007fe20003800000 */
.L_x_1129:
[----:B------:R-:W-:Y:S01]  /*13220*/  @!P1 LEA R20, R23, UR48, 0x1 ;  /* 0x0000003017149c11 */ /* 0x000fe2000f8e08ff */
[----:B------:R-:W-:Y:S02]  /*13230*/  IMAD.MOV.U32 R13, RZ, RZ, R8 ;  /* 0x000000ffff0d7224 */ /* 0x000fe400078e0008 */
[----:B------:R-:W-:Y:S01]  /*13240*/  IMAD.MOV.U32 R12, RZ, RZ, 0x3 ;  /* 0x00000003ff0c7424 */ /* 0x000fe200078e00ff */
[----:B------:R-:W-:-:S13]  /*13250*/  @!P1 LEA R2, P2, R18, R14, 0x1 ;  /* 0x0000000e12029211 */ /* 0x000fda00078408ff */
[----:B------:R-:W-:Y:S05]  /*13260*/  WARPSYNC.COLLECTIVE R15, `(.L_x_1130) ;  /* 0x000000000f087348 */ /* 0x000fea0003c00000 */
[----:B------:R0:W1:Y:S02]  /*13270*/  SHFL.IDX P6, R14, R13, R12, R11 ;  /* 0x0000000c0d0e7389 */ /* 0x00006400000c000b */
[----:B01----:R-:W-:Y:S01]  /*13280*/  ENDCOLLECTIVE ;  /* 0x000000000000791b */ /* 0x003fe20003800000 */
.L_x_1130:
[----:B------:R-:W-:-:S05]  /*13290*/  @!P1 IMAD.X R3, RZ, RZ, R9, P2 ;  /* 0x000000ffff039224 */ /* 0x000fca00010e0609 */
[----:B------:R-:W-:Y:S01]  /*132a0*/  @!PT LDS RZ, [RZ] ;  /* 0x00000000fffff984 */ /* 0x000fe20000000800 */
[----:B------:R-:W-:Y:S01]  /*132b0*/  @!PT LDS RZ, [RZ] ;  /* 0x00000000fffff984 */ /* 0x000fe20000000800 */
[----:B------:R-:W-:Y:S01]  /*132c0*/  @!PT LDS RZ, [RZ] ;  /* 0x00000000fffff984 */ /* 0x000fe20000000800 */
[----:B------:R0:W-:Y:S01]  /*132d0*/  @!P1 LDGSTS.E.BYPASS.LTC128B.128 [R20+0x9400], desc[UR36][R2.64], !P0 ;  /* 0x0940000002149fae */ /* 0x0001e2000c101d64 */
[----:B------:R-:W-:Y:S01]  /*132e0*/  ISETP.GE.AND P1, PT, R10, R5, PT ;  /* 0x000000050a00720c */ /* 0x000fe20003f26270 */
[----:B------:R-:W-:-:S12]  /*132f0*/  IMAD.MOV.U32 R13, RZ, RZ, R7 ;  /* 0x000000ffff0d7224 */ /* 0x000fd800078e0007 */
[----:B------:R-:W-:Y:S01]  /*13300*/  @!P1 LEA R25, R23, UR48, 0x1 ;  /* 0x0000003017199c11 */ /* 0x000fe2000f8e08ff */
[----:B0-----:R-:W-:-:S07]  /*13310*/  IMAD.MOV.U32 R10, RZ, RZ, R14 ;  /* 0x000000ffff0a7224 */ /* 0x001fce00078e000e */
[----:B------:R-:W-:Y:S05]  /*13320*/  WARPSYNC.COLLECTIVE R15, `(.L_x_1131) ;  /* 0x000000000f087348 */ /* 0x000fea0003c00000 */
[----:B------:R0:W1:Y:S02]  /*13330*/  SHFL.IDX P6, R14, R13, R12, R11 ;  /* 0x0000000c0d0e7389 */ /* 0x00006400000c000b */
[----:B01----:R-:W-:Y:S01]  /*13340*/  ENDCOLLECTIVE ;  /* 0x000000000000791b */ /* 0x003fe20003800000 */
.L_x_1131:
[----:B------:R-:W-:Y:S02]  /*13350*/  IMAD.MOV.U32 R13, RZ, RZ, R8 ;  /* 0x000000ffff0d7224 */ /* 0x000fe400078e0008 */
[----:B------:R-:W-:Y:S02]  /*13360*/  IMAD.MOV.U32 R12, RZ, RZ, 0x4 ;  /* 0x00000004ff0c7424 */ /* 0x000fe400078e00ff */
[----:B------:R-:W-:-:S07]  /*13370*/  IMAD.MOV.U32 R21, RZ, RZ, R14 ;  /* 0x000000ffff157224 */ /* 0x000fce00078e000e */
[----:B------:R-:W-:Y:S05]  /*13380*/  WARPSYNC.COLLECTIVE R15, `(.L_x_1132) ;  /* 0x000000000f087348 */ /* 0x000fea0003c00000 */
[----:B------:R0:W1:Y:S02]  /*13390*/  SHFL.IDX P6, R14, R13, R12, R11 ;  /* 0x0000000c0d0e7389 */ /* 0x00006400000c000b */
[----:B01----:R-:W-:Y:S01]  /*133a0*/  ENDCOLLECTIVE ;  /* 0x000000000000791b */ /* 0x003fe20003800000 */
.L_x_1132:
        /* <DEDUP_REMOVED lines=14> */
.L_x_1133:
[----:B------:R-:W-:Y:S01]  /*13490*/  @!P1 LEA R20, R23, UR48, 0x1 ;  /* 0x0000003017149c11 */ /* 0x000fe2000f8e08ff */
[----:B------:R-:W-:Y:S02]  /*134a0*/  IMAD.MOV.U32 R13, RZ, RZ, R8 ;  /* 0x000000ffff0d7224 */ /* 0x000fe400078e0008 */
[----:B------:R-:W-:Y:S01]  /*134b0*/  IMAD.MOV.U32 R12, RZ, RZ, 0x5 ;  /* 0x00000005ff0c7424 */ /* 0x000fe200078e00ff */
[----:B------:R-:W-:-:S13]  /*134c0*/  @!P1 LEA R2, P2, R18, R14, 0x1 ;  /* 0x0000000e12029211 */ /* 0x000fda00078408ff */
[----:B------:R-:W-:Y:S05]  /*134d0*/  WARPSYNC.COLLECTIVE R15, `(.L_x_1134) ;  /* 0x000000000f087348 */ /* 0x000fea0003c00000 */
[----:B------:R0:W1:Y:S02]  /*134e0*/  SHFL.IDX P6, R14, R13, R12, R11 ;  /* 0x0000000c0d0e7389 */ /* 0x00006400000c000b */
[----:B01----:R-:W-:Y:S01]  /*134f0*/  ENDCOLLECTIVE ;  /* 0x000000000000791b */ /* 0x003fe20003800000 */
.L_x_1134:
[----:B------:R-:W-:-:S05]  /*13500*/  @!P1 IMAD.X R3, RZ, RZ, R9, P2 ;  /* 0x000000ffff039224 */ /* 0x000fca00010e0609 */
[----:B------:R-:W-:Y:S01]  /*13510*/  @!PT LDS RZ, [RZ] ;  /* 0x00000000fffff984 */ /* 0x000fe20000000800 */
[----:B------:R-:W-:Y:S01]  /*13520*/  @!PT LDS RZ, [RZ] ;  /* 0x00000000fffff984 */ /* 0x000fe20000000800 */
[----:B------:R-:W-:Y:S01]  /*13530*/  @!PT LDS RZ, [RZ] ;  /* 0x00000000fffff984 */ /* 0x000fe20000000800 */
[----:B------:R0:W-:Y:S01]  /*13540*/  @!P1 LDGSTS.E.BYPASS.LTC128B.128 [R20+0xa400], desc[UR36][R2.64], !P0 ;  /* 0x0a40000002149fae */ /* 0x0001e2000c101d64 */
[----:B------:R-:W-:Y:S01]  /*13550*/  ISETP.GE.AND P1, PT, R10, R5, PT ;  /* 0x000000050a00720c */ /* 0x000fe20003f26270 */
[----:B------:R-:W-:Y:S02]  /*13560*/  IMAD.MOV.U32 R13, RZ, RZ, R7 ;  /* 0x000000ffff0d7224 */ /* 0x000fe400078e0007 */
[----:B------:R-:W-:-:S10]  /*13570*/  IMAD.MOV.U32 R10, RZ, RZ, R14 ;  /* 0x000000ffff0a7224 */ /* 0x000fd400078e000e */
[----:B0-----:R-:W-:Y:S05]  /*13580*/  WARPSYNC.COLLECTIVE R15, `(.L_x_1135) ;  /* 0x000000000f087348 */ /* 0x001fea0003c00000 */
[----:B------:R1:W2:Y:S02]  /*13590*/  SHFL.IDX P6, R14, R13, R12, R11 ;  /* 0x0000000c0d0e7389 */ /* 0x0002a400000c000b */
[----:B012---:R-:W-:Y:S01]  /*135a0*/  ENDCOLLECTIVE ;  /* 0x000000000000791b */ /* 0x007fe20003800000 */
.L_x_1135:
[----:B------:R-:W-:Y:S02]  /*135b0*/  IMAD.MOV.U32 R13, RZ, RZ, R8 ;  /* 0x000000ffff0d7224 */ /* 0x000fe400078e0008 */
[----:B------:R-:W-:Y:S02]  /*135c0*/  IMAD.MOV.U32 R12, RZ, RZ, 0x6 ;  /* 0x00000006ff0c7424 */ /* 0x000fe400078e00ff */
[----:B------:R-:W-:-:S07]  /*135d0*/  IMAD.MOV.U32 R21, RZ, RZ, R14 ;  /* 0x000000ffff157224 */ /* 0x000fce00078e000e */
[----:B------:R-:W-:Y:S05]  /*135e0*/  WARPSYNC.COLLECTIVE R15, `(.L_x_1136) ;  /* 0x000000000f087348 */ /* 0x000fea0003c00000 */
[----:B------:R0:W1:Y:S02]  /*135f0*/  SHFL.IDX P6, R14, R13, R12, R11 ;  /* 0x0000000c0d0e7389 */ /* 0x00006400000c000b */
[----:B01----:R-:W-:Y:S01]  /*13600*/  ENDCOLLECTIVE ;  /* 0x000000000000791b */ /* 0x003fe20003800000 */
.L_x_1136:
[----:B------:R-:W-:Y:S02]  /*13610*/  @!P1 LEA R2, P2, R18, R21, 0x1 ;  /* 0x0000001512029211 */ /* 0x000fe400078408ff */
[----:B------:R-:W-:-:S03]  /*13620*/  @!P1 LEA R21, R23, UR48, 0x1 ;  /* 0x0000003017159c11 */ /* 0x000fc6000f8e08ff */
        /* <DEDUP_REMOVED lines=12> */
.L_x_1137:
[----:B------:R-:W-:Y:S01]  /*136f0*/  @!P1 LEA R25, R23, UR48, 0x1 ;  /* 0x0000003017199c11 */ /* 0x000fe2000f8e08ff */
[----:B------:R-:W-:Y:S02]  /*13700*/  IMAD.MOV.U32 R13, RZ, RZ, R8 ;  /* 0x000000ffff0d7224 */ /* 0x000fe400078e0008 */
[----:B------:R-:W-:Y:S01]  /*13710*/  IMAD.MOV.U32 R12, RZ, RZ, 0x7 ;  /* 0x00000007ff0c7424 */ /* 0x000fe200078e00ff */
[----:B------:R-:W-:-:S13]  /*13720*/  @!P1 LEA R2, P2, R18, R14, 0x1 ;  /* 0x0000000e12029211 */ /* 0x000fda00078408ff */
[----:B------:R-:W-:Y:S05]  /*13730*/  WARPSYNC.COLLECTIVE R15, `(.L_x_1138) ;  /* 0x000000000f087348 */ /* 0x000fea0003c00000 */
[----:B------:R0:W1:Y:S02]  /*13740*/  SHFL.IDX P6, R14, R13, R12, R11 ;  /* 0x0000000c0d0e7389 */ /* 0x00006400000c000b */
[----:B01----:R-:W-:Y:S01]  /*13750*/  ENDCOLLECTIVE ;  /* 0x000000000000791b */ /* 0x003fe20003800000 */
.L_x_1138:
[----:B------:R-:W-:-:S05]  /*13760*/  @!P1 IMAD.X R3, RZ, RZ, R9, P2 ;  /* 0x000000ffff039224 */ /* 0x000fca00010e0609 */
[----:B------:R-:W-:Y:S01]  /*13770*/  @!PT LDS RZ, [RZ] ;  /* 0x00000000fffff984 */ /* 0x000fe20000000800 */
[----:B------:R-:W-:Y:S01]  /*13780*/  @!PT LDS RZ, [RZ] ;  /* 0x00000000fffff984 */ /* 0x000fe20000000800 */
[----:B------:R-:W-:Y:S01]  /*13790*/  @!PT LDS RZ, [RZ] ;  /* 0x00000000fffff984 */ /* 0x000fe20000000800 */
[----:B------:R0:W-:Y:S01]  /*137a0*/  @!P1 LDGSTS.E.BYPASS.LTC128B.128 [R25+0xb400], desc[UR36][R2.64], !P0 ;  /* 0x0b40000002199fae */ /* 0x0001e2000c101d64 */
[----:B------:R-:W-:Y:S02]  /*137b0*/  IMAD.MOV.U32 R13, RZ, RZ, R7 ;  /* 0x000000ffff0d7224 */ /* 0x000fe400078e0007 */
[----:B0-----:R-:W-:Y:S02]  /*137c0*/  VIADD R2, R4, 0x70 ;  /* 0x0000007004027836 */ /* 0x001fe40000000000 */
[----:B------:R-:W-:-:S03]  /*137d0*/  IMAD.MOV.U32 R8, RZ, RZ, R14 ;  /* 0x000000ffff087224 */ /* 0x000fc600078e000e */
[----:B------:R-:W-:-:S13]  /*137e0*/  ISETP.GE.AND P1, PT, R2, R5, PT ;  /* 0x000000050200720c */ /* 0x000fda0003f26270 */
[----:B------:R-:W-:Y:S05]  /*137f0*/  WARPSYNC.COLLECTIVE R15, `(.L_x_1139) ;  /* 0x000000000f087348 */ /* 0x000fea0003c00000 */
[----:B------:R0:W1:Y:S02]  /*13800*/  SHFL.IDX P6, R14, R13, R12, R11 ;  /* 0x0000000c0d0e7389 */ /* 0x00006400000c000b */
[----:B01----:R-:W-:Y:S01]  /*13810*/  ENDCOLLECTIVE ;  /* 0x000000000000791b */ /* 0x003fe20003800000 */
.L_x_1139:
[----:B------:R-:W-:Y:S01]  /*13820*/  @!P1 LEA R21, R23, UR48, 0x1 ;  /* 0x0000003017159c11 */ /* 0x000fe2000f8e08ff */
[----:B------:R-:W-:Y:S02]  /*13830*/  IMAD.MOV.U32 R13, RZ, RZ, R6 ;  /* 0x000000ffff0d7224 */ /* 0x000fe400078e0006 */
[----:B------:R-:W-:Y:S02]  /*13840*/  IMAD.MOV.U32 R12, RZ, RZ, RZ ;  /* 0x000000ffff0c7224 */ /* 0x000fe400078e00ff */
[----:B------:R-:W-:-:S07]  /*13850*/  IMAD.MOV.U32 R7, RZ, RZ, R14 ;  /* 0x000000ffff077224 */ /* 0x000fce00078e000e */
[----:B------:R-:W-:Y:S05]  /*13860*/  WARPSYNC.COLLECTIVE R15, `(.L_x_1140) ;  /* 0x000000000f087348 */ /* 0x000fea0003c00000 */
[----:B------:R0:W1:Y:S02]  /*13870*/  SHFL.IDX P6, R14, R13, R12, R11 ;  /* 0x0000000c0d0e7389 */ /* 0x00006400000c000b */
[----:B01----:R-:W-:Y:S01]  /*13880*/  ENDCOLLECTIVE ;  /* 0x000000000000791b */ /* 0x003fe20003800000 */
.L_x_1140:
        /* <DEDUP_REMOVED lines=14> */
.L_x_1141:
[----:B------:R-:W-:Y:S01]  /*13970*/  @!P1 LEA R25, R23, UR48, 0x1 ;  /* 0x0000003017199c11 */ /* 0x000fe2000f8e08ff */
[----:B------:R-:W-:Y:S02]  /*13980*/  IMAD.MOV.U32 R13, RZ, RZ, R6 ;  /* 0x000000ffff0d7224 */ /* 0x000fe400078e0006 */
[----:B------:R-:W-:Y:S01]  /*13990*/  IMAD.MOV.U32 R12, RZ, RZ, 0x1 ;  /* 0x00000001ff0c7424 */ /* 0x000fe200078e00ff */
[----:B------:R-:W-:-:S13]  /*139a0*/  @!P1 LEA R2, P2, R18, R14, 0x1 ;  /* 0x0000000e12029211 */ /* 0x000fda00078408ff */
[----:B------:R-:W-:Y:S05]  /*139b0*/  WARPSYNC.COLLECTIVE R15, `(.L_x_1142) ;  /* 0x000000000f087348 */ /* 0x000fea0003c00000 */
[----:B------:R0:W1:Y:S02]  /*139c0*/  SHFL.IDX P6, R14, R13, R12, R11 ;  /* 0x0000000c0d0e7389 */ /* 0x00006400000c000b */
[----:B01----:R-:W-:Y:S01]  /*139d0*/  ENDCOLLECTIVE ;  /* 0x000000000000791b */ /* 0x003fe20003800000 */
.L_x_1142:
        /* <DEDUP_REMOVED lines=11> */
.L_x_1143:
[----:B------:R-:W-:Y:S02]  /*13a90*/  IMAD.MOV.U32 R13, RZ, RZ, R6 ;  /* 0x000000ffff0d7224 */ /* 0x000fe400078e0006 */
[----:B------:R-:W-:Y:S02]  /*13aa0*/  IMAD.MOV.U32 R12, RZ, RZ, 0x2 ;  /* 0x00000002ff0c7424 */ /* 0x000fe400078e00ff */
[----:B------:R-:W-:-:S07]  /*13ab0*/  IMAD.MOV.U32 R9, RZ, RZ, R14 ;  /* 0x000000ffff097224 */ /* 0x000fce00078e000e */
[----:B------:R-:W-:Y:S05]  /*13ac0*/  WARPSYNC.COLLECTIVE R15, `(.L_x_1144) ;  /* 0x000000000f087348 */ /* 0x000fea0003c00000 */
[----:B------:R0:W1:Y:S02]  /*13ad0*/  SHFL.IDX P6, R14, R13, R12, R11 ;  /* 0x0000000c0d0e7389 */ /* 0x00006400000c000b */
[----:B01----:R-:W-:Y:S01]  /*13ae0*/  ENDCOLLECTIVE ;  /* 0x000000000000791b */ /* 0x003fe20003800000 */
.L_x_1144:
        /* <DEDUP_REMOVED lines=12> */
.L_x_1145:
[----:B------:R-:W-:-:S05]  /*13bb0*/  VIADD R2, R4, 0xa0 ;  /* 0x000000a004027836 */ /* 0x000fca0000000000 */
[----:B------:R-:W-:Y:S01]  /*13bc0*/  ISETP.GE.AND P1, PT, R2, R5, PT ;  /* 0x000000050200720c */ /* 0x000fe20003f26270 */
[----:B------:R-:W-:Y:S02]  /*13bd0*/  IMAD.MOV.U32 R13, RZ, RZ, R6 ;  /* 0x000000ffff0d7224 */ /* 0x000fe400078e0006 */
[----:B------:R-:W-:-:S10]  /*13be0*/  IMAD.MOV.U32 R12, RZ, RZ, 0x3 ;  /* 0x00000003ff0c7424 */ /* 0x000fd400078e00ff */
[----:B------:R-:W-:-:S13]  /*13bf0*/  @!P1 LEA R2, P2, R18, R14, 0x1 ;  /* 0x0000000e12029211 */ /* 0x000fda00078408ff */
[----:B------:R-:W-:Y:S05]  /*13c00*/  WARPSYNC.COLLECTIVE R15, `(.L_x_1146) ;  /* 0x000000000f087348 */ /* 0x000fea0003c00000 */
[----:B------:R0:W1:Y:S02]  /*13c10*/  SHFL.IDX P6, R14, R13, R12, R11 ;  /* 0x0000000c0d0e7389 */ /* 0x00006400000c000b */
[----:B01----:R-:W-:Y:S01]  /*13c20*/  ENDCOLLECTIVE ;  /* 0x000000000000791b */ /* 0x003fe20003800000 */
.L_x_1146:
        /* <DEDUP_REMOVED lines=11> */
.L_x_1147:
[----:B------:R-:W-:Y:S05]  /*13ce0*/  BRA `(.L_x_1148) ;  /* 0xffffffc800687947 */ /* 0x000fea000383ffff */
.L_x_1071:
[----:B0-----:R-:W-:-:S04]  /*13cf0*/  IMAD.U32 R3, RZ, RZ, UR48 ;  /* 0x00000030ff037e24 */ /* 0x001fc8000f8e00ff */
[----:B------:R0:W1:Y:S03]  /*13d00*/  SYNCS.PHASECHK.TRANS64.TRYWAIT P0, [R3+URZ+0x16820], R0 ;  /* 0x01682000030075a7 */ /* 0x000066000800017f */
[----:B-1----:R-:W-:Y:S05]  /*13d10*/  @!P0 NANOSLEEP.SYNCS 0x989680 ;  /* 0x009896800000895d */ /* 0x002fea0003900000 */
[----:B------:R-:W1:Y:S02]  /*13d20*/  @!P0 SYNCS.PHASECHK.TRANS64 P0, [R3+URZ+0x16820], R0 ;  /* 0x01682000030085a7 */ /* 0x000e64000800007f */
[----:B-1----:R-:W-:Y:S05]  /*13d30*/  @!P0 BRA `(.L_x_1071) ;  /* 0xfffffffc00ec8947 */ /* 0x002fea000383ffff */
[----:B------:R-:W-:Y:S05]  /*13d40*/  BRA `(.L_x_1149) ;  /* 0xffffffc800a07947 */ /* 0x000fea000383ffff */
.L_x_1075:
[----:B0-----:R0:W1:Y:S02]  /*13d50*/  SYNCS.PHASECHK.TRANS64.TRYWAIT P0, [R7+URZ+0x16840], R2 ;  /* 0x01684002070075a7 */ /* 0x001064000800017f */
[----:B-1----:R-:W-:Y:S05]  /*13d60*/  @!P0 NANOSLEEP.SYNCS 0x989680 ;  /* 0x009896800000895d */ /* 0x002fea0003900000 */
[----:B------:R-:W1:Y:S02]  /*13d70*/  @!P0 SYNCS.PHASECHK.TRANS64 P0, [R7+URZ+0x16840], R2 ;  /* 0x01684002070085a7 */ /* 0x000e64000800007f */
[----:B-1----:R-:W-:Y:S05]  /*13d80*/  @!P0 BRA `(.L_x_1075) ;  /* 0xfffffffc00f08947 */ /* 0x002fea000383ffff */
[----:B------:R-:W-:Y:S05]  /*13d90*/  BRA `(.L_x_1150) ;  /* 0xffffffcc00807947 */ /* 0x000fea000383ffff */
.L_x_1076:
        /* <DEDUP_REMOVED lines=8> */
.L_x_1152:
[----:B------:R-:W-:Y:S05]  /*13e20*/  BSYNC B1 ;  /* 0x0000000000017941 */ /* 0x000fea0003800000 */
.L_x_1151:
[----:B------:R-:W-:Y:S01]  /*13e30*/  IMAD.MOV.U32 R13, RZ, RZ, R9 ;  /* 0x000000ffff0d7224 */ /* 0x000fe200078e0009 */
[----:B------:R-:W-:Y:S01]  /*13e40*/  LEA R10, R10, UR48, 0x1 ;  /* 0x000000300a0a7c11 */ /* 0x000fe2000f8e08ff */
[----:B------:R-:W-:Y:S02]  /*13e50*/  IMAD.MOV.U32 R12, RZ, RZ, RZ ;  /* 0x000000ffff0c7224 */ /* 0x000fe400078e00ff */
[----:B------:R-:W-:Y:S02]  /*13e60*/  IMAD.MOV.U32 R11, RZ, RZ, 0x181f ;  /* 0x0000181fff0b7424 */ /* 0x000fe400078e00ff */
[----:B------:R-:W-:Y:S02]  /*13e70*/  IMAD.MOV.U32 R15, RZ, RZ, -0x1 ;  /* 0xffffffffff0f7424 */ /* 0x000fe400078e00ff */
[----:B------:R-:W-:-:S07]  /*13e80*/  IMAD.MOV.U32 R3, RZ, RZ, R14 ;  /* 0x000000ffff037224 */ /* 0x000fce00078e000e */
[----:B------:R-:W-:Y:S05]  /*13e90*/  WARPSYNC.COLLECTIVE R15, `(.L_x_1153) ;  /* 0x000000000f087348 */ /* 0x000fea0003c00000 */
[----:B------:R0:W1:Y:S02]  /*13ea0*/  SHFL.IDX P6, R14, R13, R12, R11 ;  /* 0x0000000c0d0e7389 */ /* 0x00006400000c000b */
[----:B01----:R-:W-:Y:S01]  /*13eb0*/  ENDCOLLECTIVE ;  /* 0x000000000000791b */ /* 0x003fe20003800000 */
.L_x_1153:
[----:B------:R-:W-:Y:S02]  /*13ec0*/  IMAD.SHL.U32 R15, R18, 0x2, RZ ;  /* 0x00000002120f7824 */ /* 0x000fe400078e00ff */
[----:B------:R-:W-:Y:S02]  /*13ed0*/  IMAD.MOV.U32 R13, RZ, RZ, R20 ;  /* 0x000000ffff0d7224 */ /* 0x000fe400078e0014 */
        /* <DEDUP_REMOVED lines=8> */
.L_x_1154:
        /* <DEDUP_REMOVED lines=9> */
.L_x_1155:
        /* <DEDUP_REMOVED lines=10> */
.L_x_1156:
        /* <DEDUP_REMOVED lines=9> */
.L_x_1157:
        /* <DEDUP_REMOVED lines=10> */
.L_x_1158:
        /* <DEDUP_REMOVED lines=9> */
.L_x_1159:
        /* <DEDUP_REMOVED lines=10> */
.L_x_1160:
        /* <DEDUP_REMOVED lines=9> */
.L_x_1161:
        /* <DEDUP_REMOVED lines=10> */
.L_x_1162:
        /* <DEDUP_REMOVED lines=9> */
.L_x_1163:
        /* <DEDUP_REMOVED lines=10> */
.L_x_1164:
        /* <DEDUP_REMOVED lines=9> */
.L_x_1165:
        /* <DEDUP_REMOVED lines=10> */
.L_x_1166:
        /* <DEDUP_REMOVED lines=9> */
.L_x_1167:
[----:B------:R-:W-:Y:S05]  /*14710*/  BRA `(.L_x_1168) ;  /* 0xffffffc800307947 */ /* 0x000fea000383ffff */
.L_x_1081:
[----:B0-----:R0:W1:Y:S02]  /*14720*/  SYNCS.PHASECHK.TRANS64.TRYWAIT P0, [R7+URZ+0x16860], R2 ;  /* 0x01686002070075a7 */ /* 0x001064000800017f */
[----:B-1----:R-:W-:Y:S05]  /*14730*/  @!P0 NANOSLEEP.SYNCS 0x989680 ;  /* 0x009896800000895d */ /* 0x002fea0003900000 */
[----:B------:R-:W1:Y:S02]  /*14740*/  @!P0 SYNCS.PHASECHK.TRANS64 P0, [R7+URZ+0x16860], R2 ;  /* 0x01686002070085a7 */ /* 0x000e64000800007f */
[----:B-1----:R-:W-:Y:S05]  /*14750*/  @!P0 BRA `(.L_x_1081) ;  /* 0xfffffffc00f08947 */ /* 0x002fea000383ffff */
[----:B------:R-:W-:Y:S05]  /*14760*/  BRA `(.L_x_1169) ;  /* 0xffffffc800907947 */ /* 0x000fea000383ffff */
.L_x_1082:
        /* <DEDUP_REMOVED lines=8> */
.L_x_1171:
[----:B------:R-:W-:Y:S05]  /*147f0*/  BSYNC B1 ;  /* 0x0000000000017941 */ /* 0x000fea0003800000 */
.L_x_1170:
[----:B------:R-:W-:Y:S01]  /*14800*/  IMAD.MOV.U32 R13, RZ, RZ, R17 ;  /* 0x000000ffff0d7224 */ /* 0x000fe200078e0011 */
[----:B------:R-:W-:Y:S01]  /*14810*/  ISETP.LT.OR P2, PT, R4, 0x1, P1 ;  /* 0x000000010400780c */ /* 0x000fe20000f41670 */
        /* <DEDUP_REMOVED lines=8> */
.L_x_1172:
[----:B------:R-:W-:Y:S02]  /*148a0*/  IMAD.MOV.U32 R13, RZ, RZ, R19 ;  /* 0x000000ffff0d7224 */ /* 0x000fe400078e0013 */
[----:B------:R-:W-:Y:S01]  /*148b0*/  IMAD.MOV.U32 R12, RZ, RZ, 0x1 ;  /* 0x00000001ff0c7424 */ /* 0x000fe200078e00ff */
[----:B------:R-:W-:-:S13]  /*148c0*/  IADD3 R2, P0, R14, R20, RZ ;  /* 0x000000140e027210 */ /* 0x000fda0007f1e0ff */
[----:B------:R-:W-:Y:S05]  /*148d0*/  WARPSYNC.COLLECTIVE R15, `(.L_x_1173) ;  /* 0x000000000f087348 */ /* 0x000fea0003c00000 */
[----:B------:R0:W1:Y:S02]  /*148e0*/  SHFL.IDX P6, R14, R13, R12, R11 ;  /* 0x0000000c0d0e7389 */ /* 0x00006400000c000b */
[----:B01----:R-:W-:Y:S01]  /*148f0*/  ENDCOLLECTIVE ;  /* 0x000000000000791b */ /* 0x003fe20003800000 */
.L_x_1173:
        /* <DEDUP_REMOVED lines=11> */
.L_x_1174:
[----:B------:R-:W-:Y:S02]  /*149b0*/  IMAD.MOV.U32 R13, RZ, RZ, R19 ;  /* 0x000000ffff0d7224 */ /* 0x000fe400078e0013 */
[----:B------:R-:W-:Y:S02]  /*149c0*/  IMAD.MOV.U32 R12, RZ, RZ, 0x2 ;  /* 0x00000002ff0c7424 */ /* 0x000fe400078e00ff */
[----:B------:R-:W-:-:S05]  /*149d0*/  IMAD.MOV.U32 R11, RZ, RZ, R14 ;  /* 0x000000ffff0b7224 */ /* 0x000fca00078e000e */
[----:B------:R-:W-:Y:S01]  /*149e0*/  IADD3 R2, P0, R11, R20, RZ ;  /* 0x000000140b027210 */ /* 0x000fe20007f1e0ff */
[----:B------:R-:W-:-:S04]  /*149f0*/  IMAD.MOV.U32 R11, RZ, RZ, 0x181f ;  /* 0x0000181fff0b7424 */ /* 0x000fc800078e00ff */
[----:B------:R-:W-:-:S08]  /*14a00*/  IMAD.X R3, RZ, RZ, R9, P0 ;  /* 0x000000ffff037224 */ /* 0x000fd000000e0609 */
[----:B------:R-:W-:Y:S05]  /*14a10*/  WARPSYNC.COLLECTIVE R15, `(.L_x_1175) ;  /* 0x000000000f087348 */ /* 0x000fea0003c00000 */
[----:B------:R0:W1:Y:S02]  /*14a20*/  SHFL.IDX P6, R14, R13, R12, R11 ;  /* 0x0000000c0d0e7389 */ /* 0x00006400000c000b */
[----:B01----:R-:W-:Y:S01]  /*14a30*/  ENDCOLLECTIVE ;  /* 0x000000000000791b */ /* 0x003fe20003800000 */
.L_x_1175:
        /* <DEDUP_REMOVED lines=10> */
.L_x_1176:
        /* <DEDUP_REMOVED lines=8> */
.L_x_1177:
        /* <DEDUP_REMOVED lines=10> */
.L_x_1178:
        /* <DEDUP_REMOVED lines=9> */
.L_x_1179:
        /* <DEDUP_REMOVED lines=10> */
.L_x_1180:
        /* <DEDUP_REMOVED lines=8> */
.L_x_1181:
        /* <DEDUP_REMOVED lines=10> */
.L_x_1182:
        /* <DEDUP_REMOVED lines=9> */
.L_x_1183:
        /* <DEDUP_REMOVED lines=10> */
.L_x_1184:
        /* <DEDUP_REMOVED lines=8> */
.L_x_1185:
        /* <DEDUP_REMOVED lines=9> */
.L_x_1186:
[----:B------:R-:W-:Y:S05]  /*15090*/  BRA `(.L_x_1187) ;  /* 0xffffffc4000c7947 */ /* 0x000fea000383ffff */
.L_x_1088:
[----:B0-----:R0:W1:Y:S02]  /*150a0*/  SYNCS.PHASECHK.TRANS64.TRYWAIT P0, [R0+URZ+0x16860], R3 ;  /* 0x01686003000075a7 */ /* 0x001064000800017f */
[----:B-1----:R-:W-:Y:S05]  /*150b0*/  @!P0 NANOSLEEP.SYNCS 0x989680 ;  /* 0x009896800000895d */ /* 0x002fea0003900000 */
[----:B------:R-:W1:Y:S02]  /*150c0*/  @!P0 SYNCS.PHASECHK.TRANS64 P0, [R0+URZ+0x16860], R3 ;  /* 0x01686003000085a7 */ /* 0x000e64000800007f */
[----:B-1----:R-:W-:Y:S05]  /*150d0*/  @!P0 BRA `(.L_x_1088) ;  /* 0xfffffffc00f08947 */ /* 0x002fea000383ffff */
[----:B------:R-:W-:Y:S05]  /*150e0*/  BRA `(.L_x_1188) ;  /* 0xffffffc800087947 */ /* 0x000fea000383ffff */
.L_x_1089:
        /* <DEDUP_REMOVED lines=8> */
.L_x_1190:
[----:B------:R-:W-:Y:S05]  /*15170*/  BSYNC B0 ;  /* 0x0000000000007941 */ /* 0x000fea0003800000 */
.L_x_1189:
[----:B------:R-:W-:Y:S01]  /*15180*/  IMAD.MOV.U32 R13, RZ, RZ, R17 ;  /* 0x000000ffff0d7224 */ /* 0x000fe200078e0011 */
[----:B------:R-:W-:Y:S01]  /*15190*/  ISETP.LT.OR P2, PT, R5, 0x1, P0 ;  /* 0x000000010500780c */ /* 0x000fe20000741670 */
[----:B------:R-:W-:Y:S01]  /*151a0*/  IMAD.MOV.U32 R12, RZ, RZ, RZ ;  /* 0x000000ffff0c7224 */ /* 0x000fe200078e00ff */
[----:B------:R-:W-:Y:S01]  /*151b0*/  LEA R4, R4, UR48, 0x1 ;  /* 0x0000003004047c11 */ /* 0x000fe2000f8e08ff */
[----:B------:R-:W-:Y:S02]  /*151c0*/  IMAD.MOV.U32 R11, RZ, RZ, 0x181f ;  /* 0x0000181fff0b7424 */ /* 0x000fe400078e00ff */
[----:B------:R-:W-:Y:S02]  /*151d0*/  IMAD.MOV.U32 R15, RZ, RZ, -0x1 ;  /* 0xffffffffff0f7424 */ /* 0x000fe400078e00ff */
[----:B------:R-:W-:Y:S02]  /*151e0*/  IMAD.MOV.U32 R3, RZ, RZ, R14 ;  /* 0x000000ffff037224 */ /* 0x000fe400078e000e */
[----:B------:R-:W-:-:S07]  /*151f0*/  IMAD.SHL.U32 R18, R18, 0x2, RZ ;  /* 0x0000000212127824 */ /* 0x000fce00078e00ff */
[----:B------:R-:W-:Y:S05]  /*15200*/  WARPSYNC.COLLECTIVE R15, `(.L_x_1191) ;  /* 0x000000000f087348 */ /* 0x000fea0003c00000 */
[----:B------:R0:W1:Y:S02]  /*15210*/  SHFL.IDX P6, R14, R13, R12, R11 ;  /* 0x0000000c0d0e7389 */ /* 0x00006400000c000b */
[----:B01----:R-:W-:Y:S01]  /*15220*/  ENDCOLLECTIVE ;  /* 0x000000000000791b */ /* 0x003fe20003800000 */
.L_x_1191:
[----:B------:R-:W-:Y:S02]  /*15230*/  IMAD.MOV.U32 R13, RZ, RZ, R19 ;  /* 0x000000ffff0d7224 */ /* 0x000fe400078e0013 */
[----:B------:R-:W-:Y:S01]  /*15240*/  IMAD.MOV.U32 R12, RZ, RZ, 0x1 ;  /* 0x00000001ff0c7424 */ /* 0x000fe200078e00ff */
[----:B------:R-:W-:-:S13]  /*15250*/  IADD3 R2, P1, R14, R18, RZ ;  /* 0x000000120e027210 */ /* 0x000fda0007f3e0ff */
[----:B------:R-:W-:Y:S05]  /*15260*/  WARPSYNC.COLLECTIVE R15, `(.L_x_1192) ;  /* 0x000000000f087348 */ /* 0x000fea0003c00000 */
[----:B------:R0:W1:Y:S02]  /*15270*/  SHFL.IDX P6, R14, R13, R12, R11 ;  /* 0x0000000c0d0e7389 */ /* 0x00006400000c000b */
[----:B01----:R-:W-:Y:S01]  /*15280*/  ENDCOLLECTIVE ;  /* 0x000000000000791b */ /* 0x003fe20003800000 */
.L_x_1192:
        /* <DEDUP_REMOVED lines=11> */
.L_x_1193:
[----:B------:R-:W-:Y:S02]  /*15340*/  IMAD.MOV.U32 R13, RZ, RZ, R19 ;  /* 0x000000ffff0d7224 */ /* 0x000fe400078e0013 */
[----:B------:R-:W-:Y:S02]  /*15350*/  IMAD.MOV.U32 R12, RZ, RZ, 0x2 ;  /* 0x00000002ff0c7424 */ /* 0x000fe400078e00ff */
[----:B------:R-:W-:-:S07]  /*15360*/  IMAD.MOV.U32 R9, RZ, RZ, R14 ;  /* 0x000000ffff097224 */ /* 0x000fce00078e000e */
[----:B------:R-:W-:Y:S05]  /*15370*/  WARPSYNC.COLLECTIVE R15, `(.L_x_1194) ;  /* 0x000000000f087348 */ /* 0x000fea0003c00000 */
[----:B------:R0:W1:Y:S02]  /*15380*/  SHFL.IDX P6, R14, R13, R12, R11 ;  /* 0x0000000c0d0e7389 */ /* 0x00006400000c000b */
[----:B01----:R-:W-:Y:S01]  /*15390*/  ENDCOLLECTIVE ;  /* 0x000000000000791b */ /* 0x003fe20003800000 */
.L_x_1194:
        /* <DEDUP_REMOVED lines=12> */
.L_x_1195:
[----:B------:R-:W-:Y:S02]  /*15460*/  IMAD.MOV.U32 R13, RZ, RZ, R19 ;  /* 0x000000ffff0d7224 */ /* 0x000fe400078e0013 */
[----:B------:R-:W-:Y:S02]  /*15470*/  IMAD.MOV.U32 R12, RZ, RZ, 0x3 ;  /* 0x00000003ff0c7424 */ /* 0x000fe400078e00ff */
[----:B------:R-:W-:-:S07]  /*15480*/  IMAD.MOV.U32 R23, RZ, RZ, R14 ;  /* 0x000000ffff177224 */ /* 0x000fce00078e000e */
[----:B------:R-:W-:Y:S05]  /*15490*/  WARPSYNC.COLLECTIVE R15, `(.L_x_1196) ;  /* 0x000000000f087348 */ /* 0x000fea0003c00000 */
[----:B------:R0:W1:Y:S02]  /*154a0*/  SHFL.IDX P6, R14, R13, R12, R11 ;  /* 0x0000000c0d0e7389 */ /* 0x00006400000c000b */
[----:B01----:R-:W-:Y:S01]  /*154b0*/  ENDCOLLECTIVE ;  /* 0x000000000000791b */ /* 0x003fe20003800000 */
.L_x_1196:
        /* <DEDUP_REMOVED lines=12> */
.L_x_1197:
[----:B------:R-:W-:Y:S02]  /*15580*/  IMAD.MOV.U32 R13, RZ, RZ, R19 ;  /* 0x000000ffff0d7224 */ /* 0x000fe400078e0013 */
[----:B------:R-:W-:Y:S01]  /*15590*/  IMAD.MOV.U32 R12, RZ, RZ, 0x4 ;  /* 0x00000004ff0c7424 */ /* 0x000fe200078e00ff */
[----:B------:R-:W-:-:S13]  /*155a0*/  IADD3 R2, P1, R14, R18, RZ ;  /* 0x000000120e027210 */ /* 0x000fda0007f3e0ff */
[----:B------:R-:W-:Y:S05]  /*155b0*/  WARPSYNC.COLLECTIVE R15, `(.L_x_1198) ;  /* 0x000000000f087348 */ /* 0x000fea0003c00000 */
[----:B------:R0:W1:Y:S02]  /*155c0*/  SHFL.IDX P6, R14, R13, R12, R11 ;  /* 0x0000000c0d0e7389 */ /* 0x00006400000c000b */
[----:B01----:R-:W-:Y:S01]  /*155d0*/  ENDCOLLECTIVE ;  /* 0x000000000000791b */ /* 0x003fe20003800000 */
.L_x_1198:
[----:B------:R-:W-:Y:S02]  /*155e0*/  IMAD.X R3, RZ, RZ, R10, P1 ;  /* 0x000000ffff037224 */ /* 0x000fe400008e060a */
[----:B------:R-:W-:-:S03]  /*155f0*/  IMAD.MOV.U32 R10, RZ, RZ, RZ ;  /* 0x000000ffff0a7224 */ /* 0x000fc600078e00ff */
        /* <DEDUP_REMOVED lines=10> */
.L_x_1199:
[----:B------:R-:W-:Y:S02]  /*156a0*/  IMAD.MOV.U32 R13, RZ, RZ, R19 ;  /* 0x000000ffff0d7224 */ /* 0x000fe400078e0013 */
[----:B------:R-:W-:Y:S02]  /*156b0*/  IMAD.MOV.U32 R12, RZ, RZ, 0x5 ;  /* 0x00000005ff0c7424 */ /* 0x000fe400078e00ff */
[----:B------:R-:W-:-:S07]  /*156c0*/  IMAD.MOV.U32 R23, RZ, RZ, R14 ;  /* 0x000000ffff177224 */ /* 0x000fce00078e000e */
[----:B------:R-:W-:Y:S05]  /*156d0*/  WARPSYNC.COLLECTIVE R15, `(.L_x_1200) ;  /* 0x000000000f087348 */ /* 0x000fea0003c00000 */
[----:B------:R0:W1:Y:S02]  /*156e0*/  SHFL.IDX P6, R14, R13, R12, R11 ;  /* 0x0000000c0d0e7389 */ /* 0x00006400000c000b */
[----:B01----:R-:W-:Y:S01]  /*156f0*/  ENDCOLLECTIVE ;  /* 0x000000000000791b */ /* 0x003fe20003800000 */
.L_x_1200:
        /* <DEDUP_REMOVED lines=12> */
.L_x_1201:
[----:B------:R-:W-:Y:S02]  /*157c0*/  IMAD.MOV.U32 R13, RZ, RZ, R19 ;  /* 0x000000ffff0d7224 */ /* 0x000fe400078e0013 */
[----:B------:R-:W-:Y:S02]  /*157d0*/  IMAD.MOV.U32 R12, RZ, RZ, 0x6 ;  /* 0x00000006ff0c7424 */ /* 0x000fe400078e00ff */
[----:B------:R-:W-:-:S07]  /*157e0*/  IMAD.MOV.U32 R27, RZ, RZ, R14 ;  /* 0x000000ffff1b7224 */ /* 0x000fce00078e000e */
[----:B------:R-:W-:Y:S05]  /*157f0*/  WARPSYNC.COLLECTIVE R15, `(.L_x_1202) ;  /* 0x000000000f087348 */ /* 0x000fea0003c00000 */
[----:B------:R0:W1:Y:S02]  /*15800*/  SHFL.IDX P6, R14, R13, R12, R11 ;  /* 0x0000000c0d0e7389 */ /* 0x00006400000c000b */
[----:B01----:R-:W-:Y:S01]  /*15810*/  ENDCOLLECTIVE ;  /* 0x000000000000791b */ /* 0x003fe20003800000 */
.L_x_1202:
        /* <DEDUP_REMOVED lines=12> */
.L_x_1203:
[----:B------:R-:W-:Y:S02]  /*158e0*/  IMAD.MOV.U32 R13, RZ, RZ, R19 ;  /* 0x000000ffff0d7224 */ /* 0x000fe400078e0013 */
[----:B------:R-:W-:Y:S02]  /*158f0*/  IMAD.MOV.U32 R12, RZ, RZ, 0x7 ;  /* 0x00000007ff0c7424 */ /* 0x000fe400078e00ff */
[----:B------:R-:W-:-:S07]  /*15900*/  IMAD.MOV.U32 R29, RZ, RZ, R14 ;  /* 0x000000ffff1d7224 */ /* 0x000fce00078e000e */
[----:B------:R-:W-:Y:S05]  /*15910*/  WARPSYNC.COLLECTIVE R15, `(.L_x_1204) ;  /* 0x000000000f087348 */ /* 0x000fea0003c00000 */
[----:B------:R0:W1:Y:S02]  /*15920*/  SHFL.IDX P6, R14, R13, R12, R11 ;  /* 0x0000000c0d0e7389 */ /* 0x00006400000c000b */
[----:B01----:R-:W-:Y:S01]  /*15930*/  ENDCOLLECTIVE ;  /* 0x000000000000791b */ /* 0x003fe20003800000 */
.L_x_1204:
        /* <DEDUP_REMOVED lines=11> */
.L_x_1205:
[----:B------:R-:W-:Y:S05]  /*159f0*/  BRA `(.L_x_1206) ;  /* 0xffffffc000947947 */ /* 0x000fea000383ffff */
.L_x_1092:
[----:B0-----:R0:W1:Y:S02]  /*15a00*/  SYNCS.PHASECHK.TRANS64.TRYWAIT P0, [R7+URZ+0x16820], R10 ;  /* 0x0168200a070075a7 */ /* 0x001064000800017f */
[----:B-1----:R-:W-:Y:S05]  /*15a10*/  @!P0 NANOSLEEP.SYNCS 0x989680 ;  /* 0x009896800000895d */ /* 0x002fea0003900000 */
[----:B------:R-:W1:Y:S02]  /*15a20*/  @!P0 SYNCS.PHASECHK.TRANS64 P0, [R7+URZ+0x16820], R10 ;  /* 0x0168200a070085a7 */ /* 0x000e64000800007f */
[----:B-1----:R-:W-:Y:S05]  /*15a30*/  @!P0 BRA `(.L_x_1092) ;  /* 0xfffffffc00f08947 */ /* 0x002fea000383ffff */
[----:B------:R-:W-:Y:S05]  /*15a40*/  BRA `(.L_x_1207) ;  /* 0xffffffc400047947 */ /* 0x000fea000383ffff */
.L_x_1093:
        /* <DEDUP_REMOVED lines=11> */
.L_x_1209:
[----:B------:R-:W-:Y:S05]  /*15b00*/  BSYNC B0 ;  /* 0x0000000000007941 */ /* 0x000fea0003800000 */
.L_x_1208:
[----:B------:R-:W-:Y:S05]  /*15b10*/  BRA `(.L_x_1210) ;  /* 0xffffffc000e87947 */ /* 0x000fea000383ffff */
.L_x_1094:
[----:B------:R-:W-:Y:S01]  /*15b20*/  BSSY B0, `(.L_x_1211) ;  /* 0x0000006000007945 */ /* 0x000fe20003800000 */
[----:B------:R-:W-:-:S07]  /*15b30*/  IMAD.MOV.U32 R15, RZ, RZ, -0x1 ;  /* 0xffffffffff0f7424 */ /* 0x000fce00078e00ff */
[----:B01---5:R-:W-:Y:S05]  /*15b40*/  WARPSYNC.COLLECTIVE R15, `(.L_x_1212) ;  /* 0x000000000f0c7348 */ /* 0x023fea0003c00000 */
[----:B------:R-:W-:Y:S02]  /*15b50*/  ELECT P6, UR62, PT ;  /* 0x00000000003e782f */ /* 0x000fe400038c0000 */
[----:B------:R-:W-:Y:S01]  /*15b60*/  MOV R14, UR62 ;  /* 0x0000003e000e7c02 */ /* 0x000fe20008000f00 */
[----:B01---5:R-:W-:Y:S10]  /*15b70*/  ENDCOLLECTIVE ;  /* 0x000000000000791b */ /* 0x023ff40003800000 */
.L_x_1212:
[----:B------:R-:W-:Y:S05]  /*15b80*/  BSYNC B0 ;  /* 0x0000000000007941 */ /* 0x000fea0003800000 */
.L_x_1211:
[----:B------:R-:W-:Y:S05]  /*15b90*/  BRA `(.L_x_1213) ;  /* 0xffffffc000dc7947 */ /* 0x000fea000383ffff */
.L_x_1096:
[----:B-1----:R1:W2:Y:S02]  /*15ba0*/  SYNCS.PHASECHK.TRANS64.TRYWAIT P1, [R5+URZ+0x16840], R4 ;  /* 0x01684004050075a7 */ /* 0x0022a4000802017f */
[----:B--2---:R-:W-:Y:S05]  /*15bb0*/  @!P1 NANOSLEEP.SYNCS 0x989680 ;  /* 0x009896800000995d */ /* 0x004fea0003900000 */
[----:B------:R-:W2:Y:S02]  /*15bc0*/  @!P1 SYNCS.PHASECHK.TRANS64 P1, [R5+URZ+0x16840], R4 ;  /* 0x01684004050095a7 */ /* 0x000ea4000802007f */
[----:B--2---:R-:W-:Y:S05]  /*15bd0*/  @!P1 BRA `(.L_x_1096) ;  /* 0xfffffffc00f09947 */ /* 0x004fea000383ffff */
[----:B------:R-:W-:Y:S05]  /*15be0*/  BRA `(.L_x_1214) ;  /* 0xffffffc000fc7947 */ /* 0x000fea000383ffff */
.L_x_1098:
[----:B--2---:R2:W3:Y:S02]  /*15bf0*/  SYNCS.PHASECHK.TRANS64.TRYWAIT P1, [R3+URZ+0x16840], R0 ;  /* 0x01684000030075a7 */ /* 0x0044e4000802017f */
[----:B---3--:R-:W-:Y:S05]  /*15c00*/  @!P1 NANOSLEEP.SYNCS 0x989680 ;  /* 0x009896800000995d */ /* 0x008fea0003900000 */
[----:B------:R-:W3:Y:S02]  /*15c10*/  @!P1 SYNCS.PHASECHK.TRANS64 P1, [R3+URZ+0x16840], R0 ;  /* 0x01684000030095a7 */ /* 0x000ee4000802007f */
[----:B---3--:R-:W-:Y:S05]  /*15c20*/  @!P1 BRA `(.L_x_1098) ;  /* 0xfffffffc00f09947 */ /* 0x008fea000383ffff */
[----:B------:R-:W-:Y:S05]  /*15c30*/  BRA `(.L_x_1215) ;  /* 0xffffffc400087947 */ /* 0x000fea000383ffff */
.L_x_1100:
[----:B---3--:R3:W4:Y:S02]  /*15c40*/  SYNCS.PHASECHK.TRANS64.TRYWAIT P1, [R5+URZ+0x16860], R4 ;  /* 0x01686004050075a7 */ /* 0x008724000802017f */
[----:B----4-:R-:W-:Y:S05]  /*15c50*/  @!P1 NANOSLEEP.SYNCS 0x989680 ;  /* 0x009896800000995d */ /* 0x010fea0003900000 */
[----:B------:R-:W4:Y:S02]  /*15c60*/  @!P1 SYNCS.PHASECHK.TRANS64 P1, [R5+URZ+0x16860], R4 ;  /* 0x01686004050095a7 */ /* 0x000f24000802007f */
[----:B----4-:R-:W-:Y:S05]  /*15c70*/  @!P1 BRA `(.L_x_1100) ;  /* 0xfffffffc00f09947 */ /* 0x010fea000383ffff */
[----:B------:R-:W-:Y:S05]  /*15c80*/  BRA `(.L_x_1216) ;  /* 0xffffffc400047947 */ /* 0x000fea000383ffff */
.L_x_1217:
        /* <DEDUP_REMOVED lines=15> */
.L_x_3169:


//--------------------- .text._ZN7cutlass13device_kernelIN5flash11enable_sm90INS1_16FlashAttnFwdSm90INS1_25CollectiveMainloopFwdSm90ILi2EN4cute5tupleIJNS5_1CILi1EEES8_S8_EEENS6_IJNS7_ILi192EEENS7_ILi128EEENS7_ILi64EEEEEELi64ENS_6half_tEfNS_4arch4Sm90ELb0ELb1ELb0ELb1ELb1ELb0ELb0ELb1ELb1ELb1ELb1ELb0EEENS1_21CollectiveEpilogueFwdINS6_IJSA_SC_SB_EEES9_SE_SG_Li384ELb1ELb1ELb1ELb0EEENS1_36VarlenDynamicPersistentTileSchedulerILi192ELi128ELi384ELi128ELb1ELb1ELb1ELb1ELb0ELb1EEEEEEEEEvNT_6ParamsE --------------------------
	.section	.text._ZN7cutlass13device_kernelIN5flash11enable_sm90INS1_16FlashAttnFwdSm90INS1_25CollectiveMainloopFwdSm90ILi2EN4cute5tupleIJNS5_1CILi1EEES8_S8_EEENS6_IJNS7_ILi192EEENS7_ILi128EEENS7_ILi64EEEEEELi64ENS_6half_tEfNS_4arch4Sm90ELb0ELb1ELb0ELb1ELb1ELb0ELb0ELb1ELb1ELb1ELb1ELb0EEENS1_21CollectiveEpilogueFwdINS6_IJSA_SC_SB_EEES9_SE_SG_Li384ELb1ELb1ELb1ELb0EEENS1_36VarlenDynamicPersistentTileSchedulerILi192ELi128ELi384ELi128ELb1ELb1ELb1ELb1ELb0ELb1EEEEEEEEEvNT_6ParamsE,"ax",@progbits
	.align	128
.text._ZN7cutlass13device_kernelIN5flash11enable_sm90INS1_16FlashAttnFwdSm90INS1_25CollectiveMainloopFwdSm90ILi2EN4cute5tupleIJNS5_1CILi1EEES8_S8_EEENS6_IJNS7_ILi192EEENS7_ILi128EEENS7_ILi64EEEEEELi64ENS_6half_tEfNS_4arch4Sm90ELb0ELb1ELb0ELb1ELb1ELb0ELb0ELb1ELb1ELb1ELb1ELb0EEENS1_21CollectiveEpilogueFwdINS6_IJSA_SC_SB_EEES9_SE_SG_Li384ELb1ELb1ELb1ELb0EEENS1_36VarlenDynamicPersistentTileSchedulerILi192ELi128ELi384ELi128ELb1ELb1ELb1ELb1ELb0ELb1EEEEEEEEEvNT_6ParamsE:
        .type           _ZN7cutlass13device_kernelIN5flash11enable_sm90INS1_16FlashAttnFwdSm90INS1_25CollectiveMainloopFwdSm90ILi2EN4cute5tupleIJNS5_1CILi1EEES8_S8_EEENS6_IJNS7_ILi192EEENS7_ILi128EEENS7_ILi64EEEEEELi64ENS_6half_tEfNS_4arch4Sm90ELb0ELb1ELb0ELb1ELb1ELb0ELb0ELb1ELb1ELb1ELb1ELb0EEENS1_21CollectiveEpilogueFwdINS6_IJSA_SC_SB_EEES9_SE_SG_Li384ELb1ELb1ELb1ELb0EEENS1_36VarlenDynamicPersistentTileSchedulerILi192ELi128ELi384ELi128ELb1ELb1ELb1ELb1ELb0ELb1EEEEEEEEEvNT_6ParamsE,@function
        .size           _ZN7cutlass13device_kernelIN5flash11enable_sm90INS1_16FlashAttnFwdSm90INS1_25CollectiveMainloopFwdSm90ILi2EN4cute5tupleIJNS5_1CILi1EEES8_S8_EEENS6_IJNS7_ILi192EEENS7_ILi128EEENS7_ILi64EEEEEELi64ENS_6half_tEfNS_4arch4Sm90ELb0ELb1ELb0ELb1ELb1ELb0ELb0ELb1ELb1ELb1ELb1ELb0EEENS1_21CollectiveEpilogueFwdINS6_IJSA_SC_SB_EEES9_SE_SG_Li384ELb1ELb1ELb1ELb0EEENS1_36VarlenDynamicPersistentTileSchedulerILi192ELi128ELi384ELi128ELb1ELb1ELb1ELb1ELb0ELb1EEEEEEEEEvNT_6ParamsE,(.L_x_3170 - _ZN7cutlass13device_kernelIN5flash11enable_sm90INS1_16FlashAttnFwdSm90INS1_25CollectiveMainloopFwdSm90ILi2EN4cute5tupleIJNS5_1CILi1EEES8_S8_EEENS6_IJNS7_ILi192EEENS7_ILi128EEENS7_ILi64EEEEEELi64ENS_6half_tEfNS_4arch4Sm90ELb0ELb1ELb0ELb1ELb1ELb0ELb0ELb1ELb1ELb1ELb1ELb0EEENS1_21CollectiveEpilogueFwdINS6_IJSA_SC_SB_EEES9_SE_SG_Li384ELb1ELb1ELb1ELb0EEENS1_36VarlenDynamicPersistentTileSchedulerILi192ELi128ELi384ELi128ELb1ELb1ELb1ELb1ELb0ELb1EEEEEEEEEvNT_6ParamsE)
        .other          _ZN7cutlass13device_kernelIN5flash11enable_sm90INS1_16FlashAttnFwdSm90INS1_25CollectiveMainloopFwdSm90ILi2EN4cute5tupleIJNS5_1CILi1EEES8_S8_EEENS6_IJNS7_ILi192EEENS7_ILi128EEENS7_ILi64EEEEEELi64ENS_6half_tEfNS_4arch4Sm90ELb0ELb1ELb0ELb1ELb1ELb0ELb0ELb1ELb1ELb1ELb1ELb0EEENS1_21CollectiveEpilogueFwdINS6_IJSA_SC_SB_EEES9_SE_SG_Li384ELb1ELb1ELb1ELb0EEENS1_36VarlenDynamicPersistentTileSchedulerILi192ELi128ELi384ELi128ELb1ELb1ELb1ELb1ELb0ELb1EEEEEEEEEvNT_6ParamsE,@"STO_CUDA_ENTRY STV_DEFAULT"
_ZN7cutlass13device_kernelIN5flash11enable_sm90INS1_16FlashAttnFwdSm90INS1_25CollectiveMainloopFwdSm90ILi2EN4cute5tupleIJNS5_1CILi1EEES8_S8_EEENS6_IJNS7_ILi192EEENS7_ILi128EEENS7_ILi64EEEEEELi64ENS_6half_tEfNS_4arch4Sm90ELb0ELb1ELb0ELb1ELb1ELb0ELb0ELb1ELb1ELb1ELb1ELb0EEENS1_21CollectiveEpilogueFwdINS6_IJSA_SC_SB_EEES9_SE_SG_Li384ELb1ELb1ELb1ELb0EEENS1_36VarlenDynamicPersistentTileSchedulerILi192ELi128ELi384ELi128ELb1ELb1ELb1ELb1ELb0ELb1EEEEEEEEEvNT_6ParamsE:
        /* <DEDUP_REMOVED lines=9> */
[----:B------:R-:W1:Y:S01]  /*0090*/  SHFL.IDX PT, R3, R3, RZ, 0x1f ;  /* 0x00001fff03037589 */ /* 0x000e6200000e0000 */
        /* <DEDUP_REMOVED lines=35> */
.L_x_1218:
        /* <DEDUP_REMOVED lines=22> */
.L_x_1219:
        /* <DEDUP_REMOVED lines=18> */
.L_x_1220:
        /* <DEDUP_REMOVED lines=22> */
.L_x_1221:
[----:B------:R-:W5:Y:S01]  /*06b0*/  SHFL.IDX PT, R2, R0, RZ, 0x1f ;  /* 0x00001fff00027589 */ /* 0x000f6200000e0000 */
[----:B------:R-:W-:Y:S01]  /*06c0*/  R2UR UR9, R3 ;  /* 0x00000000030972ca */ /* 0x000fe200000e0000 */
        /* <DEDUP_REMOVED lines=21> */
.L_x_1222:
[----:B------:R-:W-:Y:S01]  /*0820*/  UISETP.NE.AND UP0, UPT, UR9, URZ, UPT ;  /* 0x0000003f0900728c */ /* 0x000fe2000bf05270 */
[----:B------:R-:W-:Y:S01]  /*0830*/  NOP ;  /* 0x0000000000007918 */ /* 0x000fe20000000000 */
[----:B------:R-:W-:Y:S01]  /*0840*/  UMOV UR36, 0x1 ;  /* 0x0000000100247882 */ /* 0x000fe20000000000 */
[----:B------:R-:W-:Y:S01]  /*0850*/  ULDC.64 UR54, c[0x0][0x208] ;  /* 0x0000820000367ab9 */ /* 0x000fe20000000a00 */
[----:B------:R-:W-:Y:S01]  /*0860*/  USEL UR36, UR36, 0x2, !UP0 ;  /* 0x0000000224247887 */ /* 0x000fe2000c000000 */
[----:B01234-:R-:W-:Y:S01]  /*0870*/  BAR.SYNC.DEFER_BLOCKING 0x0 ;  /* 0x0000000000007b1d */ /* 0x01ffe20000010000 */
[----:B------:R-:W-:-:S13]  /*0880*/  PLOP3.LUT P0, PT, PT, PT, UP0, 0x80, 0x0 ;  /* 0x000000000000781c */ /* 0x000fda0003f0f008 */
[----:B------:R-:W-:Y:S05]  /*0890*/  @!P0 BRA `(.L_x_1223) ;  /* 0x000000f000248947 */ /* 0x000fea0003800000 */
.L_x_1224:
        /* <DEDUP_REMOVED lines=18> */
[----:B------:R-:W-:Y:S01]  /*09c0*/  VIADD R13, R2, 0xffffff80 ;  /* 0xffffff80020d7836 */ /* 0x000fe20000000000 */
[----:B------:R-:W-:Y:S01]  /*09d0*/  R2UR UR6, R9 ;  /* 0x00000000090672ca */ /* 0x000fe200000e0000 */
[----:B------:R-:W-:Y:S01]  /*09e0*/  ULOP3.LUT UR51, UR36, 0x1, URZ, 0xfc, !UPT ;  /* 0x0000000124337892 */ /* 0x000fe2000f8efc3f */
[----:B------:R-:W-:Y:S01]  /*09f0*/  R2UR UR5, R10 ;  /* 0x000000000a0572ca */ /* 0x000fe200000e0000 */
[----:B------:R-:W-:Y:S01]  /*0a00*/  UMOV UR50, URZ ;  /* 0x0000003f00327c82 */ /* 0x000fe20008000000 */
[----:B------:R-:W-:Y:S01]  /*0a10*/  SHF.R.S32.HI R0, RZ, 0x1f, R13 ;  /* 0x0000001fff007819 */ /* 0x000fe2000001140d */
[----:B------:R-:W-:Y:S01]  /*0a20*/  UMOV UR49, URZ ;  /* 0x0000003f00317c82 */ /* 0x000fe20008000000 */
[----:B------:R-:W-:Y:S01]  /*0a30*/  R2UR UR7, R11 ;  /* 0x000000000b0772ca */ /* 0x000fe200000e0000 */
[----:B------:R-:W-:Y:S01]  /*0a40*/  UMOV UR48, URZ ;  /* 0x0000003f00307c82 */ /* 0x000fe20008000000 */
[CC--:B------:R-:W-:Y:S02]  /*0a50*/  LEA.HI R2, R0.reuse, R13.reuse, RZ, 0x7 ;  /* 0x0000000d00027211 */ /* 0x0c0fe400078f38ff */
[----:B------:R-:W-:-:S02]  /*0a60*/  LEA.HI R4, R0, R13, RZ, 0x5 ;  /* 0x0000000d00047211 */ /* 0x000fc400078f28ff */
[----:B------:R-:W-:Y:S02]  /*0a70*/  LEA.HI R3, R0, R13, RZ, 0x4 ;  /* 0x0000000d00037211 */ /* 0x000fe400078f20ff */
[----:B------:R-:W-:Y:S01]  /*0a80*/  LOP3.LUT R6, R2, 0xffffff80, RZ, 0xc0, !PT ;  /* 0xffffff8002067812 */ /* 0x000fe200078ec0ff */
[----:B------:R-:W-:Y:S01]  /*0a90*/  IMAD.SHL.U32 R5, R4, 0x20, RZ ;  /* 0x0000002004057824 */ /* 0x000fe200078e00ff */
[----:B------:R-:W-:Y:S02]  /*0aa0*/  LOP3.LUT R4, R3, 0x3fffff0, RZ, 0xc0, !PT ;  /* 0x03fffff003047812 */ /* 0x000fe400078ec0ff */
[----:B------:R-:W-:Y:S01]  /*0ab0*/  SHF.R.S32.HI R14, RZ, 0x7, R2 ;  /* 0x00000007ff0e7819 */ /* 0x000fe20000011402 */
[----:B------:R-:W-:Y:S01]  /*0ac0*/  IMAD.IADD R12, R13, 0x1, -R6 ;  /* 0x000000010d0c7824 */ /* 0x000fe200078e0a06 */
[----:B------:R-:W-:Y:S01]  /*0ad0*/  LOP3.LUT R5, R5, 0xfffffc00, RZ, 0xc0, !PT ;  /* 0xfffffc0005057812 */ /* 0x000fe200078ec0ff */
[----:B------:R-:W-:Y:S01]  /*0ae0*/  IMAD.IADD R4, R13, 0x1, -R4 ;  /* 0x000000010d047824 */ /* 0x000fe200078e0a04 */
[----:B------:R-:W-:Y:S01]  /*0af0*/  SHF.R.S32.HI R6, RZ, 0x4, R3 ;  /* 0x00000004ff067819 */ /* 0x000fe20000011403 */
[----:B------:R-:W-:Y:S01]  /*0b00*/  IMAD.HI R2, R14, 0x55555556, RZ ;  /* 0x555555560e027827 */ /* 0x000fe200078e02ff */
[----:B------:R-:W-:-:S02]  /*0b10*/  SHF.R.S32.HI R7, RZ, 0x1f, R12 ;  /* 0x0000001fff077819 */ /* 0x000fc4000001140c */
[----:B------:R-:W-:Y:S01]  /*0b20*/  LEA.HI R3, R3, R6, RZ, 0x1 ;  /* 0x0000000603037211 */ /* 0x000fe200078f08ff */
[----:B------:R-:W-:Y:S01]  /*0b30*/  IMAD R4, R4, 0x40, R5 ;  /* 0x0000004004047824 */ /* 0x000fe200078e0205 */
[CC--:B------:R-:W-:Y:S02]  /*0b40*/  LEA.HI R5, R7.reuse, R12.reuse, RZ, 0x2 ;  /* 0x0000000c07057211 */ /* 0x0c0fe400078f10ff */
[----:B------:R-:W-:Y:S02]  /*0b50*/  LEA.HI R7, R7, R12, RZ, 0x5 ;  /* 0x0000000c07077211 */ /* 0x000fe400078f28ff */
[--C-:B------:R-:W-:Y:S02]  /*0b60*/  SHF.R.S32.HI R8, RZ, 0x2, R5.reuse ;  /* 0x00000002ff087819 */ /* 0x100fe40000011405 */
[----:B------:R-:W-:Y:S02]  /*0b70*/  SHF.R.S32.HI R9, RZ, 0x1f, R5 ;  /* 0x0000001fff097819 */ /* 0x000fe40000011405 */
[----:B------:R-:W-:-:S02]  /*0b80*/  LOP3.LUT R3, R3, 0x1ffffffe, RZ, 0xc0, !PT ;  /* 0x1ffffffe03037812 */ /* 0x000fc400078ec0ff */
[----:B------:R-:W-:Y:S02]  /*0b90*/  LEA.HI R9, R9, R8, RZ, 0x3 ;  /* 0x0000000809097211 */ /* 0x000fe400078f18ff */
[----:B------:R-:W-:Y:S01]  /*0ba0*/  LEA.HI R2, R2, R2, RZ, 0x1 ;  /* 0x0000000202027211 */ /* 0x000fe200078f08ff */
[----:B------:R-:W-:Y:S01]  /*0bb0*/  IMAD.IADD R3, R6, 0x1, -R3 ;  /* 0x0000000106037824 */ /* 0x000fe200078e0a03 */
[----:B------:R-:W-:Y:S02]  /*0bc0*/  LOP3.LUT R9, R9, 0xfffffff8, RZ, 0xc0, !PT ;  /* 0xfffffff809097812 */ /* 0x000fe400078ec0ff */
[----:B------:R-:W-:Y:S01]  /*0bd0*/  SHF.R.S32.HI R7, RZ, 0x5, R7 ;  /* 0x00000005ff077819 */ /* 0x000fe20000011407 */
[----:B------:R-:W-:Y:S01]  /*0be0*/  IMAD R2, R2, -0x3, R14 ;  /* 0xfffffffd02027824 */ /* 0x000fe200078e020e */
[-C--:B------:R-:W-:Y:S01]  /*0bf0*/  LEA.HI R10, R0, R13.reuse, RZ, 0x2 ;  /* 0x0000000d000a7211 */ /* 0x080fe200078f10ff */
[----:B------:R-:W-:Y:S01]  /*0c00*/  IMAD.IADD R8, R8, 0x1, -R9 ;  /* 0x0000000108087824 */ /* 0x000fe200078e0a09 */
[----:B------:R-:W-:Y:S01]  /*0c10*/  LEA.HI R0, R0, R13, RZ, 0x3 ;  /* 0x0000000d00007211 */ /* 0x000fe200078f18ff */
[----:B------:R-:W-:Y:S01]  /*0c20*/  IMAD R3, R3, 0x8, R4 ;  /* 0x0000000803037824 */ /* 0x000fe200078e0204 */
[----:B------:R-:W-:Y:S01]  /*0c30*/  LOP3.LUT R10, R10, 0xfffffffc, RZ, 0xc0, !PT ;  /* 0xfffffffc0a0a7812 */ /* 0x000fe200078ec0ff */
[----:B------:R-:W-:Y:S01]  /*0c40*/  IMAD R7, R7, 0x10, R8 ;  /* 0x0000001007077824 */ /* 0x000fe200078e0208 */
[----:B------:R-:W-:-:S02]  /*0c50*/  LOP3.LUT R5, R5, 0x7ffffffc, RZ, 0xc0, !PT ;  /* 0x7ffffffc05057812 */ /* 0x000fc400078ec0ff */
[----:B------:R0:W-:Y:S01]  /*0c60*/  STL [R1+0x38], R3 ;  /* 0x0000380301007387 */ /* 0x0001e20000100800 */
[----:B------:R-:W-:Y:S01]  /*0c70*/  IMAD R2, R2, 0x40, R7 ;  /* 0x0000004002027824 */ /* 0x000fe200078e0207 */
[----:B------:R-:W-:Y:S01]  /*0c80*/  LOP3.LUT R18, R0, 0xfffffff8, RZ, 0xc0, !PT ;  /* 0xfffffff800127812 */ /* 0x000fe200078ec0ff */
[C---:B------:R-:W-:Y:S02]  /*0c90*/  IMAD.IADD R10, R13.reuse, 0x1, -R10 ;  /* 0x000000010d0a7824 */ /* 0x040fe400078e0a0a */
[----:B------:R-:W-:Y:S01]  /*0ca0*/  IMAD.IADD R5, R12, 0x1, -R5 ;  /* 0x000000010c057824 */ /* 0x000fe200078e0a05 */
[----:B------:R1:W-:Y:S01]  /*0cb0*/  STL [R1+0x34], R2 ;  /* 0x0000340201007387 */ /* 0x0003e20000100800 */
[----:B------:R-:W-:Y:S02]  /*0cc0*/  IMAD.IADD R18, R13, 0x1, -R18 ;  /* 0x000000010d127824 */ /* 0x000fe400078e0a12 */
[----:B------:R-:W-:Y:S01]  /*0cd0*/  IMAD.SHL.U32 R16, R5, 0x2, RZ ;  /* 0x0000000205107824 */ /* 0x000fe200078e00ff */
[----:B0-----:R-:W-:Y:S01]  /*0ce0*/  LEA.HI R3, R10, R10, RZ, 0x1 ;  /* 0x0000000a0a037211 */ /* 0x001fe200078f08ff */
[----:B------:R-:W-:Y:S01]  /*0cf0*/  IMAD.SHL.U32 R19, R18, 0x8, RZ ;  /* 0x0000000812137824 */ /* 0x000fe200078e00ff */
[----:B------:R-:W-:Y:S01]  /*0d00*/  SHF.R.S32.HI R5, RZ, 0x3, R0 ;  /* 0x00000003ff057819 */ /* 0x000fe20000011400 */
[C---:B------:R-:W-:Y:S01]  /*0d10*/  VIADD R157, R16.reuse, 0x8 ;  /* 0x00000008109d7836 */ /* 0x040fe20000000000 */
[----:B------:R-:W-:Y:S01]  /*0d20*/  LOP3.LUT R3, R3, 0x1ffffffe, RZ, 0xc0, !PT ;  /* 0x1ffffffe03037812 */ /* 0x000fe200078ec0ff */
[C---:B------:R-:W-:Y:S01]  /*0d30*/  VIADD R156, R16.reuse, 0x10 ;  /* 0x00000010109c7836 */ /* 0x040fe20000000000 */
[----:B------:R-:W-:Y:S01]  /*0d40*/  SHF.R.S32.HI R0, RZ, 0x1f, R16 ;  /* 0x0000001fff007819 */ /* 0x000fe20000011410 */
        /* <DEDUP_REMOVED lines=8> */
[----:B------:R-:W-:Y:S01]  /*0dd0*/  VIADD R22, R16, 0x38 ;  /* 0x0000003810167836 */ /* 0x000fe20000000000 */
[----:B------:R-:W-:Y:S01]  /*0de0*/  SHF.R.S32.HI R0, RZ, 0x1f, R154 ;  /* 0x0000001fff007819 */ /* 0x000fe2000001149a */
[----:B------:R-:W-:Y:S01]  /*0df0*/  IMAD.IADD R3, R10, 0x1, -R3 ;  /* 0x000000010a037824 */ /* 0x000fe200078e0a03 */
[----:B------:R-:W-:-:S02]  /*0e00*/  SHF.R.S32.HI R5, RZ, 0x1f, R153 ;  /* 0x0000001fff057819 */ /* 0x000fc40000011499 */
[----:B------:R-:W-:Y:S01]  /*0e10*/  SHF.R.S32.HI R4, RZ, 0x1f, R152 ;  /* 0x0000001fff047819 */ /* 0x000fe20000011498 */
[----:B------:R-:W-:Y:S01]  /*0e20*/  IMAD R17, R3, 0x8, R2 ;  /* 0x0000000803117824 */ /* 0x000fe200078e0202 */
[----:B-1----:R-:W-:-:S07]  /*0e30*/  SHF.R.S32.HI R0, RZ, 0x1f, R22 ;  /* 0x0000001fff007819 */ /* 0x002fce0000011416 */
.L_x_1324:
[----:B------:R-:W-:Y:S01]  /*0e40*/  ULDC.64 UR8, c[0x0][0xa28] ;  /* 0x00028a0000087ab9 */ /* 0x000fe20000000a00 */
[----:B------:R-:W-:Y:S01]  /*0e50*/  ULDC UR4, c[0x0][0x424] ;  /* 0x0001090000047ab9 */ /* 0x000fe20000000800 */
[----:B------:R-:W-:-:S04]  /*0e60*/  UISETP.NE.U32.AND UP0, UPT, UR8, URZ, UPT ;  /* 0x0000003f0800728c */ /* 0x000fc8000bf05070 */
[----:B------:R-:W-:-:S03]  /*0e70*/  UISETP.NE.AND.EX UP0, UPT, UR9, URZ, UPT, UP0 ;  /* 0x0000003f0900728c */ /* 0x000fc6000bf05300 */
[----:B------:R-:W-:Y:S02]  /*0e80*/  ULDC.64 UR8, c[0x0][0xa18] ;  /* 0x0002860000087ab9 */ /* 0x000fe40000000a00 */
[----:B------:R-:W-:Y:S01]  /*0e90*/  UISETP.NE.U32.AND UP1, UPT, UR8, URZ, UPT ;  /* 0x0000003f0800728c */ /* 0x000fe2000bf25070 */
[----:B------:R-:W-:-:S03]  /*0ea0*/  PLOP3.LUT P0, PT, PT, PT, UP0, 0x80, 0x0 ;  /* 0x000000000000781c */ /* 0x000fc60003f0f008 */
[----:B------:R-:W-:-:S03]  /*0eb0*/  UISETP.NE.AND.EX UP1, UPT, UR9, URZ, UPT, UP1 ;  /* 0x0000003f0900728c */ /* 0x000fc6000bf25310 */
[----:B------:R-:W-:Y:S02]  /*0ec0*/  @UP0 ULDC.64 UR8, c[0x0][0xa28] ;  /* 0x00028a0000080ab9 */ /* 0x000fe40000000a00 */
[----:B------:R-:W-:Y:S01]  /*0ed0*/  @UP0 UIMAD.WIDE UR8, UR7, 0x4, UR8 ;  /* 0x00000004070808a5 */ /* 0x000fe2000f8e0208 */
[----:B------:R-:W-:-:S05]  /*0ee0*/  PLOP3.LUT P2, PT, PT, PT, UP1, 0x80, 0x0 ;  /* 0x000000000000781c */ /* 0x000fca0003f4f018 */
[----:B0123--:R-:W-:Y:S02]  /*0ef0*/  IMAD.U32 R2, RZ, RZ, UR8 ;  /* 0x00000008ff027e24 */ /* 0x00ffe4000f8e00ff */
[----:B------:R-:W-:Y:S01]  /*0f00*/  IMAD.U32 R3, RZ, RZ, UR9 ;  /* 0x00000009ff037e24 */ /* 0x000fe2000f8e00ff */
[----:B------:R-:W-:Y:S02]  /*0f10*/  @UP1 ULDC.64 UR8, c[0x0][0xa18] ;  /* 0x0002860000081ab9 */ /* 0x000fe40000000a00 */
[----:B------:R-:W-:Y:S02]  /*0f20*/  @UP1 UIMAD.WIDE UR8, UR7, 0x4, UR8 ;  /* 0x00000004070818a5 */ /* 0x000fe4000f8e0208 */
[----:B------:R-:W2:Y:S04]  /*0f30*/  @P0 LDG.E R2, desc[UR54][R2.64] ;  /* 0x0000003602020981 */ /* 0x000ea8000c1e1900 */
[----:B------:R-:W-:-:S02]  /*0f40*/  IMAD.U32 R4, RZ, RZ, UR8 ;  /* 0x00000008ff047e24 */ /* 0x000fc4000f8e00ff */
[----:B------:R-:W-:Y:S01]  /*0f50*/  IMAD.U32 R5, RZ, RZ, UR9 ;  /* 0x00000009ff057e24 */ /* 0x000fe2000f8e00ff */
[----:B------:R-:W-:-:S04]  /*0f60*/  ULDC.64 UR8, c[0x0][0x418] ;  /* 0x0001060000087ab9 */ /* 0x000fc80000000a00 */
[----:B------:R-:W3:Y:S01]  /*0f70*/  @P2 LDG.E R4, desc[UR54][R4.64] ;  /* 0x0000003604042981 */ /* 0x000ee2000c1e1900 */
[----:B------:R-:W-:Y:S01]  /*0f80*/  UISETP.NE.U32.AND UP0, UPT, UR8, URZ, UPT ;  /* 0x0000003f0800728c */ /* 0x000fe2000bf05070 */
[----:B------:R-:W-:Y:S01]  /*0f90*/  UMOV UR40, URZ ;  /* 0x0000003f00287c82 */ /* 0x000fe20008000000 */
[----:B------:R-:W-:Y:S02]  /*0fa0*/  ULOP3.LUT UR37, UR5, 0xffff, URZ, 0xc0, !UPT ;  /* 0x0000ffff05257892 */ /* 0x000fe4000f8ec03f */
[----:B------:R-:W-:-:S03]  /*0fb0*/  UISETP.NE.AND.EX UP0, UPT, UR9, URZ, UPT, UP0 ;  /* 0x0000003f0900728c */ /* 0x000fc6000bf05300 */
[----:B------:R-:W-:Y:S01]  /*0fc0*/  ULDC.64 UR8, c[0x0][0xa20] ;  /* 0x0002880000087ab9 */ /* 0x000fe20000000a00 */
[----:B------:R-:W-:Y:S01]  /*0fd0*/  USEL UR4, UR4, 0x1, UP0 ;  /* 0x0000000104047887 */ /* 0x000fe20008000000 */
[----:B------:R-:W-:Y:S01]  /*0fe0*/  ISETP.NE.U32.AND P1, PT, RZ, UR8, PT ;  /* 0x00000008ff007c0c */ /* 0x000fe2000bf25070 */
[----:B------:R-:W-:Y:S02]  /*0ff0*/  ULDC UR8, c[0x0][0x2f0] ;  /* 0x0000bc0000087ab9 */ /* 0x000fe40000000800 */
[----:B------:R-:W-:Y:S01]  /*1000*/  UIMAD UR4, UR4, UR8, URZ ;  /* 0x00000008040472a4 */ /* 0x000fe2000f8e023f */
[----:B------:R-:W-:Y:S02]  /*1010*/  ISETP.NE.AND.EX P1, PT, RZ, UR9, PT, P1 ;  /* 0x00000009ff007c0c */ /* 0x000fe4000bf25310 */
[----:B--2---:R-:W-:Y:S02]  /*1020*/  @P0 R2UR UR40, R2 ;  /* 0x00000000022802ca */ /* 0x004fe400000e0000 */
[----:B---3--:R-:W-:Y:S01]  /*1030*/  @P2 R2UR UR47, R4 ;  /* 0x00000000042f22ca */ /* 0x008fe200000e0000 */
[----:B----45:R-:W-:-:S14]  /*1040*/  @P2 BRA `(.L_x_1225) ;  /* 0x0000000000382947 */ /* 0x030fdc0003800000 */
[----:B------:R-:W-:Y:S01]  /*1050*/  ULDC.64 UR8, c[0x0][0xa00] ;  /* 0x0002800000087ab9 */ /* 0x000fe20000000a00 */
[----:B------:R-:W-:Y:S01]  /*1060*/  ULDC UR47, c[0x0][0x288] ;  /* 0x0000a200002f7ab9 */ /* 0x000fe20000000800 */
[----:B------:R-:W-:-:S04]  /*1070*/  ISETP.NE.U32.AND P0, PT, RZ, UR8, PT ;  /* 0x00000008ff007c0c */ /* 0x000fc8000bf05070 */
[----:B------:R-:W-:-:S13]  /*1080*/  ISETP.NE.AND.EX P0, PT, RZ, UR9, PT, P0 ;  /* 0x00000009ff007c0c */ /* 0x000fda000bf05300 */
[----:B------:R-:W-:Y:S05]  /*1090*/  @!P0 BRA `(.L_x_1225) ;  /* 0x0000000000248947 */ /* 0x000fea0003800000 */
[----:B------:R-:W-:Y:S02]  /*10a0*/  ULDC.64 UR8, c[0x0][0xa00] ;  /* 0x0002800000087ab9 */ /* 0x000fe40000000a00 */
[----:B------:R-:W-:-:S06]  /*10b0*/  UIMAD.WIDE UR8, UR7, 0x4, UR8 ;  /* 0x00000004070878a5 */ /* 0x000fcc000f8e0208 */
[----:B------:R-:W-:Y:S02]  /*10c0*/  IMAD.U32 R2, RZ, RZ, UR8 ;  /* 0x00000008ff027e24 */ /* 0x000fe4000f8e00ff */
[----:B------:R-:W-:-:S05]  /*10d0*/  IMAD.U32 R3, RZ, RZ, UR9 ;  /* 0x00000009ff037e24 */ /* 0x000fca000f8e00ff */
[----:B------:R-:W2:Y:S04]  /*10e0*/  LDG.E R4, desc[UR54][R2.64] ;  /* 0x0000003602047981 */ /* 0x000ea8000c1e1900 */
[----:B------:R-:W3:Y:S01]  /*10f0*/  LDG.E R0, desc[UR54][R2.64+0x4] ;  /* 0x0000043602007981 */ /* 0x000ee2000c1e1900 */
[----:B--2---:R-:W-:Y:S02]  /*1100*/  R2UR UR47, R4 ;  /* 0x00000000042f72ca */ /* 0x004fe400000e0000 */
[----:B---3--:R-:W-:-:S13]  /*1110*/  R2UR UR8, R0 ;  /* 0x00000000000872ca */ /* 0x008fda00000e0000 */
[----:B------:R-:W-:-:S12]  /*1120*/  UIADD3 UR47, -UR47, UR8, URZ ;  /* 0x000000082f2f7290 */ /* 0x000fd8000fffe13f */
.L_x_1225:
[----:B------:R-:W-:Y:S01]  /*1130*/  UMOV UR38, UR7 ;  /* 0x0000000700267c82 */ /* 0x000fe20008000000 */
[----:B------:R-:W-:Y:S05]  /*1140*/  @!P1 BRA `(.L_x_1226) ;  /* 0x00000000001c9947 */ /* 0x000fea0003800000 */
[----:B------:R-:W-:Y:S02]  /*1150*/  ULDC.64 UR8, c[0x0][0xa20] ;  /* 0x0002880000087ab9 */ /* 0x000fe40000000a00 */
[----:B------:R-:W-:-:S06]  /*1160*/  UIMAD.WIDE UR8, UR7, 0x4, UR8 ;  /* 0x00000004070878a5 */ /* 0x000fcc000f8e0208 */
[----:B------:R-:W-:Y:S02]  /*1170*/  IMAD.U32 R2, RZ, RZ, UR8 ;  /* 0x00000008ff027e24 */ /* 0x000fe4000f8e00ff */
[----:B------:R-:W-:-:S05]  /*1180*/  IMAD.U32 R3, RZ, RZ, UR9 ;  /* 0x00000009ff037e24 */ /* 0x000fca000f8e00ff */
[----:B------:R-:W2:Y:S02]  /*1190*/  LDG.E R2, desc[UR54][R2.64] ;  /* 0x0000003602027981 */ /* 0x000ea4000c1e1900 */
[----:B--2---:R-:W-:Y:S01]  /*11a0*/  R2UR UR4, R2 ;  /* 0x00000000020472ca */ /* 0x004fe200000e0000 */
[----:B------:R-:W-:-:S14]  /*11b0*/  BRA `(.L_x_1227) ;  /* 0x0000000000347947 */ /* 0x000fdc0003800000 */
.L_x_1226:
[----:B------:R-:W-:Y:S02]  /*11c0*/  ULDC.64 UR8, c[0x0][0xa08] ;  /* 0x0002820000087ab9 */ /* 0x000fe40000000a00 */
        /* <DEDUP_REMOVED lines=12> */
.L_x_1227:
[----:B------:R-:W-:Y:S01]  /*1290*/  ULDC UR7, c[0x0][0x448] ;  /* 0x0001120000077ab9 */ /* 0x000fe20000000800 */
[----:B------:R-:W-:Y:S02]  /*12a0*/  UIMAD UR39, UR6, 0xc0, URZ ;  /* 0x000000c0062778a4 */ /* 0x000fe4000f8e023f */
[----:B------:R-:W-:Y:S02]  /*12b0*/  UISETP.NE.AND UP0, UPT, UR7, 0x1, UPT ;  /* 0x000000010700788c */ /* 0x000fe4000bf05270 */
[----:B------:R-:W-:Y:S01]  /*12c0*/  UIADD3 UR10, UR39, 0xbf, URZ ;  /* 0x000000bf270a7890 */ /* 0x000fe2000fffe03f */
[----:B------:R-:W-:Y:S01]  /*12d0*/  ULDC.64 UR6, c[0x0][0x9e0] ;  /* 0x0002780000067ab9 */ /* 0x000fe20000000a00 */
[----:B------:R-:W-:Y:S02]  /*12e0*/  UP2UR UR53, UPR, URZ, 0x1 ;  /* 0x000000013f357883 */ /* 0x000fe40008000000 */
[----:B------:R-:W-:-:S05]  /*12f0*/  UIADD3 UR40, -UR40, UR4, URZ ;  /* 0x0000000428287290 */ /* 0x000fca000fffe13f */
[----:B------:R-:W-:Y:S01]  /*1300*/  @UP0 ULDC UR8, c[0x0][0x44c] ;  /* 0x0001130000080ab9 */ /* 0x000fe20000000800 */
[----:B------:R-:W-:Y:S01]  /*1310*/  @UP0 ULDC UR11, c[0x0][0x450] ;  /* 0x00011400000b0ab9 */ /* 0x000fe20000000800 */
[----:B------:R-:W-:Y:S02]  /*1320*/  UIMAD.WIDE.U32 UR8, UR10, UR8, URZ ;  /* 0x000000080a0872a5 */ /* 0x000fe4000f8e003f */
[----:B------:R-:W-:Y:S02]  /*1330*/  UIADD3 UR4, UR40, 0x1, -UR47 ;  /* 0x0000000128047890 */ /* 0x000fe4000fffe82f */
[----:B------:R-:W-:Y:S02]  /*1340*/  @UP0 USHF.R.U32.HI UR10, URZ, UR11, UR9 ;  /* 0x0000000b3f0a0299 */ /* 0x000fe40008011609 */
[----:B------:R-:W-:Y:S02]  /*1350*/  UISETP.GE.AND UP0, UPT, UR7, 0x1, UPT ;  /* 0x000000010700788c */ /* 0x000fe4000bf06270 */
[----:B------:R-:W-:-:S02]  /*1360*/  UIADD3 UR10, UR4, UR10, URZ ;  /* 0x0000000a040a7290 */ /* 0x000fc4000fffe03f */
[----:B------:R-:W-:Y:S02]  /*1370*/  UP2UR UR52, UPR, URZ, 0x1 ;  /* 0x000000013f347883 */ /* 0x000fe40008000000 */
[----:B------:R-:W-:Y:S01]  /*1380*/  PLOP3.LUT P0, PT, PT, PT, UP0, 0x40, 0x0 ;  /* 0x000000000000781c */ /* 0x000fe20003f0e808 */
[----:B------:R-:W-:-:S12]  /*1390*/  UIADD3 UR6, UR10, UR6, URZ ;  /* 0x000000060a067290 */ /* 0x000fd8000fffe03f */
[----:B------:R-:W-:Y:S05]  /*13a0*/  @P0 BRA `(.L_x_1228) ;  /* 0x0000000000440947 */ /* 0x000fea0003800000 */
        /* <DEDUP_REMOVED lines=10> */
.L_x_1229:
[----:B------:R-:W-:-:S11]  /*1450*/  UISETP.NE.AND UP0, UPT, UR7, 0x1, UPT ;  /* 0x000000010700788c */ /* 0x000fd6000bf05270 */
[----:B------:R-:W-:Y:S02]  /*1460*/  @UP0 ULDC.64 UR10, c[0x0][0x9e8] ;  /* 0x00027a00000a0ab9 */ /* 0x000fe40000000a00 */
[----:B------:R-:W-:-:S04]  /*1470*/  UIMAD.WIDE.U32 UR8, UR4, UR10, URZ ;  /* 0x0000000a040872a5 */ /* 0x000fc8000f8e003f */
[----:B------:R-:W-:-:S12]  /*1480*/  @UP0 USHF.R.U32.HI UR4, URZ, UR11, UR9 ;  /* 0x0000000b3f040299 */ /* 0x000fd80008011609 */
.L_x_1230:
[----:B------:R-:W-:-:S04]  /*1490*/  UIMAD UR4, UR4, UR7, UR7 ;  /* 0x00000007040472a4 */ /* 0x000fc8000f8e0207 */
[----:B------:R-:W-:-:S04]  /*14a0*/  UISETP.LT.AND UP0, UPT, UR6, UR4, UPT ;  /* 0x000000040600728c */ /* 0x000fc8000bf01270 */
[----:B------:R-:W-:-:S12]  /*14b0*/  USEL UR6, UR6, UR4, UP0 ;  /* 0x0000000406067287 */ /* 0x000fd80008000000 */
.L_x_1228:
[----:B------:R-:W-:Y:S02]  /*14c0*/  UISETP.NE.AND UP0, UPT, UR53, URZ, UPT ;  /* 0x0000003f3500728c */ /* 0x000fe4000bf05270 */
[----:B------:R-:W-:Y:S02]  /*14d0*/  UIADD3 UR4, UR40, 0x7f, URZ ;  /* 0x0000007f28047890 */ /* 0x000fe4000fffe03f */
[----:B------:R-:W-:Y:S02]  /*14e0*/  UIADD3 UR10, UR6, 0x7f, URZ ;  /* 0x0000007f060a7890 */ /* 0x000fe4000fffe03f */
[----:B------:R-:W-:Y:S02]  /*14f0*/  UISETP.GE.AND UP1, UPT, UR7, 0x1, UPT ;  /* 0x000000010700788c */ /* 0x000fe4000bf26270 */
[----:B------:R-:W-:Y:S02]  /*1500*/  USHF.R.S32.HI UR6, URZ, 0x1f, UR4 ;  /* 0x0000001f3f067899 */ /* 0x000fe40008011404 */
[----:B------:R-:W-:Y:S01]  /*1510*/  USHF.R.S32.HI UR11, URZ, 0x1f, UR10 ;  /* 0x0000001f3f0b7899 */ /* 0x000fe2000801140a */
[----:B------:R-:W-:Y:S01]  /*1520*/  @UP0 ULDC UR8, c[0x0][0x44c] ;  /* 0x0001130000080ab9 */ /* 0x000fe20000000800 */
[----:B------:R-:W-:Y:S01]  /*1530*/  ULEA.HI UR6, UR6, UR4, URZ, 0x7 ;  /* 0x0000000406067291 */ /* 0x000fe2000f8f383f */
[----:B------:R-:W-:Y:S01]  /*1540*/  PLOP3.LUT P0, PT, PT, PT, UP1, 0x40, 0x0 ;  /* 0x000000000000781c */ /* 0x000fe20003f0e818 */
[----:B------:R-:W-:-:S02]  /*1550*/  UIMAD.WIDE.U32 UR8, UR39, UR8, URZ ;  /* 0x00000008270872a5 */ /* 0x000fc4000f8e003f */
[----:B------:R-:W-:Y:S01]  /*1560*/  ULEA.HI UR11, UR11, UR10, URZ, 0x7 ;  /* 0x0000000a0b0b7291 */ /* 0x000fe2000f8f383f */
[----:B------:R-:W-:Y:S01]  /*1570*/  @UP0 ULDC UR13, c[0x0][0x450] ;  /* 0x00011400000d0ab9 */ /* 0x000fe20000000800 */
[----:B------:R-:W-:Y:S01]  /*1580*/  UMOV UR12, UR39 ;  /* 0x00000027000c7c82 */ /* 0x000fe20008000000 */
[----:B------:R-:W-:Y:S02]  /*1590*/  UIADD3 UR56, UR40, -UR47, URZ ;  /* 0x8000002f28387290 */ /* 0x000fe4000fffe03f */
[----:B------:R-:W-:Y:S02]  /*15a0*/  USHF.R.S32.HI UR6, URZ, 0x7, UR6 ;  /* 0x000000073f067899 */ /* 0x000fe40008011406 */
[----:B------:R-:W-:Y:S02]  /*15b0*/  USHF.R.S32.HI UR11, URZ, 0x7, UR11 ;  /* 0x000000073f0b7899 */ /* 0x000fe4000801140b */
[----:B------:R-:W-:Y:S02]  /*15c0*/  @UP0 USHF.R.U32.HI UR12, URZ, UR13, UR9 ;  /* 0x0000000d3f0c0299 */ /* 0x000fe40008011609 */
[----:B------:R-:W-:-:S02]  /*15d0*/  UISETP.LT.AND UP0, UPT, UR6, UR11, UPT ;  /* 0x0000000b0600728c */ /* 0x000fc4000bf01270 */
[----:B------:R-:W-:Y:S01]  /*15e0*/  UIADD3 UR4, UR56, UR12, URZ ;  /* 0x0000000c38047290 */ /* 0x000fe2000fffe03f */
[----:B------:R-:W-:Y:S01]  /*15f0*/  ULDC UR10, c[0x0][0x9dc] ;  /* 0x00027700000a7ab9 */ /* 0x000fe20000000800 */
[----:B------:R-:W-:Y:S02]  /*1600*/  USEL UR6, UR6, UR11, UP0 ;  /* 0x0000000b06067287 */ /* 0x000fe40008000000 */
[----:B------:R-:W-:Y:S01]  /*1610*/  UIADD3 UR10, UR4, -UR10, URZ ;  /* 0x8000000a040a7290 */ /* 0x000fe2000fffe03f */
[----:B------:R-:W-:Y:S11]  /*1620*/  @P0 BRA `(.L_x_1231) ;  /* 0x0000000000440947 */ /* 0x000ff60003800000 */
        /* <DEDUP_REMOVED lines=10> */
.L_x_1232:
[----:B------:R-:W-:-:S11]  /*16d0*/  UISETP.NE.AND UP0, UPT, UR7, 0x1, UPT ;  /* 0x000000010700788c */ /* 0x000fd6000bf05270 */
[----:B------:R-:W-:Y:S02]  /*16e0*/  @UP0 ULDC.64 UR12, c[0x0][0x9e8] ;  /* 0x00027a00000c0ab9 */ /* 0x000fe40000000a00 */
[----:B------:R-:W-:-:S04]  /*16f0*/  UIMAD.WIDE.U32 UR8, UR4, UR12, URZ ;  /* 0x0000000c040872a5 */ /* 0x000fc8000f8e003f */
[----:B------:R-:W-:-:S12]  /*1700*/  @UP0 USHF.R.U32.HI UR4, URZ, UR13, UR9 ;  /* 0x0000000d3f040299 */ /* 0x000fd80008011609 */
.L_x_1233:
[----:B------:R-:W-:-:S04]  /*1710*/  UIMAD UR4, UR4, UR7, URZ ;  /* 0x00000007040472a4 */ /* 0x000fc8000f8e023f */
[----:B------:R-:W-:-:S04]  /*1720*/  UISETP.LT.AND UP0, UPT, UR10, UR4, UPT ;  /* 0x000000040a00728c */ /* 0x000fc8000bf01270 */
[----:B------:R-:W-:-:S12]  /*1730*/  USEL UR10, UR10, UR4, !UP0 ;  /* 0x000000040a0a7287 */ /* 0x000fd8000c000000 */
.L_x_1231:
[----:B------:R-:W-:-:S04]  /*1740*/  USHF.R.S32.HI UR4, URZ, 0x1f, UR10 ;  /* 0x0000001f3f047899 */ /* 0x000fc8000801140a */
[----:B------:R-:W-:-:S04]  /*1750*/  ULEA.HI UR4, UR4, UR10, URZ, 0x7 ;  /* 0x0000000a04047291 */ /* 0x000fc8000f8f383f */
[----:B------:R-:W-:Y:S02]  /*1760*/  USHF.R.S32.HI UR7, URZ, 0x7, UR4 ;  /* 0x000000073f077899 */ /* 0x000fe40008011404 */
[----:B------:R-:W-:Y:S02]  /*1770*/  ULOP3.LUT UR4, UR5, 0xff000000, URZ, 0xc0, !UPT ;  /* 0xff00000005047892 */ /* 0x000fe4000f8ec03f */
[----:B------:R-:W-:Y:S02]  /*1780*/  UISETP.LT.AND UP0, UPT, URZ, UR7, UPT ;  /* 0x000000073f00728c */ /* 0x000fe4000bf01270 */
[----:B------:R-:W-:Y:S02]  /*1790*/  ULOP3.LUT UR5, UR5, 0xff0000, URZ, 0xc0, !UPT ;  /* 0x00ff000005057892 */ /* 0x000fe4000f8ec03f */
[----:B------:R-:W-:Y:S02]  /*17a0*/  USEL UR42, URZ, UR7, !UP0 ;  /* 0x000000073f2a7287 */ /* 0x000fe4000c000000 */
[----:B------:R-:W-:-:S02]  /*17b0*/  USHF.R.U32.HI UR4, URZ, 0x8, UR4 ;  /* 0x000000083f047899 */ /* 0x000fc40008011604 */
[----:B------:R-:W-:Y:S02]  /*17c0*/  UISETP.GT.AND UP0, UPT, UR6, UR42, UPT ;  /* 0x0000002a0600728c */ /* 0x000fe4000bf04270 */
[----:B------:R-:W-:-:S03]  /*17d0*/  ULEA.HI UR5, UR5, UR4, URZ, 0x10 ;  /* 0x0000000405057291 */ /* 0x000fc6000f8f803f */
[----:B------:R-:W-:Y:S01]  /*17e0*/  UMOV UR4, URZ ;  /* 0x0000003f00047c82 */ /* 0x000fe20008000000 */
[----:B------:R-:W-:Y:S01]  /*17f0*/  PLOP3.LUT P0, PT, PT, PT, UP0, 0x80, 0x0 ;  /* 0x000000000000781c */ /* 0x000fe20003f0f008 */
[----:B------:R-:W-:Y:S02]  /*1800*/  ULOP3.LUT UR41, UR5, 0xff, URZ, 0xc0, !UPT ;  /* 0x000000ff05297892 */ /* 0x000fe4000f8ec03f */
[----:B------:R-:W-:-:S10]  /*1810*/  USHF.R.U32.HI UR46, URZ, 0x10, UR5 ;  /* 0x000000103f2e7899 */ /* 0x000fd40008011605 */
[----:B------:R-:W-:Y:S05]  /*1820*/  @!P0 BRA `(.L_x_1234) ;  /* 0x0000000000948947 */ /* 0x000fea0003800000 */
[----:B------:R-:W-:Y:S01]  /*1830*/  UISETP.NE.AND UP0, UPT, UR46, URZ, UPT ;  /* 0x0000003f2e00728c */ /* 0x000fe2000bf05270 */
[----:B------:R-:W-:-:S03]  /*1840*/  ULDC UR4, c[0x0][0x9f0] ;  /* 0x00027c0000047ab9 */ /* 0x000fc60000000800 */
[----:B------:R-:W-:-:S04]  /*1850*/  USEL UR10, UR46, UR4, UP0 ;  /* 0x000000042e0a7287 */ /* 0x000fc80008000000 */
[----:B------:R-:W-:Y:S02]  /*1860*/  UIADD3 UR4, UR10, -0x1, UR6 ;  /* 0xffffffff0a047890 */ /* 0x000fe4000fffe006 */
[----:B------:R-:W-:Y:S02]  /*1870*/  IMAD.U32 R3, RZ, RZ, UR10 ;  /* 0x0000000aff037e24 */ /* 0x000fe4000f8e00ff */
[----:B------:R-:W-:-:S03]  /*1880*/  UIADD3 UR7, -UR42, UR4, URZ ;  /* 0x000000042a077290 */ /* 0x000fc6000fffe13f */
[-C--:B------:R-:W-:Y:S01]  /*1890*/  IABS R0, R3.reuse ;  /* 0x0000000300007213 */ /* 0x080fe20000000000 */
[----:B------:R-:W-:Y:S01]  /*18a0*/  UMOV UR4, URZ ;  /* 0x0000003f00047c82 */ /* 0x000fe20008000000 */
[----:B------:R-:W-:Y:S01]  /*18b0*/  IABS R5, R3 ;  /* 0x0000000300057213 */ /* 0x000fe20000000000 */
[----:B------:R-:W-:Y:S01]  /*18c0*/  IMAD.U32 R4, RZ, RZ, UR7 ;  /* 0x00000007ff047e24 */ /* 0x000fe2000f8e00ff */
[----:B------:R-:W-:Y:S01]  /*18d0*/  R2UR UR11, R0 ;  /* 0x00000000000b72ca */ /* 0x000fe200000e0000 */
[----:B------:R-:W-:-:S03]  /*18e0*/  ULOP3.LUT UR7, UR7, UR10, URZ, 0x3c, !UPT ;  /* 0x0000000a07077292 */ /* 0x000fc6000f8e3c3f */
[----:B------:R-:W-:-:S05]  /*18f0*/  IABS R4, R4 ;  /* 0x0000000400047213 */ /* 0x000fca0000000000 */
[----:B------:R-:W-:-:S04]  /*1900*/  IMAD.MOV.U32 R3, RZ, RZ, R4 ;  /* 0x000000ffff037224 */ /* 0x000fc800078e0004 */
[----:B------:R-:W0:Y:S01]  /*1910*/  I2F.RP R0, UR11 ;  /* 0x0000000b00007d06 */ /* 0x000e220008209400 */
[----:B------:R-:W-:-:S07]  /*1920*/  R2UR UR9, R3 ;  /* 0x00000000030972ca */ /* 0x000fce00000e0000 */
[----:B0-----:R-:W0:Y:S02]  /*1930*/  MUFU.RCP R0, R0 ;  /* 0x0000000000007308 */ /* 0x001e240000001000 */
[----:B0-----:R-:W-:Y:S02]  /*1940*/  VIADD R2, R0, 0xffffffe ;  /* 0x0ffffffe00027836 */ /* 0x001fe40000000000 */
        /* <DEDUP_REMOVED lines=19> */
.L_x_1234:
[----:B------:R-:W-:Y:S01]  /*1a80*/  UIMAD UR42, UR41, UR4, UR42 ;  /* 0x00000004292a72a4 */ /* 0x000fe2000f8e022a */
[----:B------:R-:W-:Y:S01]  /*1a90*/  IMAD.U32 R88, RZ, RZ, UR6 ;  /* 0x00000006ff587e24 */ /* 0x000fe2000f8e00ff */
[----:B------:R-:W-:Y:S01]  /*1aa0*/  PLOP3.LUT P0, PT, PT, PT, PT, 0x80, 0x0 ;  /* 0x000000000000781c */ /* 0x000fe20003f0f070 */
[----:B------:R-:W-:Y:S01]  /*1ab0*/  IMAD.U32 R3, RZ, RZ, UR4 ;  /* 0x00000004ff037e24 */ /* 0x000fe2000f8e00ff */
[----:B------:R-:W-:Y:S02]  /*1ac0*/  CS2R R20, SRZ ;  /* 0x0000000000147805 */ /* 0x000fe4000001ff00 */
[----:B------:R-:W-:Y:S02]  /*1ad0*/  CS2R R118, SRZ ;  /* 0x0000000000767805 */ /* 0x000fe4000001ff00 */
[----:B------:R-:W-:Y:S02]  /*1ae0*/  CS2R R116, SRZ ;  /* 0x0000000000747805 */ /* 0x000fe4000001ff00 */
[----:B------:R-:W-:-:S02]  /*1af0*/  CS2R R114, SRZ ;  /* 0x0000000000727805 */ /* 0x000fc4000001ff00 */
[----:B------:R-:W-:Y:S02]  /*1b00*/  VIADDMNMX R88, R3, UR42, R88, PT ;  /* 0x0000002a03587c46 */ /* 0x000fe4000b800158 */
[----:B------:R-:W-:Y:S02]  /*1b10*/  CS2R R112, SRZ ;  /* 0x0000000000707805 */ /* 0x000fe4000001ff00 */
[----:B------:R-:W-:Y:S02]  /*1b20*/  CS2R R110, SRZ ;  /* 0x00000000006e7805 */ /* 0x000fe4000001ff00 */
[----:B------:R-:W-:Y:S02]  /*1b30*/  CS2R R108, SRZ ;  /* 0x00000000006c7805 */ /* 0x000fe4000001ff00 */
[----:B------:R-:W-:Y:S02]  /*1b40*/  ISETP.GT.AND P1, PT, R88, UR42, PT ;  /* 0x0000002a58007c0c */ /* 0x000fe4000bf24270 */
        /* <DEDUP_REMOVED lines=10> */
[----:B------:R-:W-:Y:S06]  /*1bf0*/  @!P1 BRA `(.L_x_1235) ;  /* 0x000000b800309947 */ /* 0x000fec0003800000 */
[----:B------:R-:W0:Y:S01]  /*1c00*/  S2R R0, SR_TID.X ;  /* 0x0000000000007919 */ /* 0x000e220000002100 */
[----:B------:R-:W1:Y:S01]  /*1c10*/  S2UR UR43, SR_CgaCtaId ;  /* 0x00000000002b79c3 */ /* 0x000e620000008800 */
[----:B------:R-:W-:Y:S02]  /*1c20*/  UMOV UR45, 0x400 ;  /* 0x00000400002d7882 */ /* 0x000fe40000000000 */
[----:B-1----:R-:W-:Y:S01]  /*1c30*/  ULEA UR45, UR43, UR45, 0x18 ;  /* 0x0000002d2b2d7291 */ /* 0x002fe2000f8ec03f */
[----:B0-----:R-:W-:-:S05]  /*1c40*/  VIADD R4, R0, 0xffffff80 ;  /* 0xffffff8000047836 */ /* 0x001fca0000000000 */
[----:B------:R-:W-:-:S04]  /*1c50*/  SHF.R.S32.HI R0, RZ, 0x1f, R4 ;  /* 0x0000001fff007819 */ /* 0x000fc80000011404 */
[----:B------:R-:W-:-:S04]  /*1c60*/  LEA.HI R0, R0, R4, RZ, 0x7 ;  /* 0x0000000400007211 */ /* 0x000fc800078f38ff */
[----:B------:R-:W-:-:S06]  /*1c70*/  SHF.R.S32.HI R0, RZ, 0x7, R0 ;  /* 0x00000007ff007819 */ /* 0x000fcc0000011400 */
[----:B------:R-:W0:Y:S02]  /*1c80*/  SHFL.IDX PT, R0, R0, RZ, 0x1f ;  /* 0x00001fff00007589 */ /* 0x000e2400000e0000 */
[----:B0-----:R-:W-:-:S13]  /*1c90*/  R2UR UR44, R0 ;  /* 0x00000000002c72ca */ /* 0x001fda00000e0000 */
        /* <DEDUP_REMOVED lines=26> */
.L_x_1236:
[----:B------:R-:W-:Y:S01]  /*1e40*/  ULEA.HI UR4, UR50, UR50, URZ, 0x1 ;  /* 0x0000003232047291 */ /* 0x000fe2000f8f083f */
[----:B------:R-:W-:-:S03]  /*1e50*/  IMAD.U32 R2, RZ, RZ, UR51 ;  /* 0x00000033ff027e24 */ /* 0x000fc6000f8e00ff */
[----:B------:R-:W-:Y:S02]  /*1e60*/  ULOP3.LUT UR4, UR4, 0xfffffffe, URZ, 0xc0, !UPT ;  /* 0xfffffffe04047892 */ /* 0x000fe4000f8ec03f */
[----:B------:R-:W-:Y:S02]  /*1e70*/  ISETP.NE.AND P0, PT, R2, 0x3, PT ;  /* 0x000000030200780c */ /* 0x000fe40003f05270 */
[----:B------:R-:W-:-:S06]  /*1e80*/  UIADD3 UR4, UR50, -UR4, URZ ;  /* 0x8000000432047290 */ /* 0x000fcc000fffe03f */
[----:B------:R-:W-:-:S05]  /*1e90*/  IMAD.U32 R0, RZ, RZ, UR4 ;  /* 0x00000004ff007e24 */ /* 0x000fca000f8e00ff */
[----:B------:R-:W-:-:S04]  /*1ea0*/  SHF.L.U32 R0, R0, 0x1f, RZ ;  /* 0x0000001f00007819 */ /* 0x000fc800000006ff */
[----:B------:R-:W0:Y:S02]  /*1eb0*/  SYNCS.PHASECHK.TRANS64.TRYWAIT P1, [UR45+0x16800], R0 ;  /* 0x01680000ff0075a7 */ /* 0x000e24000802016d */
[----:B0-----:R-:W-:Y:S05]  /*1ec0*/  @!P1 BRA `(.L_x_1237) ;  /* 0x0000014000c89947 */ /* 0x001fea0003800000 */
.L_x_1419:
[----:B------:R-:W-:Y:S05]  /*1ed0*/  @!P0 BRA `(.L_x_1238) ;  /* 0x0000000000048947 */ /* 0x000fea0003800000 */
[----:B------:R-:W-:Y:S01]  /*1ee0*/  BPT.TRAP 0x1 ;  /* 0x000000040000795c */ /* 0x000fe20000300000 */
.L_x_1238:
[----:B0-----:R-:W-:Y:S02]  /*1ef0*/  IMAD.U32 R3, RZ, RZ, UR48 ;  /* 0x00000030ff037e24 */ /* 0x001fe4000f8e00ff */
[----:B------:R-:W-:-:S03]  /*1f00*/  IMAD.U32 R0, RZ, RZ, UR49 ;  /* 0x00000031ff007e24 */ /* 0x000fc6000f8e00ff */
[----:B------:R-:W-:Y:S02]  /*1f10*/  LEA R3, R3, UR45, 0x3 ;  /* 0x0000002d03037c11 */ /* 0x000fe4000f8e18ff */
[----:B------:R-:W-:-:S04]  /*1f20*/  SHF.L.U32 R0, R0, 0x1f, RZ ;  /* 0x0000001f00007819 */ /* 0x000fc800000006ff */
[----:B------:R0:W1:Y:S01]  /*1f30*/  SYNCS.PHASECHK.TRANS64.TRYWAIT P1, [R3+URZ+0x16830], R0 ;  /* 0x01683000030075a7 */ /* 0x000062000802017f */
[----:B------:R-:W-:Y:S05]  /*1f40*/  @!P0 BRA `(.L_x_1239) ;  /* 0x0000000000048947 */ /* 0x000fea0003800000 */
[----:B------:R-:W-:Y:S01]  /*1f50*/  BPT.TRAP 0x1 ;  /* 0x000000040000795c */ /* 0x000fe20000300000 */
.L_x_1239:
[----:B-1----:R-:W-:Y:S05]  /*1f60*/  @P1 BRA `(.L_x_1240) ;  /* 0x0000000000081947 */ /* 0x002fea0003800000 */
[----:B------:R-:W1:Y:S02]  /*1f70*/  SYNCS.PHASECHK.TRANS64.TRYWAIT P1, [R3+URZ+0x16830], R0 ;  /* 0x01683000030075a7 */ /* 0x000e64000802017f */
[----:B-1----:R-:W-:Y:S05]  /*1f80*/  @!P1 BRA `(.L_x_1241) ;  /* 0x0000014000b09947 */ /* 0x002fea0003800000 */
.L_x_1240:
[----:B------:R-:W-:Y:S05]  /*1f90*/  WARPSYNC.ALL ;  /* 0x0000000000007948 */ /* 0x000fea0003800000 */
[----:B------:R-:W-:Y:S01]  /*1fa0*/  UIADD3 UR4, UR45, 0xe400, URZ ;  /* 0x0000e4002d047890 */ /* 0x000fe2000fffe03f */
[----:B------:R-:W-:Y:S01]  /*1fb0*/  WARPGROUP.ARRIVE ;  /* 0x00000000000079c5 */ /* 0x000fe20000000000 */
[----:B------:R-:W-:Y:S02]  /*1fc0*/  ULOP3.LUT UR16, UR57, 0x10000, URZ, 0xfc, !UPT ;  /* 0x0001000039107892 */ /* 0x000fe4000f8efc3f */
[----:B------:R-:W-:Y:S01]  /*1fd0*/  USHF.R.U32.HI UR4, URZ, 0x4, UR4 ;  /* 0x000000043f047899 */ /* 0x000fe20008011604 */
[----:B------:R-:W-:Y:S01]  /*1fe0*/  UMOV UR17, 0x40000040 ;  /* 0x4000004000117882 */ /* 0x000fe20000000000 */
[----:B------:R-:W-:-:S02]  /*1ff0*/  UMOV UR19, 0x40000040 ;  /* 0x4000004000137882 */ /* 0x000fc40000000000 */
[----:B------:R-:W-:Y:S01]  /*2000*/  ULOP3.LUT UR4, UR4, 0x3fff, URZ, 0xc0, !UPT ;  /* 0x00003fff04047892 */ /* 0x000fe2000f8ec03f */
[----:B------:R-:W-:Y:S01]  /*2010*/  UMOV UR5, 0x40000040 ;  /* 0x4000004000057882 */ /* 0x000fe20000000000 */
[----:B------:R-:W-:Y:S02]  /*2020*/  UMOV UR7, 0x40000040 ;  /* 0x4000004000077882 */ /* 0x000fe40000000000 */
[----:B------:R-:W-:Y:S02]  /*2030*/  ULOP3.LUT UR20, UR4, 0x10000, URZ, 0xfc, !UPT ;  /* 0x0001000004147892 */ /* 0x000fe4000f8efc3f */
[----:B------:R-:W-:Y:S02]  /*2040*/  UIADD3 UR4, UR16, 0x2, URZ ;  /* 0x0000000210047890 */ /* 0x000fe4000fffe03f */
[----:B------:R-:W-:Y:S02]  /*2050*/  ULEA UR18, UR48, UR20, 0xa ;  /* 0x0000001430127291 */ /* 0x000fe4000f8e503f */
[----:B------:R-:W-:-:S02]  /*2060*/  UIADD3 UR8, UR16, 0x4, URZ ;  /* 0x0000000410087890 */ /* 0x000fc4000fffe03f */
[----:B------:R-:W-:Y:S02]  /*2070*/  UIADD3 UR6, UR18, 0x2, URZ ;  /* 0x0000000212067890 */ /* 0x000fe4000fffe03f */
[----:B------:R-:W-:Y:S01]  /*2080*/  UIADD3 UR10, UR18, 0x4, URZ ;  /* 0x00000004120a7890 */ /* 0x000fe2000fffe03f */
[----:B------:R-:W-:Y:S02]  /*2090*/  UMOV UR9, 0x40000040 ;  /* 0x4000004000097882 */ /* 0x000fe40000000000 */
[----:B------:R-:W-:Y:S01]  /*20a0*/  HGMMA.64x128x16.F32 R24, gdesc[UR16], RZ, !UPT, gsb0 ;  /* 0x01e00000101879f0 */ /* 0x000fe2000c0008ff */
[----:B------:R-:W-:Y:S01]  /*20b0*/  UMOV UR11, 0x40000040 ;  /* 0x40000040000b7882 */ /* 0x000fe20000000000 */
        /* <DEDUP_REMOVED lines=16> */
.L_x_1242:
[----:B------:R-:W-:Y:S01]  /*21c0*/  UISETP.NE.AND UP1, UPT, UR53, URZ, UPT ;  /* 0x0000003f3500728c */ /* 0x000fe2000bf25270 */
[----:B------:R-:W-:Y:S01]  /*21d0*/  VIADD R2, R17, UR39 ;  /* 0x0000002711027c36 */ /* 0x000fe20008000000 */
[----:B------:R-:W-:Y:S01]  /*21e0*/  R2UR UR6, R3 ;  /* 0x00000000030672ca */ /* 0x000fe200000e0000 */
[----:B01----:R-:W-:Y:S01]  /*21f0*/  IMAD.MOV.U32 R3, RZ, RZ, -0x80 ;  /* 0xffffff80ff037424 */ /* 0x003fe200078e00ff */
[----:B------:R-:W-:Y:S02]  /*2200*/  UISETP.NE.AND UP0, UPT, UR52, URZ, UPT ;  /* 0x0000003f3400728c */ /* 0x000fe4000bf05270 */
[----:B------:R-:W-:Y:S01]  /*2210*/  PLOP3.LUT P1, PT, PT, PT, UP1, 0x80, 0x0 ;  /* 0x000000000000781c */ /* 0x000fe20003f2f018 */
[----:B------:R-:W-:Y:S01]  /*2220*/  IMAD R7, R88, R3, 0x80 ;  /* 0x0000008058077424 */ /* 0x000fe200078e0203 */
[----:B------:R-:W-:Y:S01]  /*2230*/  PLOP3.LUT P2, PT, PT, PT, UP1, 0x80, 0x0 ;  /* 0x000000000000781c */ /* 0x000fe20003f4f018 */
[----:B------:R-:W-:Y:S01]  /*2240*/  IMAD.U32 R3, RZ, RZ, UR47 ;  /* 0x0000002fff037e24 */ /* 0x000fe2000f8e00ff */
[----:B------:R-:W-:Y:S01]  /*2250*/  ULDC UR23, c[0x0][0x9dc] ;  /* 0x0002770000177ab9 */ /* 0x000fe20000000800 */
[----:B------:R-:W-:Y:S01]  /*2260*/  @UP1 ULDC UR7, c[0x0][0x44c] ;  /* 0x0001130000071ab9 */ /* 0x000fe20000000800 */
[----:B------:R-:W-:Y:S01]  /*2270*/  ULDC UR14, c[0x0][0x9e0] ;  /* 0x00027800000e7ab9 */ /* 0x000fe20000000800 */
[----:B------:R-:W-:-:S02]  /*2280*/  IADD3 R8, -R16, UR40, R7 ;  /* 0x0000002810087c10 */ /* 0x000fc4000fffe107 */
[----:B------:R-:W-:-:S04]  /*2290*/  UIADD3 UR6, UR6, 0x16840, URZ ;  /* 0x0001684006067890 */ /* 0x000fc8000fffe03f */
[----:B------:R-:W-:Y:S01]  /*22a0*/  @P1 IMAD.HI.U32 R0, R2, UR7, RZ ;  /* 0x0000000702001c27 */ /* 0x000fe2000f8e00ff */
[----:B------:R-:W-:Y:S01]  /*22b0*/  @UP1 ULDC UR7, c[0x0][0x450] ;  /* 0x0001140000071ab9 */ /* 0x000fe20000000800 */
[----:B------:R-:W-:Y:S01]  /*22c0*/  UPRMT UR6, UR43, 0x654, UR6 ;  /* 0x000006542b067896 */ /* 0x000fe20008000006 */
[----:B------:R-:W-:Y:S02]  /*22d0*/  PLOP3.LUT P1, PT, PT, PT, UP0, 0x40, 0x0 ;  /* 0x000000000000781c */ /* 0x000fe40003f2e808 */
[----:B------:R-:W-:Y:S02]  /*22e0*/  @P2 SHF.R.U32.HI R2, RZ, UR7, R0 ;  /* 0x00000007ff022c19 */ /* 0x000fe40008011600 */
[----:B------:R-:W-:-:S03]  /*22f0*/  IADD3 R0, -R16, 0x1, R7 ;  /* 0x0000000110007810 */ /* 0x000fc60007ffe107 */
[----:B------:R-:W0:Y:S01]  /*2300*/  SHFL.IDX PT, R5, R2, RZ, 0x1c1f ;  /* 0x001c1fff02057589 */ /* 0x000e2200000e0000 */
[----:B------:R-:W-:Y:S01]  /*2310*/  SYNCS.ARRIVE.TRANS64.RED.A1T0 RZ, [UR6], RZ ;  /* 0x000000ffffff79a7 */ /* 0x000fe20008100406 */
[----:B------:R-:W-:Y:S01]  /*2320*/  ULOP3.LUT UR6, URZ, UR23, URZ, 0x33, !UPT ;  /* 0x000000173f067292 */ /* 0x000fe2000f8e333f */
[----:B------:R-:W-:-:S05]  /*2330*/  IADD3 R0, -R3, UR40, R0 ;  /* 0x0000002803007c10 */ /* 0x000fca000fffe100 */
[C---:B------:R-:W-:Y:S02]  /*2340*/  VIADD R9, R0.reuse, UR14 ;  /* 0x0000000e00097c36 */ /* 0x040fe40008000000 */
[----:B------:R-:W-:Y:S01]  /*2350*/  VIADD R10, R0, UR6 ;  /* 0x00000006000a7c36 */ /* 0x000fe20008000000 */
[----:B------:R-:W-:Y:S02]  /*2360*/  LEA R0, R88, 0xffffff80, 0x7 ;  /* 0xffffff8058007811 */ /* 0x000fe400078e38ff */
[----:B0-----:R-:W-:Y:S01]  /*2370*/  VIADDMNMX R3, R5, R9, R8, PT ;  /* 0x0000000905037246 */ /* 0x001fe20003800108 */
[----:B------:R-:W-:Y:S01]  /*2380*/  IMAD.IADD R4, R10, 0x1, R5 ;  /* 0x000000010a047824 */ /* 0x000fe200078e0205 */
[----:B------:R-:W-:Y:S06]  /*2390*/  @P1 BRA `(.L_x_1243) ;  /* 0x0000000000641947 */ /* 0x000fec0003800000 */
[----:B------:R-:W-:Y:S01]  /*23a0*/  IMAD.U32 R6, RZ, RZ, UR47 ;  /* 0x0000002fff067e24 */ /* 0x000fe2000f8e00ff */
[----:B------:R-:W-:Y:S04]  /*23b0*/  BSSY B0, `(.L_x_1244) ;  /* 0x0000013000007945 */ /* 0x000fe80003800000 */
[----:B------:R-:W-:-:S04]  /*23c0*/  IADD3 R5, -R6, UR40, R5 ;  /* 0x0000002806057c10 */ /* 0x000fc8000fffe105 */
        /* <DEDUP_REMOVED lines=11> */
.L_x_1245:
[----:B------:R-:W-:Y:S02]  /*2480*/  ULDC UR6, c[0x0][0x9e4] ;  /* 0x0002790000067ab9 */ /* 0x000fe40000000800 */
[----:B------:R-:W-:-:S05]  /*2490*/  IMAD.U32 R12, RZ, RZ, UR6 ;  /* 0x00000006ff0c7e24 */ /* 0x000fca000f8e00ff */
[----:B------:R-:W-:-:S13]  /*24a0*/  ISETP.NE.AND P1, PT, R12, 0x1, PT ;  /* 0x000000010c00780c */ /* 0x000fda0003f25270 */
[----:B------:R-:W0:Y:S02]  /*24b0*/  @P1 LDC.64 R14, c[0x0][0x9e8] ;  /* 0x00027a00ff0e1b82 */ /* 0x000e240000000a00 */
[----:B0-----:R-:W-:-:S05]  /*24c0*/  @P1 IMAD.HI.U32 R6, R5, R14, RZ ;  /* 0x0000000e05061227 */ /* 0x001fca00078e00ff */
[----:B------:R-:W-:-:S07]  /*24d0*/  @P1 SHF.R.U32.HI R5, RZ, R15, R6 ;  /* 0x0000000fff051219 */ /* 0x000fce0000011606 */
.L_x_1246:
[----:B------:R-:W-:Y:S05]  /*24e0*/  BSYNC B0 ;  /* 0x0000000000007941 */ /* 0x000fea0003800000 */
.L_x_1244:
[----:B------:R-:W-:-:S04]  /*24f0*/  IMAD R5, R5, R12, -R0 ;  /* 0x0000000c05057224 */ /* 0x000fc800078e0a00 */
[----:B------:R-:W-:-:S05]  /*2500*/  IMAD.IADD R5, R5, 0x1, -R16 ;  /* 0x0000000105057824 */ /* 0x000fca00078e0a10 */
[----:B------:R-:W-:Y:S02]  /*2510*/  VIADDMNMX R3, R5, R12, R3, PT ;  /* 0x0000000c05037246 */ /* 0x000fe40003800103 */
[----:B------:R-:W-:-:S07]  /*2520*/  VIMNMX R4, R4, R5, !PT ;  /* 0x0000000504047248 */ /* 0x000fce0007fe0100 */
.L_x_1243:
[C---:B------:R-:W-:Y:S01]  /*2530*/  ISETP.GE.AND P6, PT, R7.reuse, 0xa, PT ;  /* 0x0000000a0700780c */ /* 0x040fe20003fc6270 */
[----:B------:R-:W-:Y:S01]  /*2540*/  UISETP.NE.AND UP0, UPT, UR52, URZ, UPT ;  /* 0x0000003f3400728c */ /* 0x000fe2000bf05270 */
[C---:B------:R-:W-:Y:S02]  /*2550*/  ISETP.GE.AND P1, PT, R7.reuse, 0x2, PT ;  /* 0x000000020700780c */ /* 0x040fe40003f26270 */
        /* <DEDUP_REMOVED lines=10> */
[----:B------:R-:W-:Y:S02]  /*2600*/  FSEL R28, R28, -INF , !P3 ;  /* 0xff8000001c1c7808 */ /* 0x000fe40005800000 */
[C---:B------:R-:W-:Y:S02]  /*2610*/  ISETP.GT.AND P4, PT, R4.reuse, 0x9, !P6 ;  /* 0x000000090400780c */ /* 0x040fe40007784270 */
        /* <DEDUP_REMOVED lines=163> */
[----:B------:R-:W-:Y:S02]  /*3050*/  ISETP.GE.AND P6, PT, R7, 0x7a, PT ;  /* 0x0000007a0700780c */ /* 0x000fe40003fc6270 */
[----:B------:R-:W0:Y:S11]  /*3060*/  SHFL.IDX PT, R7, R2, 0x1, 0x1c1f ;  /* 0x003c1f0002077f89 */ /* 0x000e3600000e0000 */
[----:B------:R-:W-:-:S02]  /*3070*/  @P6 LOP3.LUT R23, R23, 0x1, RZ, 0xfc, !PT ;  /* 0x0000000117176812 */ /* 0x000fc400078efcff */
[----:B------:R-:W-:-:S04]  /*3080*/  ISETP.GT.AND P6, PT, R4, 0x79, !P6 ;  /* 0x000000790400780c */ /* 0x000fc800077c4270 */
[----:B------:R-:W-:-:S04]  /*3090*/  ISETP.LT.OR P6, PT, R3, 0x7a, P6 ;  /* 0x0000007a0300780c */ /* 0x000fc800037c1670 */
[----:B------:R-:W-:Y:S02]  /*30a0*/  FSEL R85, R85, -INF , !P6 ;  /* 0xff80000055557808 */ /* 0x000fe40007000000 */
[----:B------:R-:W-:Y:S01]  /*30b0*/  PLOP3.LUT P6, PT, PT, PT, UP0, 0x40, 0x0 ;  /* 0x000000000000781c */ /* 0x000fe20003fce808 */
[----:B0-----:R-:W-:Y:S01]  /*30c0*/  IMAD.IADD R5, R10, 0x1, R7 ;  /* 0x000000010a057824 */ /* 0x001fe200078e0207 */
[----:B------:R-:W-:-:S11]  /*30d0*/  VIADDMNMX R4, R7, R9, R8, PT ;  /* 0x0000000907047246 */ /* 0x000fd60003800108 */
[----:B------:R-:W-:Y:S05]  /*30e0*/  @P6 BRA `(.L_x_1247) ;  /* 0x0000000000646947 */ /* 0x000fea0003800000 */
        /* <DEDUP_REMOVED lines=14> */
.L_x_1249:
[----:B------:R-:W-:Y:S02]  /*31d0*/  ULDC UR6, c[0x0][0x9e4] ;  /* 0x0002790000067ab9 */ /* 0x000fe40000000800 */
[----:B------:R-:W-:-:S05]  /*31e0*/  IMAD.U32 R6, RZ, RZ, UR6 ;  /* 0x00000006ff067e24 */ /* 0x000fca000f8e00ff */
[----:B------:R-:W-:-:S13]  /*31f0*/  ISETP.NE.AND P6, PT, R6, 0x1, PT ;  /* 0x000000010600780c */ /* 0x000fda0003fc5270 */
[----:B------:R-:W0:Y:S02]  /*3200*/  @P6 LDC.64 R2, c[0x0][0x9e8] ;  /* 0x00027a00ff026b82 */ /* 0x000e240000000a00 */
[----:B0-----:R-:W-:-:S05]  /*3210*/  @P6 IMAD.HI.U32 R2, R7, R2, RZ ;  /* 0x0000000207026227 */ /* 0x001fca00078e00ff */
[----:B------:R-:W-:-:S07]  /*3220*/  @P6 SHF.R.U32.HI R7, RZ, R3, R2 ;  /* 0x00000003ff076219 */ /* 0x000fce0000011602 */
.L_x_1250:
[----:B------:R-:W-:Y:S05]  /*3230*/  BSYNC B0 ;  /* 0x0000000000007941 */ /* 0x000fea0003800000 */
.L_x_1248:
[----:B------:R-:W-:-:S04]  /*3240*/  IMAD R7, R7, R6, -R0 ;  /* 0x0000000607077224 */ /* 0x000fc800078e0a00 */
[----:B------:R-:W-:-:S05]  /*3250*/  IMAD.IADD R7, R7, 0x1, -R16 ;  /* 0x0000000107077824 */ /* 0x000fca00078e0a10 */
[----:B------:R-:W-:Y:S02]  /*3260*/  VIADDMNMX R4, R7, R6, R4, PT ;  /* 0x0000000607047246 */ /* 0x000fe40003800104 */
[----:B------:R-:W-:-:S07]  /*3270*/  VIMNMX R5, R5, R7, !PT ;  /* 0x0000000705057248 */ /* 0x000fce0007fe0100 */
.L_x_1247:
[----:B------:R-:W-:Y:S01]  /*3280*/  ISETP.GT.AND P1, PT, R5, 0x1, !P1 ;  /* 0x000000010500780c */ /* 0x000fe20004f24270 */
[----:B------:R-:W-:Y:S01]  /*3290*/  ULDC UR21, c[0x0][0x988] ;  /* 0x0002620000157ab9 */ /* 0x000fe20000000800 */
[----:B------:R-:W-:Y:S01]  /*32a0*/  LOP3.LUT P6, RZ, R23, 0x4, RZ, 0xc0, !PT ;  /* 0x0000000417ff7812 */ /* 0x000fe200078cc0ff */
[----:B------:R-:W-:Y:S01]  /*32b0*/  UISETP.NE.AND UP1, UPT, UR53, URZ, UPT ;  /* 0x0000003f3500728c */ /* 0x000fe2000bf25270 */
[----:B------:R-:W-:Y:S01]  /*32c0*/  ISETP.LT.OR P1, PT, R4, 0x2, P1 ;  /* 0x000000020400780c */ /* 0x000fe20000f21670 */
[----:B------:R-:W-:Y:S01]  /*32d0*/  UISETP.NE.AND UP0, UPT, UR52, URZ, UPT ;  /* 0x0000003f3400728c */ /* 0x000fe2000bf05270 */
[----:B------:R-:W-:Y:S01]  /*32e0*/  FMNMX.FTZ R3, R24, R25, !PT ;  /* 0x0000001918037209 */ /* 0x000fe20007810000 */
[----:B------:R-:W-:Y:S01]  /*32f0*/  UMOV UR10, UR39 ;  /* 0x00000027000a7c82 */ /* 0x000fe20008000000 */
        /* <DEDUP_REMOVED lines=12> */
[----:B------:R-:W-:Y:S01]  /*33c0*/  ISETP.GT.AND P1, PT, R5, 0x10, !P1 ;  /* 0x000000100500780c */ /* 0x000fe20004f24270 */
[----:B------:R-:W-:Y:S01]  /*33d0*/  UIADD3 UR56, UR56, UR10, URZ ;  /* 0x0000000a38387290 */ /* 0x000fe2000fffe03f */
[----:B------:R-:W-:Y:S02]  /*33e0*/  FMNMX.FTZ R3, R33, R0, !PT ;  /* 0x0000000021037209 */ /* 0x000fe40007810000 */
[----:B------:R-:W-:Y:S01]  /*33f0*/  ISETP.LT.OR P1, PT, R4, 0x11, P1 ;  /* 0x000000110400780c */ /* 0x000fe20000f21670 */
[----:B------:R-:W-:Y:S01]  /*3400*/  UIADD3 UR14, UR56, UR14, URZ ;  /* 0x0000000e380e7290 */ /* 0x000fe2000fffe03f */
        /* <DEDUP_REMOVED lines=73> */
[----:B------:R-:W-:Y:S01]  /*38a0*/  LOP3.LUT P2, RZ, R23, 0x80, RZ, 0xc0, !PT ;  /* 0x0000008017ff7812 */ /* 0x000fe2000784c0ff */
[----:B------:R-:W0:Y:S01]  /*38b0*/  SHFL.BFLY PT, R0, R3, 0x2, 0x1f ;  /* 0x0c401f0003007f89 */ /* 0x000e2200000e0000 */
[----:B------:R-:W-:-:S02]  /*38c0*/  FSEL R55, R55, -INF , !P1 ;  /* 0xff80000037377808 */ /* 0x000fc40004800000 */
[C---:B------:R-:W-:Y:S02]  /*38d0*/  LOP3.LUT P1, RZ, R23.reuse, 0x8000, RZ, 0xc0, !PT ;  /* 0x0000800017ff7812 */ /* 0x040fe4000782c0ff */
[----:B------:R-:W-:Y:S02]  /*38e0*/  LOP3.LUT P6, RZ, R23, 0x40, RZ, 0xc0, !PT ;  /* 0x0000004017ff7812 */ /* 0x000fe400078cc0ff */
[C---:B------:R-:W-:Y:S02]  /*38f0*/  ISETP.GT.AND P1, PT, R5.reuse, 0x40, !P1 ;  /* 0x000000400500780c */ /* 0x040fe40004f24270 */
[C---:B------:R-:W-:Y:S02]  /*3900*/  ISETP.GT.AND P3, PT, R5.reuse, 0x70, !P3 ;  /* 0x000000700500780c */ /* 0x040fe40005f64270 */
[----:B------:R-:W-:Y:S02]  /*3910*/  ISETP.LT.OR P1, PT, R4, 0x41, P1 ;  /* 0x000000410400780c */ /* 0x000fe40000f21670 */
[----:B------:R-:W-:-:S02]  /*3920*/  ISETP.GT.AND P4, PT, R5, 0x71, !P4 ;  /* 0x000000710500780c */ /* 0x000fc40006784270 */
[----:B------:R-:W-:Y:S02]  /*3930*/  FSEL R58, R58, -INF , !P1 ;  /* 0xff8000003a3a7808 */ /* 0x000fe40004800000 */
[----:B------:R-:W-:Y:S02]  /*3940*/  LOP3.LUT P1, RZ, R23, 0x4000, RZ, 0xc0, !PT ;  /* 0x0000400017ff7812 */ /* 0x000fe4000782c0ff */
[C---:B------:R-:W-:Y:S02]  /*3950*/  ISETP.GT.AND P5, PT, R5.reuse, 0x78, !P5 ;  /* 0x000000780500780c */ /* 0x040fe40006fa4270 */
[----:B------:R-:W-:Y:S02]  /*3960*/  ISETP.GT.AND P1, PT, R5, 0x41, !P1 ;  /* 0x000000410500780c */ /* 0x000fe40004f24270 */
[C---:B------:R-:W-:Y:S02]  /*3970*/  ISETP.LT.OR P3, PT, R4.reuse, 0x71, P3 ;  /* 0x000000710400780c */ /* 0x040fe40001f61670 */
[----:B------:R-:W-:-:S02]  /*3980*/  ISETP.LT.OR P1, PT, R4, 0x42, P1 ;  /* 0x000000420400780c */ /* 0x000fc40000f21670 */
[----:B0-----:R-:W-:Y:S02]  /*3990*/  FMNMX.FTZ R6, R3, R0, !PT ;  /* 0x0000000003067209 */ /* 0x001fe40007810000 */
[----:B------:R-:W-:Y:S02]  /*39a0*/  FSEL R59, R59, -INF , !P1 ;  /* 0xff8000003b3b7808 */ /* 0x000fe40004800000 */
[----:B------:R-:W-:Y:S01]  /*39b0*/  LOP3.LUT P1, RZ, R23, 0x2000, RZ, 0xc0, !PT ;  /* 0x0000200017ff7812 */ /* 0x000fe2000782c0ff */
[----:B------:R-:W0:Y:S01]  /*39c0*/  SHFL.BFLY PT, R7, R6, 0x1, 0x1f ;  /* 0x0c201f0006077f89 */ /* 0x000e2200000e0000 */
[----:B------:R-:W-:Y:S02]  /*39d0*/  ISETP.LT.OR P4, PT, R4, 0x72, P4 ;  /* 0x000000720400780c */ /* 0x000fe40002781670 */
[----:B------:R-:W-:Y:S02]  /*39e0*/  ISETP.GT.AND P1, PT, R5, 0x48, !P1 ;  /* 0x000000480500780c */ /* 0x000fe40004f24270 */
[----:B------:R-:W-:-:S02]  /*39f0*/  FSEL R82, R82, -INF , !P3 ;  /* 0xff80000052527808 */ /* 0x000fc40005800000 */
[C---:B------:R-:W-:Y:S02]  /*3a00*/  ISETP.LT.OR P1, PT, R4.reuse, 0x49, P1 ;  /* 0x000000490400780c */ /* 0x040fe40000f21670 */
[----:B------:R-:W-:Y:S02]  /*3a10*/  ISETP.LT.OR P5, PT, R4, 0x79, P5 ;  /* 0x000000790400780c */ /* 0x000fe40002fa1670 */
[----:B------:R-:W-:Y:S02]  /*3a20*/  FSEL R62, R62, -INF , !P1 ;  /* 0xff8000003e3e7808 */ /* 0x000fe40004800000 */
[----:B------:R-:W-:Y:S02]  /*3a30*/  LOP3.LUT P1, RZ, R23, 0x1000, RZ, 0xc0, !PT ;  /* 0x0000100017ff7812 */ /* 0x000fe4000782c0ff */
[----:B------:R-:W-:Y:S02]  /*3a40*/  FSEL R83, R83, -INF , !P4 ;  /* 0xff80000053537808 */ /* 0x000fe40006000000 */
[----:B------:R-:W-:-:S02]  /*3a50*/  ISETP.GT.AND P1, PT, R5, 0x49, !P1 ;  /* 0x000000490500780c */ /* 0x000fc40004f24270 */
[----:B------:R-:W-:Y:S02]  /*3a60*/  FSEL R86, R86, -INF , !P5 ;  /* 0xff80000056567808 */ /* 0x000fe40006800000 */
[----:B------:R-:W-:Y:S02]  /*3a70*/  ISETP.LT.OR P1, PT, R4, 0x4a, P1 ;  /* 0x0000004a0400780c */ /* 0x000fe40000f21670 */
[----:B0-----:R-:W-:Y:S02]  /*3a80*/  FMNMX.FTZ R0, R6, R7, !PT ;  /* 0x0000000706007209 */ /* 0x001fe40007810000 */
[----:B------:R-:W-:Y:S02]  /*3a90*/  FSEL R63, R63, -INF , !P1 ;  /* 0xff8000003f3f7808 */ /* 0x000fe40004800000 */
[----:B------:R-:W-:Y:S01]  /*3aa0*/  LOP3.LUT P1, RZ, R23, 0x800, RZ, 0xc0, !PT ;  /* 0x0000080017ff7812 */ /* 0x000fe2000782c0ff */
[----:B------:R-:W-:-:S03]  /*3ab0*/  FMUL.FTZ R2, R0, UR21 ;  /* 0x0000001500027c20 */ /* 0x000fc60008410000 */
        /* <DEDUP_REMOVED lines=30> */
[--C-:B------:R-:W-:Y:S01]  /*3ca0*/  FFMA.FTZ R3, R25, UR21, -R2.reuse ;  /* 0x0000001519037c23 */ /* 0x100fe20008010802 */
[----:B------:R-:W-:Y:S01]  /*3cb0*/  ISETP.LT.OR P1, PT, R4, 0x1, P1 ;  /* 0x000000010400780c */ /* 0x000fe20000f21670 */
[--C-:B------:R-:W-:Y:S01]  /*3cc0*/  FFMA.FTZ R148, R24, UR21, -R2.reuse ;  /* 0x0000001518947c23 */ /* 0x100fe20008010802 */
[----:B------:R-:W-:Y:S01]  /*3cd0*/  ISETP.GT.AND P6, PT, R5, 0x79, !P6 ;  /* 0x000000790500780c */ /* 0x000fe200077c4270 */
[--C-:B------:R-:W-:Y:S01]  /*3ce0*/  FFMA.FTZ R150, R28, UR21, -R2.reuse ;  /* 0x000000151c967c23 */ /* 0x100fe20008010802 */
[----:B------:R-:W-:Y:S01]  /*3cf0*/  FSEL R26, R26, -INF , !P1 ;  /* 0xff8000001a1a7808 */ /* 0x000fe20004800000 */
[----:B------:R-:W-:Y:S01]  /*3d00*/  MUFU.EX2 R3, R3 ;  /* 0x0000000300037308 */ /* 0x000fe20000000800 */
[----:B------:R-:W-:Y:S01]  /*3d10*/  LOP3.LUT P1, RZ, R23, 0x4000000, RZ, 0xc0, !PT ;  /* 0x0400000017ff7812 */ /* 0x000fe2000782c0ff */
[--C-:B------:R-:W-:Y:S01]  /*3d20*/  FFMA.FTZ R7, R29, UR21, -R2.reuse ;  /* 0x000000151d077c23 */ /* 0x100fe20008010802 */
[----:B------:R-:W-:Y:S01]  /*3d30*/  FMNMX.FTZ R9, R26, R27, !PT ;  /* 0x0000001b1a097209 */ /* 0x000fe20007810000 */
[--C-:B------:R-:W-:Y:S01]  /*3d40*/  FFMA.FTZ R144, R32, UR21, -R2.reuse ;  /* 0x0000001520907c23 */ /* 0x100fe20008010802 */
[----:B------:R-:W-:Y:S01]  /*3d50*/  ISETP.GT.AND P1, PT, R5, 0x68, !P1 ;  /* 0x000000680500780c */ /* 0x000fe20004f24270 */
[--C-:B------:R-:W-:Y:S01]  /*3d60*/  FFMA.FTZ R33, R33, UR21, -R2.reuse ;  /* 0x0000001521217c23 */ /* 0x100fe20008010802 */
[----:B------:R-:W-:Y:S01]  /*3d70*/  FMNMX.FTZ R6, R30, R9, !PT ;  /* 0x000000091e067209 */ /* 0x000fe20007810000 */
[----:B------:R-:W0:Y:S01]  /*3d80*/  MUFU.EX2 R148, R148 ;  /* 0x0000009400947308 */ /* 0x000e220000000800 */
[----:B------:R-:W-:Y:S01]  /*3d90*/  ISETP.LT.OR P1, PT, R4, 0x69, P1 ;  /* 0x000000690400780c */ /* 0x000fe20000f21670 */
[--C-:B------:R-:W-:Y:S01]  /*3da0*/  FFMA.FTZ R37, R37, UR21, -R2.reuse ;  /* 0x0000001525257c23 */ /* 0x100fe20008010802 */
[----:B------:R-:W-:Y:S01]  /*3db0*/  FMNMX.FTZ R9, R31, R6, !PT ;  /* 0x000000061f097209 */ /* 0x000fe20007810000 */
[--C-:B------:R-:W-:Y:S01]  /*3dc0*/  FFMA.FTZ R41, R41, UR21, -R2.reuse ;  /* 0x0000001529297c23 */ /* 0x100fe20008010802 */
[----:B------:R-:W-:Y:S01]  /*3dd0*/  FSEL R78, R78, -INF , !P1 ;  /* 0xff8000004e4e7808 */ /* 0x000fe20004800000 */
[--C-:B------:R-:W-:Y:S01]  /*3de0*/  FFMA.FTZ R45, R45, UR21, -R2.reuse ;  /* 0x000000152d2d7c23 */ /* 0x100fe20008010802 */
[----:B------:R-:W-:Y:S01]  /*3df0*/  FMNMX.FTZ R6, R34, R9, !PT ;  /* 0x0000000922067209 */ /* 0x000fe20007810000 */
[----:B------:R-:W1:Y:S01]  /*3e00*/  MUFU.EX2 R150, R150 ;  /* 0x0000009600967308 */ /* 0x000e620000000800 */
[----:B------:R-:W-:Y:S01]  /*3e10*/  ISETP.LT.OR P6, PT, R4, 0x7a, P6 ;  /* 0x0000007a0400780c */ /* 0x000fe200037c1670 */
[--C-:B------:R-:W-:Y:S01]  /*3e20*/  FFMA.FTZ R49, R49, UR21, -R2.reuse ;  /* 0x0000001531317c23 */ /* 0x100fe20008010802 */
[----:B------:R-:W-:Y:S01]  /*3e30*/  FMNMX.FTZ R11, R35, R6, !PT ;  /* 0x00000006230b7209 */ /* 0x000fe20007810000 */
[--C-:B------:R-:W-:Y:S01]  /*3e40*/  FFMA.FTZ R53, R53, UR21, -R2.reuse ;  /* 0x0000001535357c23 */ /* 0x100fe20008010802 */
[----:B------:R-:W-:Y:S01]  /*3e50*/  FSEL R87, R87, -INF , !P6 ;  /* 0xff80000057577808 */ /* 0x000fe20007000000 */
[--C-:B------:R-:W-:Y:S01]  /*3e60*/  FFMA.FTZ R146, R36, UR21, -R2.reuse ;  /* 0x0000001524927c23 */ /* 0x100fe20008010802 */
[----:B------:R-:W-:Y:S01]  /*3e70*/  FMNMX.FTZ R6, R38, R11, !PT ;  /* 0x0000000b26067209 */ /* 0x000fe20007810000 */
[----:B------:R-:W2:Y:S01]  /*3e80*/  MUFU.EX2 R7, R7 ;  /* 0x0000000700077308 */ /* 0x000ea20000000800 */
[--C-:B------:R-:W-:Y:S01]  /*3e90*/  FFMA.FTZ R29, R57, UR21, -R2.reuse ;  /* 0x00000015391d7c23 */ /* 0x100fe20008010802 */
[--C-:B------:R-:W-:Y:S01]  /*3ea0*/  FFMA.FTZ R140, R40, UR21, -R2.reuse ;  /* 0x00000015288c7c23 */ /* 0x100fe20008010802 */
[----:B------:R-:W-:Y:S01]  /*3eb0*/  FMNMX.FTZ R11, R39, R6, !PT ;  /* 0x00000006270b7209 */ /* 0x000fe20007810000 */
[--C-:B------:R-:W-:Y:S01]  /*3ec0*/  FFMA.FTZ R142, R44, UR21, -R2.reuse ;  /* 0x000000152c8e7c23 */ /* 0x100fe20008010802 */
[--C-:B------:R-:W-:Y:S01]  /*3ed0*/  FFMA.FTZ R136, R48, UR21, -R2.reuse ;  /* 0x0000001530887c23 */ /* 0x100fe20008010802 */
[--C-:B------:R-:W-:Y:S01]  /*3ee0*/  FFMA.FTZ R138, R52, UR21, -R2.reuse ;  /* 0x00000015348a7c23 */ /* 0x100fe20008010802 */
[----:B------:R-:W-:Y:S01]  /*3ef0*/  FMNMX.FTZ R6, R42, R11, !PT ;  /* 0x0000000b2a067209 */ /* 0x000fe20007810000 */
[----:B------:R-:W3:Y:S01]  /*3f00*/  MUFU.EX2 R144, R144 ;  /* 0x0000009000907308 */ /* 0x000ee20000000800 */
[--C-:B------:R-:W-:Y:S01]  /*3f10*/  FFMA.FTZ R132, R56, UR21, -R2.reuse ;  /* 0x0000001538847c23 */ /* 0x100fe20008010802 */
[--C-:B------:R-:W-:Y:S01]  /*3f20*/  FFMA.FTZ R134, R60, UR21, -R2.reuse ;  /* 0x000000153c867c23 */ /* 0x100fe20008010802 */
[----:B------:R-:W-:Y:S01]  /*3f30*/  FMNMX.FTZ R13, R43, R6, !PT ;  /* 0x000000062b0d7209 */ /* 0x000fe20007810000 */
[--C-:B------:R-:W-:Y:S01]  /*3f40*/  FFMA.FTZ R128, R64, UR21, -R2.reuse ;  /* 0x0000001540807c23 */ /* 0x100fe20008010802 */
[--C-:B------:R-:W-:Y:S01]  /*3f50*/  FFMA.FTZ R130, R68, UR21, -R2.reuse ;  /* 0x0000001544827c23 */ /* 0x100fe20008010802 */
[--C-:B------:R-:W-:Y:S01]  /*3f60*/  FFMA.FTZ R124, R72, UR21, -R2.reuse ;  /* 0x00000015487c7c23 */ /* 0x100fe20008010802 */
[----:B------:R-:W-:Y:S01]  /*3f70*/  FMNMX.FTZ R6, R46, R13, !PT ;  /* 0x0000000d2e067209 */ /* 0x000fe20007810000 */
[----:B------:R4:W5:Y:S01]  /*3f80*/  MUFU.EX2 R9, R33 ;  /* 0x0000002100097308 */ /* 0x0009620000000800 */
[--C-:B------:R-:W-:Y:S01]  /*3f90*/  FFMA.FTZ R126, R76, UR21, -R2.reuse ;  /* 0x000000154c7e7c23 */ /* 0x100fe20008010802 */
[--C-:B------:R-:W-:Y:S01]  /*3fa0*/  FFMA.FTZ R120, R80, UR21, -R2.reuse ;  /* 0x0000001550787c23 */ /* 0x100fe20008010802 */
[----:B------:R-:W-:Y:S01]  /*3fb0*/  FMNMX.FTZ R13, R47, R6, !PT ;  /* 0x000000062f0d7209 */ /* 0x000fe20007810000 */
[--C-:B------:R-:W-:Y:S01]  /*3fc0*/  FFMA.FTZ R122, R84, UR21, -R2.reuse ;  /* 0x00000015547a7c23 */ /* 0x100fe20008010802 */
[----:B------:R-:W-:-:S02]  /*3fd0*/  FFMA.FTZ R57, R85, UR21, -R2 ;  /* 0x0000001555397c23 */ /* 0x000fc40008010802 */
[----:B------:R-:W-:Y:S01]  /*3fe0*/  FMNMX.FTZ R6, R50, R13, !PT ;  /* 0x0000000d32067209 */ /* 0x000fe20007810000 */
[----:B------:R0:W-:Y:S01]  /*3ff0*/  MUFU.EX2 R11, R37 ;  /* 0x00000025000b7308 */ /* 0x0001e20000000800 */
[----:B----4-:R-:W-:Y:S02]  /*4000*/  FFMA.FTZ R33, R61, UR21, -R2 ;  /* 0x000000153d217c23 */ /* 0x010fe40008010802 */
[----:B------:R-:W-:-:S04]  /*4010*/  FMNMX.FTZ R15, R51, R6, !PT ;  /* 0x00000006330f7209 */ /* 0x000fc80007810000 */
[----:B------:R-:W-:Y:S01]  /*4020*/  FMNMX.FTZ R6, R54, R15, !PT ;  /* 0x0000000f36067209 */ /* 0x000fe20007810000 */
[----:B------:R4:W-:Y:S01]  /*4030*/  MUFU.EX2 R13, R41 ;  /* 0x00000029000d7308 */ /* 0x0009e20000000800 */
[----:B0-----:R-:W-:Y:S02]  /*4040*/  FFMA.FTZ R37, R65, UR21, -R2 ;  /* 0x0000001541257c23 */ /* 0x001fe40008010802 */
[----:B------:R-:W-:-:S04]  /*4050*/  FMNMX.FTZ R15, R55, R6, !PT ;  /* 0x00000006370f7209 */ /* 0x000fc80007810000 */
[----:B------:R-:W-:Y:S01]  /*4060*/  FMNMX.FTZ R6, R58, R15, !PT ;  /* 0x0000000f3a067209 */ /* 0x000fe20007810000 */
[----:B------:R-:W0:Y:S01]  /*4070*/  MUFU.EX2 R146, R146 ;  /* 0x0000009200927308 */ /* 0x000e220000000800 */
[----:B----4-:R-:W-:Y:S02]  /*4080*/  FFMA.FTZ R41, R69, UR21, -R2 ;  /* 0x0000001545297c23 */ /* 0x010fe40008010802 */
[----:B------:R-:W-:-:S04]  /*4090*/  FMNMX.FTZ R21, R59, R6, !PT ;  /* 0x000000063b157209 */ /* 0x000fc80007810000 */
[----:B------:R-:W-:Y:S01]  /*40a0*/  FMNMX.FTZ R6, R62, R21, !PT ;  /* 0x000000153e067209 */ /* 0x000fe20007810000 */
[----:B------:R4:W-:Y:S03]  /*40b0*/  MUFU.EX2 R15, R45 ;  /* 0x0000002d000f7308 */ /* 0x0009e60000000800 */
        /* <DEDUP_REMOVED lines=9> */
[----:B------:R-:W-:Y:S01]  /*4150*/  MUFU.EX2 R142, R142 ;  /* 0x0000008e008e7308 */ /* 0x000fe20000000800 */
        /* <DEDUP_REMOVED lines=10> */
[----:B------:R-:W-:Y:S03]  /*4200*/  MUFU.EX2 R138, R138 ;  /* 0x0000008a008a7308 */ /* 0x000fe60000000800 */
[----:B------:R-:W-:-:S05]  /*4210*/  FMNMX.FTZ R4, R87, R4, !PT ;  /* 0x0000000457047209 */ /* 0x000fca0007810000 */
[----:B------:R-:W4:Y:S01]  /*4220*/  SHFL.BFLY PT, R5, R4, 0x2, 0x1f ;  /* 0x0c401f0004057f89 */ /* 0x000f2200000e0000 */
[----:B------:R-:W-:Y:S08]  /*4230*/  MUFU.EX2 R132, R132 ;  /* 0x0000008400847308 */ /* 0x000ff00000000800 */
[----:B------:R-:W-:Y:S08]  /*4240*/  MUFU.EX2 R29, R29 ;  /* 0x0000001d001d7308 */ /* 0x000ff00000000800 */
[----:B------:R-:W-:Y:S01]  /*4250*/  MUFU.EX2 R134, R134 ;  /* 0x0000008600867308 */ /* 0x000fe20000000800 */
[----:B----4-:R-:W-:-:S07]  /*4260*/  FMNMX.FTZ R6, R4, R5, !PT ;  /* 0x0000000504067209 */ /* 0x010fce0007810000 */
[----:B------:R-:W-:Y:S01]  /*4270*/  MUFU.EX2 R33, R33 ;  /* 0x0000002100217308 */ /* 0x000fe20000000800 */
[----:B------:R-:W4:Y:S07]  /*4280*/  SHFL.BFLY PT, R5, R6, 0x1, 0x1f ;  /* 0x0c201f0006057f89 */ /* 0x000f2e00000e0000 */
[----:B------:R-:W-:Y:S08]  /*4290*/  MUFU.EX2 R128, R128 ;  /* 0x0000008000807308 */ /* 0x000ff00000000800 */
[----:B------:R-:W-:Y:S08]  /*42a0*/  MUFU.EX2 R37, R37 ;  /* 0x0000002500257308 */ /* 0x000ff00000000800 */
[----:B------:R-:W-:Y:S01]  /*42b0*/  MUFU.EX2 R130, R130 ;  /* 0x0000008200827308 */ /* 0x000fe20000000800 */
[----:B----4-:R-:W-:-:S04]  /*42c0*/  FMNMX.FTZ R5, R6, R5, !PT ;  /* 0x0000000506057209 */ /* 0x010fc80007810000 */
[C---:B------:R-:W-:Y:S01]  /*42d0*/  FSETP.NEU.FTZ.AND P1, PT, R5.reuse, -INF , PT ;  /* 0xff8000000500780b */ /* 0x040fe20003f3d000 */
[----:B------:R-:W-:Y:S02]  /*42e0*/  FMUL.FTZ R20, R5, UR21 ;  /* 0x0000001505147c20 */ /* 0x000fe40008410000 */
[----:B------:R-:W-:Y:S03]  /*42f0*/  MUFU.EX2 R41, R41 ;  /* 0x0000002900297308 */ /* 0x000fe60000000800 */
[----:B------:R-:W-:Y:S02]  /*4300*/  FSEL R20, R20, RZ, P1 ;  /* 0x000000ff14147208 */ /* 0x000fe40000800000 */
[----:B------:R-:W-:-:S03]  /*4310*/  PLOP3.LUT P1, PT, PT, PT, UP0, 0x40, 0x0 ;  /* 0x000000000000781c */ /* 0x000fc60003f2e808 */
[----:B------:R-:W-:Y:S01]  /*4320*/  MUFU.EX2 R124, R124 ;  /* 0x0000007c007c7308 */ /* 0x000fe20000000800 */
[--C-:B------:R-:W-:Y:S01]  /*4330*/  FFMA.FTZ R2, R27, UR21, -R20.reuse ;  /* 0x000000151b027c23 */ /* 0x100fe20008010814 */
[----:B------:R-:W-:Y:S01]  /*4340*/  FADD.FTZ R27, R148, R3 ;  /* 0x00000003941b7221 */ /* 0x000fe20000010000 */
[--C-:B------:R-:W-:Y:S01]  /*4350*/  FFMA.FTZ R149, R26, UR21, -R20.reuse ;  /* 0x000000151a957c23 */ /* 0x100fe20008010814 */
[--C-:B------:R-:W-:Y:S01]  /*4360*/  FFMA.FTZ R151, R30, UR21, -R20.reuse ;  /* 0x000000151e977c23 */ /* 0x100fe20008010814 */
[--C-:B------:R-:W-:Y:S01]  /*4370*/  FFMA.FTZ R4, R31, UR21, -R20.reuse ;  /* 0x000000151f047c23 */ /* 0x100fe20008010814 */
[----:B-1----:R-:W-:Y:S01]  /*4380*/  FADD.FTZ R24, R150, R27 ;  /* 0x0000001b96187221 */ /* 0x002fe20000010000 */
[--C-:B------:R-:W-:Y:S01]  /*4390*/  FFMA.FTZ R145, R34, UR21, -R20.reuse ;  /* 0x0000001522917c23 */ /* 0x100fe20008010814 */
[----:B------:R-:W-:Y:S01]  /*43a0*/  MUFU.EX2 R2, R2 ;  /* 0x0000000200027308 */ /* 0x000fe20000000800 */
[----:B------:R-:W-:Y:S01]  /*43b0*/  FFMA.FTZ R6, R35, UR21, -R20 ;  /* 0x0000001523067c23 */ /* 0x000fe20008010814 */
[----:B--2---:R-:W-:Y:S01]  /*43c0*/  FADD.FTZ R27, R7, R24 ;  /* 0x00000018071b7221 */ /* 0x004fe20000010000 */
[--C-:B------:R-:W-:Y:S01]  /*43d0*/  FFMA.FTZ R147, R38, UR21, -R20.reuse ;  /* 0x0000001526937c23 */ /* 0x100fe20008010814 */
[--C-:B------:R-:W-:Y:S01]  /*43e0*/  FFMA.FTZ R8, R39, UR21, -R20.reuse ;  /* 0x0000001527087c23 */ /* 0x100fe20008010814 */
[--C-:B------:R-:W-:Y:S01]  /*43f0*/  FFMA.FTZ R141, R42, UR21, -R20.reuse ;  /* 0x000000152a8d7c23 */ /* 0x100fe20008010814 */
[----:B---3--:R-:W-:Y:S01]  /*4400*/  FADD.FTZ R26, R144, R27 ;  /* 0x0000001b901a7221 */ /* 0x008fe20000010000 */
[--C-:B------:R-:W-:Y:S01]  /*4410*/  FFMA.FTZ R10, R43, UR21, -R20.reuse ;  /* 0x000000152b0a7c23 */ /* 0x100fe20008010814 */
[----:B------:R-:W1:Y:S01]  /*4420*/  MUFU.EX2 R149, R149 ;  /* 0x0000009500957308 */ /* 0x000e620000000800 */
[----:B------:R-:W-:Y:S01]  /*4430*/  FFMA.FTZ R143, R46, UR21, -R20 ;  /* 0x000000152e8f7c23 */ /* 0x000fe20008010814 */
[----:B-----5:R-:W-:Y:S01]  /*4440*/  FADD.FTZ R27, R9, R26 ;  /* 0x0000001a091b7221 */ /* 0x020fe20000010000 */
[--C-:B------:R-:W-:Y:S01]  /*4450*/  FFMA.FTZ R12, R47, UR21, -R20.reuse ;  /* 0x000000152f0c7c23 */ /* 0x100fe20008010814 */
[--C-:B------:R-:W-:Y:S01]  /*4460*/  FFMA.FTZ R137, R50, UR21, -R20.reuse ;  /* 0x0000001532897c23 */ /* 0x100fe20008010814 */
[--C-:B------:R-:W-:Y:S01]  /*4470*/  FFMA.FTZ R14, R51, UR21, -R20.reuse ;  /* 0x00000015330e7c23 */ /* 0x100fe20008010814 */
[----:B0-----:R-:W-:Y:S01]  /*4480*/  FADD.FTZ R26, R146, R27 ;  /* 0x0000001b921a7221 */ /* 0x001fe20000010000 */
[--C-:B------:R-:W-:Y:S01]  /*4490*/  FFMA.FTZ R139, R54, UR21, -R20.reuse ;  /* 0x00000015368b7c23 */ /* 0x100fe20008010814 */
[----:B------:R-:W0:Y:S01]  /*44a0*/  MUFU.EX2 R151, R151 ;  /* 0x0000009700977308 */ /* 0x000e220000000800 */
[----:B------:R-:W-:Y:S01]  /*44b0*/  FFMA.FTZ R24, R55, UR21, -R20 ;  /* 0x0000001537187c23 */ /* 0x000fe20008010814 */
[----:B------:R-:W-:Y:S01]  /*44c0*/  FADD.FTZ R27, R11, R26 ;  /* 0x0000001a0b1b7221 */ /* 0x000fe20000010000 */
[--C-:B------:R-:W-:Y:S01]  /*44d0*/  FFMA.FTZ R133, R58, UR21, -R20.reuse ;  /* 0x000000153a857c23 */ /* 0x100fe20008010814 */
[--C-:B------:R-:W-:Y:S01]  /*44e0*/  FFMA.FTZ R26, R59, UR21, -R20.reuse ;  /* 0x000000153b1a7c23 */ /* 0x100fe20008010814 */
[----:B------:R-:W-:Y:S01]  /*44f0*/  F2FP.F16.F32.PACK_AB R148, R3, R148 ;  /* 0x000000940394723e */ /* 0x000fe200000000ff */
[----:B------:R-:W-:Y:S01]  /*4500*/  FADD.FTZ R28, R140, R27 ;  /* 0x0000001b8c1c7221 */ /* 0x000fe20000010000 */
[----:B------:R-:W-:Y:S01]  /*4510*/  FFMA.FTZ R135, R62, UR21, -R20 ;  /* 0x000000153e877c23 */ /* 0x000fe20008010814 */
[----:B------:R-:W2:Y:S01]  /*4520*/  MUFU.EX2 R4, R4 ;  /* 0x0000000400047308 */ /* 0x000ea20000000800 */
[----:B-1----:R-:W-:Y:S01]  /*4530*/  FADD.FTZ R30, R149, R2 ;  /* 0x00000002951e7221 */ /* 0x002fe20000010000 */
[----:B------:R-:W-:Y:S01]  /*4540*/  FADD.FTZ R27, R13, R28 ;  /* 0x0000001c0d1b7221 */ /* 0x000fe20000010000 */
[--C-:B------:R-:W-:Y:S01]  /*4550*/  FFMA.FTZ R129, R66, UR21, -R20.reuse ;  /* 0x0000001542817c23 */ /* 0x100fe20008010814 */
[----:B------:R-:W-:Y:S01]  /*4560*/  F2FP.F16.F32.PACK_AB R150, R7, R150 ;  /* 0x000000960796723e */ /* 0x000fe200000000ff */
[--C-:B------:R-:W-:Y:S01]  /*4570*/  FFMA.FTZ R131, R70, UR21, -R20.reuse ;  /* 0x0000001546837c23 */ /* 0x100fe20008010814 */
[----:B------:R-:W-:Y:S01]  /*4580*/  FADD.FTZ R28, R142, R27 ;  /* 0x0000001b8e1c7221 */ /* 0x000fe20000010000 */
[----:B------:R-:W-:Y:S01]  /*4590*/  FFMA.FTZ R74, R74, UR21, -R20 ;  /* 0x000000154a4a7c23 */ /* 0x000fe20008010814 */
[----:B------:R-:W1:Y:S01]  /*45a0*/  MUFU.EX2 R145, R145 ;  /* 0x0000009100917308 */ /* 0x000e620000000800 */
[----:B0-----:R-:W-:Y:S01]  /*45b0*/  FADD.FTZ R27, R151, R30 ;  /* 0x0000001e971b7221 */ /* 0x001fe20000010000 */
[----:B------:R-:W-:Y:S01]  /*45c0*/  FADD.FTZ R31, R15, R28 ;  /* 0x0000001c0f1f7221 */ /* 0x000fe20000010000 */
[--C-:B------:R-:W-:Y:S01]  /*45d0*/  FFMA.FTZ R28, R63, UR21, -R20.reuse ;  /* 0x000000153f1c7c23 */ /* 0x100fe20008010814 */
[--C-:B------:R-:W-:Y:S01]  /*45e0*/  FFMA.FTZ R75, R75, UR21, -R20.reuse ;  /* 0x000000154b4b7c23 */ /* 0x100fe20008010814 */
[--C-:B------:R-:W-:Y:S01]  /*45f0*/  FFMA.FTZ R78, R78, UR21, -R20.reuse ;  /* 0x000000154e4e7c23 */ /* 0x100fe20008010814 */
[----:B------:R-:W-:Y:S01]  /*4600*/  FADD.FTZ R32, R136, R31 ;  /* 0x0000001f88207221 */ /* 0x000fe20000010000 */
[----:B------:R-:W-:Y:S01]  /*4610*/  FFMA.FTZ R79, R79, UR21, -R20 ;  /* 0x000000154f4f7c23 */ /* 0x000fe20008010814 */
[----:B------:R-:W0:Y:S01]  /*4620*/  MUFU.EX2 R6, R6 ;  /* 0x0000000600067308 */ /* 0x000e220000000800 */
[----:B--2---:R-:W-:Y:S01]  /*4630*/  FADD.FTZ R30, R4, R27 ;  /* 0x0000001b041e7221 */ /* 0x004fe20000010000 */
        /* <DEDUP_REMOVED lines=10> */
[--C-:B------:R-:W-:Y:S01]  /*46e0*/  FFMA.FTZ R32, R71, UR21, -R20.reuse ;  /* 0x0000001547207c23 */ /* 0x100fe20008010814 */
[----:B------:R-:W-:Y:S01]  /*46f0*/  FFMA.FTZ R20, R87, UR21, -R20 ;  /* 0x0000001557147c23 */ /* 0x000fe20008010814 */
[----:B------:R-:W-:Y:S01]  /*4700*/  FADD.FTZ R36, R132, R31 ;  /* 0x0000001f84247221 */ /* 0x000fe20000010000 */
[----:B------:R-:W-:Y:S01]  /*4710*/  F2FP.F16.F32.PACK_AB R151, R4, R151 ;  /* 0x000000970497723e */ /* 0x000fe200000000ff */
[----:B------:R-:W1:Y:S01]  /*4720*/  MUFU.EX2 R8, R8 ;  /* 0x0000000800087308 */ /* 0x000e620000000800 */
[----:B0-----:R-:W-:Y:S01]  /*4730*/  FADD.FTZ R34, R6, R27 ;  /* 0x0000001b06227221 */ /* 0x001fe20000010000 */
[----:B------:R-:W-:Y:S01]  /*4740*/  FADD.FTZ R31, R29, R36 ;  /* 0x000000241d1f7221 */ /* 0x000fe20000010000 */
[----:B------:R-:W-:Y:S01]  /*4750*/  F2FP.F16.F32.PACK_AB R144, R9, R144 ;  /* 0x000000900990723e */ /* 0x000fe200000000ff */
[----:B------:R-:W-:Y:S01]  /*4760*/  VIADD R4, R88, 0xfffffffe ;  /* 0xfffffffe58047836 */ /* 0x000fe20000000000 */
[----:B------:R-:W-:Y:S01]  /*4770*/  F2FP.F16.F32.PACK_AB R146, R11, R146 ;  /* 0x000000920b92723e */ /* 0x000fe200000000ff */
[----:B------:R-:W-:Y:S01]  /*4780*/  FADD.FTZ R36, R134, R31 ;  /* 0x0000001f86247221 */ /* 0x000fe20000010000 */
[----:B------:R-:W-:Y:S01]  /*4790*/  F2FP.F16.F32.PACK_AB R140, R13, R140 ;  /* 0x0000008c0d8c723e */ /* 0x000fe200000000ff */
[----:B------:R-:W0:Y:S01]  /*47a0*/  MUFU.EX2 R141, R141 ;  /* 0x0000008d008d7308 */ /* 0x000e220000000800 */
[----:B--2---:R-:W-:Y:S01]  /*47b0*/  FADD.FTZ R27, R147, R34 ;  /* 0x00000022931b7221 */ /* 0x004fe20000010000 */
[----:B------:R-:W-:Y:S01]  /*47c0*/  FADD.FTZ R31, R33, R36 ;  /* 0x00000024211f7221 */ /* 0x000fe20000010000 */
[----:B------:R-:W-:-:S02]  /*47d0*/  F2FP.F16.F32.PACK_AB R142, R15, R142 ;  /* 0x0000008e0f8e723e */ /* 0x000fc400000000ff */
[----:B------:R-:W-:Y:S01]  /*47e0*/  F2FP.F16.F32.PACK_AB R136, R21, R136 ;  /* 0x000000881588723e */ /* 0x000fe200000000ff */
[----:B------:R-:W-:Y:S01]  /*47f0*/  FADD.FTZ R36, R128, R31 ;  /* 0x0000001f80247221 */ /* 0x000fe20000010000 */
[----:B------:R-:W-:Y:S01]  /*4800*/  F2FP.F16.F32.PACK_AB R138, R25, R138 ;  /* 0x0000008a198a723e */ /* 0x000fe200000000ff */
[----:B------:R-:W2:Y:S01]  /*4810*/  MUFU.EX2 R10, R10 ;  /* 0x0000000a000a7308 */ /* 0x000ea20000000800 */
[----:B-1----:R-:W-:Y:S01]  /*4820*/  FADD.FTZ R34, R8, R27 ;  /* 0x0000001b08227221 */ /* 0x002fe20000010000 */
[----:B------:R-:W-:Y:S02]  /*4830*/  F2FP.F16.F32.PACK_AB R132, R29, R132 ;  /* 0x000000841d84723e */ /* 0x000fe400000000ff */
[----:B------:R-:W-:Y:S02]  /*4840*/  F2FP.F16.F32.PACK_AB R134, R33, R134 ;  /* 0x000000862186723e */ /* 0x000fe400000000ff */
[----:B------:R-:W-:Y:S02]  /*4850*/  F2FP.F16.F32.PACK_AB R128, R37, R128 ;  /* 0x000000802580723e */ /* 0x000fe400000000ff */
[----:B------:R-:W1:Y:S01]  /*4860*/  MUFU.EX2 R143, R143 ;  /* 0x0000008f008f7308 */ /* 0x000e620000000800 */
[----:B0-----:R-:W-:Y:S01]  /*4870*/  FADD.FTZ R27, R141, R34 ;  /* 0x000000228d1b7221 */ /* 0x001fe20000010000 */
[----:B------:R-:W-:-:S02]  /*4880*/  F2FP.F16.F32.PACK_AB R145, R6, R145 ;  /* 0x000000910691723e */ /* 0x000fc400000000ff */
[----:B------:R-:W-:-:S04]  /*4890*/  F2FP.F16.F32.PACK_AB R147, R8, R147 ;  /* 0x000000930893723e */ /* 0x000fc800000000ff */
[----:B------:R-:W0:Y:S01]  /*48a0*/  MUFU.EX2 R12, R12 ;  /* 0x0000000c000c7308 */ /* 0x000e220000000800 */
[C---:B--2---:R-:W-:Y:S01]  /*48b0*/  FADD.FTZ R34, R10.reuse, R27 ;  /* 0x0000001b0a227221 */ /* 0x044fe20000010000 */
[----:B------:R-:W-:-:S06]  /*48c0*/  F2FP.F16.F32.PACK_AB R141, R10, R141 ;  /* 0x0000008d0a8d723e */ /* 0x000fcc00000000ff */
[----:B------:R-:W2:Y:S01]  /*48d0*/  MUFU.EX2 R137, R137 ;  /* 0x0000008900897308 */ /* 0x000ea20000000800 */
[----:B-1----:R-:W-:-:S07]  /*48e0*/  FADD.FTZ R27, R143, R34 ;  /* 0x000000228f1b7221 */ /* 0x002fce0000010000 */
[----:B------:R-:W1:Y:S01]  /*48f0*/  MUFU.EX2 R14, R14 ;  /* 0x0000000e000e7308 */ /* 0x000e620000000800 */
[C---:B0-----:R-:W-:Y:S01]  /*4900*/  FADD.FTZ R34, R12.reuse, R27 ;  /* 0x0000001b0c227221 */ /* 0x041fe20000010000 */
[----:B------:R-:W-:Y:S01]  /*4910*/  FADD.FTZ R27, R37, R36 ;  /* 0x00000024251b7221 */ /* 0x000fe20000010000 */
[----:B------:R-:W-:-:S03]  /*4920*/  F2FP.F16.F32.PACK_AB R143, R12, R143 ;  /* 0x0000008f0c8f723e */ /* 0x000fc600000000ff */
[----:B------:R-:W-:Y:S01]  /*4930*/  FADD.FTZ R36, R130, R27 ;  /* 0x0000001b82247221 */ /* 0x000fe20000010000 */
[----:B------:R-:W-:Y:S01]  /*4940*/  F2FP.F16.F32.PACK_AB R130, R41, R130 ;  /* 0x000000822982723e */ /* 0x000fe200000000ff */
[----:B------:R-:W0:Y:S01]  /*4950*/  MUFU.EX2 R139, R139 ;  /* 0x0000008b008b7308 */ /* 0x000e220000000800 */
[----:B--2---:R-:W-:Y:S01]  /*4960*/  FADD.FTZ R3, R137, R34 ;  /* 0x0000002289037221 */ /* 0x004fe20000010000 */
[----:B------:R-:W-:-:S04]  /*4970*/  FADD.FTZ R7, R41, R36 ;  /* 0x0000002429077221 */ /* 0x000fc80000010000 */
[----:B------:R-:W-:Y:S02]  /*4980*/  FADD.FTZ R36, R124, R7 ;  /* 0x000000077c247221 */ /* 0x000fe40000010000 */
[----:B------:R-:W2:Y:S01]  /*4990*/  MUFU.EX2 R24, R24 ;  /* 0x0000001800187308 */ /* 0x000ea20000000800 */
[C---:B-1----:R-:W-:Y:S01]  /*49a0*/  FADD.FTZ R34, R14.reuse, R3 ;  /* 0x000000030e227221 */ /* 0x042fe20000010000 */
[----:B------:R-:W-:-:S06]  /*49b0*/  F2FP.F16.F32.PACK_AB R137, R14, R137 ;  /* 0x000000890e89723e */ /* 0x000fcc00000000ff */
[----:B------:R-:W1:Y:S01]  /*49c0*/  MUFU.EX2 R133, R133 ;  /* 0x0000008500857308 */ /* 0x000e620000000800 */
[----:B0-----:R-:W-:-:S07]  /*49d0*/  FADD.FTZ R3, R139, R34 ;  /* 0x000000228b037221 */ /* 0x001fce0000010000 */
[----:B------:R-:W0:Y:S01]  /*49e0*/  MUFU.EX2 R45, R45 ;  /* 0x0000002d002d7308 */ /* 0x000e220000000800 */
[C---:B--2---:R-:W-:Y:S01]  /*49f0*/  FADD.FTZ R34, R24.reuse, R3 ;  /* 0x0000000318227221 */ /* 0x044fe20000010000 */
[----:B------:R-:W-:-:S06]  /*4a00*/  F2FP.F16.F32.PACK_AB R139, R24, R139 ;  /* 0x0000008b188b723e */ /* 0x000fcc00000000ff */
[----:B------:R-:W2:Y:S01]  /*4a10*/  MUFU.EX2 R26, R26 ;  /* 0x0000001a001a7308 */ /* 0x000ea20000000800 */
[----:B-1----:R-:W-:-:S07]  /*4a20*/  FADD.FTZ R3, R133, R34 ;  /* 0x0000002285037221 */ /* 0x002fce0000010000 */
[----:B------:R-:W1:Y:S01]  /*4a30*/  MUFU.EX2 R126, R126 ;  /* 0x0000007e007e7308 */ /* 0x000e620000000800 */
[C---:B0-----:R-:W-:Y:S01]  /*4a40*/  FADD.FTZ R7, R45.reuse, R36 ;  /* 0x000000242d077221 */ /* 0x041fe20000010000 */
[----:B------:R-:W-:-:S06]  /*4a50*/  F2FP.F16.F32.PACK_AB R124, R45, R124 ;  /* 0x0000007c2d7c723e */ /* 0x000fcc00000000ff */
[----:B------:R-:W0:Y:S01]  /*4a60*/  MUFU.EX2 R135, R135 ;  /* 0x0000008700877308 */ /* 0x000e220000000800 */
[C---:B--2---:R-:W-:Y:S01]  /*4a70*/  FADD.FTZ R34, R26.reuse, R3 ;  /* 0x000000031a227221 */ /* 0x044fe20000010000 */
[----:B------:R-:W-:-:S06]  /*4a80*/  F2FP.F16.F32.PACK_AB R133, R26, R133 ;  /* 0x000000851a85723e */ /* 0x000fcc00000000ff */
[----:B------:R-:W2:Y:S01]  /*4a90*/  MUFU.EX2 R49, R49 ;  /* 0x0000003100317308 */ /* 0x000ea20000000800 */
[----:B-1----:R-:W-:-:S07]  /*4aa0*/  FADD.FTZ R36, R126, R7 ;  /* 0x000000077e247221 */ /* 0x002fce0000010000 */
[----:B------:R-:W1:Y:S01]  /*4ab0*/  MUFU.EX2 R28, R28 ;  /* 0x0000001c001c7308 */ /* 0x000e620000000800 */
[----:B0-----:R-:W-:-:S07]  /*4ac0*/  FADD.FTZ R3, R135, R34 ;  /* 0x0000002287037221 */ /* 0x001fce0000010000 */
[----:B------:R-:W0:Y:S01]  /*4ad0*/  MUFU.EX2 R120, R120 ;  /* 0x0000007800787308 */ /* 0x000e220000000800 */
[C---:B--2---:R-:W-:Y:S01]  /*4ae0*/  FADD.FTZ R7, R49.reuse, R36 ;  /* 0x0000002431077221 */ /* 0x044fe20000010000 */
[----:B------:R-:W-:-:S06]  /*4af0*/  F2FP.F16.F32.PACK_AB R126, R49, R126 ;  /* 0x0000007e317e723e */ /* 0x000fcc00000000ff */
[----:B------:R-:W2:Y:S01]  /*4b00*/  MUFU.EX2 R129, R129 ;  /* 0x0000008100817308 */ /* 0x000ea20000000800 */
[C---:B-1----:R-:W-:Y:S01]  /*4b10*/  FADD.FTZ R34, R28.reuse, R3 ;  /* 0x000000031c227221 */ /* 0x042fe20000010000 */
[----:B------:R-:W-:-:S06]  /*4b20*/  F2FP.F16.F32.PACK_AB R135, R28, R135 ;  /* 0x000000871c87723e */ /* 0x000fcc00000000ff */
[----:B------:R-:W1:Y:S01]  /*4b30*/  MUFU.EX2 R53, R53 ;  /* 0x0000003500357308 */ /* 0x000e620000000800 */
[----:B0-----:R-:W-:-:S07]  /*4b40*/  FADD.FTZ R36, R120, R7 ;  /* 0x0000000778247221 */ /* 0x001fce0000010000 */
[----:B------:R-:W0:Y:S01]  /*4b50*/  MUFU.EX2 R30, R30 ;  /* 0x0000001e001e7308 */ /* 0x000e220000000800 */
[----:B--2---:R-:W-:-:S07]  /*4b60*/  FADD.FTZ R3, R129, R34 ;  /* 0x0000002281037221 */ /* 0x004fce0000010000 */
[----:B------:R-:W2:Y:S01]  /*4b70*/  MUFU.EX2 R122, R122 ;  /* 0x0000007a007a7308 */ /* 0x000ea20000000800 */
[C---:B-1----:R-:W-:Y:S01]  /*4b80*/  FADD.FTZ R7, R53.reuse, R36 ;  /* 0x0000002435077221 */ /* 0x042fe20000010000 */
[----:B------:R-:W-:-:S06]  /*4b90*/  F2FP.F16.F32.PACK_AB R120, R53, R120 ;  /* 0x000000783578723e */ /* 0x000fcc00000000ff */
[----:B------:R-:W1:Y:S01]  /*4ba0*/  MUFU.EX2 R131, R131 ;  /* 0x0000008300837308 */ /* 0x000e620000000800 */
[C---:B0-----:R-:W-:Y:S01]  /*4bb0*/  FADD.FTZ R34, R30.reuse, R3 ;  /* 0x000000031e227221 */ /* 0x041fe20000010000 */
[----:B------:R-:W-:-:S06]  /*4bc0*/  F2FP.F16.F32.PACK_AB R129, R30, R129 ;  /* 0x000000811e81723e */ /* 0x000fcc00000000ff */
[----:B------:R-:W0:Y:S01]  /*4bd0*/  MUFU.EX2 R32, R32 ;  /* 0x0000002000207308 */ /* 0x000e220000000800 */
[----:B--2---:R-:W-:-:S07]  /*4be0*/  FADD.FTZ R36, R122, R7 ;  /* 0x000000077a247221 */ /* 0x004fce0000010000 */
[----:B------:R-:W2:Y:S01]  /*4bf0*/  MUFU.EX2 R74, R74 ;  /* 0x0000004a004a7308 */ /* 0x000ea20000000800 */
[----:B-1----:R-:W-:-:S07]  /*4c00*/  FADD.FTZ R7, R131, R34 ;  /* 0x0000002283077221 */ /* 0x002fce0000010000 */
[----:B------:R-:W1:Y:S01]  /*4c10*/  MUFU.EX2 R75, R75 ;  /* 0x0000004b004b7308 */ /* 0x000e620000000800 */
[C---:B0-----:R-:W-:Y:S01]  /*4c20*/  FADD.FTZ R7, R32.reuse, R7 ;  /* 0x0000000720077221 */ /* 0x041fe20000010000 */
[----:B------:R-:W-:-:S06]  /*4c30*/  F2FP.F16.F32.PACK_AB R131, R32, R131 ;  /* 0x000000832083723e */ /* 0x000fcc00000000ff */
[----:B------:R-:W0:Y:S01]  /*4c40*/  MUFU.EX2 R78, R78 ;  /* 0x0000004e004e7308 */ /* 0x000e220000000800 */
[----:B--2---:R-:W-:-:S07]  /*4c50*/  FADD.FTZ R2, R74, R7 ;  /* 0x000000074a027221 */ /* 0x004fce0000010000 */
        /* <DEDUP_REMOVED lines=14> */
[----:B--2---:R-:W-:-:S04]  /*4d40*/  FADD.FTZ R2, R86, R7 ;  /* 0x0000000756027221 */ /* 0x004fc80000010000 */
[C---:B-1----:R-:W-:Y:S01]  /*4d50*/  FADD.FTZ R2, R123.reuse, R2 ;  /* 0x000000027b027221 */ /* 0x042fe20000010000 */
[----:B------:R-:W-:Y:S01]  /*4d60*/  F2FP.F16.F32.PACK_AB R123, R123, R86 ;  /* 0x000000567b7b723e */ /* 0x000fe200000000ff */
[C---:B0-----:R-:W-:Y:S01]  /*4d70*/  FADD.FTZ R3, R57.reuse, R36 ;  /* 0x0000002439037221 */ /* 0x041fe20000010000 */
[----:B------:R-:W-:Y:S01]  /*4d80*/  F2FP.F16.F32.PACK_AB R122, R57, R122 ;  /* 0x0000007a397a723e */ /* 0x000fe200000000ff */
        /* <DEDUP_REMOVED lines=12> */
.L_x_1252:
[----:B------:R-:W-:Y:S02]  /*4e50*/  ULDC UR18, c[0x0][0x9e4] ;  /* 0x0002790000127ab9 */ /* 0x000fe40000000800 */
[----:B------:R-:W-:-:S11]  /*4e60*/  UISETP.NE.AND UP0, UPT, UR18, 0x1, UPT ;  /* 0x000000011200788c */ /* 0x000fd6000bf05270 */
[----:B------:R-:W-:Y:S02]  /*4e70*/  @UP0 ULDC.64 UR6, c[0x0][0x9e8] ;  /* 0x00027a0000060ab9 */ /* 0x000fe40000000a00 */
[----:B------:R-:W-:-:S04]  /*4e80*/  UIMAD.WIDE.U32 UR10, UR15, UR6, URZ ;  /* 0x000000060f0a72a5 */ /* 0x000fc8000f8e003f */
[----:B------:R-:W-:-:S12]  /*4e90*/  @UP0 USHF.R.U32.HI UR15, URZ, UR7, UR11 ;  /* 0x000000073f0f0299 */ /* 0x000fd8000801160b */
.L_x_1253:
[----:B------:R-:W-:-:S04]  /*4ea0*/  UIMAD UR15, UR15, UR18, UR18 ;  /* 0x000000120f0f72a4 */ /* 0x000fc8000f8e0212 */
[----:B------:R-:W-:-:S04]  /*4eb0*/  UISETP.LT.AND UP0, UPT, UR14, UR15, UPT ;  /* 0x0000000f0e00728c */ /* 0x000fc8000bf01270 */
[----:B------:R-:W-:-:S12]  /*4ec0*/  USEL UR14, UR14, UR15, UP0 ;  /* 0x0000000f0e0e7287 */ /* 0x000fd80008000000 */
.L_x_1251:
[----:B------:R-:W-:Y:S01]  /*4ed0*/  USHF.R.S32.HI UR6, URZ, 0x1f, UR14 ;  /* 0x0000001f3f067899 */ /* 0x000fe2000801140e */
[----:B------:R-:W-:Y:S02]  /*4ee0*/  CS2R R118, SRZ ;  /* 0x0000000000767805 */ /* 0x000fe4000001ff00 */
[----:B------:R-:W-:Y:S02]  /*4ef0*/  CS2R R116, SRZ ;  /* 0x0000000000747805 */ /* 0x000fe4000001ff00 */
[----:B------:R-:W-:Y:S01]  /*4f00*/  CS2R R114, SRZ ;  /* 0x0000000000727805 */ /* 0x000fe2000001ff00 */
[----:B------:R-:W-:Y:S01]  /*4f10*/  ULEA.HI UR6, UR6, UR14, URZ, 0x7 ;  /* 0x0000000e06067291 */ /* 0x000fe2000f8f383f */
[----:B------:R-:W-:Y:S02]  /*4f20*/  CS2R R112, SRZ ;  /* 0x0000000000707805 */ /* 0x000fe4000001ff00 */
[----:B------:R-:W-:Y:S02]  /*4f30*/  CS2R R110, SRZ ;  /* 0x00000000006e7805 */ /* 0x000fe4000001ff00 */
[----:B------:R-:W-:Y:S01]  /*4f40*/  CS2R R108, SRZ ;  /* 0x00000000006c7805 */ /* 0x000fe2000001ff00 */
        /* <DEDUP_REMOVED lines=10> */
[----:B------:R-:W-:Y:S02]  /*4ff0*/  CS2R R92, SRZ ;  /* 0x00000000005c7805 */ /* 0x000fe4000001ff00 */
[----:B------:R-:W-:Y:S02]  /*5000*/  CS2R R90, SRZ ;  /* 0x00000000005a7805 */ /* 0x000fe4000001ff00 */
[----:B------:R-:W-:Y:S02]  /*5010*/  CS2R R88, SRZ ;  /* 0x0000000000587805 */ /* 0x000fe4000001ff00 */
[----:B------:R-:W-:-:S13]  /*5020*/  ISETP.GE.AND P1, PT, R4, UR25, PT ;  /* 0x0000001904007c0c */ /* 0x000fda000bf26270 */
[----:B------:R-:W-:Y:S05]  /*5030*/  @!P1 BRA `(.L_x_1254) ;  /* 0x0000002c00a09947 */ /* 0x000fea0003800000 */
[----:B------:R-:W-:Y:S01]  /*5040*/  IMAD.MOV.U32 R7, RZ, RZ, R5 ;  /* 0x000000ffff077224 */ /* 0x000fe200078e0005 */
[----:B------:R-:W-:Y:S01]  /*5050*/  UMOV UR27, UR49 ;  /* 0x00000031001b7c82 */ /* 0x000fe20008000000 */
[----:B------:R-:W-:Y:S01]  /*5060*/  IMAD.MOV.U32 R6, RZ, RZ, R0 ;  /* 0x000000ffff067224 */ /* 0x000fe200078e0000 */
[----:B------:R-:W-:Y:S01]  /*5070*/  UMOV UR26, UR48 ;  /* 0x00000030001a7c82 */ /* 0x000fe20008000000 */
[----:B------:R-:W-:Y:S01]  /*5080*/  IMAD.MOV.U32 R119, RZ, RZ, RZ ;  /* 0x000000ffff777224 */ /* 0x000fe200078e00ff */
[----:B------:R-:W-:Y:S01]  /*5090*/  ULDC UR22, c[0x0][0x9e4] ;  /* 0x0002790000167ab9 */ /* 0x000fe20000000800 */
[----:B------:R-:W-:Y:S01]  /*50a0*/  ULDC UR23, c[0x0][0x9dc] ;  /* 0x0002770000177ab9 */ /* 0x000fe20000000800 */
[----:B------:R-:W-:Y:S01]  /*50b0*/  ULDC UR21, c[0x0][0x988] ;  /* 0x0002620000157ab9 */ /* 0x000fe20000000800 */
[----:B------:R-:W-:-:S05]  /*50c0*/  ULDC UR24, c[0x0][0x9e0] ;  /* 0x0002780000187ab9 */ /* 0x000fca0000000800 */
.L_x_1273:
[----:B------:R-:W-:Y:S01]  /*50d0*/  ISETP.NE.AND P2, PT, RZ, UR44, PT ;  /* 0x0000002cff007c0c */ /* 0x000fe2000bf45270 */
[----:B------:R-:W-:-:S04]  /*50e0*/  UISETP.NE.AND UP0, UPT, UR26, 0x1, UPT ;  /* 0x000000011a00788c */ /* 0x000fc8000bf05270 */
[----:B------:R-:W-:-:S04]  /*50f0*/  USEL UR49, URZ, 0x1, UP0 ;  /* 0x000000013f317887 */ /* 0x000fc80008000000 */
[----:B------:R-:W-:-:S04]  /*5100*/  ULOP3.LUT UR49, UR27, UR49, URZ, 0x3c, !UPT ;  /* 0x000000311b317292 */ /* 0x000fc8000f8e3c3f */
[----:B------:R-:W-:Y:S08]  /*5110*/  @P2 BRA `(.L_x_1255) ;  /* 0x0000000000382947 */ /* 0x000ff00003800000 */
[----:B------:R-:W-:Y:S05]  /*5120*/  @!P0 BRA `(.L_x_1256) ;  /* 0x0000000000048947 */ /* 0x000fea0003800000 */
[----:B------:R-:W-:Y:S01]  /*5130*/  BPT.TRAP 0x1 ;  /* 0x000000040000795c */ /* 0x000fe20000300000 */
.L_x_1256:
        /* <DEDUP_REMOVED lines=9> */
.L_x_1257:
[----:B-1----:R-:W-:Y:S05]  /*51d0*/  @P1 BRA `(.L_x_1255) ;  /* 0x0000000000081947 */ /* 0x002fea0003800000 */
[----:B------:R-:W1:Y:S02]  /*51e0*/  SYNCS.PHASECHK.TRANS64.TRYWAIT P1, [UR6+0x16830], R0 ;  /* 0x01683000ff0075a7 */ /* 0x000e640008020146 */
[----:B-1----:R-:W-:Y:S05]  /*51f0*/  @!P1 BRA `(.L_x_1258) ;  /* 0x0000011000289947 */ /* 0x002fea0003800000 */
.L_x_1255:
[----:B-1----:R-:W1:Y:S01]  /*5200*/  S2R R5, SR_TID.X ;  /* 0x0000000000057919 */ /* 0x002e620000002100 */
[----:B------:R-:W-:Y:S01]  /*5210*/  UIADD3 UR48, UR26, 0x1, URZ ;  /* 0x000000011a307890 */ /* 0x000fe2000fffe03f */
[----:B------:R-:W-:Y:S01]  /*5220*/  UMOV UR19, 0x40000040 ;  /* 0x4000004000137882 */ /* 0x000fe20000000000 */
[----:B------:R-:W-:Y:S02]  /*5230*/  UMOV UR7, 0x40000040 ;  /* 0x4000004000077882 */ /* 0x000fe40000000000 */
[----:B------:R-:W-:Y:S01]  /*5240*/  UISETP.NE.AND UP0, UPT, UR48, 0x2, UPT ;  /* 0x000000023000788c */ /* 0x000fe2000bf05270 */
[----:B------:R-:W-:Y:S01]  /*5250*/  UMOV UR11, 0x40000040 ;  /* 0x40000040000b7882 */ /* 0x000fe20000000000 */
[----:B------:R-:W-:Y:S02]  /*5260*/  UMOV UR15, 0x40000040 ;  /* 0x40000040000f7882 */ /* 0x000fe40000000000 */
[----:B------:R-:W-:-:S04]  /*5270*/  USEL UR48, UR48, URZ, UP0 ;  /* 0x0000003f30307287 */ /* 0x000fc80008000000 */
        /* <DEDUP_REMOVED lines=22> */
.L_x_1260:
[----:B------:R-:W-:Y:S01]  /*53e0*/  ULEA UR6, UR26, UR45, 0x3 ;  /* 0x0000002d1a067291 */ /* 0x000fe2000f8e183f */
[----:B------:R-:W-:-:S05]  /*53f0*/  IMAD.U32 R0, RZ, RZ, UR27 ;  /* 0x0000001bff007e24 */ /* 0x000fca000f8e00ff */
[----:B------:R-:W-:-:S04]  /*5400*/  SHF.L.U32 R0, R0, 0x1f, RZ ;  /* 0x0000001f00007819 */ /* 0x000fc800000006ff */
[----:B------:R0:W1:Y:S01]  /*5410*/  SYNCS.PHASECHK.TRANS64.TRYWAIT P1, [UR6+0x16850], R0 ;  /* 0x01685000ff0075a7 */ /* 0x0000620008020146 */
[----:B------:R-:W-:Y:S05]  /*5420*/  @!P0 BRA `(.L_x_1261) ;  /* 0x0000000000048947 */ /* 0x000fea0003800000 */
[----:B------:R-:W-:Y:S01]  /*5430*/  BPT.TRAP 0x1 ;  /* 0x000000040000795c */ /* 0x000fe20000300000 */
.L_x_1261:
[----:B-1----:R-:W-:Y:S05]  /*5440*/  @P1 BRA `(.L_x_1259) ;  /* 0x0000000000081947 */ /* 0x002fea0003800000 */
[----:B------:R-:W1:Y:S02]  /*5450*/  SYNCS.PHASECHK.TRANS64.TRYWAIT P1, [UR6+0x16850], R0 ;  /* 0x01685000ff0075a7 */ /* 0x000e640008020146 */
[----:B-1----:R-:W-:Y:S05]  /*5460*/  @!P1 BRA `(.L_x_1262) ;  /* 0x0000010c00a49947 */ /* 0x002fea0003800000 */
.L_x_1259:
[----:B------:R-:W-:Y:S01]  /*5470*/  UIADD3 UR6, UR45, 0x400, URZ ;  /* 0x000004002d067890 */ /* 0x000fe2000fffe03f */
[----:B------:R-:W-:Y:S01]  /*5480*/  WARPGROUP.ARRIVE ;  /* 0x00000000000079c5 */ /* 0x000fe20000000000 */
[----:B------:R-:W-:-:S05]  /*5490*/  UMOV UR7, 0x40000040 ;  /* 0x4000004000077882 */ /* 0x000fca0000000000 */
[----:B------:R-:W1:Y:S01]  /*54a0*/  S2R R8, SR_TID.X ;  /* 0x0000000000087919 */ /* 0x000e620000002100 */
[----:B------:R-:W-:-:S04]  /*54b0*/  USHF.R.U32.HI UR6, URZ, 0x4, UR6 ;  /* 0x000000043f067899 */ /* 0x000fc80008011606 */
[----:B------:R-:W-:-:S04]  /*54c0*/  ULOP3.LUT UR6, UR6, 0x3fff, URZ, 0xc0, !UPT ;  /* 0x00003fff06067892 */ /* 0x000fc8000f8ec03f */
[----:B------:R-:W-:-:S07]  /*54d0*/  ULEA UR10, UR26, UR6, 0xa ;  /* 0x000000061a0a7291 */ /* 0x000fce000f8e503f */
[----:B------:R-:W-:Y:S02]  /*54e0*/  UMOV UR6, UR10 ;  /* 0x0000000a00067c82 */ /* 0x000fe40008000000 */
[----:B------:R-:W-:Y:S01]  /*54f0*/  HGMMA.64x64x16.F32 R88, R148, gdesc[UR4].tnspB, R88, gsb0 ;  /* 0x40e0000494587df0 */ /* 0x000fe20008000858 */
[----:B------:R-:W-:Y:S01]  /*5500*/  UIADD3 UR6, UR10, 0x80, URZ ;  /* 0x000000800a067890 */ /* 0x000fe2000fffe03f */
[----:B------:R-:W-:Y:S01]  /*5510*/  UMOV UR7, 0x40000040 ;  /* 0x4000004000077882 */ /* 0x000fe20000000000 */
[----:B-1----:R-:W-:Y:S02]  /*5520*/  SHF.R.U32.HI R5, RZ, 0x7, R8 ;  /* 0x00000007ff057819 */ /* 0x002fe40000011608 */
[----:B------:R-:W-:-:S03]  /*5530*/  ISETP.GE.U32.AND P1, PT, R8, 0x180, PT ;  /* 0x000001800800780c */ /* 0x000fc60003f26070 */
[----:B0-----:R-:W-:-:S05]  /*5540*/  VIADD R0, R5, 0x9 ;  /* 0x0000000905007836 */ /* 0x001fca0000000000 */
[----:B------:R-:W-:Y:S01]  /*5550*/  SEL R0, R0, 0x9, !P1 ;  /* 0x0000000900007807 */ /* 0x000fe20004800000 */
        /* <DEDUP_REMOVED lines=37> */
.L_x_1263:
[----:B------:R-:W-:Y:S01]  /*57b0*/  UISETP.NE.AND UP1, UPT, UR53, URZ, UPT ;  /* 0x0000003f3500728c */ /* 0x000fe2000bf25270 */
[----:B------:R-:W-:Y:S01]  /*57c0*/  VIADD R13, R17, UR39 ;  /* 0x00000027110d7c36 */ /* 0x000fe20008000000 */
[----:B------:R-:W-:Y:S01]  /*57d0*/  ULEA UR6, UR48, UR45, 0x3 ;  /* 0x0000002d30067291 */ /* 0x000fe2000f8e183f */
[----:B------:R-:W-:Y:S01]  /*57e0*/  IMAD.U32 R8, RZ, RZ, UR47 ;  /* 0x0000002fff087e24 */ /* 0x000fe2000f8e00ff */
[----:B------:R-:W-:Y:S02]  /*57f0*/  UISETP.NE.AND UP0, UPT, UR52, URZ, UPT ;  /* 0x0000003f3400728c */ /* 0x000fe4000bf05270 */
[----:B------:R-:W-:Y:S01]  /*5800*/  PLOP3.LUT P1, PT, PT, PT, UP1, 0x80, 0x0 ;  /* 0x000000000000781c */ /* 0x000fe20003f2f018 */
[----:B------:R-:W-:Y:S01]  /*5810*/  UIADD3 UR6, UR6, 0x16840, URZ ;  /* 0x0001684006067890 */ /* 0x000fe2000fffe03f */
[----:B------:R-:W-:-:S03]  /*5820*/  PLOP3.LUT P2, PT, PT, PT, UP1, 0x80, 0x0 ;  /* 0x000000000000781c */ /* 0x000fc60003f4f018 */
[----:B------:R-:W-:Y:S01]  /*5830*/  @UP1 ULDC UR7, c[0x0][0x44c] ;  /* 0x0001130000071ab9 */ /* 0x000fe20000000800 */
[----:B------:R-:W-:-:S07]  /*5840*/  UPRMT UR6, UR43, 0x654, UR6 ;  /* 0x000006542b067896 */ /* 0x000fce0008000006 */
[----:B0-----:R-:W-:Y:S01]  /*5850*/  @P1 IMAD.HI.U32 R0, R13, UR7, RZ ;  /* 0x000000070d001c27 */ /* 0x001fe2000f8e00ff */
[----:B------:R-:W-:Y:S01]  /*5860*/  @UP1 ULDC UR7, c[0x0][0x450] ;  /* 0x0001140000071ab9 */ /* 0x000fe20000000800 */
[----:B------:R-:W-:Y:S01]  /*5870*/  PLOP3.LUT P1, PT, PT, PT, UP0, 0x40, 0x0 ;  /* 0x000000000000781c */ /* 0x000fe20003f2e808 */
[----:B------:R-:W-:Y:S01]  /*5880*/  SYNCS.ARRIVE.TRANS64.RED.A1T0 RZ, [UR6], RZ ;  /* 0x000000ffffff79a7 */ /* 0x000fe20008100406 */
[----:B------:R-:W-:Y:S01]  /*5890*/  ULOP3.LUT UR6, URZ, UR23, URZ, 0x33, !UPT ;  /* 0x000000173f067292 */ /* 0x000fe2000f8e333f */
[----:B------:R-:W-:Y:S01]  /*58a0*/  @P2 SHF.R.U32.HI R13, RZ, UR7, R0 ;  /* 0x00000007ff0d2c19 */ /* 0x000fe20008011600 */
[----:B------:R-:W-:-:S04]  /*58b0*/  IMAD.SHL.U32 R0, R4, 0x80, RZ ;  /* 0x0000008004007824 */ /* 0x000fc800078e00ff */
[----:B------:R-:W0:Y:S01]  /*58c0*/  SHFL.IDX PT, R15, R13, RZ, 0x1c1f ;  /* 0x001c1fff0d0f7589 */ /* 0x000e2200000e0000 */
[----:B------:R-:W-:-:S04]  /*58d0*/  IADD3 R5, -R16, 0x1, -R0 ;  /* 0x0000000110057810 */ /* 0x000fc80007ffe900 */
[----:B------:R-:W-:-:S05]  /*58e0*/  IADD3 R5, -R8, UR40, R5 ;  /* 0x0000002808057c10 */ /* 0x000fca000fffe105 */
[C---:B------:R-:W-:Y:S02]  /*58f0*/  VIADD R12, R5.reuse, UR24 ;  /* 0x00000018050c7c36 */ /* 0x040fe40008000000 */
[----:B------:R-:W-:Y:S02]  /*5900*/  VIADD R11, R5, UR6 ;  /* 0x00000006050b7c36 */ /* 0x000fe40008000000 */
[--C-:B0-----:R-:W-:Y:S02]  /*5910*/  IMAD.IADD R10, R12, 0x1, R15.reuse ;  /* 0x000000010c0a7824 */ /* 0x101fe400078e020f */
[----:B------:R-:W-:Y:S01]  /*5920*/  IMAD.IADD R5, R11, 0x1, R15 ;  /* 0x000000010b057824 */ /* 0x000fe200078e020f */
[----:B------:R-:W-:Y:S06]  /*5930*/  @P1 BRA `(.L_x_1264) ;  /* 0x00000000005c1947 */ /* 0x000fec0003800000 */
[----:B------:R-:W-:Y:S01]  /*5940*/  IMAD.U32 R8, RZ, RZ, UR47 ;  /* 0x0000002fff087e24 */ /* 0x000fe2000f8e00ff */
[----:B------:R-:W-:Y:S04]  /*5950*/  BSSY B0, `(.L_x_1265) ;  /* 0x0000011000007945 */ /* 0x000fe80003800000 */
[----:B------:R-:W-:-:S04]  /*5960*/  IADD3 R15, -R8, UR40, R15 ;  /* 0x00000028080f7c10 */ /* 0x000fc8000fffe10f */
        /* <DEDUP_REMOVED lines=10> */
.L_x_1266:
[----:B------:R-:W-:-:S05]  /*5a10*/  IMAD.U32 R14, RZ, RZ, UR22 ;  /* 0x00000016ff0e7e24 */ /* 0x000fca000f8e00ff */
[----:B------:R-:W-:-:S13]  /*5a20*/  ISETP.NE.AND P1, PT, R14, 0x1, PT ;  /* 0x000000010e00780c */ /* 0x000fda0003f25270 */
[----:B------:R-:W0:Y:S02]  /*5a30*/  @P1 LDC.64 R8, c[0x0][0x9e8] ;  /* 0x00027a00ff081b82 */ /* 0x000e240000000a00 */
[----:B0-----:R-:W-:-:S05]  /*5a40*/  @P1 IMAD.HI.U32 R8, R15, R8, RZ ;  /* 0x000000080f081227 */ /* 0x001fca00078e00ff */
[----:B------:R-:W-:-:S07]  /*5a50*/  @P1 SHF.R.U32.HI R15, RZ, R9, R8 ;  /* 0x00000009ff0f1219 */ /* 0x000fce0000011608 */
.L_x_1267:
[----:B------:R-:W-:Y:S05]  /*5a60*/  BSYNC B0 ;  /* 0x0000000000007941 */ /* 0x000fea0003800000 */
.L_x_1265:
[----:B------:R-:W-:-:S04]  /*5a70*/  IMAD R15, R15, R14, -R0 ;  /* 0x0000000e0f0f7224 */ /* 0x000fc800078e0a00 */
[----:B------:R-:W-:-:S05]  /*5a80*/  IMAD.IADD R15, R15, 0x1, -R16 ;  /* 0x000000010f0f7824 */ /* 0x000fca00078e0a10 */
[----:B------:R-:W-:Y:S02]  /*5a90*/  VIADDMNMX R10, R15, R14, R10, PT ;  /* 0x0000000e0f0a7246 */ /* 0x000fe4000380010a */
[----:B------:R-:W-:-:S07]  /*5aa0*/  VIMNMX R5, R5, R15, !PT ;  /* 0x0000000f05057248 */ /* 0x000fce0007fe0100 */
.L_x_1264:
[----:B------:R-:W-:Y:S01]  /*5ab0*/  ISETP.GT.AND P1, PT, R4, -0x1, PT ;  /* 0xffffffff0400780c */ /* 0x000fe20003f24270 */
[----:B------:R-:W0:Y:S01]  /*5ac0*/  SHFL.IDX PT, R8, R13, 0x1, 0x1c1f ;  /* 0x003c1f000d087f89 */ /* 0x000e2200000e0000 */
[----:B------:R-:W-:Y:S02]  /*5ad0*/  UISETP.NE.AND UP0, UPT, UR52, URZ, UPT ;  /* 0x0000003f3400728c */ /* 0x000fe4000bf05270 */
[C---:B------:R-:W-:Y:S02]  /*5ae0*/  ISETP.GT.AND P3, PT, R5.reuse, 0x8, P1 ;  /* 0x000000080500780c */ /* 0x040fe40000f64270 */
[C---:B------:R-:W-:Y:S02]  /*5af0*/  ISETP.GT.AND P6, PT, R5.reuse, RZ, P1 ;  /* 0x000000ff0500720c */ /* 0x040fe40000fc4270 */
[----:B------:R-:W-:Y:S02]  /*5b00*/  ISETP.LT.OR P3, PT, R10, 0x9, P3 ;  /* 0x000000090a00780c */ /* 0x000fe40001f61670 */
[----:B------:R-:W-:-:S02]  /*5b10*/  ISETP.GT.AND P2, PT, R5, 0x1, P1 ;  /* 0x000000010500780c */ /* 0x000fc40000f44270 */
[----:B------:R-:W-:Y:S02]  /*5b20*/  FSEL R28, R28, -INF , !P3 ;  /* 0xff8000001c1c7808 */ /* 0x000fe40005800000 */
[----:B------:R-:W-:Y:S02]  /*5b30*/  ISETP.GT.AND P3, PT, R5, 0x19, P1 ;  /* 0x000000190500780c */ /* 0x000fe40000f64270 */
[C---:B------:R-:W-:Y:S02]  /*5b40*/  ISETP.LT.OR P6, PT, R10.reuse, 0x1, P6 ;  /* 0x000000010a00780c */ /* 0x040fe400037c1670 */
[C---:B------:R-:W-:Y:S02]  /*5b50*/  ISETP.LT.OR P2, PT, R10.reuse, 0x2, P2 ;  /* 0x000000020a00780c */ /* 0x040fe40001741670 */
[----:B------:R-:W-:Y:S02]  /*5b60*/  ISETP.LT.OR P3, PT, R10, 0x1a, P3 ;  /* 0x0000001a0a00780c */ /* 0x000fe40001f61670 */
[----:B------:R-:W-:-:S02]  /*5b70*/  FSEL R24, R24, -INF , !P6 ;  /* 0xff80000018187808 */ /* 0x000fc40007000000 */
[----:B------:R-:W-:Y:S01]  /*5b80*/  FSEL R25, R25, -INF , !P2 ;  /* 0xff80000019197808 */ /* 0x000fe20005000000 */
[--C-:B0-----:R-:W-:Y:S01]  /*5b90*/  IMAD.IADD R12, R12, 0x1, R8.reuse ;  /* 0x000000010c0c7824 */ /* 0x101fe200078e0208 */
[----:B------:R-:W-:Y:S01]  /*5ba0*/  ISETP.GT.AND P5, PT, R5, 0x9, P1 ;  /* 0x000000090500780c */ /* 0x000fe20000fa4270 */
        /* <DEDUP_REMOVED lines=18> */
[C---:B------:R-:W-:Y:S02]  /*5cd0*/  ISETP.GT.AND P2, PT, R5.reuse, 0x29, P1 ;  /* 0x000000290500780c */ /* 0x040fe40000f44270 */
        /* <DEDUP_REMOVED lines=81> */
.L_x_1270:
[----:B------:R-:W-:-:S05]  /*61f0*/  IMAD.U32 R10, RZ, RZ, UR22 ;  /* 0x00000016ff0a7e24 */ /* 0x000fca000f8e00ff */
[----:B------:R-:W-:-:S13]  /*6200*/  ISETP.NE.AND P2, PT, R10, 0x1, PT ;  /* 0x000000010a00780c */ /* 0x000fda0003f45270 */
[----:B------:R-:W0:Y:S02]  /*6210*/  @P2 LDC.64 R8, c[0x0][0x9e8] ;  /* 0x00027a00ff082b82 */ /* 0x000e240000000a00 */
[----:B0-----:R-:W-:-:S05]  /*6220*/  @P2 IMAD.HI.U32 R8, R5, R8, RZ ;  /* 0x0000000805082227 */ /* 0x001fca00078e00ff */
[----:B------:R-:W-:-:S07]  /*6230*/  @P2 SHF.R.U32.HI R5, RZ, R9, R8 ;  /* 0x00000009ff052219 */ /* 0x000fce0000011608 */
.L_x_1271:
[----:B------:R-:W-:Y:S05]  /*6240*/  BSYNC B0 ;  /* 0x0000000000007941 */ /* 0x000fea0003800000 */
.L_x_1269:
[----:B------:R-:W-:-:S04]  /*6250*/  IMAD R5, R5, R10, -R0 ;  /* 0x0000000a05057224 */ /* 0x000fc800078e0a00 */
[----:B------:R-:W-:-:S05]  /*6260*/  IMAD.IADD R5, R5, 0x1, -R16 ;  /* 0x0000000105057824 */ /* 0x000fca00078e0a10 */
[----:B------:R-:W-:Y:S02]  /*6270*/  VIADDMNMX R12, R5, R10, R12, PT ;  /* 0x0000000a050c7246 */ /* 0x000fe4000380010c */
[----:B------:R-:W-:-:S07]  /*6280*/  VIMNMX R11, R11, R5, !PT ;  /* 0x000000050b0b7248 */ /* 0x000fce0007fe0100 */
.L_x_1268:
        /* <DEDUP_REMOVED lines=13> */
[----:B------:R-:W-:Y:S02]  /*6360*/  ISETP.GT.AND P5, PT, R11, RZ, P1 ;  /* 0x000000ff0b00720c */ /* 0x000fe40000fa4270 */
[----:B------:R-:W-:Y:S02]  /*6370*/  FMNMX.FTZ R5, R37, R0, !PT ;  /* 0x0000000025057209 */ /* 0x000fe40007810000 */
[----:B------:R-:W-:Y:S02]  /*6380*/  ISETP.GT.AND P2, PT, R11, 0x1, P1 ;  /* 0x000000010b00780c */ /* 0x000fe40000f44270 */
[----:B------:R-:W-:Y:S02]  /*6390*/  FMNMX.FTZ R0, R40, R5, !PT ;  /* 0x0000000528007209 */ /* 0x000fe40007810000 */
[----:B------:R-:W-:-:S02]  /*63a0*/  ISETP.LT.OR P5, PT, R12, 0x1, P5 ;  /* 0x000000010c00780c */ /* 0x000fc40002fa1670 */
        /* <DEDUP_REMOVED lines=13> */
[----:B------:R-:W-:Y:S02]  /*6480*/  FMNMX.FTZ R10, R26, R7, !PT ;  /* 0x000000071a0a7209 */ /* 0x000fe40007810000 */
[----:B------:R-:W-:Y:S02]  /*6490*/  FMNMX.FTZ R0, R56, R5, !PT ;  /* 0x0000000538007209 */ /* 0x000fe40007810000 */
[----:B------:R-:W-:Y:S02]  /*64a0*/  ISETP.LT.OR P4, PT, R12, 0xa, P4 ;  /* 0x0000000a0c00780c */ /* 0x000fe40002781670 */
[----:B------:R-:W-:Y:S02]  /*64b0*/  FMNMX.FTZ R5, R57, R0, !PT ;  /* 0x0000000039057209 */ /* 0x000fe40007810000 */
[----:B------:R-:W-:-:S02]  /*64c0*/  FSEL R30, R30, -INF , !P3 ;  /* 0xff8000001e1e7808 */ /* 0x000fc40005800000 */
[----:B------:R-:W-:Y:S02]  /*64d0*/  FMNMX.FTZ R0, R60, R5, !PT ;  /* 0x000000053c007209 */ /* 0x000fe40007810000 */
[----:B------:R-:W-:Y:S02]  /*64e0*/  FMNMX.FTZ R13, R27, R10, !PT ;  /* 0x0000000a1b0d7209 */ /* 0x000fe40007810000 */
[----:B------:R-:W-:Y:S02]  /*64f0*/  FMNMX.FTZ R5, R61, R0, !PT ;  /* 0x000000003d057209 */ /* 0x000fe40007810000 */
[----:B------:R-:W-:Y:S02]  /*6500*/  ISETP.GT.AND P2, PT, R11, 0x11, P1 ;  /* 0x000000110b00780c */ /* 0x000fe40000f44270 */
[----:B------:R-:W-:Y:S02]  /*6510*/  FMNMX.FTZ R0, R64, R5, !PT ;  /* 0x0000000540007209 */ /* 0x000fe40007810000 */
[----:B------:R-:W-:-:S02]  /*6520*/  FSEL R31, R31, -INF , !P4 ;  /* 0xff8000001f1f7808 */ /* 0x000fc40006000000 */
[----:B------:R-:W-:Y:S02]  /*6530*/  FMNMX.FTZ R5, R65, R0, !PT ;  /* 0x0000000041057209 */ /* 0x000fe40007810000 */
[----:B------:R-:W-:Y:S02]  /*6540*/  FMNMX.FTZ R14, R30, R13, !PT ;  /* 0x0000000d1e0e7209 */ /* 0x000fe40007810000 */
[----:B------:R-:W-:Y:S02]  /*6550*/  FMNMX.FTZ R0, R68, R5, !PT ;  /* 0x0000000544007209 */ /* 0x000fe40007810000 */
[----:B------:R-:W-:Y:S02]  /*6560*/  ISETP.GT.AND P3, PT, R11, 0x18, P1 ;  /* 0x000000180b00780c */ /* 0x000fe40000f64270 */
[----:B------:R-:W-:Y:S02]  /*6570*/  FMNMX.FTZ R5, R69, R0, !PT ;  /* 0x0000000045057209 */ /* 0x000fe40007810000 */
[----:B------:R-:W-:-:S02]  /*6580*/  ISETP.LT.OR P2, PT, R12, 0x12, P2 ;  /* 0x000000120c00780c */ /* 0x000fc40001741670 */
[----:B------:R-:W-:Y:S02]  /*6590*/  FMNMX.FTZ R0, R72, R5, !PT ;  /* 0x0000000548007209 */ /* 0x000fe40007810000 */
[----:B------:R-:W-:Y:S02]  /*65a0*/  FMNMX.FTZ R13, R31, R14, !PT ;  /* 0x0000000e1f0d7209 */ /* 0x000fe40007810000 */
[----:B------:R-:W-:Y:S02]  /*65b0*/  FMNMX.FTZ R5, R73, R0, !PT ;  /* 0x0000000049057209 */ /* 0x000fe40007810000 */
[----:B------:R-:W-:Y:S02]  /*65c0*/  ISETP.GT.AND P4, PT, R11, 0x19, P1 ;  /* 0x000000190b00780c */ /* 0x000fe40000f84270 */
[----:B------:R-:W-:Y:S02]  /*65d0*/  FMNMX.FTZ R0, R76, R5, !PT ;  /* 0x000000054c007209 */ /* 0x000fe40007810000 */
[----:B------:R-:W-:-:S02]  /*65e0*/  ISETP.LT.OR P3, PT, R12, 0x19, P3 ;  /* 0x000000190c00780c */ /* 0x000fc40001f61670 */
[----:B------:R-:W-:Y:S02]  /*65f0*/  FMNMX.FTZ R5, R77, R0, !PT ;  /* 0x000000004d057209 */ /* 0x000fe40007810000 */
[----:B------:R-:W-:Y:S02]  /*6600*/  FSEL R35, R35, -INF , !P2 ;  /* 0xff80000023237808 */ /* 0x000fe40005000000 */
[----:B------:R-:W-:Y:S02]  /*6610*/  FMNMX.FTZ R0, R80, R5, !PT ;  /* 0x0000000550007209 */ /* 0x000fe40007810000 */
[----:B------:R-:W-:Y:S02]  /*6620*/  FMNMX.FTZ R14, R34, R13, !PT ;  /* 0x0000000d220e7209 */ /* 0x000fe40007810000 */
[----:B------:R-:W-:Y:S02]  /*6630*/  FMNMX.FTZ R5, R81, R0, !PT ;  /* 0x0000000051057209 */ /* 0x000fe40007810000 */
[----:B------:R-:W-:-:S02]  /*6640*/  ISETP.LT.OR P4, PT, R12, 0x1a, P4 ;  /* 0x0000001a0c00780c */ /* 0x000fc40002781670 */
[----:B------:R-:W-:Y:S02]  /*6650*/  FMNMX.FTZ R0, R84, R5, !PT ;  /* 0x0000000554007209 */ /* 0x000fe40007810000 */
[----:B------:R-:W-:Y:S02]  /*6660*/  FSEL R38, R38, -INF , !P3 ;  /* 0xff80000026267808 */ /* 0x000fe40005800000 */
[----:B------:R-:W-:Y:S02]  /*6670*/  FMNMX.FTZ R5, R85, R0, !PT ;  /* 0x0000000055057209 */ /* 0x000fe40007810000 */
[----:B------:R-:W-:Y:S02]  /*6680*/  FMNMX.FTZ R15, R35, R14, !PT ;  /* 0x0000000e230f7209 */ /* 0x000fe40007810000 */
[----:B------:R-:W-:Y:S01]  /*6690*/  ISETP.GT.AND P2, PT, R11, 0x21, P1 ;  /* 0x000000210b00780c */ /* 0x000fe20000f44270 */
[----:B------:R-:W0:Y:S01]  /*66a0*/  SHFL.BFLY PT, R0, R5, 0x2, 0x1f ;  /* 0x0c401f0005007f89 */ /* 0x000e2200000e0000 */
[----:B------:R-:W-:-:S02]  /*66b0*/  FSEL R39, R39, -INF , !P4 ;  /* 0xff80000027277808 */ /* 0x000fc40006000000 */
[----:B------:R-:W-:Y:S02]  /*66c0*/  FMNMX.FTZ R14, R38, R15, !PT ;  /* 0x0000000f260e7209 */ /* 0x000fe40007810000 */
[----:B------:R-:W-:Y:S02]  /*66d0*/  ISETP.GT.AND P3, PT, R11, 0x28, P1 ;  /* 0x000000280b00780c */ /* 0x000fe40000f64270 */
[C---:B------:R-:W-:Y:S02]  /*66e0*/  ISETP.LT.OR P2, PT, R12.reuse, 0x22, P2 ;  /* 0x000000220c00780c */ /* 0x040fe40001741670 */
[----:B------:R-:W-:Y:S02]  /*66f0*/  FMNMX.FTZ R15, R39, R14, !PT ;  /* 0x0000000e270f7209 */ /* 0x000fe40007810000 */
[----:B------:R-:W-:Y:S02]  /*6700*/  ISETP.GT.AND P4, PT, R11, 0x29, P1 ;  /* 0x000000290b00780c */ /* 0x000fe40000f84270 */
[----:B------:R-:W-:-:S02]  /*6710*/  ISETP.LT.OR P3, PT, R12, 0x29, P3 ;  /* 0x000000290c00780c */ /* 0x000fc40001f61670 */
[----:B------:R-:W-:Y:S02]  /*6720*/  FSEL R43, R43, -INF , !P2 ;  /* 0xff8000002b2b7808 */ /* 0x000fe40005000000 */
[----:B------:R-:W-:Y:S02]  /*6730*/  FMNMX.FTZ R14, R42, R15, !PT ;  /* 0x0000000f2a0e7209 */ /* 0x000fe40007810000 */
[----:B------:R-:W-:Y:S02]  /*6740*/  ISETP.GT.AND P2, PT, R11, 0x30, P1 ;  /* 0x000000300b00780c */ /* 0x000fe40000f44270 */
[----:B------:R-:W-:Y:S02]  /*6750*/  FSEL R46, R46, -INF , !P3 ;  /* 0xff8000002e2e7808 */ /* 0x000fe40005800000 */
[----:B------:R-:W-:Y:S02]  /*6760*/  ISETP.LT.OR P4, PT, R12, 0x2a, P4 ;  /* 0x0000002a0c00780c */ /* 0x000fe40002781670 */
[----:B0-----:R-:W-:-:S02]  /*6770*/  FMNMX.FTZ R8, R5, R0, !PT ;  /* 0x0000000005087209 */ /* 0x001fc40007810000 */
[----:B------:R-:W-:Y:S02]  /*6780*/  FMNMX.FTZ R15, R43, R14, !PT ;  /* 0x0000000e2b0f7209 */ /* 0x000fe40007810000 */
[----:B------:R-:W-:Y:S01]  /*6790*/  ISETP.GT.AND P3, PT, R11, 0x31, P1 ;  /* 0x000000310b00780c */ /* 0x000fe20000f64270 */
[----:B------:R-:W0:Y:S01]  /*67a0*/  SHFL.BFLY PT, R9, R8, 0x1, 0x1f ;  /* 0x0c201f0008097f89 */ /* 0x000e2200000e0000 */
[----:B------:R-:W-:Y:S02]  /*67b0*/  ISETP.LT.OR P2, PT, R12, 0x31, P2 ;  /* 0x000000310c00780c */ /* 0x000fe40001741670 */
[----:B------:R-:W-:Y:S02]  /*67c0*/  FSEL R47, R47, -INF , !P4 ;  /* 0xff8000002f2f7808 */ /* 0x000fe40006000000 */
[----:B------:R-:W-:Y:S02]  /*67d0*/  FMNMX.FTZ R20, R46, R15, !PT ;  /* 0x0000000f2e147209 */ /* 0x000fe40007810000 */
[----:B------:R-:W-:-:S02]  /*67e0*/  ISETP.GT.AND P5, PT, R11, 0x38, P1 ;  /* 0x000000380b00780c */ /* 0x000fc40000fa4270 */
[----:B------:R-:W-:Y:S02]  /*67f0*/  FSEL R50, R50, -INF , !P2 ;  /* 0xff80000032327808 */ /* 0x000fe40005000000 */
[C---:B------:R-:W-:Y:S02]  /*6800*/  ISETP.LT.OR P3, PT, R12.reuse, 0x32, P3 ;  /* 0x000000320c00780c */ /* 0x040fe40001f61670 */
[----:B------:R-:W-:Y:S02]  /*6810*/  FMNMX.FTZ R15, R47, R20, !PT ;  /* 0x000000142f0f7209 */ /* 0x000fe40007810000 */
[----:B------:R-:W-:Y:S02]  /*6820*/  ISETP.GT.AND P4, PT, R11, 0x39, P1 ;  /* 0x000000390b00780c */ /* 0x000fe40000f84270 */
[----:B------:R-:W-:Y:S02]  /*6830*/  ISETP.LT.OR P5, PT, R12, 0x39, P5 ;  /* 0x000000390c00780c */ /* 0x000fe40002fa1670 */
[----:B------:R-:W-:-:S02]  /*6840*/  FSEL R51, R51, -INF , !P3 ;  /* 0xff80000033337808 */ /* 0x000fc40005800000 */
[----:B------:R-:W-:Y:S02]  /*6850*/  FMNMX.FTZ R20, R50, R15, !PT ;  /* 0x0000000f32147209 */ /* 0x000fe40007810000 */
[----:B------:R-:W-:Y:S02]  /*6860*/  ISETP.GT.AND P2, PT, R11, 0x40, P1 ;  /* 0x000000400b00780c */ /* 0x000fe40000f44270 */
[----:B------:R-:W-:Y:S02]  /*6870*/  FSEL R54, R54, -INF , !P5 ;  /* 0xff80000036367808 */ /* 0x000fe40006800000 */
[----:B------:R-:W-:Y:S02]  /*6880*/  ISETP.LT.OR P4, PT, R12, 0x3a, P4 ;  /* 0x0000003a0c00780c */ /* 0x000fe40002781670 */
[----:B------:R-:W-:Y:S02]  /*6890*/  FMNMX.FTZ R21, R51, R20, !PT ;  /* 0x0000001433157209 */ /* 0x000fe40007810000 */
[----:B0-----:R-:W-:-:S02]  /*68a0*/  FMNMX.FTZ R0, R8, R9, !PT ;  /* 0x0000000908007209 */ /* 0x001fc40007810000 */
[----:B------:R-:W-:Y:S02]  /*68b0*/  ISETP.GT.AND P3, PT, R11, 0x41, P1 ;  /* 0x000000410b00780c */ /* 0x000fe40000f64270 */
[----:B------:R-:W-:Y:S01]  /*68c0*/  ISETP.LT.OR P2, PT, R12, 0x41, P2 ;  /* 0x000000410c00780c */ /* 0x000fe20001741670 */
[----:B------:R-:W-:Y:S01]  /*68d0*/  FMUL.FTZ R9, R0, UR21 ;  /* 0x0000001500097c20 */ /* 0x000fe20008410000 */
[----:B------:R-:W-:Y:S02]  /*68e0*/  FSEL R55, R55, -INF , !P4 ;  /* 0xff80000037377808 */ /* 0x000fe40006000000 */
[----:B------:R-:W-:Y:S02]  /*68f0*/  FMNMX.FTZ R20, R54, R21, !PT ;  /* 0x0000001536147209 */ /* 0x000fe40007810000 */
[----:B------:R-:W-:Y:S02]  /*6900*/  ISETP.GT.AND P5, PT, R11, 0x48, P1 ;  /* 0x000000480b00780c */ /* 0x000fe40000fa4270 */
[----:B------:R-:W-:-:S02]  /*6910*/  FSEL R58, R58, -INF , !P2 ;  /* 0xff8000003a3a7808 */ /* 0x000fc40005000000 */
[----:B------:R-:W-:Y:S02]  /*6920*/  ISETP.LT.OR P3, PT, R12, 0x42, P3 ;  /* 0x000000420c00780c */ /* 0x000fe40001f61670 */
[----:B------:R-:W-:Y:S02]  /*6930*/  FMNMX.FTZ R21, R55, R20, !PT ;  /* 0x0000001437157209 */ /* 0x000fe40007810000 */
[----:B------:R-:W-:Y:S02]  /*6940*/  FSETP.NEU.FTZ.AND P6, PT, R0, -INF , PT ;  /* 0xff8000000000780b */ /* 0x000fe40003fdd000 */
[----:B------:R-:W-:Y:S02]  /*6950*/  ISETP.GT.AND P4, PT, R11, 0x49, P1 ;  /* 0x000000490b00780c */ /* 0x000fe40000f84270 */
[----:B------:R-:W-:Y:S02]  /*6960*/  ISETP.LT.OR P5, PT, R12, 0x49, P5 ;  /* 0x000000490c00780c */ /* 0x000fe40002fa1670 */
[----:B------:R-:W-:-:S02]  /*6970*/  FSEL R59, R59, -INF , !P3 ;  /* 0xff8000003b3b7808 */ /* 0x000fc40005800000 */
[----:B------:R-:W-:Y:S02]  /*6980*/  FMNMX.FTZ R20, R58, R21, !PT ;  /* 0x000000153a147209 */ /* 0x000fe40007810000 */
[----:B------:R-:W-:Y:S02]  /*6990*/  FSEL R5, R9, RZ, P6 ;  /* 0x000000ff09057208 */ /* 0x000fe40003000000 */
[----:B------:R-:W-:Y:S02]  /*69a0*/  ISETP.GT.AND P2, PT, R11, 0x50, P1 ;  /* 0x000000500b00780c */ /* 0x000fe40000f44270 */
[----:B------:R-:W-:Y:S01]  /*69b0*/  FSEL R62, R62, -INF , !P5 ;  /* 0xff8000003e3e7808 */ /* 0x000fe20006800000 */
[--C-:B------:R-:W-:Y:S01]  /*69c0*/  FFMA.FTZ R148, R24, UR21, -R5.reuse ;  /* 0x0000001518947c23 */ /* 0x100fe20008010805 */
[----:B------:R-:W-:Y:S01]  /*69d0*/  ISETP.LT.OR P4, PT, R12, 0x4a, P4 ;  /* 0x0000004a0c00780c */ /* 0x000fe20002781670 */
[--C-:B------:R-:W-:Y:S01]  /*69e0*/  FFMA.FTZ R8, R25, UR21, -R5.reuse ;  /* 0x0000001519087c23 */ /* 0x100fe20008010805 */
[----:B------:R-:W-:Y:S01]  /*69f0*/  FMNMX.FTZ R21, R59, R20, !PT ;  /* 0x000000143b157209 */ /* 0x000fe20007810000 */
[--C-:B------:R-:W-:Y:S01]  /*6a00*/  FFMA.FTZ R33, R33, UR21, -R5.reuse ;  /* 0x0000001521217c23 */ /* 0x100fe20008010805 */
[----:B------:R-:W-:Y:S01]  /*6a10*/  ISETP.GT.AND P3, PT, R11, 0x51, P1 ;  /* 0x000000510b00780c */ /* 0x000fe20000f64270 */
[--C-:B------:R-:W-:Y:S01]  /*6a20*/  FFMA.FTZ R146, R36, UR21, -R5.reuse ;  /* 0x0000001524927c23 */ /* 0x100fe20008010805 */
[----:B------:R-:W-:Y:S01]  /*6a30*/  ISETP.LT.OR P2, PT, R12, 0x51, P2 ;  /* 0x000000510c00780c */ /* 0x000fe20001741670 */
[----:B------:R0:W-:Y:S01]  /*6a40*/  MUFU.EX2 R10, R33 ;  /* 0x00000021000a7308 */ /* 0x0001e20000000800 */
[----:B------:R-:W-:Y:S01]  /*6a50*/  FSEL R63, R63, -INF , !P4 ;  /* 0xff8000003f3f7808 */ /* 0x000fe20006000000 */
[--C-:B------:R-:W-:Y:S01]  /*6a60*/  FFMA.FTZ R150, R28, UR21, -R5.reuse ;  /* 0x000000151c967c23 */ /* 0x100fe20008010805 */
[----:B------:R-:W-:Y:S01]  /*6a70*/  FMNMX.FTZ R24, R62, R21, !PT ;  /* 0x000000153e187209 */ /* 0x000fe20007810000 */
[--C-:B------:R-:W-:Y:S01]  /*6a80*/  FFMA.FTZ R9, R29, UR21, -R5.reuse ;  /* 0x000000151d097c23 */ /* 0x100fe20008010805 */
[----:B------:R-:W-:Y:S01]  /*6a90*/  ISETP.GT.AND P5, PT, R11, 0x58, P1 ;  /* 0x000000580b00780c */ /* 0x000fe20000fa4270 */
[--C-:B------:R-:W-:Y:S01]  /*6aa0*/  FFMA.FTZ R144, R32, UR21, -R5.reuse ;  /* 0x0000001520907c23 */ /* 0x100fe20008010805 */
        /* <DEDUP_REMOVED lines=9> */
[--C-:B------:R-:W-:Y:S01]  /*6b40*/  FFMA.FTZ R15, R45, UR21, -R5.reuse ;  /* 0x000000152d0f7c23 */ /* 0x100fe20008010805 */
        /* <DEDUP_REMOVED lines=31> */
[----:B------:R-:W-:Y:S01]  /*6d40*/  FFMA.FTZ R85, R85, UR21, -R5 ;  /* 0x0000001555557c23 */ /* 0x000fe20008010805 */
[----:B------:R-:W-:Y:S01]  /*6d50*/  FSEL R75, R75, -INF , !P3 ;  /* 0xff8000004b4b7808 */ /* 0x000fe20005800000 */
[----:B------:R-:W-:Y:S01]  /*6d60*/  MUFU.EX2 R148, R148 ;  /* 0x0000009400947308 */ /* 0x000fe20000000800 */
[----:B------:R-:W-:-:S02]  /*6d70*/  FMNMX.FTZ R24, R74, R25, !PT ;  /* 0x000000194a187209 */ /* 0x000fc40007810000 */
[----:B------:R-:W-:Y:S02]  /*6d80*/  ISETP.GT.AND P2, PT, R11, 0x70, P1 ;  /* 0x000000700b00780c */ /* 0x000fe40000f44270 */
[----:B------:R-:W-:Y:S02]  /*6d90*/  FSEL R78, R78, -INF , !P5 ;  /* 0xff8000004e4e7808 */ /* 0x000fe40006800000 */
[C---:B------:R-:W-:Y:S01]  /*6da0*/  ISETP.LT.OR P4, PT, R12.reuse, 0x6a, P4 ;  /* 0x0000006a0c00780c */ /* 0x040fe20002781670 */
[----:B------:R-:W-:Y:S01]  /*6db0*/  MUFU.EX2 R8, R8 ;  /* 0x0000000800087308 */ /* 0x000fe20000000800 */
[----:B------:R-:W-:Y:S02]  /*6dc0*/  FMNMX.FTZ R25, R75, R24, !PT ;  /* 0x000000184b197209 */ /* 0x000fe40007810000 */
[----:B------:R-:W-:Y:S02]  /*6dd0*/  ISETP.GT.AND P3, PT, R11, 0x71, P1 ;  /* 0x000000710b00780c */ /* 0x000fe40000f64270 */
[----:B------:R-:W-:-:S02]  /*6de0*/  ISETP.LT.OR P2, PT, R12, 0x71, P2 ;  /* 0x000000710c00780c */ /* 0x000fc40001741670 */
[----:B------:R-:W-:Y:S01]  /*6df0*/  FSEL R79, R79, -INF , !P4 ;  /* 0xff8000004f4f7808 */ /* 0x000fe20006000000 */
[----:B------:R-:W-:Y:S01]  /*6e00*/  MUFU.EX2 R150, R150 ;  /* 0x0000009600967308 */ /* 0x000fe20000000800 */
[----:B------:R-:W-:Y:S02]  /*6e10*/  FMNMX.FTZ R24, R78, R25, !PT ;  /* 0x000000194e187209 */ /* 0x000fe40007810000 */
[----:B------:R-:W-:Y:S02]  /*6e20*/  ISETP.GT.AND P5, PT, R11, 0x78, P1 ;  /* 0x000000780b00780c */ /* 0x000fe40000fa4270 */
[----:B------:R-:W-:Y:S02]  /*6e30*/  ISETP.LT.OR P3, PT, R12, 0x72, P3 ;  /* 0x000000720c00780c */ /* 0x000fe40001f61670 */
[----:B------:R-:W-:Y:S01]  /*6e40*/  FSEL R82, R82, -INF , !P2 ;  /* 0xff80000052527808 */ /* 0x000fe20005000000 */
[----:B------:R-:W-:Y:S01]  /*6e50*/  MUFU.EX2 R9, R9 ;  /* 0x0000000900097308 */ /* 0x000fe20000000800 */
[----:B------:R-:W-:-:S02]  /*6e60*/  FMNMX.FTZ R25, R79, R24, !PT ;  /* 0x000000184f197209 */ /* 0x000fc40007810000 */
[----:B------:R-:W-:Y:S01]  /*6e70*/  ISETP.GT.AND P1, PT, R11, 0x79, P1 ;  /* 0x000000790b00780c */ /* 0x000fe20000f24270 */
[----:B------:R-:W-:Y:S01]  /*6e80*/  FFMA.FTZ R11, R57, UR21, -R5 ;  /* 0x00000015390b7c23 */ /* 0x000fe20008010805 */
[----:B------:R-:W-:Y:S02]  /*6e90*/  ISETP.LT.OR P5, PT, R12, 0x79, P5 ;  /* 0x000000790c00780c */ /* 0x000fe40002fa1670 */
[----:B------:R-:W-:Y:S01]  /*6ea0*/  FSEL R83, R83, -INF , !P3 ;  /* 0xff80000053537808 */ /* 0x000fe20005800000 */
[----:B------:R-:W-:Y:S01]  /*6eb0*/  MUFU.EX2 R144, R144 ;  /* 0x0000009000907308 */ /* 0x000fe20000000800 */
[----:B------:R-:W-:Y:S02]  /*6ec0*/  FMNMX.FTZ R24, R82, R25, !PT ;  /* 0x0000001952187209 */ /* 0x000fe40007810000 */
[----:B------:R-:W-:Y:S02]  /*6ed0*/  ISETP.LT.OR P1, PT, R12, 0x7a, P1 ;  /* 0x0000007a0c00780c */ /* 0x000fe40000f21670 */
[----:B------:R-:W-:-:S02]  /*6ee0*/  FSEL R86, R86, -INF , !P5 ;  /* 0xff80000056567808 */ /* 0x000fc40006800000 */
[----:B------:R-:W-:Y:S01]  /*6ef0*/  FMNMX.FTZ R25, R83, R24, !PT ;  /* 0x0000001853197209 */ /* 0x000fe20007810000 */
[--C-:B------:R-:W-:Y:S01]  /*6f00*/  FFMA.FTZ R24, R77, UR21, -R5.reuse ;  /* 0x000000154d187c23 */ /* 0x100fe20008010805 */
[----:B------:R-:W-:Y:S01]  /*6f10*/  FSEL R87, R87, -INF , !P1 ;  /* 0xff80000057577808 */ /* 0x000fe20004800000 */
[----:B------:R-:W-:Y:S01]  /*6f20*/  MUFU.EX2 R146, R146 ;  /* 0x0000009200927308 */ /* 0x000fe20000000800 */
[----:B------:R-:W-:Y:S01]  /*6f30*/  FMNMX.FTZ R12, R86, R25, !PT ;  /* 0x00000019560c7209 */ /* 0x000fe20007810000 */
[----:B------:R-:W-:Y:S01]  /*6f40*/  FFMA.FTZ R25, R73, UR21, -R5 ;  /* 0x0000001549197c23 */ /* 0x000fe20008010805 */
[----:B------:R-:W-:Y:S02]  /*6f50*/  FSEL R37, R0, RZ, P6 ;  /* 0x000000ff00257208 */ /* 0x000fe40003000000 */
[----:B------:R-:W-:-:S03]  /*6f60*/  FMNMX.FTZ R12, R87, R12, !PT ;  /* 0x0000000c570c7209 */ /* 0x000fc60007810000 */
[----:B------:R-:W-:Y:S01]  /*6f70*/  FADD.FTZ R37, -R37, R6 ;  /* 0x0000000625257221 */ /* 0x000fe20000010100 */
[----:B------:R-:W-:Y:S01]  /*6f80*/  MUFU.EX2 R13, R13 ;  /* 0x0000000d000d7308 */ /* 0x000fe20000000800 */
[----:B0-----:R-:W0:Y:S02]  /*6f90*/  SHFL.BFLY PT, R33, R12, 0x2, 0x1f ;  /* 0x0c401f000c217f89 */ /* 0x001e2400000e0000 */
[----:B------:R-:W-:-:S05]  /*6fa0*/  FMUL.FTZ R6, R37, UR21 ;  /* 0x0000001525067c20 */ /* 0x000fca0008410000 */
[----:B------:R-:W-:Y:S08]  /*6fb0*/  MUFU.EX2 R140, R140 ;  /* 0x0000008c008c7308 */ /* 0x000ff00000000800 */
[----:B------:R-:W1:Y:S08]  /*6fc0*/  MUFU.EX2 R6, R6 ;  /* 0x0000000600067308 */ /* 0x000e700000000800 */
[----:B------:R-:W-:Y:S01]  /*6fd0*/  MUFU.EX2 R14, R41 ;  /* 0x00000029000e7308 */ /* 0x000fe20000000800 */
[----:B0-----:R-:W-:Y:S01]  /*6fe0*/  FMNMX.FTZ R33, R12, R33, !PT ;  /* 0x000000210c217209 */ /* 0x001fe20007810000 */
[----:B------:R-:W-:-:S04]  /*6ff0*/  FFMA.FTZ R12, R81, UR21, -R5 ;  /* 0x00000015510c7c23 */ /* 0x000fc80008010805 */
[----:B------:R-:W0:Y:S02]  /*7000*/  SHFL.BFLY PT, R36, R33, 0x1, 0x1f ;  /* 0x0c201f0021247f89 */ /* 0x000e2400000e0000 */
[----:B------:R-:W-:Y:S01]  /*7010*/  MUFU.EX2 R142, R142 ;  /* 0x0000008e008e7308 */ /* 0x000fe20000000800 */
[----:B-1----:R-:W-:-:S04]  /*7020*/  FFMA.FTZ R3, R6, R3, R148 ;  /* 0x0000000306037223 */ /* 0x002fc80000010094 */
[----:B------:R-:W-:-:S03]  /*7030*/  FADD.FTZ R3, R8, R3 ;  /* 0x0000000308037221 */ /* 0x000fc60000010000 */
[----:B------:R-:W-:Y:S08]  /*7040*/  MUFU.EX2 R15, R15 ;  /* 0x0000000f000f7308 */ /* 0x000ff00000000800 */
[----:B------:R-:W-:Y:S01]  /*7050*/  MUFU.EX2 R136, R136 ;  /* 0x0000008800887308 */ /* 0x000fe20000000800 */
[----:B0-----:R-:W-:-:S07]  /*7060*/  FMNMX.FTZ R5, R33, R36, !PT ;  /* 0x0000002421057209 */ /* 0x001fce0007810000 */
[----:B------:R-:W-:Y:S01]  /*7070*/  MUFU.EX2 R20, R49 ;  /* 0x0000003100147308 */ /* 0x000fe20000000800 */
[C---:B------:R-:W-:Y:S01]  /*7080*/  FSETP.NEU.FTZ.AND P1, PT, R5.reuse, -INF , PT ;  /* 0xff8000000500780b */ /* 0x040fe20003f3d000 */
[----:B------:R-:W-:-:S05]  /*7090*/  FMUL.FTZ R36, R5, UR21 ;  /* 0x0000001505247c20 */ /* 0x000fca0008410000 */
[----:B------:R-:W-:Y:S01]  /*70a0*/  FSEL R36, R36, RZ, P1 ;  /* 0x000000ff24247208 */ /* 0x000fe20000800000 */
[----:B------:R-:W-:Y:S04]  /*70b0*/  MUFU.EX2 R138, R138 ;  /* 0x0000008a008a7308 */ /* 0x000fe80000000800 */
[--C-:B------:R-:W-:Y:S01]  /*70c0*/  FFMA.FTZ R147, R38, UR21, -R36.reuse ;  /* 0x0000001526937c23 */ /* 0x100fe20008010824 */
[----:B------:R-:W-:Y:S01]  /*70d0*/  FSEL R38, R5, RZ, P1 ;  /* 0x000000ff05267208 */ /* 0x000fe20000800000 */
[--C-:B------:R-:W-:Y:S01]  /*70e0*/  FFMA.FTZ R149, R26, UR21, -R36.reuse ;  /* 0x000000151a957c23 */ /* 0x100fe20008010824 */
[--C-:B------:R-:W-:Y:S01]  /*70f0*/  FFMA.FTZ R40, R27, UR21, -R36.reuse ;  /* 0x000000151b287c23 */ /* 0x100fe20008010824 */
[--C-:B------:R-:W-:Y:S01]  /*7100*/  FFMA.FTZ R151, R30, UR21, -R36.reuse ;  /* 0x000000151e977c23 */ /* 0x100fe20008010824 */
[--C-:B------:R-:W-:Y:S01]  /*7110*/  FFMA.FTZ R37, R31, UR21, -R36.reuse ;  /* 0x000000151f257c23 */ /* 0x100fe20008010824 */
[----:B------:R-:W-:Y:S01]  /*7120*/  FADD.FTZ R38, -R38, R7 ;  /* 0x0000000726267221 */ /* 0x000fe20000010100 */
[--C-:B------:R-:W-:Y:S01]  /*7130*/  FFMA.FTZ R145, R34, UR21, -R36.reuse ;  /* 0x0000001522917c23 */ /* 0x100fe20008010824 */
[----:B------:R-:W-:Y:S01]  /*7140*/  MUFU.EX2 R149, R149 ;  /* 0x0000009500957308 */ /* 0x000fe20000000800 */
[--C-:B------:R-:W-:Y:S01]  /*7150*/  FFMA.FTZ R34, R35, UR21, -R36.reuse ;  /* 0x0000001523227c23 */ /* 0x100fe20008010824 */
[----:B------:R-:W-:Y:S01]  /*7160*/  FMUL.FTZ R7, R38, UR21 ;  /* 0x0000001526077c20 */ /* 0x000fe20008410000 */
[--C-:B------:R-:W-:Y:S01]  /*7170*/  FFMA.FTZ R31, R39, UR21, -R36.reuse ;  /* 0x00000015271f7c23 */ /* 0x100fe20008010824 */
[----:B------:R-:W-:Y:S01]  /*7180*/  FADD.FTZ R38, R150, R3 ;  /* 0x0000000396267221 */ /* 0x000fe20000010000 */
[--C-:B------:R-:W-:Y:S01]  /*7190*/  FFMA.FTZ R141, R42, UR21, -R36.reuse ;  /* 0x000000152a8d7c23 */ /* 0x100fe20008010824 */
[--C-:B------:R-:W-:Y:S01]  /*71a0*/  FFMA.FTZ R30, R43, UR21, -R36.reuse ;  /* 0x000000152b1e7c23 */ /* 0x100fe20008010824 */
[----:B------:R-:W-:Y:S01]  /*71b0*/  FFMA.FTZ R143, R46, UR21, -R36 ;  /* 0x000000152e8f7c23 */ /* 0x000fe20008010824 */
[----:B------:R-:W0:Y:S01]  /*71c0*/  MUFU.EX2 R7, R7 ;  /* 0x0000000700077308 */ /* 0x000e220000000800 */
[----:B------:R-:W-:Y:S01]  /*71d0*/  FADD.FTZ R3, R9, R38 ;  /* 0x0000002609037221 */ /* 0x000fe20000010000 */
[--C-:B------:R-:W-:Y:S01]  /*71e0*/  FFMA.FTZ R27, R47, UR21, -R36.reuse ;  /* 0x000000152f1b7c23 */ /* 0x100fe20008010824 */
[--C-:B------:R-:W-:Y:S01]  /*71f0*/  FFMA.FTZ R137, R50, UR21, -R36.reuse ;  /* 0x0000001532897c23 */ /* 0x100fe20008010824 */
[--C-:B------:R-:W-:Y:S01]  /*7200*/  FFMA.FTZ R26, R51, UR21, -R36.reuse ;  /* 0x00000015331a7c23 */ /* 0x100fe20008010824 */
[----:B------:R-:W-:Y:S01]  /*7210*/  FADD.FTZ R3, R144, R3 ;  /* 0x0000000390037221 */ /* 0x000fe20000010000 */
[--C-:B------:R-:W-:Y:S01]  /*7220*/  FFMA.FTZ R139, R54, UR21, -R36.reuse ;  /* 0x00000015368b7c23 */ /* 0x100fe20008010824 */
[--C-:B------:R-:W-:Y:S01]  /*7230*/  FFMA.FTZ R45, R55, UR21, -R36.reuse ;  /* 0x00000015372d7c23 */ /* 0x100fe20008010824 */
[----:B------:R-:W1:Y:S01]  /*7240*/  MUFU.EX2 R40, R40 ;  /* 0x0000002800287308 */ /* 0x000e620000000800 */
        /* <DEDUP_REMOVED lines=8> */
[----:B0-----:R-:W-:Y:S01]  /*72d0*/  FFMA.FTZ R35, R7, R2, R149 ;  /* 0x0000000207237223 */ /* 0x001fe20000010095 */
[----:B------:R-:W-:Y:S01]  /*72e0*/  FADD.FTZ R3, R13, R38 ;  /* 0x000000260d037221 */ /* 0x000fe20000010000 */
[--C-:B------:R-:W-:Y:S01]  /*72f0*/  FFMA.FTZ R42, R67, UR21, -R36.reuse ;  /* 0x00000015432a7c23 */ /* 0x100fe20008010824 */
[--C-:B------:R-:W-:Y:S01]  /*7300*/  FFMA.FTZ R131, R70, UR21, -R36.reuse ;  /* 0x0000001546837c23 */ /* 0x100fe20008010824 */
[--C-:B------:R-:W-:Y:S01]  /*7310*/  FFMA.FTZ R41, R71, UR21, -R36.reuse ;  /* 0x0000001547297c23 */ /* 0x100fe20008010824 */
[----:B------:R-:W-:Y:S01]  /*7320*/  FADD.FTZ R3, R140, R3 ;  /* 0x000000038c037221 */ /* 0x000fe20000010000 */
[--C-:B------:R-:W-:Y:S01]  /*7330*/  FFMA.FTZ R125, R74, UR21, -R36.reuse ;  /* 0x000000154a7d7c23 */ /* 0x100fe20008010824 */
[----:B------:R-:W0:Y:S01]  /*7340*/  MUFU.EX2 R37, R37 ;  /* 0x0000002500257308 */ /* 0x000e220000000800 */
[----:B-1----:R-:W-:Y:S01]  /*7350*/  FADD.FTZ R2, R40, R35 ;  /* 0x0000002328027221 */ /* 0x002fe20000010000 */
[----:B------:R-:W-:Y:S01]  /*7360*/  FADD.FTZ R3, R14, R3 ;  /* 0x000000030e037221 */ /* 0x000fe20000010000 */
[--C-:B------:R-:W-:Y:S01]  /*7370*/  FFMA.FTZ R39, R75, UR21, -R36.reuse ;  /* 0x000000154b277c23 */ /* 0x100fe20008010824 */
[--C-:B------:R-:W-:Y:S01]  /*7380*/  FFMA.FTZ R127, R78, UR21, -R36.reuse ;  /* 0x000000154e7f7c23 */ /* 0x100fe20008010824 */
[--C-:B------:R-:W-:Y:S01]  /*7390*/  FFMA.FTZ R121, R82, UR21, -R36.reuse ;  /* 0x0000001552797c23 */ /* 0x100fe20008010824 */
[----:B------:R-:W-:Y:S01]  /*73a0*/  FADD.FTZ R38, R142, R3 ;  /* 0x000000038e267221 */ /* 0x000fe20000010000 */
[----:B------:R-:W-:Y:S01]  /*73b0*/  FFMA.FTZ R123, R86, UR21, -R36 ;  /* 0x00000015567b7c23 */ /* 0x000fe20008010824 */
        /* <DEDUP_REMOVED lines=39> */
[----:B-1----:R-:W-:Y:S01]  /*7630*/  FADD.FTZ R35, R11, R38 ;  /* 0x000000260b237221 */ /* 0x002fe20000010000 */
[----:B------:R-:W-:-:S06]  /*7640*/  FFMA.FTZ R38, R79, UR21, -R36 ;  /* 0x000000154f267c23 */ /* 0x000fcc0008010824 */
        /* <DEDUP_REMOVED lines=12> */
[--C-:B------:R-:W-:Y:S01]  /*7710*/  FFMA.FTZ R35, R83, UR21, -R36.reuse ;  /* 0x0000001553237c23 */ /* 0x100fe20008010824 */
[----:B------:R-:W-:-:S05]  /*7720*/  FFMA.FTZ R36, R87, UR21, -R36 ;  /* 0x0000001557247c23 */ /* 0x000fca0008010824 */
        /* <DEDUP_REMOVED lines=42> */
[----:B--2---:R-:W-:-:S03]  /*79d0*/  FADD.FTZ R3, R33, R46 ;  /* 0x0000002e21037221 */ /* 0x004fc60000010000 */
[----:B0-----:R-:W-:Y:S01]  /*79e0*/  FADD.FTZ R2, R36, R47 ;  /* 0x0000002f24027221 */ /* 0x001fe20000010000 */
[----:B------:R-:W-:Y:S06]  /*79f0*/  @!P0 BRA `(.L_x_1272) ;  /* 0x0000000000048947 */ /* 0x000fec0003800000 */
[----:B------:R-:W-:Y:S01]  /*7a00*/  BPT.TRAP 0x1 ;  /* 0x000000040000795c */ /* 0x000fe20000300000 */
.L_x_1272:
[----:B------:R-:W-:Y:S01]  /*7a10*/  ULEA UR6, UR26, UR45, 0x3 ;  /* 0x0000002d1a067291 */ /* 0x000fe2000f8e183f */
[----:B------:R-:W-:Y:S01]  /*7a20*/  ISETP.GT.AND P1, PT, R4, UR25, PT ;  /* 0x0000001904007c0c */ /* 0x000fe2000bf24270 */
[----:B------:R-:W-:Y:S01]  /*7a30*/  UMOV UR27, UR49 ;  /* 0x00000031001b7c82 */ /* 0x000fe20008000000 */
[----:B------:R-:W-:Y:S01]  /*7a40*/  UMOV UR26, UR48 ;  /* 0x00000030001a7c82 */ /* 0x000fe20008000000 */
        /* <DEDUP_REMOVED lines=71> */
.L_x_1254:
[----:B------:R-:W-:Y:S02]  /*7ec0*/  UISETP.NE.AND UP1, UPT, UR53, URZ, UPT ;  /* 0x0000003f3500728c */ /* 0x000fe4000bf25270 */
[----:B------:R-:W-:Y:S02]  /*7ed0*/  UISETP.NE.AND UP0, UPT, UR52, URZ, UPT ;  /* 0x0000003f3400728c */ /* 0x000fe4000bf05270 */
[----:B------:R-:W-:Y:S02]  /*7ee0*/  UIADD3 UR10, UR39, 0xbf, URZ ;  /* 0x000000bf270a7890 */ /* 0x000fe4000fffe03f */
[----:B------:R-:W-:Y:S02]  /*7ef0*/  UIADD3 UR11, UR40, 0x1, -UR47 ;  /* 0x00000001280b7890 */ /* 0x000fe4000fffe82f */
[----:B------:R-:W-:-:S03]  /*7f00*/  PLOP3.LUT P1, PT, PT, PT, UP0, 0x40, 0x0 ;  /* 0x000000000000781c */ /* 0x000fc60003f2e808 */
[----:B------:R-:W-:Y:S01]  /*7f10*/  @UP1 ULDC UR6, c[0x0][0x44c] ;  /* 0x0001130000061ab9 */ /* 0x000fe20000000800 */
[----:B------:R-:W-:Y:S01]  /*7f20*/  @UP1 ULDC UR14, c[0x0][0x450] ;  /* 0x00011400000e1ab9 */ /* 0x000fe20000000800 */
[----:B------:R-:W-:-:S04]  /*7f30*/  UIMAD.WIDE.U32 UR6, UR10, UR6, URZ ;  /* 0x000000060a0672a5 */ /* 0x000fc8000f8e003f */
[----:B------:R-:W-:-:S04]  /*7f40*/  @UP1 USHF.R.U32.HI UR10, URZ, UR14, UR7 ;  /* 0x0000000e3f0a1299 */ /* 0x000fc80008011607 */
[----:B------:R-:W-:-:S04]  /*7f50*/  UIADD3 UR10, UR11, UR10, URZ ;  /* 0x0000000a0b0a7290 */ /* 0x000fc8000fffe03f */
[----:B------:R-:W-:Y:S01]  /*7f60*/  UIADD3 UR23, UR10, -UR23, URZ ;  /* 0x800000170a177290 */ /* 0x000fe2000fffe03f */
[----:B------:R-:W-:Y:S11]  /*7f70*/  @P1 BRA `(.L_x_1274) ;  /* 0x0000000000501947 */ /* 0x000ff60003800000 */
[----:B------:R-:W-:Y:S02]  /*7f80*/  UMOV UR14, UR10 ;  /* 0x0000000a000e7c82 */ /* 0x000fe40008000000 */
        /* <DEDUP_REMOVED lines=11> */
.L_x_1275:
[----:B------:R-:W-:Y:S02]  /*8040*/  ULDC UR15, c[0x0][0x9e4] ;  /* 0x00027900000f7ab9 */ /* 0x000fe40000000800 */
[----:B------:R-:W-:-:S11]  /*8050*/  UISETP.NE.AND UP0, UPT, UR15, 0x1, UPT ;  /* 0x000000010f00788c */ /* 0x000fd6000bf05270 */
[----:B------:R-:W-:Y:S02]  /*8060*/  @UP0 ULDC.64 UR6, c[0x0][0x9e8] ;  /* 0x00027a0000060ab9 */ /* 0x000fe40000000a00 */
[----:B------:R-:W-:-:S04]  /*8070*/  UIMAD.WIDE.U32 UR10, UR14, UR6, URZ ;  /* 0x000000060e0a72a5 */ /* 0x000fc8000f8e003f */
[----:B------:R-:W-:-:S12]  /*8080*/  @UP0 USHF.R.U32.HI UR14, URZ, UR7, UR11 ;  /* 0x000000073f0e0299 */ /* 0x000fd8000801160b */
.L_x_1276:
[----:B------:R-:W-:-:S04]  /*8090*/  UIMAD UR14, UR14, UR15, URZ ;  /* 0x0000000f0e0e72a4 */ /* 0x000fc8000f8e023f */
[----:B------:R-:W-:-:S04]  /*80a0*/  UISETP.LT.AND UP0, UPT, UR23, UR14, UPT ;  /* 0x0000000e1700728c */ /* 0x000fc8000bf01270 */
[----:B------:R-:W-:-:S12]  /*80b0*/  USEL UR23, UR23, UR14, !UP0 ;  /* 0x0000000e17177287 */ /* 0x000fd8000c000000 */
.L_x_1274:
        /* <DEDUP_REMOVED lines=11> */
[----:B------:R-:W-:Y:S01]  /*8170*/  UMOV UR23, UR48 ;  /* 0x0000003000177c82 */ /* 0x000fe20008000000 */
[----:B------:R-:W-:-:S05]  /*8180*/  ULDC UR21, c[0x0][0x988] ;  /* 0x0002620000157ab9 */ /* 0x000fca0000000800 */
.L_x_1288:
[----:B------:R-:W-:Y:S01]  /*8190*/  ISETP.NE.AND P2, PT, RZ, UR44, PT ;  /* 0x0000002cff007c0c */ /* 0x000fe2000bf45270 */
[----:B------:R-:W-:-:S04]  /*81a0*/  UISETP.NE.AND UP0, UPT, UR23, 0x1, UPT ;  /* 0x000000011700788c */ /* 0x000fc8000bf05270 */
[----:B------:R-:W-:-:S04]  /*81b0*/  USEL UR49, URZ, 0x1, UP0 ;  /* 0x000000013f317887 */ /* 0x000fc80008000000 */
[----:B------:R-:W-:-:S04]  /*81c0*/  ULOP3.LUT UR49, UR24, UR49, URZ, 0x3c, !UPT ;  /* 0x0000003118317292 */ /* 0x000fc8000f8e3c3f */
[----:B------:R-:W-:Y:S08]  /*81d0*/  @P2 BRA `(.L_x_1278) ;  /* 0x0000000000382947 */ /* 0x000ff00003800000 */
[----:B------:R-:W-:Y:S05]  /*81e0*/  @!P0 BRA `(.L_x_1279) ;  /* 0x0000000000048947 */ /* 0x000fea0003800000 */
[----:B------:R-:W-:Y:S01]  /*81f0*/  BPT.TRAP 0x1 ;  /* 0x000000040000795c */ /* 0x000fe20000300000 */
.L_x_1279:
        /* <DEDUP_REMOVED lines=9> */
.L_x_1280:
[----:B-1----:R-:W-:Y:S05]  /*8290*/  @P1 BRA `(.L_x_1278) ;  /* 0x0000000000081947 */ /* 0x002fea0003800000 */
[----:B------:R-:W1:Y:S02]  /*82a0*/  SYNCS.PHASECHK.TRANS64.TRYWAIT P1, [UR6+0x16830], R0 ;  /* 0x01683000ff0075a7 */ /* 0x000e640008020146 */
[----:B-1----:R-:W-:Y:S05]  /*82b0*/  @!P1 BRA `(.L_x_1281) ;  /* 0x000000e000289947 */ /* 0x002fea0003800000 */
.L_x_1278:
        /* <DEDUP_REMOVED lines=30> */
.L_x_1283:
[----:B------:R-:W-:Y:S01]  /*84a0*/  ULEA UR6, UR23, UR45, 0x3 ;  /* 0x0000002d17067291 */ /* 0x000fe2000f8e183f */
[----:B------:R-:W-:-:S05]  /*84b0*/  IMAD.U32 R0, RZ, RZ, UR24 ;  /* 0x00000018ff007e24 */ /* 0x000fca000f8e00ff */
[----:B------:R-:W-:-:S04]  /*84c0*/  SHF.L.U32 R0, R0, 0x1f, RZ ;  /* 0x0000001f00007819 */ /* 0x000fc800000006ff */
[----:B------:R0:W1:Y:S01]  /*84d0*/  SYNCS.PHASECHK.TRANS64.TRYWAIT P1, [UR6+0x16850], R0 ;  /* 0x01685000ff0075a7 */ /* 0x0000620008020146 */
[----:B------:R-:W-:Y:S05]  /*84e0*/  @!P0 BRA `(.L_x_1284) ;  /* 0x0000000000048947 */ /* 0x000fea0003800000 */
[----:B------:R-:W-:Y:S01]  /*84f0*/  BPT.TRAP 0x1 ;  /* 0x000000040000795c */ /* 0x000fe20000300000 */
.L_x_1284:
[----:B-1----:R-:W-:Y:S05]  /*8500*/  @P1 BRA `(.L_x_1282) ;  /* 0x0000000000081947 */ /* 0x002fea0003800000 */
[----:B------:R-:W1:Y:S02]  /*8510*/  SYNCS.PHASECHK.TRANS64.TRYWAIT P1, [UR6+0x16850], R0 ;  /* 0x01685000ff0075a7 */ /* 0x000e640008020146 */
[----:B-1----:R-:W-:Y:S05]  /*8520*/  @!P1 BRA `(.L_x_1285) ;  /* 0x000000dc00a49947 */ /* 0x002fea0003800000 */
.L_x_1282:
        /* <DEDUP_REMOVED lines=52> */
.L_x_1286:
        /* <DEDUP_REMOVED lines=72> */
[----:B------:R-:W0:Y:S04]  /*8cf0*/  SHFL.BFLY PT, R5, R10, 0x1, 0x1f ;  /* 0x0c201f000a057f89 */ /* 0x000e2800000e0000 */
[----:B------:R-:W1:Y:S01]  /*8d00*/  SHFL.BFLY PT, R12, R11, 0x1, 0x1f ;  /* 0x0c201f000b0c7f89 */ /* 0x000e6200000e0000 */
[----:B0-----:R-:W-:Y:S02]  /*8d10*/  FMNMX.FTZ R0, R10, R5, !PT ;  /* 0x000000050a007209 */ /* 0x001fe40007810000 */
[----:B-1----:R-:W-:-:S03]  /*8d20*/  FMNMX.FTZ R5, R11, R12, !PT ;  /* 0x0000000c0b057209 */ /* 0x002fc60007810000 */
[C---:B------:R-:W-:Y:S01]  /*8d30*/  FMUL.FTZ R8, R0.reuse, UR21 ;  /* 0x0000001500087c20 */ /* 0x040fe20008410000 */
[----:B------:R-:W-:-:S03]  /*8d40*/  FADD.FTZ R6, -R0, R6 ;  /* 0x0000000600067221 */ /* 0x000fc60000010100 */
[--C-:B------:R-:W-:Y:S01]  /*8d50*/  FFMA.FTZ R144, R32, UR21, -R8.reuse ;  /* 0x0000001520907c23 */ /* 0x100fe20008010808 */
[C---:B------:R-:W-:Y:S01]  /*8d60*/  FADD.FTZ R7, -R5.reuse, R7 ;  /* 0x0000000705077221 */ /* 0x040fe20000010100 */
[----:B------:R-:W-:Y:S01]  /*8d70*/  FMUL.FTZ R32, R5, UR21 ;  /* 0x0000001505207c20 */ /* 0x000fe20008410000 */
[----:B------:R-:W-:Y:S01]  /*8d80*/  FMUL.FTZ R6, R6, UR21 ;  /* 0x0000001506067c20 */ /* 0x000fe20008410000 */
[----:B------:R-:W-:Y:S01]  /*8d90*/  FFMA.FTZ R148, R24, UR21, -R8 ;  /* 0x0000001518947c23 */ /* 0x000fe20008010808 */
[----:B------:R-:W-:Y:S01]  /*8da0*/  FMUL.FTZ R7, R7, UR21 ;  /* 0x0000001507077c20 */ /* 0x000fe20008410000 */
[----:B------:R-:W-:Y:S01]  /*8db0*/  FFMA.FTZ R149, R26, UR21, -R32 ;  /* 0x000000151a957c23 */ /* 0x000fe20008010820 */
[--C-:B------:R-:W-:Y:S01]  /*8dc0*/  FFMA.FTZ R123, R25, UR21, -R8.reuse ;  /* 0x00000015197b7c23 */ /* 0x100fe20008010808 */
[----:B------:R-:W-:Y:S01]  /*8dd0*/  FFMA.FTZ R21, R49, UR21, -R8 ;  /* 0x0000001531157c23 */ /* 0x000fe20008010808 */
[----:B------:R-:W-:Y:S01]  /*8de0*/  FFMA.FTZ R49, R27, UR21, -R32 ;  /* 0x000000151b317c23 */ /* 0x000fe20008010820 */
[----:B------:R-:W-:Y:S01]  /*8df0*/  MUFU.EX2 R6, R6 ;  /* 0x0000000600067308 */ /* 0x000fe20000000800 */
[----:B------:R-:W-:Y:S01]  /*8e00*/  FFMA.FTZ R150, R28, UR21, -R8 ;  /* 0x000000151c967c23 */ /* 0x000fe20008010808 */
[----:B------:R-:W-:Y:S01]  /*8e10*/  FFMA.FTZ R151, R30, UR21, -R32 ;  /* 0x000000151e977c23 */ /* 0x000fe20008010820 */
[--C-:B------:R-:W-:Y:S01]  /*8e20*/  FFMA.FTZ R121, R29, UR21, -R8.reuse ;  /* 0x000000151d797c23 */ /* 0x100fe20008010808 */
[----:B------:R-:W-:Y:S01]  /*8e30*/  FFMA.FTZ R136, R48, UR21, -R8 ;  /* 0x0000001530887c23 */ /* 0x000fe20008010808 */
[--C-:B------:R-:W-:Y:S01]  /*8e40*/  FFMA.FTZ R48, R31, UR21, -R32.reuse ;  /* 0x000000151f307c23 */ /* 0x100fe20008010820 */
[----:B------:R-:W-:Y:S01]  /*8e50*/  FFMA.FTZ R145, R34, UR21, -R32 ;  /* 0x0000001522917c23 */ /* 0x000fe20008010820 */
[--C-:B------:R-:W-:Y:S01]  /*8e60*/  FFMA.FTZ R29, R33, UR21, -R8.reuse ;  /* 0x00000015211d7c23 */ /* 0x100fe20008010808 */
[----:B------:R-:W0:Y:S01]  /*8e70*/  MUFU.EX2 R148, R148 ;  /* 0x0000009400947308 */ /* 0x000e220000000800 */
[----:B------:R-:W-:Y:S01]  /*8e80*/  FFMA.FTZ R24, R45, UR21, -R8 ;  /* 0x000000152d187c23 */ /* 0x000fe20008010808 */
[----:B------:R-:W-:Y:S01]  /*8e90*/  FFMA.FTZ R45, R35, UR21, -R32 ;  /* 0x00000015232d7c23 */ /* 0x000fe20008010820 */
[----:B------:R-:W-:Y:S01]  /*8ea0*/  FFMA.FTZ R146, R36, UR21, -R8 ;  /* 0x0000001524927c23 */ /* 0x000fe20008010808 */
[----:B------:R-:W-:Y:S01]  /*8eb0*/  FFMA.FTZ R147, R38, UR21, -R32 ;  /* 0x0000001526937c23 */ /* 0x000fe20008010820 */
[--C-:B------:R-:W-:Y:S01]  /*8ec0*/  FFMA.FTZ R28, R37, UR21, -R8.reuse ;  /* 0x00000015251c7c23 */ /* 0x100fe20008010808 */
[----:B------:R-:W-:Y:S01]  /*8ed0*/  FFMA.FTZ R142, R44, UR21, -R8 ;  /* 0x000000152c8e7c23 */ /* 0x000fe20008010808 */
[----:B------:R-:W-:Y:S01]  /*8ee0*/  FFMA.FTZ R44, R39, UR21, -R32 ;  /* 0x00000015272c7c23 */ /* 0x000fe20008010820 */
[----:B------:R-:W-:Y:S01]  /*8ef0*/  MUFU.EX2 R7, R7 ;  /* 0x0000000700077308 */ /* 0x000fe20000000800 */
[----:B------:R-:W-:Y:S01]  /*8f00*/  FFMA.FTZ R140, R40, UR21, -R8 ;  /* 0x00000015288c7c23 */ /* 0x000fe20008010808 */
[----:B------:R-:W-:Y:S01]  /*8f10*/  FFMA.FTZ R141, R42, UR21, -R32 ;  /* 0x000000152a8d7c23 */ /* 0x000fe20008010820 */
[----:B------:R-:W-:Y:S01]  /*8f20*/  FFMA.FTZ R25, R41, UR21, -R8 ;  /* 0x0000001529197c23 */ /* 0x000fe20008010808 */
[--C-:B------:R-:W-:Y:S01]  /*8f30*/  FFMA.FTZ R41, R43, UR21, -R32.reuse ;  /* 0x000000152b297c23 */ /* 0x100fe20008010820 */
[--C-:B------:R-:W-:Y:S01]  /*8f40*/  FFMA.FTZ R143, R46, UR21, -R32.reuse ;  /* 0x000000152e8f7c23 */ /* 0x100fe20008010820 */
[--C-:B------:R-:W-:Y:S01]  /*8f50*/  FFMA.FTZ R40, R47, UR21, -R32.reuse ;  /* 0x000000152f287c23 */ /* 0x100fe20008010820 */
[----:B------:R-:W-:Y:S01]  /*8f60*/  FFMA.FTZ R137, R50, UR21, -R32 ;  /* 0x0000001532897c23 */ /* 0x000fe20008010820 */
[----:B------:R-:W1:Y:S01]  /*8f70*/  MUFU.EX2 R149, R149 ;  /* 0x0000009500957308 */ /* 0x000e620000000800 */
[----:B0-----:R-:W-:Y:S01]  /*8f80*/  FFMA.FTZ R26, R6, R3, R148 ;  /* 0x00000003061a7223 */ /* 0x001fe20000010094 */
[----:B------:R-:W-:Y:S01]  /*8f90*/  FFMA.FTZ R39, R51, UR21, -R32 ;  /* 0x0000001533277c23 */ /* 0x000fe20008010820 */
[----:B------:R-:W-:Y:S01]  /*8fa0*/  FFMA.FTZ R138, R52, UR21, -R8 ;  /* 0x00000015348a7c23 */ /* 0x000fe20008010808 */
[----:B------:R-:W-:Y:S01]  /*8fb0*/  FFMA.FTZ R139, R54, UR21, -R32 ;  /* 0x00000015368b7c23 */ /* 0x000fe20008010820 */
[----:B------:R-:W-:Y:S01]  /*8fc0*/  FFMA.FTZ R20, R53, UR21, -R8 ;  /* 0x0000001535147c23 */ /* 0x000fe20008010808 */
[----:B------:R-:W-:Y:S01]  /*8fd0*/  FFMA.FTZ R38, R55, UR21, -R32 ;  /* 0x0000001537267c23 */ /* 0x000fe20008010820 */
[----:B------:R-:W-:Y:S01]  /*8fe0*/  FFMA.FTZ R132, R56, UR21, -R8 ;  /* 0x0000001538847c23 */ /* 0x000fe20008010808 */
[----:B------:R-:W0:Y:S01]  /*8ff0*/  MUFU.EX2 R123, R123 ;  /* 0x0000007b007b7308 */ /* 0x000e220000000800 */
[----:B------:R-:W-:Y:S01]  /*9000*/  FFMA.FTZ R133, R58, UR21, -R32 ;  /* 0x000000153a857c23 */ /* 0x000fe20008010820 */
[----:B------:R-:W-:Y:S01]  /*9010*/  FFMA.FTZ R15, R57, UR21, -R8 ;  /* 0x00000015390f7c23 */ /* 0x000fe20008010808 */
[----:B------:R-:W-:Y:S01]  /*9020*/  FFMA.FTZ R37, R59, UR21, -R32 ;  /* 0x000000153b257c23 */ /* 0x000fe20008010820 */
[----:B------:R-:W-:Y:S01]  /*9030*/  FFMA.FTZ R134, R60, UR21, -R8 ;  /* 0x000000153c867c23 */ /* 0x000fe20008010808 */
[----:B------:R-:W-:Y:S01]  /*9040*/  FFMA.FTZ R135, R62, UR21, -R32 ;  /* 0x000000153e877c23 */ /* 0x000fe20008010820 */
[----:B------:R-:W-:Y:S01]  /*9050*/  FFMA.FTZ R14, R61, UR21, -R8 ;  /* 0x000000153d0e7c23 */ /* 0x000fe20008010808 */
[----:B------:R-:W-:Y:S01]  /*9060*/  FFMA.FTZ R36, R63, UR21, -R32 ;  /* 0x000000153f247c23 */ /* 0x000fe20008010820 */
[----:B------:R-:W2:Y:S01]  /*9070*/  MUFU.EX2 R49, R49 ;  /* 0x0000003100317308 */ /* 0x000ea20000000800 */
[----:B-1----:R-:W-:Y:S01]  /*9080*/  FFMA.FTZ R2, R7, R2, R149 ;  /* 0x0000000207027223 */ /* 0x002fe20000010095 */
[----:B------:R-:W-:Y:S01]  /*9090*/  FFMA.FTZ R128, R64, UR21, -R8 ;  /* 0x0000001540807c23 */ /* 0x000fe20008010808 */
[----:B------:R-:W-:Y:S01]  /*90a0*/  FFMA.FTZ R129, R66, UR21, -R32 ;  /* 0x0000001542817c23 */ /* 0x000fe20008010820 */
[----:B------:R-:W-:Y:S01]  /*90b0*/  FFMA.FTZ R13, R65, UR21, -R8 ;  /* 0x00000015410d7c23 */ /* 0x000fe20008010808 */
[----:B------:R-:W-:Y:S01]  /*90c0*/  FFMA.FTZ R35, R67, UR21, -R32 ;  /* 0x0000001543237c23 */ /* 0x000fe20008010820 */
[----:B------:R-:W-:Y:S01]  /*90d0*/  FFMA.FTZ R130, R68, UR21, -R8 ;  /* 0x0000001544827c23 */ /* 0x000fe20008010808 */
[----:B------:R-:W-:Y:S01]  /*90e0*/  FFMA.FTZ R131, R70, UR21, -R32 ;  /* 0x0000001546837c23 */ /* 0x000fe20008010820 */
[----:B------:R-:W1:Y:S01]  /*90f0*/  MUFU.EX2 R150, R150 ;  /* 0x0000009600967308 */ /* 0x000e620000000800 */
[----:B0-----:R-:W-:Y:S01]  /*9100*/  FADD.FTZ R3, R123, R26 ;  /* 0x0000001a7b037221 */ /* 0x001fe20000010000 */
[----:B------:R-:W-:Y:S01]  /*9110*/  FFMA.FTZ R12, R69, UR21, -R8 ;  /* 0x00000015450c7c23 */ /* 0x000fe20008010808 */
[----:B------:R-:W-:Y:S01]  /*9120*/  FFMA.FTZ R34, R71, UR21, -R32 ;  /* 0x0000001547227c23 */ /* 0x000fe20008010820 */
[----:B------:R-:W-:Y:S01]  /*9130*/  FFMA.FTZ R124, R72, UR21, -R8 ;  /* 0x00000015487c7c23 */ /* 0x000fe20008010808 */
[----:B------:R-:W-:Y:S01]  /*9140*/  FFMA.FTZ R125, R74, UR21, -R32 ;  /* 0x000000154a7d7c23 */ /* 0x000fe20008010820 */
[----:B------:R-:W-:Y:S01]  /*9150*/  FFMA.FTZ R11, R73, UR21, -R8 ;  /* 0x00000015490b7c23 */ /* 0x000fe20008010808 */
[----:B------:R-:W-:Y:S01]  /*9160*/  FFMA.FTZ R33, R75, UR21, -R32 ;  /* 0x000000154b217c23 */ /* 0x000fe20008010820 */
[----:B------:R-:W0:Y:S01]  /*9170*/  MUFU.EX2 R151, R151 ;  /* 0x0000009700977308 */ /* 0x000e220000000800 */
[----:B--2---:R-:W-:Y:S01]  /*9180*/  FADD.FTZ R2, R49, R2 ;  /* 0x0000000231027221 */ /* 0x004fe20000010000 */
[----:B------:R-:W-:Y:S01]  /*9190*/  FFMA.FTZ R126, R76, UR21, -R8 ;  /* 0x000000154c7e7c23 */ /* 0x000fe20008010808 */
[----:B------:R-:W-:Y:S01]  /*91a0*/  FFMA.FTZ R127, R78, UR21, -R32 ;  /* 0x000000154e7f7c23 */ /* 0x000fe20008010820 */
[----:B------:R-:W-:Y:S01]  /*91b0*/  FFMA.FTZ R10, R77, UR21, -R8 ;  /* 0x000000154d0a7c23 */ /* 0x000fe20008010808 */
[----:B------:R-:W-:Y:S01]  /*91c0*/  FFMA.FTZ R31, R79, UR21, -R32 ;  /* 0x000000154f1f7c23 */ /* 0x000fe20008010820 */
[--C-:B------:R-:W-:Y:S01]  /*91d0*/  FFMA.FTZ R120, R80, UR21, -R8.reuse ;  /* 0x0000001550787c23 */ /* 0x100fe20008010808 */
[--C-:B------:R-:W-:Y:S01]  /*91e0*/  FFMA.FTZ R9, R81, UR21, -R8.reuse ;  /* 0x0000001551097c23 */ /* 0x100fe20008010808 */
[----:B------:R-:W2:Y:S01]  /*91f0*/  MUFU.EX2 R121, R121 ;  /* 0x0000007900797308 */ /* 0x000ea20000000800 */
[----:B-1----:R-:W-:Y:S01]  /*9200*/  FADD.FTZ R26, R150, R3 ;  /* 0x00000003961a7221 */ /* 0x002fe20000010000 */
[--C-:B------:R-:W-:Y:S01]  /*9210*/  FFMA.FTZ R122, R84, UR21, -R8.reuse ;  /* 0x00000015547a7c23 */ /* 0x100fe20008010808 */
[----:B------:R-:W-:-:S05]  /*9220*/  FFMA.FTZ R8, R85, UR21, -R8 ;  /* 0x0000001555087c23 */ /* 0x000fca0008010808 */
        /* <DEDUP_REMOVED lines=60> */
[----:B------:R-:W-:-:S06]  /*95f0*/  FFMA.FTZ R26, R82, UR21, -R32 ;  /* 0x00000015521a7c23 */ /* 0x000fcc0008010820 */
        /* <DEDUP_REMOVED lines=16> */
[----:B------:R-:W-:-:S06]  /*9700*/  FFMA.FTZ R30, R83, UR21, -R32 ;  /* 0x00000015531e7c23 */ /* 0x000fcc0008010820 */
        /* <DEDUP_REMOVED lines=10> */
[--C-:B------:R-:W-:Y:S01]  /*97b0*/  FFMA.FTZ R27, R86, UR21, -R32.reuse ;  /* 0x00000015561b7c23 */ /* 0x100fe20008010820 */
[----:B------:R-:W-:-:S05]  /*97c0*/  FFMA.FTZ R32, R87, UR21, -R32 ;  /* 0x0000001557207c23 */ /* 0x000fca0008010820 */
        /* <DEDUP_REMOVED lines=32> */
.L_x_1287:
        /* <DEDUP_REMOVED lines=73> */
[----:B------:R-:W-:Y:S01]  /*9e60*/  F2FP.F16.F32.PACK_AB R123, R32, R27 ;  /* 0x0000001b207b723e */ /* 0x000fe200000000ff */
[----:B------:R-:W-:Y:S06]  /*9e70*/  @P1 BRA `(.L_x_1288) ;  /* 0xffffffe000c41947 */ /* 0x000fec000383ffff */
.L_x_1277:
[----:B------:R-:W-:-:S13]  /*9e80*/  ISETP.GE.AND P1, PT, R4, UR42, PT ;  /* 0x0000002a04007c0c */ /* 0x000fda000bf26270 */
[----:B------:R-:W-:Y:S05]  /*9e90*/  @!P1 BRA `(.L_x_1289) ;  /* 0x0000002c008c9947 */ /* 0x000fea0003800000 */
[----:B------:R-:W-:Y:S01]  /*9ea0*/  IMAD.MOV.U32 R6, RZ, RZ, R5 ;  /* 0x000000ffff067224 */ /* 0x000fe200078e0005 */
[----:B------:R-:W-:Y:S01]  /*9eb0*/  UMOV UR26, UR49 ;  /* 0x00000031001a7c82 */ /* 0x000fe20008000000 */
[----:B------:R-:W-:Y:S01]  /*9ec0*/  IMAD.MOV.U32 R7, RZ, RZ, R0 ;  /* 0x000000ffff077224 */ /* 0x000fe200078e0000 */
[----:B------:R-:W-:Y:S01]  /*9ed0*/  UMOV UR25, UR48 ;  /* 0x0000003000197c82 */ /* 0x000fe20008000000 */
[----:B------:R-:W-:Y:S01]  /*9ee0*/  ULDC UR22, c[0x0][0x9e4] ;  /* 0x0002790000167ab9 */ /* 0x000fe20000000800 */
[----:B------:R-:W-:Y:S01]  /*9ef0*/  ULDC UR24, c[0x0][0x9dc] ;  /* 0x0002770000187ab9 */ /* 0x000fe20000000800 */
[----:B------:R-:W-:Y:S01]  /*9f00*/  ULDC UR21, c[0x0][0x988] ;  /* 0x0002620000157ab9 */ /* 0x000fe20000000800 */
[----:B------:R-:W-:-:S05]  /*9f10*/  ULDC UR23, c[0x0][0x9e0] ;  /* 0x0002780000177ab9 */ /* 0x000fca0000000800 */
.L_x_1308:
[----:B------:R-:W-:Y:S01]  /*9f20*/  UIADD3 UR48, UR25, 0x1, URZ ;  /* 0x0000000119307890 */ /* 0x000fe2000fffe03f */
[----:B------:R-:W-:-:S03]  /*9f30*/  ISETP.NE.AND P2, PT, RZ, UR44, PT ;  /* 0x0000002cff007c0c */ /* 0x000fc6000bf45270 */
[----:B------:R-:W-:-:S04]  /*9f40*/  UISETP.NE.AND UP0, UPT, UR48, 0x2, UPT ;  /* 0x000000023000788c */ /* 0x000fc8000bf05270 */
[----:B------:R-:W-:Y:S02]  /*9f50*/  USEL UR49, URZ, 0x1, UP0 ;  /* 0x000000013f317887 */ /* 0x000fe40008000000 */
[----:B------:R-:W-:Y:S02]  /*9f60*/  USEL UR48, UR48, URZ, UP0 ;  /* 0x0000003f30307287 */ /* 0x000fe40008000000 */
[----:B------:R-:W-:Y:S02]  /*9f70*/  ULOP3.LUT UR49, UR26, UR49, URZ, 0x3c, !UPT ;  /* 0x000000311a317292 */ /* 0x000fe4000f8e3c3f */
[----:B------:R-:W-:Y:S10]  /*9f80*/  @P2 BRA `(.L_x_1290) ;  /* 0x00000000002c2947 */ /* 0x000ff40003800000 */
[----:B------:R-:W-:Y:S05]  /*9f90*/  @!P0 BRA `(.L_x_1291) ;  /* 0x0000000000048947 */ /* 0x000fea0003800000 */
[----:B------:R-:W-:Y:S01]  /*9fa0*/  BPT.TRAP 0x1 ;  /* 0x000000040000795c */ /* 0x000fe20000300000 */
.L_x_1291:
[----:B------:R-:W-:Y:S01]  /*9fb0*/  ULEA UR6, UR48, UR45, 0x3 ;  /* 0x0000002d30067291 */ /* 0x000fe2000f8e183f */
[----:B------:R-:W-:-:S05]  /*9fc0*/  IMAD.U32 R0, RZ, RZ, UR49 ;  /* 0x00000031ff007e24 */ /* 0x000fca000f8e00ff */
[----:B------:R-:W-:-:S04]  /*9fd0*/  SHF.L.U32 R0, R0, 0x1f, RZ ;  /* 0x0000001f00007819 */ /* 0x000fc800000006ff */
[----:B------:R0:W1:Y:S01]  /*9fe0*/  SYNCS.PHASECHK.TRANS64.TRYWAIT P1, [UR6+0x16830], R0 ;  /* 0x01683000ff0075a7 */ /* 0x0000620008020146 */
[----:B------:R-:W-:Y:S05]  /*9ff0*/  @!P0 BRA `(.L_x_1292) ;  /* 0x0000000000048947 */ /* 0x000fea0003800000 */
[----:B------:R-:W-:Y:S01]  /*a000*/  BPT.TRAP 0x1 ;  /* 0x000000040000795c */ /* 0x000fe20000300000 */
.L_x_1292:
[----:B-1----:R-:W-:Y:S05]  /*a010*/  @P1 BRA `(.L_x_1290) ;  /* 0x0000000000081947 */ /* 0x002fea0003800000 */
[----:B------:R-:W1:Y:S02]  /*a020*/  SYNCS.PHASECHK.TRANS64.TRYWAIT P1, [UR6+0x16830], R0 ;  /* 0x01683000ff0075a7 */ /* 0x000e640008020146 */
[----:B-1----:R-:W-:Y:S05]  /*a030*/  @!P1 BRA `(.L_x_1293) ;  /* 0x000000c000f89947 */ /* 0x002fea0003800000 */
.L_x_1290:
[----:B-1----:R-:W1:Y:S01]  /*a040*/  S2R R5, SR_TID.X ;  /* 0x0000000000057919 */ /* 0x002e620000002100 */
[----:B------:R-:W-:Y:S01]  /*a050*/  ULEA UR18, UR48, UR20, 0xa ;  /* 0x0000001430127291 */ /* 0x000fe2000f8e503f */
[----:B------:R-:W-:Y:S01]  /*a060*/  UMOV UR19, 0x40000040 ;  /* 0x4000004000137882 */ /* 0x000fe20000000000 */
[----:B------:R-:W-:Y:S02]  /*a070*/  UMOV UR7, 0x40000040 ;  /* 0x4000004000077882 */ /* 0x000fe40000000000 */
[----:B------:R-:W-:Y:S02]  /*a080*/  UIADD3 UR6, UR18, 0x2, URZ ;  /* 0x0000000212067890 */ /* 0x000fe4000fffe03f */
[----:B------:R-:W-:Y:S01]  /*a090*/  UIADD3 UR10, UR18, 0x4, URZ ;  /* 0x00000004120a7890 */ /* 0x000fe2000fffe03f */
[----:B------:R-:W-:Y:S01]  /*a0a0*/  UMOV UR11, 0x40000040 ;  /* 0x40000040000b7882 */ /* 0x000fe20000000000 */
[----:B------:R-:W-:Y:S01]  /*a0b0*/  UIADD3 UR14, UR18, 0x6, URZ ;  /* 0x00000006120e7890 */ /* 0x000fe2000fffe03f */
[----:B------:R-:W-:Y:S01]  /*a0c0*/  UMOV UR15, 0x40000040 ;  /* 0x40000040000f7882 */ /* 0x000fe20000000000 */
        /* <DEDUP_REMOVED lines=18> */
.L_x_1295:
[----:B------:R-:W-:Y:S01]  /*a1f0*/  ULEA UR6, UR25, UR45, 0x3 ;  /* 0x0000002d19067291 */ /* 0x000fe2000f8e183f */
[----:B------:R-:W-:-:S05]  /*a200*/  IMAD.U32 R0, RZ, RZ, UR26 ;  /* 0x0000001aff007e24 */ /* 0x000fca000f8e00ff */
[----:B------:R-:W-:-:S04]  /*a210*/  SHF.L.U32 R0, R0, 0x1f, RZ ;  /* 0x0000001f00007819 */ /* 0x000fc800000006ff */
[----:B------:R0:W1:Y:S01]  /*a220*/  SYNCS.PHASECHK.TRANS64.TRYWAIT P1, [UR6+0x16850], R0 ;  /* 0x01685000ff0075a7 */ /* 0x0000620008020146 */
[----:B------:R-:W-:Y:S05]  /*a230*/  @!P0 BRA `(.L_x_1296) ;  /* 0x0000000000048947 */ /* 0x000fea0003800000 */
[----:B------:R-:W-:Y:S01]  /*a240*/  BPT.TRAP 0x1 ;  /* 0x000000040000795c */ /* 0x000fe20000300000 */
.L_x_1296:
[----:B-1----:R-:W-:Y:S05]  /*a250*/  @P1 BRA `(.L_x_1294) ;  /* 0x0000000000081947 */ /* 0x002fea0003800000 */
[----:B------:R-:W1:Y:S02]  /*a260*/  SYNCS.PHASECHK.TRANS64.TRYWAIT P1, [UR6+0x16850], R0 ;  /* 0x01685000ff0075a7 */ /* 0x000e640008020146 */
[----:B-1----:R-:W-:Y:S05]  /*a270*/  @!P1 BRA `(.L_x_1297) ;  /* 0x000000c000809947 */ /* 0x002fea0003800000 */
.L_x_1294:
        /* <DEDUP_REMOVED lines=52> */
.L_x_1298:
        /* <DEDUP_REMOVED lines=38> */
.L_x_1301:
[----:B------:R-:W-:-:S05]  /*a820*/  IMAD.U32 R14, RZ, RZ, UR22 ;  /* 0x00000016ff0e7e24 */ /* 0x000fca000f8e00ff */
[----:B------:R-:W-:-:S13]  /*a830*/  ISETP.NE.AND P1, PT, R14, 0x1, PT ;  /* 0x000000010e00780c */ /* 0x000fda0003f25270 */
[----:B------:R-:W0:Y:S02]  /*a840*/  @P1 LDC.64 R8, c[0x0][0x9e8] ;  /* 0x00027a00ff081b82 */ /* 0x000e240000000a00 */
[----:B0-----:R-:W-:-:S05]  /*a850*/  @P1 IMAD.HI.U32 R8, R15, R8, RZ ;  /* 0x000000080f081227 */ /* 0x001fca00078e00ff */
[----:B------:R-:W-:-:S07]  /*a860*/  @P1 SHF.R.U32.HI R15, RZ, R9, R8 ;  /* 0x00000009ff0f1219 */ /* 0x000fce0000011608 */
.L_x_1302:
[----:B------:R-:W-:Y:S05]  /*a870*/  BSYNC B0 ;  /* 0x0000000000007941 */ /* 0x000fea0003800000 */
.L_x_1300:
[----:B------:R-:W-:-:S04]  /*a880*/  IMAD R15, R15, R14, -R0 ;  /* 0x0000000e0f0f7224 */ /* 0x000fc800078e0a00 */
[----:B------:R-:W-:-:S05]  /*a890*/  IMAD.IADD R15, R15, 0x1, -R16 ;  /* 0x000000010f0f7824 */ /* 0x000fca00078e0a10 */
[----:B------:R-:W-:Y:S02]  /*a8a0*/  VIADDMNMX R10, R15, R14, R10, PT ;  /* 0x0000000e0f0a7246 */ /* 0x000fe4000380010a */
[----:B------:R-:W-:-:S07]  /*a8b0*/  VIMNMX R5, R5, R15, !PT ;  /* 0x0000000f05057248 */ /* 0x000fce0007fe0100 */
.L_x_1299:
        /* <DEDUP_REMOVED lines=116> */
.L_x_1305:
[----:B------:R-:W-:-:S05]  /*b000*/  IMAD.U32 R10, RZ, RZ, UR22 ;  /* 0x00000016ff0a7e24 */ /* 0x000fca000f8e00ff */
[----:B------:R-:W-:-:S13]  /*b010*/  ISETP.NE.AND P2, PT, R10, 0x1, PT ;  /* 0x000000010a00780c */ /* 0x000fda0003f45270 */
[----:B------:R-:W0:Y:S02]  /*b020*/  @P2 LDC.64 R8, c[0x0][0x9e8] ;  /* 0x00027a00ff082b82 */ /* 0x000e240000000a00 */
[----:B0-----:R-:W-:-:S05]  /*b030*/  @P2 IMAD.HI.U32 R8, R5, R8, RZ ;  /* 0x0000000805082227 */ /* 0x001fca00078e00ff */
[----:B------:R-:W-:-:S07]  /*b040*/  @P2 SHF.R.U32.HI R5, RZ, R9, R8 ;  /* 0x00000009ff052219 */ /* 0x000fce0000011608 */
.L_x_1306:
[----:B------:R-:W-:Y:S05]  /*b050*/  BSYNC B0 ;  /* 0x0000000000007941 */ /* 0x000fea0003800000 */
.L_x_1304:
[----:B------:R-:W-:-:S04]  /*b060*/  IMAD R5, R5, R10, -R0 ;  /* 0x0000000a05057224 */ /* 0x000fc800078e0a00 */
[----:B------:R-:W-:-:S05]  /*b070*/  IMAD.IADD R5, R5, 0x1, -R16 ;  /* 0x0000000105057824 */ /* 0x000fca00078e0a10 */
[----:B------:R-:W-:Y:S02]  /*b080*/  VIADDMNMX R12, R5, R10, R12, PT ;  /* 0x0000000a050c7246 */ /* 0x000fe4000380010c */
[----:B------:R-:W-:-:S07]  /*b090*/  VIMNMX R11, R11, R5, !PT ;  /* 0x000000050b0b7248 */ /* 0x000fce0007fe0100 */
.L_x_1303:
        /* <DEDUP_REMOVED lines=212> */
[----:B------:R2:W-:Y:S01]  /*bde0*/  MUFU.EX2 R14, R41 ;  /* 0x00000029000e7308 */ /* 0x0005e20000000800 */
        /* <DEDUP_REMOVED lines=15> */
[--C-:B------:R-:W-:Y:S01]  /*bee0*/  FFMA.FTZ R34, R35, UR21, -R36.reuse ;  /* 0x0000001523227c23 */ /* 0x100fe20008010824 */
[----:B------:R-:W-:Y:S01]  /*bef0*/  FSEL R35, R5, RZ, P1 ;  /* 0x000000ff05237208 */ /* 0x000fe20000800000 */
[--C-:B------:R-:W-:Y:S01]  /*bf00*/  FFMA.FTZ R149, R26, UR21, -R36.reuse ;  /* 0x000000151a957c23 */ /* 0x100fe20008010824 */
[--C-:B------:R-:W-:Y:S01]  /*bf10*/  FFMA.FTZ R40, R27, UR21, -R36.reuse ;  /* 0x000000151b287c23 */ /* 0x100fe20008010824 */
[--C-:B------:R-:W-:Y:S01]  /*bf20*/  FFMA.FTZ R151, R30, UR21, -R36.reuse ;  /* 0x000000151e977c23 */ /* 0x100fe20008010824 */
[----:B------:R-:W-:Y:S01]  /*bf30*/  FFMA.FTZ R37, R31, UR21, -R36 ;  /* 0x000000151f257c23 */ /* 0x000fe20008010824 */
[----:B------:R-:W-:Y:S01]  /*bf40*/  FADD.FTZ R35, -R35, R6 ;  /* 0x0000000623237221 */ /* 0x000fe20000010100 */
[----:B------:R-:W-:Y:S01]  /*bf50*/  MUFU.EX2 R145, R145 ;  /* 0x0000009100917308 */ /* 0x000fe20000000800 */
[--C-:B------:R-:W-:Y:S01]  /*bf60*/  FFMA.FTZ R147, R38, UR21, -R36.reuse ;  /* 0x0000001526937c23 */ /* 0x100fe20008010824 */
[--C-:B------:R-:W-:Y:S01]  /*bf70*/  FFMA.FTZ R31, R39, UR21, -R36.reuse ;  /* 0x00000015271f7c23 */ /* 0x100fe20008010824 */
[----:B------:R-:W-:Y:S01]  /*bf80*/  FMUL.FTZ R6, R35, UR21 ;  /* 0x0000001523067c20 */ /* 0x000fe20008410000 */
[----:B------:R-:W-:Y:S01]  /*bf90*/  FADD.FTZ R38, R150, R3 ;  /* 0x0000000396267221 */ /* 0x000fe20000010000 */
[--C-:B------:R-:W-:Y:S01]  /*bfa0*/  FFMA.FTZ R141, R42, UR21, -R36.reuse ;  /* 0x000000152a8d7c23 */ /* 0x100fe20008010824 */
[--C-:B------:R-:W-:Y:S01]  /*bfb0*/  FFMA.FTZ R30, R43, UR21, -R36.reuse ;  /* 0x000000152b1e7c23 */ /* 0x100fe20008010824 */
[----:B------:R-:W-:Y:S01]  /*bfc0*/  FFMA.FTZ R143, R46, UR21, -R36 ;  /* 0x000000152e8f7c23 */ /* 0x000fe20008010824 */
[----:B------:R-:W-:Y:S01]  /*bfd0*/  MUFU.EX2 R149, R149 ;  /* 0x0000009500957308 */ /* 0x000fe20000000800 */
[----:B------:R-:W-:Y:S01]  /*bfe0*/  FADD.FTZ R3, R9, R38 ;  /* 0x0000002609037221 */ /* 0x000fe20000010000 */
        /* <DEDUP_REMOVED lines=14> */
[----:B------:R-:W1:Y:S01]  /*c0d0*/  MUFU.EX2 R40, R40 ;  /* 0x0000002800287308 */ /* 0x000e620000000800 */
[----:B------:R-:W-:Y:S01]  /*c0e0*/  FADD.FTZ R3, R13, R38 ;  /* 0x000000260d037221 */ /* 0x000fe20000010000 */
[--C-:B------:R-:W-:Y:S01]  /*c0f0*/  FFMA.FTZ R42, R67, UR21, -R36.reuse ;  /* 0x00000015432a7c23 */ /* 0x100fe20008010824 */
[--C-:B------:R-:W-:Y:S01]  /*c100*/  FFMA.FTZ R131, R70, UR21, -R36.reuse ;  /* 0x0000001546837c23 */ /* 0x100fe20008010824 */
[--C-:B--2---:R-:W-:Y:S01]  /*c110*/  FFMA.FTZ R41, R71, UR21, -R36.reuse ;  /* 0x0000001547297c23 */ /* 0x104fe20008010824 */
[----:B------:R-:W-:Y:S01]  /*c120*/  FADD.FTZ R3, R140, R3 ;  /* 0x000000038c037221 */ /* 0x000fe20000010000 */
[--C-:B------:R-:W-:Y:S01]  /*c130*/  FFMA.FTZ R125, R74, UR21, -R36.reuse ;  /* 0x000000154a7d7c23 */ /* 0x100fe20008010824 */
[--C-:B------:R-:W-:Y:S01]  /*c140*/  FFMA.FTZ R39, R75, UR21, -R36.reuse ;  /* 0x000000154b277c23 */ /* 0x100fe20008010824 */
[----:B------:R-:W2:Y:S01]  /*c150*/  MUFU.EX2 R151, R151 ;  /* 0x0000009700977308 */ /* 0x000ea20000000800 */
[----:B0-----:R-:W-:Y:S01]  /*c160*/  FFMA.FTZ R35, R6, R2, R149 ;  /* 0x0000000206237223 */ /* 0x001fe20000010095 */
[----:B------:R-:W-:Y:S01]  /*c170*/  FADD.FTZ R3, R14, R3 ;  /* 0x000000030e037221 */ /* 0x000fe20000010000 */
[--C-:B------:R-:W-:Y:S01]  /*c180*/  FFMA.FTZ R127, R78, UR21, -R36.reuse ;  /* 0x000000154e7f7c23 */ /* 0x100fe20008010824 */
[--C-:B------:R-:W-:Y:S01]  /*c190*/  FFMA.FTZ R121, R82, UR21, -R36.reuse ;  /* 0x0000001552797c23 */ /* 0x100fe20008010824 */
[----:B------:R-:W-:Y:S01]  /*c1a0*/  FFMA.FTZ R123, R86, UR21, -R36 ;  /* 0x00000015567b7c23 */ /* 0x000fe20008010824 */
[----:B------:R-:W-:-:S02]  /*c1b0*/  FADD.FTZ R38, R142, R3 ;  /* 0x000000038e267221 */ /* 0x000fc40000010000 */
[----:B------:R-:W0:Y:S01]  /*c1c0*/  MUFU.EX2 R37, R37 ;  /* 0x0000002500257308 */ /* 0x000e220000000800 */
[----:B-1----:R-:W-:Y:S01]  /*c1d0*/  FADD.FTZ R2, R40, R35 ;  /* 0x0000002328027221 */ /* 0x002fe20000010000 */
[----:B------:R-:W-:-:S04]  /*c1e0*/  FADD.FTZ R3, R15, R38 ;  /* 0x000000260f037221 */ /* 0x000fc80000010000 */
[----:B------:R-:W-:Y:S02]  /*c1f0*/  FADD.FTZ R3, R136, R3 ;  /* 0x0000000388037221 */ /* 0x000fe40000010000 */
[----:B------:R-:W1:Y:S01]  /*c200*/  MUFU.EX2 R34, R34 ;  /* 0x0000002200227308 */ /* 0x000e620000000800 */
[----:B--2---:R-:W-:Y:S01]  /*c210*/  FADD.FTZ R2, R151, R2 ;  /* 0x0000000297027221 */ /* 0x004fe20000010000 */
[----:B------:R-:W-:-:S04]  /*c220*/  FADD.FTZ R3, R20, R3 ;  /* 0x0000000314037221 */ /* 0x000fc80000010000 */
[----:B------:R-:W-:Y:S02]  /*c230*/  FADD.FTZ R38, R138, R3 ;  /* 0x000000038a267221 */ /* 0x000fe40000010000 */
[----:B------:R-:W2:Y:S01]  /*c240*/  MUFU.EX2 R147, R147 ;  /* 0x0000009300937308 */ /* 0x000ea20000000800 */
[----:B0-----:R-:W-:-:S04]  /*c250*/  FADD.FTZ R2, R37, R2 ;  /* 0x0000000225027221 */ /* 0x001fc80000010000 */
[----:B------:R-:W-:-:S03]  /*c260*/  FADD.FTZ R35, R145, R2 ;  /* 0x0000000291237221 */ /* 0x000fc60000010000 */
        /* <DEDUP_REMOVED lines=29> */
[----:B0-----:R-:W-:Y:S01]  /*c440*/  FADD.FTZ R35, R11, R38 ;  /* 0x000000260b237221 */ /* 0x001fe20000010000 */
[----:B------:R-:W-:-:S06]  /*c450*/  FFMA.FTZ R38, R79, UR21, -R36 ;  /* 0x000000154f267c23 */ /* 0x000fcc0008010824 */
        /* <DEDUP_REMOVED lines=12> */
[--C-:B------:R-:W-:Y:S01]  /*c520*/  FFMA.FTZ R35, R83, UR21, -R36.reuse ;  /* 0x0000001553237c23 */ /* 0x100fe20008010824 */
[----:B------:R-:W-:-:S05]  /*c530*/  FFMA.FTZ R36, R87, UR21, -R36 ;  /* 0x0000001557247c23 */ /* 0x000fca0008010824 */
        /* <DEDUP_REMOVED lines=42> */
[----:B-1----:R-:W-:-:S03]  /*c7e0*/  FADD.FTZ R3, R33, R46 ;  /* 0x0000002e21037221 */ /* 0x002fc60000010000 */
[----:B--2---:R-:W-:Y:S01]  /*c7f0*/  FADD.FTZ R2, R36, R47 ;  /* 0x0000002f24027221 */ /* 0x004fe20000010000 */
[----:B------:R-:W-:Y:S06]  /*c800*/  @!P0 BRA `(.L_x_1307) ;  /* 0x0000000000048947 */ /* 0x000fec0003800000 */
[----:B------:R-:W-:Y:S01]  /*c810*/  BPT.TRAP 0x1 ;  /* 0x000000040000795c */ /* 0x000fe20000300000 */
.L_x_1307:
        /* <DEDUP_REMOVED lines=75> */
.L_x_1289:
[----:B------:R-:W-:Y:S06]  /*ccd0*/  BAR.ARV 0x8, 0x200 ;  /* 0x0208000000007b1d */ /* 0x000fec0000002000 */
[----:B------:R-:W-:Y:S05]  /*cce0*/  @!P0 BRA `(.L_x_1309) ;  /* 0x0000000000048947 */ /* 0x000fea0003800000 */
[----:B------:R-:W-:Y:S01]  /*ccf0*/  BPT.TRAP 0x1 ;  /* 0x000000040000795c */ /* 0x000fe20000300000 */
.L_x_1309:
[----:B------:R-:W-:Y:S01]  /*cd00*/  ULEA UR5, UR48, UR45, 0x3 ;  /* 0x0000002d30057291 */ /* 0x000fe2000f8e183f */
[----:B------:R-:W-:-:S05]  /*cd10*/  IMAD.U32 R4, RZ, RZ, UR49 ;  /* 0x00000031ff047e24 */ /* 0x000fca000f8e00ff */
[----:B------:R-:W-:-:S04]  /*cd20*/  SHF.L.U32 R4, R4, 0x1f, RZ ;  /* 0x0000001f04047819 */ /* 0x000fc800000006ff */
[----:B------:R0:W1:Y:S01]  /*cd30*/  SYNCS.PHASECHK.TRANS64.TRYWAIT P1, [UR5+0x16850], R4 ;  /* 0x01685004ff0075a7 */ /* 0x0000620008020145 */
[----:B------:R-:W-:Y:S05]  /*cd40*/  @!P0 BRA `(.L_x_1310) ;  /* 0x0000000000048947 */ /* 0x000fea0003800000 */
[----:B------:R-:W-:Y:S01]  /*cd50*/  BPT.TRAP 0x1 ;  /* 0x000000040000795c */ /* 0x000fe20000300000 */
.L_x_1310:
[----:B-1----:R-:W-:Y:S05]  /*cd60*/  @P1 BRA `(.L_x_1311) ;  /* 0x0000000000081947 */ /* 0x002fea0003800000 */
[----:B------:R-:W1:Y:S02]  /*cd70*/  SYNCS.PHASECHK.TRANS64.TRYWAIT P1, [UR5+0x16850], R4 ;  /* 0x01685004ff0075a7 */ /* 0x000e640008020145 */
[----:B-1----:R-:W-:Y:S05]  /*cd80*/  @!P1 BRA `(.L_x_1312) ;  /* 0x0000009400d49947 */ /* 0x002fea0003800000 */
.L_x_1311:
[----:B------:R-:W-:Y:S01]  /*cd90*/  UIADD3 UR45, UR45, 0x400, URZ ;  /* 0x000004002d2d7890 */ /* 0x000fe2000fffe03f */
[----:B------:R-:W-:Y:S01]  /*cda0*/  WARPGROUP.ARRIVE ;  /* 0x00000000000079c5 */ /* 0x000fe20000000000 */
[----:B------:R-:W-:Y:S01]  /*cdb0*/  UMOV UR7, 0x40000040 ;  /* 0x4000004000077882 */ /* 0x000fe20000000000 */
[----:B01----:R-:W0:Y:S01]  /*cdc0*/  SHFL.BFLY PT, R4, R3, 0x2, 0x1f ;  /* 0x0c401f0003047f89 */ /* 0x003e2200000e0000 */
[----:B------:R-:W-:Y:S01]  /*cdd0*/  USHF.R.U32.HI UR45, URZ, 0x4, UR45 ;  /* 0x000000043f2d7899 */ /* 0x000fe2000801162d */
[----:B------:R-:W-:Y:S02]  /*cde0*/  IMAD.U32 R11, RZ, RZ, UR21 ;  /* 0x00000015ff0b7e24 */ /* 0x000fe4000f8e00ff */
[----:B------:R-:W1:Y:S01]  /*cdf0*/  SHFL.BFLY PT, R7, R2, 0x2, 0x1f ;  /* 0x0c401f0002077f89 */ /* 0x000e6200000e0000 */
[----:B------:R-:W-:Y:S01]  /*ce00*/  ULOP3.LUT UR4, UR45, 0x3fff, URZ, 0xc0, !UPT ;  /* 0x00003fff2d047892 */ /* 0x000fe2000f8ec03f */
[----:B------:R-:W-:Y:S02]  /*ce10*/  IMAD.MOV.U32 R21, RZ, RZ, -0x800000 ;  /* 0xff800000ff157424 */ /* 0x000fe400078e00ff */
[----:B------:R-:W-:Y:S01]  /*ce20*/  IMAD.MOV.U32 R20, RZ, RZ, -0x800000 ;  /* 0xff800000ff147424 */ /* 0x000fe200078e00ff */
[----:B------:R-:W-:-:S07]  /*ce30*/  ULEA UR4, UR48, UR4, 0xa ;  /* 0x0000000430047291 */ /* 0x000fce000f8e503f */
[----:B------:R-:W-:Y:S02]  /*ce40*/  UMOV UR6, UR4 ;  /* 0x0000000400067c82 */ /* 0x000fe40008000000 */
[----:B------:R-:W-:Y:S01]  /*ce50*/  HGMMA.64x64x16.F32 R88, R148, gdesc[UR4].tnspB, R88, gsb0 ;  /* 0x40e0000494587df0 */ /* 0x000fe20008000858 */
[----:B------:R-:W-:Y:S01]  /*ce60*/  UIADD3 UR6, UR4, 0x80, URZ ;  /* 0x0000008004067890 */ /* 0x000fe2000fffe03f */
[----:B------:R-:W-:Y:S01]  /*ce70*/  UMOV UR7, 0x40000040 ;  /* 0x4000004000077882 */ /* 0x000fe20000000000 */
[----:B0-----:R-:W-:Y:S01]  /*ce80*/  FADD.FTZ R4, R4, R3 ;  /* 0x0000000304047221 */ /* 0x001fe20000010000 */
[----:B------:R-:W-:Y:S02]  /*ce90*/  IMAD.U32 R3, RZ, RZ, UR21 ;  /* 0x00000015ff037e24 */ /* 0x000fe4000f8e00ff */
[----:B-1----:R-:W-:Y:S02]  /*cea0*/  FADD.FTZ R6, R7, R2 ;  /* 0x0000000207067221 */ /* 0x002fe40000010000 */
[----:B------:R-:W0:Y:S04]  /*ceb0*/  SHFL.BFLY PT, R7, R4, 0x1, 0x1f ;  /* 0x0c201f0004077f89 */ /* 0x000e2800000e0000 */
[----:B------:R-:W1:Y:S01]  /*cec0*/  SHFL.BFLY PT, R9, R6, 0x1, 0x1f ;  /* 0x0c201f0006097f89 */ /* 0x000e6200000e0000 */
[----:B0-----:R-:W-:Y:S01]  /*ced0*/  FADD.FTZ R10, R4, R7 ;  /* 0x00000007040a7221 */ /* 0x001fe20000010000 */
[----:B------:R-:W-:-:S02]  /*cee0*/  IMAD.MOV.U32 R7, RZ, RZ, RZ ;  /* 0x000000ffff077224 */ /* 0x000fc400078e00ff */
[----:B------:R-:W-:Y:S02]  /*cef0*/  IMAD.MOV.U32 R4, RZ, RZ, RZ ;  /* 0x000000ffff047224 */ /* 0x000fe400078e00ff */
[----:B-1----:R-:W-:Y:S01]  /*cf00*/  FADD.FTZ R9, R6, R9 ;  /* 0x0000000906097221 */ /* 0x002fe20000010000 */
[----:B------:R-:W-:-:S04]  /*cf10*/  FSETP.NE.FTZ.AND P1, PT, R10, RZ, PT ;  /* 0x000000ff0a00720b */ /* 0x000fc80003f35000 */
[----:B------:R-:W-:-:S09]  /*cf20*/  FSETP.NE.FTZ.AND P2, PT, R9, RZ, PT ;  /* 0x000000ff0900720b */ /* 0x000fd20003f55000 */
[----:B------:R-:W0:Y:S01]  /*cf30*/  @P1 MUFU.LG2 R2, R10 ;  /* 0x0000000a00021308 */ /* 0x000e220000000c00 */
[----:B------:R-:W-:-:S03]  /*cf40*/  @P1 FMUL.FTZ R3, R3, 0.69314718246459960938 ;  /* 0x3f31721803031820 */ /* 0x000fc60000410000 */
[----:B------:R-:W-:-:S04]  /*cf50*/  @P2 FMUL.FTZ R11, R11, 0.69314718246459960938 ;  /* 0x3f3172180b0b2820 */ /* 0x000fc80000410000 */
        /* <DEDUP_REMOVED lines=9> */
[----:B------:R-:W-:Y:S01]  /*cff0*/  UIADD3 UR6, UR4, 0x100, URZ ;  /* 0x0000010004067890 */ /* 0x000fe2000fffe03f */
[----:B------:R-:W-:Y:S01]  /*d000*/  @P2 FFMA.FTZ R20, R11, R5, R8 ;  /* 0x000000050b142223 */ /* 0x000fe20000010008 */
        /* <DEDUP_REMOVED lines=33> */
.L_x_1313:
        /* <DEDUP_REMOVED lines=14> */
[----:B------:R-:W-:Y:S01]  /*d300*/  USEL UR4, URZ, 0x1, UP0 ;  /* 0x000000013f047887 */ /* 0x000fe20008000000 */
[-C--:B------:R-:W-:Y:S01]  /*d310*/  FMUL.FTZ R105, R105, R7.reuse ;  /* 0x0000000769697220 */ /* 0x080fe20000410000 */
[-C--:B------:R-:W-:Y:S01]  /*d320*/  FMUL.FTZ R108, R108, R7.reuse ;  /* 0x000000076c6c7220 */ /* 0x080fe20000410000 */
        /* <DEDUP_REMOVED lines=22> */
[----:B------:R-:W-:-:S02]  /*d490*/  UIADD3 UR50, UR50, 0x1, URZ ;  /* 0x0000000132327890 */ /* 0x000fc4000fffe03f */
[----:B------:R-:W-:Y:S02]  /*d4a0*/  USEL UR48, UR48, URZ, UP0 ;  /* 0x0000003f30307287 */ /* 0x000fe40008000000 */
[----:B------:R-:W-:-:S12]  /*d4b0*/  ULOP3.LUT UR49, UR49, UR4, URZ, 0x3c, !UPT ;  /* 0x0000000431317292 */ /* 0x000fd8000f8e3c3f */
.L_x_1235:
[----:B------:R-:W0:Y:S01]  /*d4c0*/  S2R R5, SR_CgaCtaId ;  /* 0x0000000000057919 */ /* 0x000e220000008800 */
[----:B------:R-:W-:Y:S01]  /*d4d0*/  MOV R0, 0x400 ;  /* 0x0000040000007802 */ /* 0x000fe20000000f00 */
[----:B------:R-:W-:Y:S01]  /*d4e0*/  BSSY B0, `(.L_x_1314) ;  /* 0x000023f000007945 */ /* 0x000fe20003800000 */
[----:B------:R-:W-:Y:S02]  /*d4f0*/  BAR.SYNC.DEFER_BLOCKING 0x5, 0x200 ;  /* 0x0148000000007b1d */ /* 0x000fe40000010000 */
[----:B0-----:R-:W-:-:S05]  /*d500*/  LEA R0, R5, R0, 0x18 ;  /* 0x0000000005007211 */ /* 0x001fca00078ec0ff */
[----:B------:R-:W0:Y:S02]  /*d510*/  LDS.128 R4, [R0+0x168d0] ;  /* 0x0168d00000047984 */ /* 0x000e240000000c00 */
[----:B0-----:R-:W-:Y:S02]  /*d520*/  R2UR UR6, R5 ;  /* 0x00000000050672ca */ /* 0x001fe400000e0000 */
[----:B------:R-:W-:Y:S02]  /*d530*/  R2UR UR5, R6 ;  /* 0x00000000060572ca */ /* 0x000fe400000e0000 */
[----:B------:R-:W-:Y:S01]  /*d540*/  R2UR UR7, R7 ;  /* 0x00000000070772ca */ /* 0x000fe200000e0000 */
[----:B------:R-:W-:Y:S06]  /*d550*/  BAR.ARV 0x4, 0x200 ;  /* 0x0108000000007b1d */ /* 0x000fec0000002000 */
[----:B------:R-:W-:Y:S08]  /*d560*/  @P0 BRA `(.L_x_1315) ;  /* 0x00000018002c0947 */ /* 0x000ff00003800000 */
[----:B------:R-:W2:Y:S01]  /*d570*/  LDL R8, [R1+0x38] ;  /* 0x0000380001087983 */ /* 0x000ea20000100800 */
[----:B------:R-:W-:Y:S01]  /*d580*/  F2FP.F16.F32.PACK_AB R12, R105, R104 ;  /* 0x00000068690c723e */ /* 0x000fe200000000ff */
[----:B------:R-:W-:Y:S01]  /*d590*/  ULDC.64 UR10, c[0x0][0xc00] ;  /* 0x00030000000a7ab9 */ /* 0x000fe20000000a00 */
[----:B------:R-:W-:Y:S01]  /*d5a0*/  F2FP.F16.F32.PACK_AB R14, R109, R108 ;  /* 0x0000006c6d0e723e */ /* 0x000fe200000000ff */
[----:B------:R-:W0:Y:S01]  /*d5b0*/  S2R R5, SR_SWINHI ;  /* 0x0000000000057919 */ /* 0x000e220000002f00 */
[----:B------:R-:W-:Y:S01]  /*d5c0*/  F2FP.F16.F32.PACK_AB R15, R111, R110 ;  /* 0x0000006e6f0f723e */ /* 0x000fe200000000ff */
[----:B------:R-:W-:Y:S01]  /*d5d0*/  ULDC.64 UR8, c[0x0][0xc00] ;  /* 0x0003000000087ab9 */ /* 0x000fe20000000a00 */
[----:B------:R-:W-:Y:S01]  /*d5e0*/  F2FP.F16.F32.PACK_AB R24, R113, R112 ;  /* 0x000000707118723e */ /* 0x000fe200000000ff */
[----:B------:R-:W-:Y:S01]  /*d5f0*/  UIMAD.WIDE UR8, UR38, 0x4, UR8 ;  /* 0x00000004260878a5 */ /* 0x000fe2000f8e0208 */
[----:B------:R-:W-:Y:S02]  /*d600*/  F2FP.F16.F32.PACK_AB R25, R115, R114 ;  /* 0x000000727319723e */ /* 0x000fe400000000ff */
[----:B------:R-:W-:-:S02]  /*d610*/  F2FP.F16.F32.PACK_AB R26, R117, R116 ;  /* 0x00000074751a723e */ /* 0x000fc400000000ff */
[----:B------:R-:W-:Y:S01]  /*d620*/  F2FP.F16.F32.PACK_AB R27, R119, R118 ;  /* 0x00000076771b723e */ /* 0x000fe200000000ff */
[----:B------:R-:W-:Y:S02]  /*d630*/  IMAD.U32 R30, RZ, RZ, UR8 ;  /* 0x00000008ff1e7e24 */ /* 0x000fe4000f8e00ff */
[----:B------:R-:W-:Y:S01]  /*d640*/  IMAD.U32 R31, RZ, RZ, UR9 ;  /* 0x00000009ff1f7e24 */ /* 0x000fe2000f8e00ff */
[----:B------:R-:W-:Y:S01]  /*d650*/  ULDC.64 UR8, c[0x0][0xc08] ;  /* 0x0003020000087ab9 */ /* 0x000fe20000000a00 */
[----:B------:R-:W-:Y:S02]  /*d660*/  MOV R28, R0 ;  /* 0x00000000001c7202 */ /* 0x000fe40000000f00 */
[----:B0-----:R-:W-:Y:S01]  /*d670*/  MOV R29, R5 ;  /* 0x00000005001d7202 */ /* 0x001fe20000000f00 */
[----:B------:R-:W-:Y:S02]  /*d680*/  BAR.SYNC.DEFER_BLOCKING 0x1, 0x180 ;  /* 0x0046000000007b1d */ /* 0x000fe40000010000 */
[----:B--2---:R-:W-:-:S03]  /*d690*/  IMAD.WIDE R4, R8, 0x2, R28 ;  /* 0x0000000208047825 */ /* 0x004fc600078e021c */
[C---:B------:R-:W-:Y:S02]  /*d6a0*/  IADD3 R9, P1, R4.reuse, 0x40, RZ ;  /* 0x0000004004097810 */ /* 0x040fe40007f3e0ff */
[C---:B------:R-:W-:Y:S02]  /*d6b0*/  IADD3 R11, P2, R4.reuse, 0x20, RZ ;  /* 0x00000020040b7810 */ /* 0x040fe40007f5e0ff */
[C---:B------:R-:W-:Y:S02]  /*d6c0*/  IADD3 R13, P0, R4.reuse, 0x60, RZ ;  /* 0x00000060040d7810 */ /* 0x040fe40007f1e0ff */
[----:B------:R-:W-:Y:S02]  /*d6d0*/  LOP3.LUT R7, R4, 0x380, RZ, 0xc0, !PT ;  /* 0x0000038004077812 */ /* 0x000fe400078ec0ff */
[----:B------:R-:W-:Y:S02]  /*d6e0*/  LOP3.LUT R8, R9, 0x380, RZ, 0xc0, !PT ;  /* 0x0000038009087812 */ /* 0x000fe400078ec0ff */
        /* <DEDUP_REMOVED lines=9> */
[--C-:B------:R-:W-:Y:S01]  /*d780*/  IMAD.X R9, RZ, RZ, R5.reuse, P1 ;  /* 0x000000ffff097224 */ /* 0x100fe200008e0605 */
[----:B------:R-:W-:Y:S01]  /*d790*/  LOP3.LUT R10, R10, R11, RZ, 0x3c, !PT ;  /* 0x0000000b0a0a7212 */ /* 0x000fe200078e3cff */
[----:B------:R-:W-:Y:S01]  /*d7a0*/  IMAD.X R11, RZ, RZ, R5, P2 ;  /* 0x000000ffff0b7224 */ /* 0x000fe200010e0605 */
[----:B------:R-:W-:-:S02]  /*d7b0*/  LOP3.LUT R6, R6, R13, RZ, 0x3c, !PT ;  /* 0x0000000d06067212 */ /* 0x000fc400078e3cff */
[----:B------:R-:W-:Y:S02]  /*d7c0*/  MOV R36, R4 ;  /* 0x0000000400247202 */ /* 0x000fe40000000f00 */
[----:B------:R-:W-:Y:S02]  /*d7d0*/  MOV R32, R6 ;  /* 0x0000000600207202 */ /* 0x000fe40000000f00 */
[----:B------:R-:W-:Y:S02]  /*d7e0*/  MOV R34, R8 ;  /* 0x0000000800227202 */ /* 0x000fe40000000f00 */
[----:B------:R-:W-:Y:S02]  /*d7f0*/  MOV R35, R10 ;  /* 0x0000000a00237202 */ /* 0x000fe40000000f00 */
[----:B------:R-:W-:Y:S02]  /*d800*/  F2FP.F16.F32.PACK_AB R4, R3, R2 ;  /* 0x000000020304723e */ /* 0x000fe400000000ff */
[----:B------:R-:W-:-:S02]  /*d810*/  F2FP.F16.F32.PACK_AB R5, R91, R90 ;  /* 0x0000005a5b05723e */ /* 0x000fc400000000ff */
[----:B------:R-:W-:Y:S02]  /*d820*/  F2FP.F16.F32.PACK_AB R6, R93, R92 ;  /* 0x0000005c5d06723e */ /* 0x000fe400000000ff */
[----:B------:R-:W-:Y:S02]  /*d830*/  F2FP.F16.F32.PACK_AB R7, R95, R94 ;  /* 0x0000005e5f07723e */ /* 0x000fe400000000ff */
[----:B------:R-:W-:Y:S02]  /*d840*/  F2FP.F16.F32.PACK_AB R8, R97, R96 ;  /* 0x000000606108723e */ /* 0x000fe400000000ff */
[----:B------:R-:W-:Y:S01]  /*d850*/  F2FP.F16.F32.PACK_AB R9, R99, R98 ;  /* 0x000000626309723e */ /* 0x000fe200000000ff */
[----:B------:R-:W-:Y:S01]  /*d860*/  STSM.16.M88.4 [R36], R4 ;  /* 0x0000000424007844 */ /* 0x000fe20000000200 */
[----:B------:R-:W-:Y:S02]  /*d870*/  F2FP.F16.F32.PACK_AB R10, R101, R100 ;  /* 0x00000064650a723e */ /* 0x000fe400000000ff */
[----:B------:R-:W-:-:S02]  /*d880*/  F2FP.F16.F32.PACK_AB R11, R103, R102 ;  /* 0x00000066670b723e */ /* 0x000fc400000000ff */
[----:B------:R-:W-:Y:S02]  /*d890*/  F2FP.F16.F32.PACK_AB R13, R107, R106 ;  /* 0x0000006a6b0d723e */ /* 0x000fe400000000ff */
[----:B------:R-:W-:Y:S01]  /*d8a0*/  ISETP.NE.U32.AND P0, PT, RZ, UR10, PT ;  /* 0x0000000aff007c0c */ /* 0x000fe2000bf05070 */
[----:B------:R-:W-:Y:S03]  /*d8b0*/  STSM.16.M88.4 [R35], R8 ;  /* 0x0000000823007844 */ /* 0x000fe60000000200 */
[----:B------:R-:W-:Y:S01]  /*d8c0*/  ISETP.NE.AND.EX P0, PT, RZ, UR11, PT, P0 ;  /* 0x0000000bff007c0c */ /* 0x000fe2000bf05300 */
[----:B------:R-:W-:Y:S04]  /*d8d0*/  STSM.16.M88.4 [R34], R12 ;  /* 0x0000000c22007844 */ /* 0x000fe80000000200 */
[----:B------:R0:W-:Y:S01]  /*d8e0*/  STSM.16.M88.4 [R32], R24 ;  /* 0x0000001820007844 */ /* 0x0001e20000000200 */
[----:B------:R-:W-:Y:S08]  /*d8f0*/  BAR.SYNC.DEFER_BLOCKING 0x1, 0x180 ;  /* 0x0046000000007b1d */ /* 0x000ff00000010000 */
[----:B0-----:R-:W0:Y:S01]  /*d900*/  LDC R32, c[0x0][0xbe8] ;  /* 0x0002fa00ff207b82 */ /* 0x001e220000000800 */
[----:B------:R-:W2:Y:S01]  /*d910*/  @P0 LDG.E R33, desc[UR54][R30.64] ;  /* 0x000000361e210981 */ /* 0x000ea2000c1e1900 */
[----:B------:R-:W-:Y:S01]  /*d920*/  UISETP.NE.U32.AND UP0, UPT, UR8, URZ, UPT ;  /* 0x0000003f0800728c */ /* 0x000fe2000bf05070 */
[----:B------:R-:W-:-:S03]  /*d930*/  ULDC UR4, c[0x0][0xa88] ;  /* 0x0002a20000047ab9 */ /* 0x000fc60000000800 */
[----:B------:R-:W-:Y:S01]  /*d940*/  UISETP.NE.AND.EX UP0, UPT, UR9, URZ, UPT, UP0 ;  /* 0x0000003f0900728c */ /* 0x000fe2000bf05300 */
[----:B------:R-:W-:Y:S01]  /*d950*/  IMAD.U32 R9, RZ, RZ, UR4 ;  /* 0x00000004ff097e24 */ /* 0x000fe2000f8e00ff */
[----:B------:R-:W-:-:S04]  /*d960*/  ULDC UR4, c[0x0][0xad4] ;  /* 0x0002b50000047ab9 */ /* 0x000fc80000000800 */
[----:B------:R-:W-:Y:S02]  /*d970*/  PLOP3.LUT P4, PT, PT, PT, UP0, 0x80, 0x0 ;  /* 0x000000000000781c */ /* 0x000fe40003f8f008 */
[----:B0-----:R-:W-:-:S03]  /*d980*/  ISETP.NE.AND P1, PT, R32, 0x1, PT ;  /* 0x000000012000780c */ /* 0x001fc60003f25270 */
[----:B------:R-:W-:Y:S02]  /*d990*/  @UP0 ULDC.64 UR8, c[0x0][0xc08] ;  /* 0x0003020000080ab9 */ /* 0x000fe40000000a00 */
[----:B------:R-:W-:Y:S02]  /*d9a0*/  @UP0 UIMAD.WIDE UR8, UR38, 0x4, UR8 ;  /* 0x00000004260808a5 */ /* 0x000fe4000f8e0208 */
[----:B------:R-:W-:-:S06]  /*d9b0*/  UISETP.NE.AND UP0, UPT, UR46, URZ, UPT ;  /* 0x0000003f2e00728c */ /* 0x000fcc000bf05270 */
[----:B------:R-:W0:Y:S01]  /*d9c0*/  @P1 LDC R6, c[0x0][0xbec] ;  /* 0x0002fb00ff061b82 */ /* 0x000e220000000800 */
[----:B------:R-:W-:Y:S01]  /*d9d0*/  USEL UR4, UR46, UR4, UP0 ;  /* 0x000000042e047287 */ /* 0x000fe20008000000 */
[----:B------:R-:W-:Y:S01]  /*d9e0*/  IMAD.U32 R4, RZ, RZ, UR8 ;  /* 0x00000008ff047e24 */ /* 0x000fe2000f8e00ff */
[----:B------:R-:W-:Y:S01]  /*d9f0*/  UMOV UR19, 0x9b8 ;  /* 0x000009b800137882 */ /* 0x000fe20000000000 */
[----:B------:R-:W-:Y:S01]  /*da00*/  IMAD.U32 R5, RZ, RZ, UR9 ;  /* 0x00000009ff057e24 */ /* 0x000fe2000f8e00ff */
[----:B------:R-:W-:-:S03]  /*da10*/  UISETP.GT.AND UP1, UPT, UR4, 0x1, UPT ;  /* 0x000000010400788c */ /* 0x000fc6000bf24270 */
[----:B------:R-:W1:Y:S01]  /*da20*/  @P1 LDC R11, c[0x0][0xbf0] ;  /* 0x0002fc00ff0b1b82 */ /* 0x000e620000000800 */
[----:B------:R-:W-:Y:S01]  /*da30*/  USEL UR19, UR19, 0x978, UP1 ;  /* 0x0000097813137887 */ /* 0x000fe20008800000 */
[----:B------:R-:W-:Y:S01]  /*da40*/  VIADD R13, R17, UR39 ;  /* 0x00000027110d7c36 */ /* 0x000fe20008000000 */
[----:B------:R-:W-:Y:S01]  /*da50*/  UISETP.NE.U32.AND UP0, UPT, UR10, URZ, UPT ;  /* 0x0000003f0a00728c */ /* 0x000fe2000bf05070 */
[----:B------:R0:W5:Y:S01]  /*da60*/  @P4 LDG.E R9, desc[UR54][R4.64] ;  /* 0x0000003604094981 */ /* 0x000162000c1e1900 */
[----:B------:R-:W-:Y:S01]  /*da70*/  UMOV UR4, URZ ;  /* 0x0000003f00047c82 */ /* 0x000fe20008000000 */
[----:B------:R-:W-:Y:S01]  /*da80*/  USHF.R.S32.HI UR10, URZ, 0x1f, UR38 ;  /* 0x0000001f3f0a7899 */ /* 0x000fe20008011426 */
[----:B------:R-:W-:Y:S01]  /*da90*/  IMAD.MOV.U32 R7, RZ, RZ, R13 ;  /* 0x000000ffff077224 */ /* 0x000fe200078e000d */
[----:B------:R-:W-:Y:S02]  /*daa0*/  UISETP.NE.AND.EX UP0, UPT, UR11, URZ, UPT, UP0 ;  /* 0x0000003f0b00728c */ /* 0x000fe4000bf05300 */
[----:B------:R-:W-:-:S02]  /*dab0*/  USEL UR9, UR41, URZ, UP1 ;  /* 0x0000003f29097287 */ /* 0x000fc40008800000 */
[----:B------:R-:W-:Y:S02]  /*dac0*/  USEL UR8, UR38, URZ, !UP0 ;  /* 0x0000003f26087287 */ /* 0x000fe4000c000000 */
[----:B------:R-:W-:Y:S01]  /*dad0*/  USEL UR18, UR10, URZ, !UP0 ;  /* 0x0000003f0a127287 */ /* 0x000fe2000c000000 */
[----:B------:R-:W-:Y:S02]  /*dae0*/  ULDC.64 UR12, c[0x0][UR19+0x220] ;  /* 0x00008800130c7abb */ /* 0x000fe40008000a00 */
[----:B------:R-:W-:Y:S01]  /*daf0*/  ULDC.64 UR10, c[0x0][UR19+0x218] ;  /* 0x00008600130a7abb */ /* 0x000fe20008000a00 */
[----:B0-----:R-:W-:Y:S01]  /*db00*/  @P1 IMAD.HI.U32 R4, R13, R6, RZ ;  /* 0x000000060d041227 */ /* 0x001fe200078e00ff */
[----:B------:R-:W-:Y:S01]  /*db10*/  ULDC.64 UR14, c[0x0][UR19+0x228] ;  /* 0x00008a00130e7abb */ /* 0x000fe20008000a00 */
[----:B------:R-:W-:Y:S02]  /*db20*/  UIMAD UR13, UR13, UR8, URZ ;  /* 0x000000080d0d72a4 */ /* 0x000fe4000f8e023f */
[----:B------:R-:W-:-:S02]  /*db30*/  UIMAD.WIDE.U32 UR16, UR10, UR37, URZ ;  /* 0x000000250a1072a5 */ /* 0x000fc4000f8e003f */
[----:B------:R-:W-:Y:S01]  /*db40*/  UIMAD UR20, UR11, UR37, URZ ;  /* 0x000000250b1472a4 */ /* 0x000fe2000f8e023f */
[----:B-1----:R-:W-:Y:S01]  /*db50*/  @P1 SHF.R.U32.HI R7, RZ, R11, R4 ;  /* 0x0000000bff071219 */ /* 0x002fe20000011604 */
[----:B------:R-:W-:Y:S02]  /*db60*/  UIMAD.WIDE.U32 UR10, UR12, UR8, URZ ;  /* 0x000000080c0a72a5 */ /* 0x000fe4000f8e003f */
[----:B------:R-:W-:Y:S02]  /*db70*/  UIMAD.WIDE.U32 UR22, UR14, UR9, URZ ;  /* 0x000000090e1672a5 */ /* 0x000fe4000f8e003f */
[----:B------:R-:W-:Y:S01]  /*db80*/  UIMAD UR9, UR15, UR9, URZ ;  /* 0x000000090f0972a4 */ /* 0x000fe2000f8e023f */
[----:B------:R-:W-:Y:S01]  /*db90*/  IMAD.MOV R11, RZ, RZ, -R7 ;  /* 0x000000ffff0b7224 */ /* 0x000fe200078e0a07 */
[----:B------:R-:W-:Y:S02]  /*dba0*/  UIMAD UR13, UR12, UR18, UR13 ;  /* 0x000000120c0d72a4 */ /* 0x000fe4000f8e020d */
[----:B------:R-:W-:Y:S01]  /*dbb0*/  UIADD3 UR20, UR17, UR20, URZ ;  /* 0x0000001411147290 */ /* 0x000fe2000fffe03f */
[----:B------:R-:W-:-:S02]  /*dbc0*/  IMAD.U32 R4, RZ, RZ, UR22 ;  /* 0x00000016ff047e24 */ /* 0x000fc4000f8e00ff */
[----:B------:R-:W-:Y:S01]  /*dbd0*/  IMAD.U32 R5, RZ, RZ, UR23 ;  /* 0x00000017ff057e24 */ /* 0x000fe2000f8e00ff */
[----:B------:R-:W-:Y:S01]  /*dbe0*/  SHF.R.S32.HI R5, RZ, 0x1f, R7 ;  /* 0x0000001fff057819 */ /* 0x000fe20000011407 */
[----:B------:R-:W-:-:S05]  /*dbf0*/  IMAD R11, R32, R11, R13 ;  /* 0x0000000b200b7224 */ /* 0x000fca00078e020d */
[----:B------:R-:W-:Y:S02]  /*dc00*/  SHF.R.S32.HI R6, RZ, 0x1f, R11 ;  /* 0x0000001fff067819 */ /* 0x000fe4000001140b */
[----:B--2---:R-:W-:-:S13]  /*dc10*/  @P0 R2UR UR4, R33 ;  /* 0x00000000210402ca */ /* 0x004fda00000e0000 */
[----:B------:R-:W-:Y:S02]  /*dc20*/  UIADD3 UR16, UP0, UP2, UR10, UR16, UR4 ;  /* 0x000000100a107290 */ /* 0x000fe4000fa1e004 */
[----:B------:R-:W-:Y:S02]  /*dc30*/  UIADD3 UR10, UR23, UR9, URZ ;  /* 0x00000009170a7290 */ /* 0x000fe4000fffe03f */
[----:B------:R-:W-:Y:S02]  /*dc40*/  UIADD3 UR9, UR11, UR13, URZ ;  /* 0x0000000d0b097290 */ /* 0x000fe4000fffe03f */
[----:B------:R-:W-:Y:S01]  /*dc50*/  USHF.R.S32.HI UR14, URZ, 0x1f, UR4 ;  /* 0x0000001f3f0e7899 */ /* 0x000fe20008011404 */
[----:B------:R-:W-:Y:S01]  /*dc60*/  IADD3 R4, P2, P3, R7, UR16, R4 ;  /* 0x0000001007047c10 */ /* 0x000fe2000fb5e004 */
[----:B------:R-:W-:Y:S01]  /*dc70*/  IMAD.U32 R8, RZ, RZ, UR10 ;  /* 0x0000000aff087e24 */ /* 0x000fe2000f8e00ff */
[----:B------:R-:W-:Y:S01]  /*dc80*/  ULDC.64 UR10, c[0x0][UR19+0x210] ;  /* 0x00008400130a7abb */ /* 0x000fe20008000a00 */
[----:B------:R-:W-:Y:S01]  /*dc90*/  UIADD3.X UR9, UR9, UR20, UR14, UP0, UP2 ;  /* 0x0000001409097290 */ /* 0x000fe200087e440e */
[----:B------:R-:W-:Y:S01]  /*dca0*/  IMAD R7, R11, UR11, RZ ;  /* 0x0000000b0b077c24 */ /* 0x000fe2000f8e02ff */
[----:B------:R-:W-:Y:S01]  /*dcb0*/  ULDC.64 UR12, c[0x0][0xba8] ;  /* 0x0002ea00000c7ab9 */ /* 0x000fe20000000a00 */
[----:B------:R-:W-:Y:S01]  /*dcc0*/  @!UP1 ULDC UR12, c[0x0][0xb50] ;  /* 0x0002d400000c9ab9 */ /* 0x000fe20000000800 */
[----:B------:R-:W-:Y:S01]  /*dcd0*/  @!UP1 ULDC UR13, c[0x0][0xb54] ;  /* 0x0002d500000d9ab9 */ /* 0x000fe20000000800 */
[----:B------:R-:W-:Y:S01]  /*dce0*/  IMAD R7, R6, UR10, R7 ;  /* 0x0000000a06077c24 */ /* 0x000fe2000f8e0207 */
[----:B------:R-:W-:-:S03]  /*dcf0*/  IADD3.X R5, R5, UR9, R8, P2, P3 ;  /* 0x0000000905057c10 */ /* 0x000fc600097e6408 */
[----:B------:R-:W-:-:S04]  /*dd00*/  IMAD.WIDE.U32 R4, R11, UR10, R4 ;  /* 0x0000000a0b047c25 */ /* 0x000fc8000f8e0004 */
[----:B------:R-:W-:Y:S01]  /*dd10*/  IMAD.IADD R5, R5, 0x1, R7 ;  /* 0x0000000105057824 */ /* 0x000fe200078e0207 */
[----:B------:R-:W-:-:S04]  /*dd20*/  LEA R8, P2, R4, UR12, 0x2 ;  /* 0x0000000c04087c11 */ /* 0x000fc8000f8410ff */
[----:B------:R-:W-:Y:S01]  /*dd30*/  LEA.HI.X R10, R4, UR13, R5, 0x2, P2 ;  /* 0x0000000d040a7c11 */ /* 0x000fe200090f1405 */
[----:B------:R-:W-:Y:S08]  /*dd40*/  @P4 BRA `(.L_x_1316) ;  /* 0x0000000000104947 */ /* 0x000ff00003800000 */
[----:B------:R-:W-:Y:S05]  /*dd50*/  @!P0 BRA `(.L_x_1316) ;  /* 0x00000000000c8947 */ /* 0x000fea0003800000 */
[----:B------:R-:W2:Y:S04]  /*dd60*/  LDG.E R4, desc[UR54][R30.64] ;  /* 0x000000361e047981 */ /* 0x000ea8000c1e1900 */
[----:B-----5:R-:W2:Y:S02]  /*dd70*/  LDG.E R9, desc[UR54][R30.64+0x4] ;  /* 0x000004361e097981 */ /* 0x020ea4000c1e1900 */
[----:B--2---:R-:W-:-:S07]  /*dd80*/  IMAD.IADD R9, R9, 0x1, -R4 ;  /* 0x0000000109097824 */ /* 0x004fce00078e0a04 */
.L_x_1316:
[----:B------:R-:W2:Y:S01]  /*dd90*/  LDL R11, [R1+0x34] ;  /* 0x00003400010b7983 */ /* 0x000ea20000100800 */
[----:B------:R-:W0:Y:S03]  /*dda0*/  S2R R4, SR_TID.X ;  /* 0x0000000000047919 */ /* 0x000e260000002100 */
[----:B------:R-:W-:Y:S04]  /*ddb0*/  SHFL.IDX PT, R5, R10, RZ, 0x1c1f ;  /* 0x001c1fff0a057589 */ /* 0x000fe800000e0000 */
[----:B------:R-:W-:Y:S04]  /*ddc0*/  SHFL.IDX PT, R6, R8, 0x1, 0x1c1f ;  /* 0x003c1f0008067f89 */ /* 0x000fe800000e0000 */
[----:B------:R-:W-:Y:S01]  /*ddd0*/  SHFL.IDX PT, R7, R10, 0x1, 0x1c1f ;  /* 0x003c1f000a077f89 */ /* 0x000fe200000e0000 */
[----:B0-----:R-:W-:-:S05]  /*dde0*/  VIADD R14, R4, 0xffffff80 ;  /* 0xffffff80040e7836 */ /* 0x001fca0000000000 */
[----:B------:R-:W-:-:S04]  /*ddf0*/  SHF.R.S32.HI R12, RZ, 0x1f, R14 ;  /* 0x0000001fff0c7819 */ /* 0x000fc8000001140e */
[----:B------:R-:W-:Y:S01]  /*de00*/  LEA.HI R12, R12, R14, RZ, 0x7 ;  /* 0x0000000e0c0c7211 */ /* 0x000fe200078f38ff */
[----:B------:R-:W0:Y:S03]  /*de10*/  SHFL.IDX PT, R4, R8, RZ, 0x1c1f ;  /* 0x001c1fff08047589 */ /* 0x000e2600000e0000 */
[----:B------:R-:W-:Y:S01]  /*de20*/  LOP3.LUT R12, R12, 0xffffff80, RZ, 0xc0, !PT ;  /* 0xffffff800c0c7812 */ /* 0x000fe200078ec0ff */
[----:B-----5:R-:W-:-:S04]  /*de30*/  IMAD R30, R9, R32, RZ ;  /* 0x00000020091e7224 */ /* 0x020fc800078e02ff */
[----:B------:R-:W-:Y:S01]  /*de40*/  IMAD.IADD R12, R14, 0x1, -R12 ;  /* 0x000000010e0c7824 */ /* 0x000fe200078e0a0c */
[----:B------:R-:W-:-:S04]  /*de50*/  PLOP3.LUT P3, PT, PT, PT, UP1, 0x80, 0x0 ;  /* 0x000000000000781c */ /* 0x000fc80003f6f018 */
[----:B------:R-:W-:Y:S01]  /*de60*/  LOP3.LUT P0, RZ, R12, 0x3, RZ, 0xc0, !PT ;  /* 0x000000030cff7812 */ /* 0x000fe2000780c0ff */
[----:B--2---:R-:W-:-:S04]  /*de70*/  VIADD R11, R11, UR39 ;  /* 0x000000270b0b7c36 */ /* 0x004fc80008000000 */
[C---:B------:R-:W-:Y:S01]  /*de80*/  VIADD R9, R11.reuse, 0x8 ;  /* 0x000000080b097836 */ /* 0x040fe20000000000 */
[----:B------:R-:W-:-:S04]  /*de90*/  ISETP.GE.OR P2, PT, R11, R30, P0 ;  /* 0x0000001e0b00720c */ /* 0x000fc80000746670 */
[----:B------:R-:W-:-:S09]  /*dea0*/  ISETP.GE.OR P0, PT, R9, R30, P0 ;  /* 0x0000001e0900720c */ /* 0x000fd20000706670 */
[----:B0-----:R0:W-:Y:S01]  /*deb0*/  @!P2 ST.E desc[UR54][R4.64], R21 ;  /* 0x000000150400a985 */ /* 0x0011e2000c101936 */
[----:B------:R-:W-:-:S03]  /*dec0*/  ISETP.GE.AND P2, PT, R11, R30, PT ;  /* 0x0000001e0b00720c */ /* 0x000fc60003f46270 */
[----:B------:R0:W-:Y:S01]  /*ded0*/  @!P0 ST.E desc[UR54][R6.64], R20 ;  /* 0x0000001406008985 */ /* 0x0001e2000c101936 */
[----:B------:R-:W-:Y:S01]  /*dee0*/  ISETP.GE.AND P0, PT, R9, R30, PT ;  /* 0x0000001e0900720c */ /* 0x000fe20003f06270 */
[----:B------:R-:W-:-:S12]  /*def0*/  @P3 BRA `(.L_x_1317) ;  /* 0x0000000400c43947 */ /* 0x000fd80003800000 */
[----:B------:R-:W1:Y:S01]  /*df00*/  S2R R12, SR_TID.X ;  /* 0x00000000000c7919 */ /* 0x000e620000002100 */
[----:B------:R-:W-:Y:S01]  /*df10*/  ULDC.64 UR12, c[0x0][0xaa0] ;  /* 0x0002a800000c7ab9 */ /* 0x000fe20000000a00 */
[----:B-1----:R-:W-:-:S05]  /*df20*/  VIADD R12, R12, 0xffffff80 ;  /* 0xffffff800c0c7836 */ /* 0x002fca0000000000 */
[----:B------:R-:W-:-:S04]  /*df30*/  SHF.R.S32.HI R35, RZ, 0x1f, R12 ;  /* 0x0000001fff237819 */ /* 0x000fc8000001140c */
[----:B------:R-:W-:-:S04]  /*df40*/  LEA.HI R35, R35, R12, RZ, 0x3 ;  /* 0x0000000c23237211 */ /* 0x000fc800078f18ff */
[----:B------:R-:W-:-:S05]  /*df50*/  SHF.R.S32.HI R35, RZ, 0x3, R35 ;  /* 0x00000003ff237819 */ /* 0x000fca0000011423 */
[----:B------:R-:W-:-:S04]  /*df60*/  IMAD R3, R35, 0x40, R19 ;  /* 0x0000004023037824 */ /* 0x000fc800078e0213 */
[----:B------:R-:W-:-:S03]  /*df70*/  IMAD.WIDE R28, R3, 0x2, R28 ;  /* 0x00000002031c7825 */ /* 0x000fc600078e021c */
[C---:B------:R-:W-:Y:S02]  /*df80*/  IADD3 R9, P0, R28.reuse, 0x1800, RZ ;  /* 0x000018001c097810 */ /* 0x040fe40007f1e0ff */
[C---:B------:R-:W-:Y:S02]  /*df90*/  IADD3 R13, P2, R28.reuse, 0x3000, RZ ;  /* 0x000030001c0d7810 */ /* 0x040fe40007f5e0ff */
[----:B0-----:R-:W-:Y:S02]  /*dfa0*/  LOP3.LUT R5, R28, 0x380, RZ, 0xc0, !PT ;  /* 0x000003801c057812 */ /* 0x001fe400078ec0ff */
        /* <DEDUP_REMOVED lines=11> */
[----:B------:R-:W2:Y:S04]  /*e060*/  LD.E.128 R4, desc[UR54][R4.64] ;  /* 0x0000003604047980 */ /* 0x000ea8000c101d00 */
[----:B------:R-:W3:Y:S04]  /*e070*/  LD.E.128 R8, desc[UR54][R8.64] ;  /* 0x0000003608087980 */ /* 0x000ee8000c101d00 */
[----:B------:R-:W4:Y:S01]  /*e080*/  LD.E.128 R12, desc[UR54][R12.64] ;  /* 0x000000360c0c7980 */ /* 0x000f22000c101d00 */
[----:B------:R-:W-:-:S04]  /*e090*/  IADD3 R3, P0, R28, 0x4800, RZ ;  /* 0x000048001c037810 */ /* 0x000fc80007f1e0ff */
[----:B------:R-:W-:Y:S01]  /*e0a0*/  LOP3.LUT R2, R3, 0x380, RZ, 0xc0, !PT ;  /* 0x0000038003027812 */ /* 0x000fe200078ec0ff */
[----:B------:R-:W-:Y:S01]  /*e0b0*/  IMAD.X R25, RZ, RZ, R29, P0 ;  /* 0x000000ffff197224 */ /* 0x000fe200000e061d */
[----:B------:R-:W-:Y:S01]  /*e0c0*/  UIMAD UR9, UR14, UR12, URZ ;  /* 0x0000000c0e0972a4 */ /* 0x000fe2000f8e023f */
[----:B------:R-:W0:Y:S01]  /*e0d0*/  @P1 LDC R29, c[0x0][0xbf0] ;  /* 0x0002fc00ff1d1b82 */ /* 0x000e220000000800 */
[----:B------:R-:W-:-:S04]  /*e0e0*/  SHF.R.U64 R2, R2, 0x3, RZ ;  /* 0x0000000302027819 */ /* 0x000fc800000012ff */
[----:B------:R-:W-:-:S03]  /*e0f0*/  LOP3.LUT R24, R2, R3, RZ, 0x3c, !PT ;  /* 0x0000000302187212 */ /* 0x000fc600078e3cff */
[----:B------:R-:W1:Y:S01]  /*e100*/  @P1 LDC R3, c[0x0][0xbec] ;  /* 0x0002fb00ff031b82 */ /* 0x000e620000000800 */
[----:B------:R-:W-:Y:S02]  /*e110*/  UIMAD.WIDE.U32 UR10, UR4, UR12, URZ ;  /* 0x0000000c040a72a5 */ /* 0x000fe4000f8e003f */
[----:B------:R-:W-:Y:S01]  /*e120*/  UIMAD UR9, UR4, UR13, UR9 ;  /* 0x0000000d040972a4 */ /* 0x000fe2000f8e0209 */
[----:B------:R-:W-:Y:S01]  /*e130*/  IMAD R2, R18, 0x30, R35 ;  /* 0x0000003012027824 */ /* 0x000fe200078e0223 */
[----:B------:R-:W5:Y:S01]  /*e140*/  LD.E.128 R24, desc[UR54][R24.64] ;  /* 0x0000003618187980 */ /* 0x000f62000c101d00 */
[----:B------:R-:W-:Y:S01]  /*e150*/  ULDC.64 UR12, c[0x0][0xae8] ;  /* 0x0002ba00000c7ab9 */ /* 0x000fe20000000a00 */
[----:B------:R-:W-:Y:S01]  /*e160*/  UIADD3 UR11, UR11, UR9, URZ ;  /* 0x000000090b0b7290 */ /* 0x000fe2000fffe03f */
[----:B------:R-:W-:Y:S01]  /*e170*/  VIADD R28, R2, UR39 ;  /* 0x00000027021c7c36 */ /* 0x000fe20008000000 */
[----:B------:R-:W-:Y:S01]  /*e180*/  USHF.R.S32.HI UR4, URZ, 0x1f, UR8 ;  /* 0x0000001f3f047899 */ /* 0x000fe20008011408 */
[----:B------:R-:W-:Y:S01]  /*e190*/  @!PT LDS RZ, [RZ] ;  /* 0x00000000fffff984 */ /* 0x000fe20000000800 */
[----:B------:R-:W-:Y:S01]  /*e1a0*/  @!PT LDS RZ, [RZ] ;  /* 0x00000000fffff984 */ /* 0x000fe20000000800 */
[----:B------:R-:W-:Y:S01]  /*e1b0*/  @!PT LDS RZ, [RZ] ;  /* 0x00000000fffff984 */ /* 0x000fe20000000800 */
[----:B------:R-:W-:Y:S01]  /*e1c0*/  @!PT LDS RZ, [RZ] ;  /* 0x00000000fffff984 */ /* 0x000fe20000000800 */
[----:B------:R0:W-:Y:S06]  /*e1d0*/  MEMBAR.ALL.CTA ;  /* 0x0000000000007992 */ /* 0x0001ec0000008000 */
[----:B0-----:R-:W0:Y:S01]  /*e1e0*/  FENCE.VIEW.ASYNC.S ;  /* 0x00000000000073c6 */ /* 0x001e220000000000 */
[----:B------:R-:W-:Y:S01]  /*e1f0*/  UIMAD.WIDE.U32 UR10, UR37, UR12, UR10 ;  /* 0x0000000c250a72a5 */ /* 0x000fe2000f8e000a */
[----:B------:R-:W-:-:S02]  /*e200*/  IMAD.MOV.U32 R21, RZ, RZ, R28 ;  /* 0x000000ffff157224 */ /* 0x000fc400078e001c */
[----:B------:R-:W-:Y:S01]  /*e210*/  VIADD R0, R0, 0x16820 ;  /* 0x0001682000007836 */ /* 0x000fe20000000000 */
[----:B------:R-:W-:-:S03]  /*e220*/  UIMAD UR11, UR37, UR13, UR11 ;  /* 0x0000000d250b72a4 */ /* 0x000fc6000f8e020b */
[----:B------:R-:W-:Y:S01]  /*e230*/  ULDC.64 UR12, c[0x0][0xaf0] ;  /* 0x0002bc00000c7ab9 */ /* 0x000fe20000000a00 */
[----:B------:R-:W-:Y:S01]  /*e240*/  PRMT R0, RZ, 0x654, R0 ;  /* 0x00000654ff007816 */ /* 0x000fe20000000000 */
[----:B------:R-:W-:Y:S01]  /*e250*/  UIMAD UR4, UR4, UR12, URZ ;  /* 0x0000000c040472a4 */ /* 0x000fe2000f8e023f */
[----:B-1----:R-:W-:-:S03]  /*e260*/  @P1 IMAD.HI.U32 R2, R28, R3, RZ ;  /* 0x000000031c021227 */ /* 0x002fc600078e00ff */
[----:B------:R-:W-:Y:S02]  /*e270*/  UIMAD UR4, UR8, UR13, UR4 ;  /* 0x0000000d080472a4 */ /* 0x000fe4000f8e0204 */
[----:B------:R-:W-:Y:S01]  /*e280*/  UIMAD.WIDE.U32 UR8, UR8, UR12, UR10 ;  /* 0x0000000c080872a5 */ /* 0x000fe2000f8e000a */
[----:B------:R-:W-:Y:S02]  /*e290*/  @P1 SHF.R.U32.HI R21, RZ, R29, R2 ;  /* 0x0000001dff151219 */ /* 0x000fe40000011602 */
[----:B------:R-:W-:Y:S01]  /*e2a0*/  ULDC.64 UR10, c[0x0][0xae0] ;  /* 0x0002b800000a7ab9 */ /* 0x000fe20000000a00 */
[----:B------:R-:W-:Y:S01]  /*e2b0*/  UIADD3 UR4, UR9, UR4, URZ ;  /* 0x0000000409047290 */ /* 0x000fe2000fffe03f */
[--C-:B------:R-:W-:Y:S01]  /*e2c0*/  SHF.R.S32.HI R20, RZ, 0x1f, R21.reuse ;  /* 0x0000001fff147819 */ /* 0x100fe20000011415 */
[----:B------:R-:W-:Y:S01]  /*e2d0*/  IMAD.MOV R29, RZ, RZ, -R21 ;  /* 0x000000ffff1d7224 */ /* 0x000fe200078e0a15 */
[----:B0-----:R0:W-:Y:S01]  /*e2e0*/  SYNCS.ARRIVE.TRANS64.RED.A1T0 RZ, [R0+URZ], RZ ;  /* 0x000000ff00ff79a7 */ /* 0x0011e2000810043f */
[----:B------:R-:W-:-:S02]  /*e2f0*/  IMAD.U32 R3, RZ, RZ, UR9 ;  /* 0x00000009ff037e24 */ /* 0x000fc4000f8e00ff */
[----:B------:R-:W-:Y:S02]  /*e300*/  IMAD R20, R20, UR10, RZ ;  /* 0x0000000a14147c24 */ /* 0x000fe4000f8e02ff */
[----:B------:R-:W-:Y:S02]  /*e310*/  IMAD R29, R32, R29, R28 ;  /* 0x0000001d201d7224 */ /* 0x000fe400078e021c */
[----:B------:R-:W-:Y:S01]  /*e320*/  IMAD.U32 R2, RZ, RZ, UR8 ;  /* 0x00000008ff027e24 */ /* 0x000fe2000f8e00ff */
[----:B------:R-:W-:Y:S01]  /*e330*/  ULDC.64 UR8, c[0x0][0xad8] ;  /* 0x0002b60000087ab9 */ /* 0x000fe20000000a00 */
[----:B------:R-:W-:Y:S01]  /*e340*/  IMAD.U32 R3, RZ, RZ, UR4 ;  /* 0x00000004ff037e24 */ /* 0x000fe2000f8e00ff */
[----:B------:R-:W-:Y:S01]  /*e350*/  ULDC UR4, c[0x0][0xac8] ;  /* 0x0002b20000047ab9 */ /* 0x000fe20000000800 */
[C---:B------:R-:W-:Y:S01]  /*e360*/  IMAD R31, R21.reuse, UR11, R20 ;  /* 0x0000000b151f7c24 */ /* 0x040fe2000f8e0214 */
[----:B------:R-:W-:Y:S01]  /*e370*/  SHF.R.S32.HI R20, RZ, 0x1f, R29 ;  /* 0x0000001fff147819 */ /* 0x000fe2000001141d */
[----:B------:R-:W-:-:S04]  /*e380*/  IMAD.WIDE.U32 R2, R21, UR10, R2 ;  /* 0x0000000a15027c25 */ /* 0x000fc8000f8e0002 */
[----:B------:R-:W-:Y:S02]  /*e390*/  IMAD.IADD R3, R3, 0x1, R31 ;  /* 0x0000000103037824 */ /* 0x000fe400078e021f */
[----:B------:R-:W-:Y:S02]  /*e3a0*/  IMAD R20, R20, UR8, RZ ;  /* 0x0000000814147c24 */ /* 0x000fe4000f8e02ff */
[----:B------:R-:W-:-:S04]  /*e3b0*/  IMAD.WIDE.U32 R2, R29, UR8, R2 ;  /* 0x000000081d027c25 */ /* 0x000fc8000f8e0002 */
[----:B------:R-:W-:Y:S01]  /*e3c0*/  IMAD R21, R29, UR9, R20 ;  /* 0x000000091d157c24 */ /* 0x000fe2000f8e0214 */
[----:B------:R-:W-:Y:S01]  /*e3d0*/  ULDC.64 UR8, c[0x0][0xa80] ;  /* 0x0002a00000087ab9 */ /* 0x000fe20000000a00 */
[----:B------:R-:W-:Y:S01]  /*e3e0*/  VIADD R31, R35, UR39 ;  /* 0x00000027231f7c36 */ /* 0x000fe20008000000 */
[C---:B------:R-:W-:Y:S01]  /*e3f0*/  LEA R32, P0, R2.reuse, UR8, 0x1 ;  /* 0x0000000802207c11 */ /* 0x040fe2000f8008ff */
[----:B------:R-:W-:Y:S01]  /*e400*/  IMAD.IADD R3, R3, 0x1, R21 ;  /* 0x0000000103037824 */ /* 0x000fe200078e0215 */
[----:B------:R-:W-:Y:S01]  /*e410*/  SHF.R.S32.HI R35, RZ, 0x1f, R19 ;  /* 0x0000001fff237819 */ /* 0x000fe20000011413 */
[C---:B------:R-:W-:Y:S02]  /*e420*/  VIADD R21, R31.reuse, 0x60 ;  /* 0x000000601f157836 */ /* 0x040fe40000000000 */
[----:B------:R-:W1:Y:S01]  /*e430*/  SHFL.IDX PT, R20, R32, 0x1, 0x181f ;  /* 0x00381f0020147f89 */ /* 0x000e6200000e0000 */
[----:B------:R-:W-:Y:S01]  /*e440*/  LEA.HI.X R33, R2, UR9, R3, 0x1, P0 ;  /* 0x0000000902217c11 */ /* 0x000fe200080f0c03 */
[----:B------:R-:W-:Y:S01]  /*e450*/  VIADD R3, R31, 0x30 ;  /* 0x000000301f037836 */ /* 0x000fe20000000000 */
[----:B------:R-:W-:Y:S01]  /*e460*/  ISETP.GE.AND P0, PT, R19, UR4, PT ;  /* 0x0000000413007c0c */ /* 0x000fe2000bf06270 */
[----:B------:R-:W0:Y:S03]  /*e470*/  SHFL.IDX PT, R2, R32, RZ, 0x181f ;  /* 0x00181fff20027589 */ /* 0x000e2600000e0000 */
[-C--:B------:R-:W-:Y:S01]  /*e480*/  ISETP.GE.OR P1, PT, R31, R30.reuse, P0 ;  /* 0x0000001e1f00720c */ /* 0x080fe20000726670 */
[----:B------:R-:W0:Y:S01]  /*e490*/  SHFL.IDX PT, R28, R32, 0x2, 0x181f ;  /* 0x00581f00201c7f89 */ /* 0x000e2200000e0000 */
[-C--:B------:R-:W-:Y:S01]  /*e4a0*/  ISETP.GE.OR P2, PT, R3, R30.reuse, P0 ;  /* 0x0000001e0300720c */ /* 0x080fe20000746670 */
[----:B------:R-:W-:Y:S01]  /*e4b0*/  VIADD R31, R31, 0x90 ;  /* 0x000000901f1f7836 */ /* 0x000fe20000000000 */
[-C--:B------:R-:W-:Y:S01]  /*e4c0*/  ISETP.GE.OR P3, PT, R21, R30.reuse, P0 ;  /* 0x0000001e1500720c */ /* 0x080fe20000766670 */
[----:B------:R-:W0:Y:S03]  /*e4d0*/  SHFL.IDX PT, R34, R33, RZ, 0x181f ;  /* 0x00181fff21227589 */ /* 0x000e2600000e0000 */
[----:B------:R-:W-:Y:S01]  /*e4e0*/  ISETP.GE.OR P0, PT, R31, R30, P0 ;  /* 0x0000001e1f00720c */ /* 0x000fe20000706670 */
[----:B------:R-:W0:Y:S04]  /*e4f0*/  SHFL.IDX PT, R36, R33, 0x1, 0x181f ;  /* 0x00381f0021247f89 */ /* 0x000e2800000e0000 */
[----:B------:R-:W0:Y:S02]  /*e500*/  SHFL.IDX PT, R38, R33, 0x2, 0x181f ;  /* 0x00581f0021267f89 */ /* 0x000e2400000e0000 */
[----:B-1----:R-:W-:-:S02]  /*e510*/  @!P2 LEA R20, P5, R19, R20, 0x1 ;  /* 0x000000141314a211 */ /* 0x002fc400078a08ff */
[----:B------:R-:W1:Y:S01]  /*e520*/  SHFL.IDX PT, R32, R32, 0x3, 0x181f ;  /* 0x00781f0020207f89 */ /* 0x000e6200000e0000 */
[----:B0-----:R-:W-:-:S03]  /*e530*/  @!P1 LEA R2, P4, R19, R2, 0x1 ;  /* 0x0000000213029211 */ /* 0x001fc600078808ff */
[----:B------:R0:W0:Y:S01]  /*e540*/  SHFL.IDX PT, R0, R33, 0x3, 0x181f ;  /* 0x00781f0021007f89 */ /* 0x00002200000e0000 */
[C---:B------:R-:W-:Y:S02]  /*e550*/  @!P3 LEA R28, P6, R19.reuse, R28, 0x1 ;  /* 0x0000001c131cb211 */ /* 0x040fe400078c08ff */
[C-C-:B------:R-:W-:Y:S02]  /*e560*/  @!P1 LEA.HI.X R3, R19.reuse, R34, R35.reuse, 0x1, P4 ;  /* 0x0000002213039211 */ /* 0x140fe400020f0c23 */
[C-C-:B------:R-:W-:Y:S02]  /*e570*/  @!P2 LEA.HI.X R21, R19.reuse, R36, R35.reuse, 0x1, P5 ;  /* 0x000000241315a211 */ /* 0x140fe400028f0c23 */
[----:B------:R-:W-:Y:S01]  /*e580*/  @!P3 LEA.HI.X R29, R19, R38, R35, 0x1, P6 ;  /* 0x00000026131db211 */ /* 0x000fe200030f0c23 */
[----:B--2---:R2:W-:Y:S04]  /*e590*/  @!P1 ST.E.128 desc[UR54][R2.64], R4 ;  /* 0x0000000402009985 */ /* 0x0045e8000c101d36 */
[----:B---3--:R2:W-:Y:S04]  /*e5a0*/  @!P2 ST.E.128 desc[UR54][R20.64], R8 ;  /* 0x000000081400a985 */ /* 0x0085e8000c101d36 */
[----:B----4-:R2:W-:Y:S01]  /*e5b0*/  @!P3 ST.E.128 desc[UR54][R28.64], R12 ;  /* 0x0000000c1c00b985 */ /* 0x0105e2000c101d36 */
[----:B01----:R-:W-:Y:S05]  /*e5c0*/  @P0 BRA `(.L_x_1318) ;  /* 0x0000001000c00947 */ /* 0x003fea0003800000 */
[----:B--2---:R-:W-:-:S04]  /*e5d0*/  LEA R2, P0, R19, R32, 0x1 ;  /* 0x0000002013027211 */ /* 0x004fc800078008ff */
[----:B------:R-:W-:-:S05]  /*e5e0*/  LEA.HI.X R3, R19, R0, R35, 0x1, P0 ;  /* 0x0000000013037211 */ /* 0x000fca00000f0c23 */
[----:B-----5:R3:W-:Y:S01]  /*e5f0*/  ST.E.128 desc[UR54][R2.64], R24 ;  /* 0x0000001802007985 */ /* 0x0207e2000c101d36 */
[----:B------:R-:W-:Y:S05]  /*e600*/  BRA `(.L_x_1318) ;  /* 0x0000001000b07947 */ /* 0x000fea0003800000 */
.L_x_1317:
[----:B------:R-:W-:Y:S01]  /*e610*/  ULDC.64 UR12, c[0x0][0xb08] ;  /* 0x0002c200000c7ab9 */ /* 0x000fe20000000a00 */
[----:B0-----:R-:W0:Y:S01]  /*e620*/  @P1 LDC R4, c[0x0][0xbec] ;  /* 0x0002fb00ff041b82 */ /* 0x001e220000000800 */
[----:B------:R-:W-:Y:S01]  /*e630*/  UIMAD UR9, UR14, UR12, URZ ;  /* 0x0000000c0e0972a4 */ /* 0x000fe2000f8e023f */
[----:B------:R-:W-:Y:S01]  /*e640*/  IMAD.MOV.U32 R7, RZ, RZ, R13 ;  /* 0x000000ffff077224 */ /* 0x000fe200078e000d */
[----:B------:R-:W-:Y:S01]  /*e650*/  UIMAD.WIDE.U32 UR10, UR4, UR12, URZ ;  /* 0x0000000c040a72a5 */ /* 0x000fe2000f8e003f */
[----:B------:R-:W-:Y:S01]  /*e660*/  BSSY B1, `(.L_x_1319) ;  /* 0x0000055000017945 */ /* 0x000fe20003800000 */
[----:B------:R-:W-:Y:S01]  /*e670*/  UIMAD UR9, UR4, UR13, UR9 ;  /* 0x0000000d040972a4 */ /* 0x000fe2000f8e0209 */
[----:B------:R-:W-:Y:S01]  /*e680*/  SHF.R.S32.HI R20, RZ, 0x1f, R22 ;  /* 0x0000001fff147819 */ /* 0x000fe20000011416 */
[----:B------:R-:W-:Y:S01]  /*e690*/  USHF.R.S32.HI UR4, URZ, 0x1f, UR8 ;  /* 0x0000001f3f047899 */ /* 0x000fe20008011408 */
[----:B------:R-:W1:Y:S01]  /*e6a0*/  @P1 LDC R5, c[0x0][0xbf0] ;  /* 0x0002fc00ff051b82 */ /* 0x000e620000000800 */
[----:B------:R-:W-:Y:S01]  /*e6b0*/  UIADD3 UR11, UR11, UR9, URZ ;  /* 0x000000090b0b7290 */ /* 0x000fe2000fffe03f */
[----:B------:R-:W-:Y:S01]  /*e6c0*/  SHF.R.S32.HI R24, RZ, 0x1f, R152 ;  /* 0x0000001fff187819 */ /* 0x000fe20000011498 */
[----:B------:R-:W-:Y:S01]  /*e6d0*/  ULDC.64 UR12, c[0x0][0xb38] ;  /* 0x0002ce00000c7ab9 */ /* 0x000fe20000000a00 */
[----:B------:R-:W-:Y:S01]  /*e6e0*/  SHF.R.S32.HI R25, RZ, 0x1f, R153 ;  /* 0x0000001fff197819 */ /* 0x000fe20000011499 */
[----:B------:R-:W-:Y:S01]  /*e6f0*/  UIMAD.WIDE.U32 UR10, UR37, UR12, UR10 ;  /* 0x0000000c250a72a5 */ /* 0x000fe2000f8e000a */
[----:B------:R-:W-:-:S02]  /*e700*/  SHF.R.S32.HI R26, RZ, 0x1f, R154 ;  /* 0x0000001fff1a7819 */ /* 0x000fc4000001149a */
[----:B------:R-:W-:Y:S01]  /*e710*/  SHF.R.S32.HI R27, RZ, 0x1f, R155 ;  /* 0x0000001fff1b7819 */ /* 0x000fe2000001149b */
[----:B------:R-:W-:Y:S01]  /*e720*/  UIMAD UR11, UR37, UR13, UR11 ;  /* 0x0000000d250b72a4 */ /* 0x000fe2000f8e020b */
[----:B------:R-:W-:Y:S02]  /*e730*/  SHF.R.S32.HI R28, RZ, 0x1f, R156 ;  /* 0x0000001fff1c7819 */ /* 0x000fe4000001149c */
[----:B------:R-:W-:Y:S01]  /*e740*/  ULDC.64 UR12, c[0x0][0xb40] ;  /* 0x0002d000000c7ab9 */ /* 0x000fe20000000a00 */
[----:B------:R-:W-:Y:S01]  /*e750*/  SHF.R.S32.HI R29, RZ, 0x1f, R157 ;  /* 0x0000001fff1d7819 */ /* 0x000fe2000001149d */
[----:B------:R-:W-:Y:S01]  /*e760*/  UIMAD UR4, UR4, UR12, URZ ;  /* 0x0000000c040472a4 */ /* 0x000fe2000f8e023f */
[----:B------:R-:W-:Y:S01]  /*e770*/  SHF.R.S32.HI R30, RZ, 0x1f, R16 ;  /* 0x0000001fff1e7819 */ /* 0x000fe20000011410 */
[----:B0-----:R-:W-:Y:S02]  /*e780*/  @P1 IMAD.HI.U32 R4, R13, R4, RZ ;  /* 0x000000040d041227 */ /* 0x001fe400078e00ff */
[----:B------:R-:W-:-:S02]  /*e790*/  UIMAD UR4, UR8, UR13, UR4 ;  /* 0x0000000d080472a4 */ /* 0x000fc4000f8e0204 */
[----:B------:R-:W-:-:S03]  /*e7a0*/  UIMAD.WIDE.U32 UR8, UR8, UR12, UR10 ;  /* 0x0000000c080872a5 */ /* 0x000fc6000f8e000a */
[----:B------:R-:W-:Y:S01]  /*e7b0*/  ULDC.64 UR10, c[0x0][0xb48] ;  /* 0x0002d200000a7ab9 */ /* 0x000fe20000000a00 */
[----:B------:R-:W-:Y:S01]  /*e7c0*/  UIADD3 UR9, UR9, UR4, URZ ;  /* 0x0000000409097290 */ /* 0x000fe2000fffe03f */
[----:B-1----:R-:W-:-:S03]  /*e7d0*/  @P1 SHF.R.U32.HI R7, RZ, R5, R4 ;  /* 0x00000005ff071219 */ /* 0x002fc60000011604 */
[----:B------:R-:W-:Y:S01]  /*e7e0*/  UIMAD.WIDE.U32 UR8, UR41, UR10, UR8 ;  /* 0x0000000a290872a5 */ /* 0x000fe2000f8e0008 */
[--C-:B------:R-:W-:Y:S01]  /*e7f0*/  SHF.R.S32.HI R4, RZ, 0x1f, R7.reuse ;  /* 0x0000001fff047819 */ /* 0x100fe20000011407 */
[----:B------:R-:W-:Y:S02]  /*e800*/  IMAD.MOV R9, RZ, RZ, -R7 ;  /* 0x000000ffff097224 */ /* 0x000fe400078e0a07 */
[----:B------:R-:W-:Y:S02]  /*e810*/  UIMAD UR41, UR41, UR11, UR9 ;  /* 0x0000000b292972a4 */ /* 0x000fe4000f8e0209 */
[----:B------:R-:W-:Y:S01]  /*e820*/  IMAD R9, R32, R9, R13 ;  /* 0x0000000920097224 */ /* 0x000fe200078e020d */
[----:B------:R-:W-:Y:S01]  /*e830*/  ULDC.64 UR10, c[0x0][0xb30] ;  /* 0x0002cc00000a7ab9 */ /* 0x000fe20000000a00 */
[----:B------:R-:W-:Y:S02]  /*e840*/  IMAD.U32 R5, RZ, RZ, UR9 ;  /* 0x00000009ff057e24 */ /* 0x000fe4000f8e00ff */
[----:B------:R-:W-:-:S02]  /*e850*/  IMAD R6, R4, UR10, RZ ;  /* 0x0000000a04067c24 */ /* 0x000fc4000f8e02ff */
[----:B------:R-:W-:Y:S01]  /*e860*/  IMAD.U32 R4, RZ, RZ, UR8 ;  /* 0x00000008ff047e24 */ /* 0x000fe2000f8e00ff */
[----:B------:R-:W-:Y:S01]  /*e870*/  ULDC.64 UR8, c[0x0][0xb28] ;  /* 0x0002ca0000087ab9 */ /* 0x000fe20000000a00 */
[----:B------:R-:W-:Y:S02]  /*e880*/  IMAD.U32 R5, RZ, RZ, UR41 ;  /* 0x00000029ff057e24 */ /* 0x000fe4000f8e00ff */
        /* <DEDUP_REMOVED lines=11> */
[----:B------:R-:W-:Y:S01]  /*e940*/  PRMT R6, RZ, 0x654, R6 ;  /* 0x00000654ff067816 */ /* 0x000fe20000000006 */
[----:B------:R0:W1:Y:S01]  /*e950*/  SHFL.IDX PT, R21, R0, RZ, 0x1c1f ;  /* 0x001c1fff00157589 */ /* 0x00006200000e0000 */
[----:B------:R-:W-:Y:S02]  /*e960*/  LEA.HI.X R14, R4, UR9, R5, 0x2, P1 ;  /* 0x00000009040e7c11 */ /* 0x000fe400088f1405 */
[----:B------:R0:W-:Y:S03]  /*e970*/  SYNCS.ARRIVE.TRANS64.RED.A1T0 RZ, [R6+URZ], RZ ;  /* 0x000000ff06ff79a7 */ /* 0x0001e6000810043f */
[----:B------:R0:W2:Y:S01]  /*e980*/  SHFL.IDX PT, R15, R14, RZ, 0x1c1f ;  /* 0x001c1fff0e0f7589 */ /* 0x0000a200000e0000 */
[----:B------:R-:W-:Y:S05]  /*e990*/  @P2 BRA `(.L_x_1320) ;  /* 0x0000000000842947 */ /* 0x000fea0003800000 */
[----:B------:R-:W-:Y:S02]  /*e9a0*/  ULDC UR4, c[0x0][0xac8] ;  /* 0x0002b20000047ab9 */ /* 0x000fe40000000800 */
[----:B------:R-:W-:Y:S02]  /*e9b0*/  ISETP.GE.AND P2, PT, R16, UR4, PT ;  /* 0x0000000410007c0c */ /* 0x000fe4000bf46270 */
[----:B------:R-:W-:Y:S02]  /*e9c0*/  ISETP.GE.AND P3, PT, R157, UR4, PT ;  /* 0x000000049d007c0c */ /* 0x000fe4000bf66270 */
[----:B------:R-:W-:Y:S02]  /*e9d0*/  ISETP.GE.AND P6, PT, R156, UR4, PT ;  /* 0x000000049c007c0c */ /* 0x000fe4000bfc6270 */
[----:B------:R-:W-:-:S07]  /*e9e0*/  ISETP.GE.AND P1, PT, R155, UR4, PT ;  /* 0x000000049b007c0c */ /* 0x000fce000bf26270 */
[CC--:B-1----:R-:W-:Y:S02]  /*e9f0*/  @!P2 LEA R4, P4, R16.reuse, R21.reuse, 0x2 ;  /* 0x000000151004a211 */ /* 0x0c2fe400078810ff */
[C---:B0-----:R-:W-:Y:S02]  /*ea00*/  @!P3 LEA R6, P5, R157.reuse, R21, 0x2 ;  /* 0x000000159d06b211 */ /* 0x041fe400078a10ff */
[-C--:B--2---:R-:W-:Y:S02]  /*ea10*/  @!P2 LEA.HI.X R5, R16, R15.reuse, R30, 0x2, P4 ;  /* 0x0000000f1005a211 */ /* 0x084fe400020f141e */
[----:B------:R-:W-:Y:S02]  /*ea20*/  @!P3 LEA.HI.X R7, R157, R15, R29, 0x2, P5 ;  /* 0x0000000f9d07b211 */ /* 0x000fe400028f141d */
[----:B------:R-:W-:Y:S01]  /*ea30*/  @!P6 LEA R8, P4, R156, R21, 0x2 ;  /* 0x000000159c08e211 */ /* 0x000fe200078810ff */
[----:B------:R0:W-:Y:S01]  /*ea40*/  @!P2 ST.E.64 desc[UR54][R4.64], R2 ;  /* 0x000000020400a985 */ /* 0x0001e2000c101b36 */
[----:B------:R-:W-:-:S02]  /*ea50*/  ISETP.GE.AND P2, PT, R154, UR4, PT ;  /* 0x000000049a007c0c */ /* 0x000fc4000bf46270 */
[----:B------:R-:W-:Y:S01]  /*ea60*/  @!P6 LEA.HI.X R9, R156, R15, R28, 0x2, P4 ;  /* 0x0000000f9c09e211 */ /* 0x000fe200020f141c */
[----:B------:R1:W-:Y:S01]  /*ea70*/  @!P3 ST.E.64 desc[UR54][R6.64], R92 ;  /* 0x0000005c0600b985 */ /* 0x0003e2000c101b36 */
[----:B------:R-:W-:Y:S02]  /*ea80*/  ISETP.GE.AND P3, PT, R153, UR4, PT ;  /* 0x0000000499007c0c */ /* 0x000fe4000bf66270 */
[C---:B------:R-:W-:Y:S01]  /*ea90*/  @!P1 LEA R10, P5, R155.reuse, R21, 0x2 ;  /* 0x000000159b0a9211 */ /* 0x040fe200078a10ff */
[----:B------:R3:W-:Y:S01]  /*eaa0*/  @!P6 ST.E.64 desc[UR54][R8.64], R96 ;  /* 0x000000600800e985 */ /* 0x0007e2000c101b36 */
[----:B------:R-:W-:Y:S02]  /*eab0*/  ISETP.GE.AND P4, PT, R152, UR4, PT ;  /* 0x0000000498007c0c */ /* 0x000fe4000bf86270 */
[----:B------:R-:W-:Y:S02]  /*eac0*/  ISETP.GE.AND P6, PT, R22, UR4, PT ;  /* 0x0000000416007c0c */ /* 0x000fe4000bfc6270 */
[----:B------:R-:W-:-:S02]  /*ead0*/  @!P1 LEA.HI.X R11, R155, R15, R27, 0x2, P5 ;  /* 0x0000000f9b0b9211 */ /* 0x000fc400028f141b */
[----:B------:R-:W-:-:S03]  /*eae0*/  @!P2 LEA R12, P5, R154, R21, 0x2 ;  /* 0x000000159a0ca211 */ /* 0x000fc600078a10ff */
[----:B------:R3:W-:Y:S01]  /*eaf0*/  @!P1 ST.E.64 desc[UR54][R10.64], R100 ;  /* 0x000000640a009985 */ /* 0x0007e2000c101b36 */
[C---:B0-----:R-:W-:Y:S02]  /*eb00*/  @!P3 LEA R2, P1, R153.reuse, R21, 0x2 ;  /* 0x000000159902b211 */ /* 0x041fe400078210ff */
[----:B------:R-:W-:Y:S02]  /*eb10*/  @!P2 LEA.HI.X R13, R154, R15, R26, 0x2, P5 ;  /* 0x0000000f9a0da211 */ /* 0x000fe400028f141a */
[----:B------:R-:W-:Y:S02]  /*eb20*/  @!P4 LEA R4, P5, R152, R21, 0x2 ;  /* 0x000000159804c211 */ /* 0x000fe400078a10ff */
[----:B------:R-:W-:Y:S01]  /*eb30*/  @!P3 LEA.HI.X R3, R153, R15, R25, 0x2, P1 ;  /* 0x0000000f9903b211 */ /* 0x000fe200008f1419 */
[----:B------:R3:W-:Y:S01]  /*eb40*/  @!P2 ST.E.64 desc[UR54][R12.64], R104 ;  /* 0x000000680c00a985 */ /* 0x0007e2000c101b36 */
[----:B-1----:R-:W-:Y:S02]  /*eb50*/  @!P6 LEA R6, P1, R22, R21, 0x2 ;  /* 0x000000151606e211 */ /* 0x002fe400078210ff */
[-C--:B------:R-:W-:Y:S01]  /*eb60*/  @!P4 LEA.HI.X R5, R152, R15.reuse, R24, 0x2, P5 ;  /* 0x0000000f9805c211 */ /* 0x080fe200028f1418 */
[----:B------:R3:W-:Y:S01]  /*eb70*/  @!P3 ST.E.64 desc[UR54][R2.64], R108 ;  /* 0x0000006c0200b985 */ /* 0x0007e2000c101b36 */
[----:B------:R-:W-:-:S03]  /*eb80*/  @!P6 LEA.HI.X R7, R22, R15, R20, 0x2, P1 ;  /* 0x0000000f1607e211 */ /* 0x000fc600008f1414 */
[----:B------:R3:W-:Y:S04]  /*eb90*/  @!P4 ST.E.64 desc[UR54][R4.64], R112 ;  /* 0x000000700400c985 */ /* 0x0007e8000c101b36 */
[----:B------:R3:W-:Y:S02]  /*eba0*/  @!P6 ST.E.64 desc[UR54][R6.64], R116 ;  /* 0x000000740600e985 */ /* 0x0007e4000c101b36 */
.L_x_1320:
[----:B------:R-:W-:Y:S05]  /*ebb0*/  BSYNC B1 ;  /* 0x0000000000017941 */ /* 0x000fea0003800000 */
.L_x_1319:
[----:B--2---:R4:W2:Y:S04]  /*ebc0*/  SHFL.IDX PT, R15, R14, 0x1, 0x1c1f ;  /* 0x003c1f000e0f7f89 */ /* 0x0048a800000e0000 */
[----:B-1----:R4:W1:Y:S01]  /*ebd0*/  SHFL.IDX PT, R21, R0, 0x1, 0x1c1f ;  /* 0x003c1f0000157f89 */ /* 0x00286200000e0000 */
[----:B------:R-:W-:Y:S05]  /*ebe0*/  @P0 BRA `(.L_x_1318) ;  /* 0x0000000c00380947 */ /* 0x000fea0003800000 */
[----:B------:R-:W-:Y:S02]  /*ebf0*/  ULDC UR4, c[0x0][0xac8] ;  /* 0x0002b20000047ab9 */ /* 0x000fe40000000800 */
[----:B------:R-:W-:Y:S02]  /*ec00*/  ISETP.GE.AND P1, PT, R16, UR4, PT ;  /* 0x0000000410007c0c */ /* 0x000fe4000bf26270 */
[----:B------:R-:W-:Y:S02]  /*ec10*/  ISETP.GE.AND P5, PT, R157, UR4, PT ;  /* 0x000000049d007c0c */ /* 0x000fe4000bfa6270 */
[----:B------:R-:W-:Y:S02]  /*ec20*/  ISETP.GE.AND P3, PT, R156, UR4, PT ;  /* 0x000000049c007c0c */ /* 0x000fe4000bf66270 */
[----:B------:R-:W-:-:S07]  /*ec30*/  ISETP.GE.AND P2, PT, R155, UR4, PT ;  /* 0x000000049b007c0c */ /* 0x000fce000bf46270 */
[CC--:B-1-3--:R-:W-:Y:S02]  /*ec40*/  @!P1 LEA R2, P0, R16.reuse, R21.reuse, 0x2 ;  /* 0x0000001510029211 */ /* 0x0cafe400078010ff */
[----:B------:R-:W-:Y:S02]  /*ec50*/  @!P5 LEA R4, P4, R157, R21, 0x2 ;  /* 0x000000159d04d211 */ /* 0x000fe400078810ff */
[-C--:B--2---:R-:W-:Y:S02]  /*ec60*/  @!P1 LEA.HI.X R3, R16, R15.reuse, R30, 0x2, P0 ;  /* 0x0000000f10039211 */ /* 0x084fe400000f141e */
[----:B------:R-:W-:Y:S02]  /*ec70*/  ISETP.GE.AND P0, PT, R153, UR4, PT ;  /* 0x0000000499007c0c */ /* 0x000fe4000bf06270 */
[----:B------:R-:W-:Y:S01]  /*ec80*/  @!P5 LEA.HI.X R5, R157, R15, R29, 0x2, P4 ;  /* 0x0000000f9d05d211 */ /* 0x000fe200020f141d */
[----:B------:R1:W-:Y:S01]  /*ec90*/  @!P1 ST.E.64 desc[UR54][R2.64], R90 ;  /* 0x0000005a02009985 */ /* 0x0003e2000c101b36 */
[----:B------:R-:W-:-:S02]  /*eca0*/  ISETP.GE.AND P1, PT, R154, UR4, PT ;  /* 0x000000049a007c0c */ /* 0x000fc4000bf26270 */
[----:B------:R-:W-:Y:S01]  /*ecb0*/  ISETP.GE.AND P4, PT, R152, UR4, PT ;  /* 0x0000000498007c0c */ /* 0x000fe2000bf86270 */
[----:B------:R2:W-:Y:S01]  /*ecc0*/  @!P5 ST.E.64 desc[UR54][R4.64], R94 ;  /* 0x0000005e0400d985 */ /* 0x0005e2000c101b36 */
[CC--:B0-----:R-:W-:Y:S02]  /*ecd0*/  @!P3 LEA R6, P6, R156.reuse, R21.reuse, 0x2 ;  /* 0x000000159c06b211 */ /* 0x0c1fe400078c10ff */
[C---:B------:R-:W-:Y:S02]  /*ece0*/  @!P2 LEA R8, P5, R155.reuse, R21, 0x2 ;  /* 0x000000159b08a211 */ /* 0x040fe400078a10ff */
[-C--:B------:R-:W-:Y:S02]  /*ecf0*/  @!P3 LEA.HI.X R7, R156, R15.reuse, R28, 0x2, P6 ;  /* 0x0000000f9c07b211 */ /* 0x080fe400030f141c */
[----:B------:R-:W-:-:S03]  /*ed00*/  @!P2 LEA.HI.X R9, R155, R15, R27, 0x2, P5 ;  /* 0x0000000f9b09a211 */ /* 0x000fc600028f141b */
[----:B------:R2:W-:Y:S01]  /*ed10*/  @!P3 ST.E.64 desc[UR54][R6.64], R98 ;  /* 0x000000620600b985 */ /* 0x0005e2000c101b36 */
[-C--:B-1----:R-:W-:Y:S02]  /*ed20*/  @!P1 LEA R2, P6, R154, R21.reuse, 0x2 ;  /* 0x000000159a029211 */ /* 0x082fe400078c10ff */
[CC--:B------:R-:W-:Y:S01]  /*ed30*/  @!P0 LEA R10, P3, R153.reuse, R21.reuse, 0x2 ;  /* 0x00000015990a8211 */ /* 0x0c0fe200078610ff */
[----:B------:R2:W-:Y:S01]  /*ed40*/  @!P2 ST.E.64 desc[UR54][R8.64], R102 ;  /* 0x000000660800a985 */ /* 0x0005e2000c101b36 */
[----:B------:R-:W-:Y:S02]  /*ed50*/  @!P4 LEA R12, P5, R152, R21, 0x2 ;  /* 0x00000015980cc211 */ /* 0x000fe400078a10ff */
[-C--:B------:R-:W-:Y:S02]  /*ed60*/  @!P1 LEA.HI.X R3, R154, R15.reuse, R26, 0x2, P6 ;  /* 0x0000000f9a039211 */ /* 0x080fe400030f141a */
[-C--:B------:R-:W-:Y:S02]  /*ed70*/  @!P0 LEA.HI.X R11, R153, R15.reuse, R25, 0x2, P3 ;  /* 0x0000000f990b8211 */ /* 0x080fe400018f1419 */
[----:B------:R-:W-:Y:S01]  /*ed80*/  @!P4 LEA.HI.X R13, R152, R15, R24, 0x2, P5 ;  /* 0x0000000f980dc211 */ /* 0x000fe200028f1418 */
[----:B------:R2:W-:Y:S04]  /*ed90*/  @!P1 ST.E.64 desc[UR54][R2.64], R106 ;  /* 0x0000006a02009985 */ /* 0x0005e8000c101b36 */
[----:B------:R2:W-:Y:S01]  /*eda0*/  @!P0 ST.E.64 desc[UR54][R10.64], R110 ;  /* 0x0000006e0a008985 */ /* 0x0005e2000c101b36 */
[----:B------:R-:W-:-:S03]  /*edb0*/  ISETP.GE.AND P0, PT, R22, UR4, PT ;  /* 0x0000000416007c0c */ /* 0x000fc6000bf06270 */
[----:B------:R2:W-:Y:S10]  /*edc0*/  @!P4 ST.E.64 desc[UR54][R12.64], R114 ;  /* 0x000000720c00c985 */ /* 0x0005f4000c101b36 */
[----:B------:R-:W-:Y:S05]  /*edd0*/  @P0 BRA `(.L_x_1318) ;  /* 0x0000000800bc0947 */ /* 0x000fea0003800000 */
[----:B--2---:R-:W-:-:S04]  /*ede0*/  LEA R2, P0, R22, R21, 0x2 ;  /* 0x0000001516027211 */ /* 0x004fc800078010ff */
[----:B------:R-:W-:-:S05]  /*edf0*/  LEA.HI.X R3, R22, R15, R20, 0x2, P0 ;  /* 0x0000000f16037211 */ /* 0x000fca00000f1414 */
[----:B------:R0:W-:Y:S01]  /*ee00*/  ST.E.64 desc[UR54][R2.64], R118 ;  /* 0x0000007602007985 */ /* 0x0001e2000c101b36 */
[----:B------:R-:W-:Y:S05]  /*ee10*/  BRA `(.L_x_1318) ;  /* 0x0000000800ac7947 */ /* 0x000fea0003800000 */
.L_x_1315:
[----:B------:R-:W-:Y:S02]  /*ee20*/  ULDC.64 UR8, c[0x0][0xc00] ;  /* 0x0003000000087ab9 */ /* 0x000fe40000000a00 */
[----:B------:R-:W-:-:S04]  /*ee30*/  UISETP.NE.U32.AND UP0, UPT, UR8, URZ, UPT ;  /* 0x0000003f0800728c */ /* 0x000fc8000bf05070 */
[----:B------:R-:W-:-:S03]  /*ee40*/  UISETP.NE.AND.EX UP0, UPT, UR9, URZ, UPT, UP0 ;  /* 0x0000003f0900728c */ /* 0x000fc6000bf05300 */
[----:B------:R-:W-:Y:S02]  /*ee50*/  ULDC.64 UR8, c[0x0][0xc00] ;  /* 0x0003000000087ab9 */ /* 0x000fe40000000a00 */
[----:B------:R-:W-:Y:S01]  /*ee60*/  UIMAD.WIDE UR8, UR38, 0x4, UR8 ;  /* 0x00000004260878a5 */ /* 0x000fe2000f8e0208 */
[----:B------:R-:W-:-:S05]  /*ee70*/  PLOP3.LUT P1, PT, PT, PT, UP0, 0x80, 0x0 ;  /* 0x000000000000781c */ /* 0x000fca0003f2f008 */
[----:B------:R-:W-:Y:S02]  /*ee80*/  IMAD.U32 R2, RZ, RZ, UR8 ;  /* 0x00000008ff027e24 */ /* 0x000fe4000f8e00ff */
[----:B------:R-:W-:Y:S01]  /*ee90*/  IMAD.U32 R3, RZ, RZ, UR9 ;  /* 0x00000009ff037e24 */ /* 0x000fe2000f8e00ff */
[----:B------:R-:W-:Y:S02]  /*eea0*/  ULDC.64 UR8, c[0x0][0xc08] ;  /* 0x0003020000087ab9 */ /* 0x000fe40000000a00 */
[----:B------:R-:W-:Y:S01]  /*eeb0*/  UISETP.NE.U32.AND UP1, UPT, UR8, URZ, UPT ;  /* 0x0000003f0800728c */ /* 0x000fe2000bf25070 */
[----:B------:R-:W-:Y:S02]  /*eec0*/  ULDC UR4, c[0x0][0xa88] ;  /* 0x0002a20000047ab9 */ /* 0x000fe40000000800 */
[----:B------:R-:W2:Y:S01]  /*eed0*/  @P1 LDG.E R6, desc[UR54][R2.64] ;  /* 0x0000003602061981 */ /* 0x000ea2000c1e1900 */
[----:B------:R-:W-:Y:S01]  /*eee0*/  UISETP.NE.AND.EX UP1, UPT, UR9, URZ, UPT, UP1 ;  /* 0x0000003f0900728c */ /* 0x000fe2000bf25310 */
[----:B------:R-:W-:Y:S01]  /*eef0*/  IMAD.U32 R0, RZ, RZ, UR4 ;  /* 0x00000004ff007e24 */ /* 0x000fe2000f8e00ff */
[----:B------:R-:W0:Y:S04]  /*ef00*/  S2R R7, SR_TID.X ;  /* 0x0000000000077919 */ /* 0x000e280000002100 */
[----:B------:R-:W-:-:S05]  /*ef10*/  PLOP3.LUT P2, PT, PT, PT, UP1, 0x80, 0x0 ;  /* 0x000000000000781c */ /* 0x000fca0003f4f018 */
[----:B------:R-:W-:Y:S02]  /*ef20*/  @UP1 ULDC.64 UR8, c[0x0][0xc08] ;  /* 0x0003020000081ab9 */ /* 0x000fe40000000a00 */
[----:B------:R-:W-:-:S06]  /*ef30*/  @UP1 UIMAD.WIDE UR8, UR38, 0x4, UR8 ;  /* 0x00000004260818a5 */ /* 0x000fcc000f8e0208 */
[----:B------:R-:W-:Y:S02]  /*ef40*/  IMAD.U32 R4, RZ, RZ, UR8 ;  /* 0x00000008ff047e24 */ /* 0x000fe4000f8e00ff */
[----:B------:R-:W-:-:S05]  /*ef50*/  IMAD.U32 R5, RZ, RZ, UR9 ;  /* 0x00000009ff057e24 */ /* 0x000fca000f8e00ff */
[----:B------:R1:W5:Y:S01]  /*ef60*/  @P2 LDG.E R0, desc[UR54][R4.64] ;  /* 0x0000003604002981 */ /* 0x000362000c1e1900 */
[----:B------:R-:W-:Y:S01]  /*ef70*/  UISETP.NE.AND UP1, UPT, UR46, URZ, UPT ;  /* 0x0000003f2e00728c */ /* 0x000fe2000bf25270 */
[----:B------:R-:W-:Y:S01]  /*ef80*/  UMOV UR4, URZ ;  /* 0x0000003f00047c82 */ /* 0x000fe20008000000 */
[----:B0-----:R-:W-:-:S09]  /*ef90*/  VIADD R8, R7, 0xffffff80 ;  /* 0xffffff8007087836 */ /* 0x001fd20000000000 */
[----:B------:R-:W-:Y:S01]  /*efa0*/  @!UP1 ULDC UR46, c[0x0][0xad4] ;  /* 0x0002b500002e9ab9 */ /* 0x000fe20000000800 */
[----:B------:R-:W-:Y:S02]  /*efb0*/  ISETP.GT.AND P0, PT, R8, 0xbf, PT ;  /* 0x000000bf0800780c */ /* 0x000fe40003f04270 */
[----:B--2---:R-:W-:Y:S01]  /*efc0*/  @P1 R2UR UR4, R6 ;  /* 0x00000000060412ca */ /* 0x004fe200000e0000 */
[----:B-1----:R-:W-:-:S14]  /*efd0*/  @P2 BRA `(.L_x_1321) ;  /* 0x0000000000102947 */ /* 0x002fdc0003800000 */
[----:B------:R-:W-:Y:S05]  /*efe0*/  @!P1 BRA `(.L_x_1321) ;  /* 0x00000000000c9947 */ /* 0x000fea0003800000 */
[----:B------:R-:W2:Y:S04]  /*eff0*/  LDG.E R5, desc[UR54][R2.64] ;  /* 0x0000003602057981 */ /* 0x000ea8000c1e1900 */
[----:B-----5:R-:W2:Y:S02]  /*f000*/  LDG.E R0, desc[UR54][R2.64+0x4] ;  /* 0x0000043602007981 */ /* 0x020ea4000c1e1900 */
[----:B--2---:R-:W-:-:S07]  /*f010*/  IMAD.IADD R0, R0, 0x1, -R5 ;  /* 0x0000000100007824 */ /* 0x004fce00078e0a05 */
.L_x_1321:
[----:B------:R-:W-:Y:S01]  /*f020*/  USHF.R.S32.HI UR13, URZ, 0x1f, UR38 ;  /* 0x0000001f3f0d7899 */ /* 0x000fe20008011426 */
[----:B------:R-:W-:Y:S01]  /*f030*/  BSSY B1, `(.L_x_1322) ;  /* 0x0000039000017945 */ /* 0x000fe20003800000 */
[----:B------:R-:W-:Y:S02]  /*f040*/  USHF.R.S32.HI UR21, URZ, 0x1f, UR4 ;  /* 0x0000001f3f157899 */ /* 0x000fe40008011404 */
[----:B------:R-:W-:Y:S02]  /*f050*/  USEL UR12, UR38, URZ, !UP0 ;  /* 0x0000003f260c7287 */ /* 0x000fe4000c000000 */
[----:B------:R-:W-:Y:S01]  /*f060*/  USEL UR13, UR13, URZ, !UP0 ;  /* 0x0000003f0d0d7287 */ /* 0x000fe2000c000000 */
[----:B------:R-:W-:Y:S11]  /*f070*/  @P0 BRA `(.L_x_1323) ;  /* 0x0000000000d00947 */ /* 0x000ff60003800000 */
[----:B------:R-:W0:Y:S01]  /*f080*/  LDC R9, c[0x0][0xbe8] ;  /* 0x0002fa00ff097b82 */ /* 0x000e220000000800 */
[----:B------:R-:W-:-:S05]  /*f090*/  IMAD.U32 R4, RZ, RZ, UR39 ;  /* 0x00000027ff047e24 */ /* 0x000fca000f8e00ff */
[----:B------:R-:W-:Y:S01]  /*f0a0*/  IADD3 R4, R4, -0x80, R7 ;  /* 0xffffff8004047810 */ /* 0x000fe20007ffe007 */
[----:B0----5:R-:W-:-:S05]  /*f0b0*/  IMAD R2, R0, R9, RZ ;  /* 0x0000000900027224 */ /* 0x021fca00078e02ff */
[----:B------:R-:W-:-:S13]  /*f0c0*/  ISETP.GE.AND P0, PT, R4, R2, PT ;  /* 0x000000020400720c */ /* 0x000fda0003f06270 */
[----:B------:R-:W-:Y:S05]  /*f0d0*/  @P0 BRA `(.L_x_1323) ;  /* 0x0000000000b80947 */ /* 0x000fea0003800000 */
[----:B------:R-:W-:Y:S01]  /*f0e0*/  ISETP.NE.AND P0, PT, R9, 0x1, PT ;  /* 0x000000010900780c */ /* 0x000fe20003f05270 */
[----:B------:R-:W-:Y:S01]  /*f0f0*/  UISETP.GT.AND UP0, UPT, UR46, 0x1, UPT ;  /* 0x000000012e00788c */ /* 0x000fe2000bf04270 */
[----:B------:R-:W-:Y:S01]  /*f100*/  IMAD.MOV.U32 R5, RZ, RZ, R4 ;  /* 0x000000ffff057224 */ /* 0x000fe200078e0004 */
[----:B------:R-:W-:Y:S02]  /*f110*/  UMOV UR19, 0x9b8 ;  /* 0x000009b800137882 */ /* 0x000fe40000000000 */
[----:B------:R-:W-:Y:S02]  /*f120*/  USEL UR19, UR19, 0x978, UP0 ;  /* 0x0000097813137887 */ /* 0x000fe40008000000 */
[----:B------:R-:W-:-:S06]  /*f130*/  USEL UR18, UR41, URZ, UP0 ;  /* 0x0000003f29127287 */ /* 0x000fcc0008000000 */
[----:B------:R-:W0:Y:S04]  /*f140*/  @P0 LDC R3, c[0x0][0xbec] ;  /* 0x0002fb00ff030b82 */ /* 0x000e280000000800 */
[----:B------:R-:W-:Y:S01]  /*f150*/  ULDC.64 UR8, c[0x0][UR19+0x218] ;  /* 0x0000860013087abb */ /* 0x000fe20008000a00 */
[----:B------:R-:W-:Y:S01]  /*f160*/  ULDC.64 UR14, c[0x0][UR19+0x220] ;  /* 0x00008800130e7abb */ /* 0x000fe20008000a00 */
[----:B------:R-:W-:Y:S01]  /*f170*/  ULDC.64 UR16, c[0x0][UR19+0x228] ;  /* 0x00008a0013107abb */ /* 0x000fe20008000a00 */
[----:B------:R-:W-:Y:S01]  /*f180*/  UIMAD.WIDE.U32 UR10, UR8, UR37, URZ ;  /* 0x00000025080a72a5 */ /* 0x000fe2000f8e003f */
[----:B------:R-:W1:Y:S01]  /*f190*/  @P0 LDC R7, c[0x0][0xbf0] ;  /* 0x0002fc00ff070b82 */ /* 0x000e620000000800 */
[----:B------:R-:W-:Y:S02]  /*f1a0*/  UIMAD UR20, UR9, UR37, URZ ;  /* 0x00000025091472a4 */ /* 0x000fe4000f8e023f */
[----:B------:R-:W-:-:S02]  /*f1b0*/  UIMAD UR15, UR15, UR12, URZ ;  /* 0x0000000c0f0f72a4 */ /* 0x000fc4000f8e023f */
[----:B------:R-:W-:Y:S02]  /*f1c0*/  UIMAD.WIDE.U32 UR22, UR16, UR18, URZ ;  /* 0x00000012101672a5 */ /* 0x000fe4000f8e003f */
[----:B------:R-:W-:Y:S02]  /*f1d0*/  UIMAD.WIDE.U32 UR8, UR14, UR12, URZ ;  /* 0x0000000c0e0872a5 */ /* 0x000fe4000f8e003f */
[----:B------:R-:W-:Y:S02]  /*f1e0*/  UIMAD UR16, UR17, UR18, URZ ;  /* 0x00000012111072a4 */ /* 0x000fe4000f8e023f */
[----:B------:R-:W-:Y:S02]  /*f1f0*/  UIMAD UR15, UR14, UR13, UR15 ;  /* 0x0000000d0e0f72a4 */ /* 0x000fe4000f8e020f */
[----:B------:R-:W-:Y:S02]  /*f200*/  UIADD3 UR10, UP1, UP2, UR8, UR10, UR4 ;  /* 0x0000000a080a7290 */ /* 0x000fe4000fa3e004 */
[----:B------:R-:W-:Y:S01]  /*f210*/  UIADD3 UR16, UR23, UR16, URZ ;  /* 0x0000001017107290 */ /* 0x000fe2000fffe03f */
[----:B0-----:R-:W-:Y:S01]  /*f220*/  @P0 IMAD.HI.U32 R2, R4, R3, RZ ;  /* 0x0000000304020227 */ /* 0x001fe200078e00ff */
[----:B------:R-:W-:-:S02]  /*f230*/  UIADD3 UR20, UR11, UR20, URZ ;  /* 0x000000140b147290 */ /* 0x000fc4000fffe03f */
[----:B------:R-:W-:Y:S01]  /*f240*/  UIADD3 UR15, UR9, UR15, URZ ;  /* 0x0000000f090f7290 */ /* 0x000fe2000fffe03f */
[----:B------:R-:W-:Y:S02]  /*f250*/  IMAD.U32 R3, RZ, RZ, UR23 ;  /* 0x00000017ff037e24 */ /* 0x000fe4000f8e00ff */
[----:B------:R-:W-:Y:S01]  /*f260*/  IMAD.U32 R6, RZ, RZ, UR16 ;  /* 0x00000010ff067e24 */ /* 0x000fe2000f8e00ff */
[----:B------:R-:W-:Y:S01]  /*f270*/  ULDC.64 UR8, c[0x0][UR19+0x210] ;  /* 0x0000840013087abb */ /* 0x000fe20008000a00 */
[----:B-1----:R-:W-:Y:S01]  /*f280*/  @P0 SHF.R.U32.HI R5, RZ, R7, R2 ;  /* 0x00000007ff050219 */ /* 0x002fe20000011602 */
[----:B------:R-:W-:-:S04]  /*f290*/  IMAD.U32 R2, RZ, RZ, UR22 ;  /* 0x00000016ff027e24 */ /* 0x000fc8000f8e00ff */
[--C-:B------:R-:W-:Y:S01]  /*f2a0*/  IMAD.MOV R7, RZ, RZ, -R5.reuse ;  /* 0x000000ffff077224 */ /* 0x100fe200078e0a05 */
[----:B------:R-:W-:Y:S01]  /*f2b0*/  IADD3 R2, P0, P1, R5, UR10, R2 ;  /* 0x0000000a05027c10 */ /* 0x000fe2000f91e002 */
[----:B------:R-:W-:Y:S01]  /*f2c0*/  UIADD3.X UR10, UR15, UR20, UR21, UP1, UP2 ;  /* 0x000000140f0a7290 */ /* 0x000fe20008fe4415 */
[----:B------:R-:W-:Y:S01]  /*f2d0*/  SHF.R.S32.HI R5, RZ, 0x1f, R5 ;  /* 0x0000001fff057819 */ /* 0x000fe20000011405 */
[----:B------:R-:W-:-:S04]  /*f2e0*/  IMAD R7, R9, R7, R4 ;  /* 0x0000000709077224 */ /* 0x000fc800078e0204 */
[----:B------:R-:W-:Y:S01]  /*f2f0*/  IADD3.X R3, R5, UR10, R6, P0, P1 ;  /* 0x0000000a05037c10 */ /* 0x000fe200087e2406 */
[C---:B------:R-:W-:Y:S01]  /*f300*/  IMAD R9, R7.reuse, UR9, RZ ;  /* 0x0000000907097c24 */ /* 0x040fe2000f8e02ff */
[----:B------:R-:W-:Y:S01]  /*f310*/  SHF.R.S32.HI R4, RZ, 0x1f, R7 ;  /* 0x0000001fff047819 */ /* 0x000fe20000011407 */
[----:B------:R-:W-:Y:S01]  /*f320*/  ULDC.64 UR10, c[0x0][0xba8] ;  /* 0x0002ea00000a7ab9 */ /* 0x000fe20000000a00 */
[----:B------:R-:W-:Y:S01]  /*f330*/  @!UP0 ULDC UR10, c[0x0][0xb50] ;  /* 0x0002d400000a8ab9 */ /* 0x000fe20000000800 */
[----:B------:R-:W-:Y:S01]  /*f340*/  IMAD.WIDE.U32 R2, R7, UR8, R2 ;  /* 0x0000000807027c25 */ /* 0x000fe2000f8e0002 */
[----:B------:R-:W-:-:S03]  /*f350*/  @!UP0 ULDC UR11, c[0x0][0xb54] ;  /* 0x0002d500000b8ab9 */ /* 0x000fc60000000800 */
[----:B------:R-:W-:Y:S01]  /*f360*/  IMAD R9, R4, UR8, R9 ;  /* 0x0000000804097c24 */ /* 0x000fe2000f8e0209 */
[----:B------:R-:W-:-:S03]  /*f370*/  LEA R4, P0, R2, UR10, 0x2 ;  /* 0x0000000a02047c11 */ /* 0x000fc6000f8010ff */
[----:B------:R-:W-:-:S05]  /*f380*/  IMAD.IADD R3, R3, 0x1, R9 ;  /* 0x0000000103037824 */ /* 0x000fca00078e0209 */
[----:B------:R-:W-:Y:S01]  /*f390*/  LEA.HI.X R5, R2, UR11, R3, 0x2, P0 ;  /* 0x0000000b02057c11 */ /* 0x000fe200080f1403 */
[----:B------:R-:W-:-:S05]  /*f3a0*/  IMAD.MOV.U32 R3, RZ, RZ, -0x800000 ;  /* 0xff800000ff037424 */ /* 0x000fca00078e00ff */
[----:B------:R0:W-:Y:S02]  /*f3b0*/  STG.E desc[UR54][R4.64], R3 ;  /* 0x0000000304007986 */ /* 0x0001e4000c101936 */
.L_x_1323:
[----:B------:R-:W-:Y:S05]  /*f3c0*/  BSYNC B1 ;  /* 0x0000000000017941 */ /* 0x000fea0003800000 */
.L_x_1322:
[----:B------:R-:W-:-:S06]  /*f3d0*/  UISETP.GT.AND UP0, UPT, UR46, 0x1, UPT ;  /* 0x000000012e00788c */ /* 0x000fcc000bf04270 */
[----:B------:R-:W-:-:S13]  /*f3e0*/  PLOP3.LUT P0, PT, PT, PT, UP0, 0x80, 0x0 ;  /* 0x000000000000781c */ /* 0x000fda0003f0f008 */
[----:B------:R-:W-:Y:S05]  /*f3f0*/  @P0 BRA `(.L_x_1318) ;  /* 0x0000000400340947 */ /* 0x000fea0003800000 */
[----:B------:R-:W1:Y:S01]  /*f400*/  LDC R11, c[0x0][0xbe8] ;  /* 0x0002fa00ff0b7b82 */ /* 0x000e620000000800 */
[----:B------:R-:W-:Y:S01]  /*f410*/  SHF.R.S32.HI R6, RZ, 0x1f, R8 ;  /* 0x0000001fff067819 */ /* 0x000fe20000011408 */
[----:B------:R-:W-:Y:S01]  /*f420*/  ULDC.64 UR14, c[0x0][0xaa0] ;  /* 0x0002a800000e7ab9 */ /* 0x000fe20000000a00 */
[----:B------:R-:W-:Y:S01]  /*f430*/  SHF.R.S32.HI R13, RZ, 0x1f, R19 ;  /* 0x0000001fff0d7819 */ /* 0x000fe20000011413 */
[----:B------:R-:W-:Y:S01]  /*f440*/  UIMAD UR10, UR21, UR14, URZ ;  /* 0x0000000e150a72a4 */ /* 0x000fe2000f8e023f */
[----:B------:R-:W-:Y:S01]  /*f450*/  LEA.HI R6, R6, R8, RZ, 0x3 ;  /* 0x0000000806067211 */ /* 0x000fe200078f18ff */
[----:B------:R-:W-:Y:S02]  /*f460*/  UIMAD.WIDE.U32 UR8, UR4, UR14, URZ ;  /* 0x0000000e040872a5 */ /* 0x000fe4000f8e003f */
[----:B------:R-:W-:Y:S01]  /*f470*/  UIMAD UR10, UR4, UR15, UR10 ;  /* 0x0000000f040a72a4 */ /* 0x000fe2000f8e020a */
[----:B------:R-:W-:-:S03]  /*f480*/  SHF.R.S32.HI R6, RZ, 0x3, R6 ;  /* 0x00000003ff067819 */ /* 0x000fc60000011406 */
[----:B------:R-:W-:Y:S02]  /*f490*/  UIADD3 UR9, UR9, UR10, URZ ;  /* 0x0000000a09097290 */ /* 0x000fe4000fffe03f */
[----:B------:R-:W-:Y:S01]  /*f4a0*/  IMAD R2, R18, 0x30, R6 ;  /* 0x0000003012027824 */ /* 0x000fe200078e0206 */
[----:B------:R-:W-:Y:S01]  /*f4b0*/  ULDC.64 UR10, c[0x0][0xae8] ;  /* 0x0002ba00000a7ab9 */ /* 0x000fe20000000a00 */
[----:B------:R-:W-:Y:S01]  /*f4c0*/  VIADD R30, R6, UR39 ;  /* 0x00000027061e7c36 */ /* 0x000fe20008000000 */
[----:B------:R-:W-:Y:S01]  /*f4d0*/  UIMAD.WIDE.U32 UR8, UR37, UR10, UR8 ;  /* 0x0000000a250872a5 */ /* 0x000fe2000f8e0008 */
[----:B0-----:R-:W-:-:S03]  /*f4e0*/  VIADD R4, R2, UR39 ;  /* 0x0000002702047c36 */ /* 0x001fc60008000000 */
[----:B------:R-:W-:Y:S01]  /*f4f0*/  UIMAD UR9, UR37, UR11, UR9 ;  /* 0x0000000b250972a4 */ /* 0x000fe2000f8e0209 */
[----:B------:R-:W-:Y:S01]  /*f500*/  IMAD.MOV.U32 R5, RZ, RZ, R4 ;  /* 0x000000ffff057224 */ /* 0x000fe200078e0004 */
[----:B-1----:R-:W-:Y:S01]  /*f510*/  ISETP.NE.AND P0, PT, R11, 0x1, PT ;  /* 0x000000010b00780c */ /* 0x002fe20003f05270 */
[----:B------:R-:W-:Y:S02]  /*f520*/  ULDC.64 UR10, c[0x0][0xaf0] ;  /* 0x0002bc00000a7ab9 */ /* 0x000fe40000000a00 */
[----:B------:R-:W-:-:S04]  /*f530*/  UIMAD UR13, UR13, UR10, URZ ;  /* 0x0000000a0d0d72a4 */ /* 0x000fc8000f8e023f */
[----:B------:R-:W-:Y:S02]  /*f540*/  UIMAD UR4, UR12, UR11, UR13 ;  /* 0x0000000b0c0472a4 */ /* 0x000fe4000f8e020d */
[----:B------:R-:W-:-:S03]  /*f550*/  UIMAD.WIDE.U32 UR12, UR12, UR10, UR8 ;  /* 0x0000000a0c0c72a5 */ /* 0x000fc6000f8e0008 */
[----:B------:R-:W-:Y:S01]  /*f560*/  ULDC.64 UR8, c[0x0][0xae0] ;  /* 0x0002b80000087ab9 */ /* 0x000fe20000000a00 */
[----:B------:R-:W0:Y:S01]  /*f570*/  @P0 LDC R3, c[0x0][0xbec] ;  /* 0x0002fb00ff030b82 */ /* 0x000e220000000800 */
[----:B------:R-:W-:-:S07]  /*f580*/  UIADD3 UR4, UR13, UR4, URZ ;  /* 0x000000040d047290 */ /* 0x000fce000fffe03f */
[----:B------:R-:W1:Y:S01]  /*f590*/  @P0 LDC R7, c[0x0][0xbf0] ;  /* 0x0002fc00ff070b82 */ /* 0x000e620000000800 */
[----:B0-----:R-:W-:-:S04]  /*f5a0*/  @P0 IMAD.HI.U32 R2, R4, R3, RZ ;  /* 0x0000000304020227 */ /* 0x001fc800078e00ff */
[----:B------:R-:W-:Y:S02]  /*f5b0*/  IMAD.U32 R3, RZ, RZ, UR13 ;  /* 0x0000000dff037e24 */ /* 0x000fe4000f8e00ff */
[----:B------:R-:W-:Y:S01]  /*f5c0*/  IMAD.U32 R3, RZ, RZ, UR4 ;  /* 0x00000004ff037e24 */ /* 0x000fe2000f8e00ff */
[----:B------:R-:W-:Y:S01]  /*f5d0*/  ULDC UR4, c[0x0][0xac8] ;  /* 0x0002b20000047ab9 */ /* 0x000fe20000000800 */
[----:B-1----:R-:W-:-:S04]  /*f5e0*/  @P0 SHF.R.U32.HI R5, RZ, R7, R2 ;  /* 0x00000007ff050219 */ /* 0x002fc80000011602 */
[--C-:B------:R-:W-:Y:S01]  /*f5f0*/  SHF.R.S32.HI R2, RZ, 0x1f, R5.reuse ;  /* 0x0000001fff027819 */ /* 0x100fe20000011405 */
[----:B------:R-:W-:-:S04]  /*f600*/  IMAD.MOV R7, RZ, RZ, -R5 ;  /* 0x000000ffff077224 */ /* 0x000fc800078e0a05 */
[----:B------:R-:W-:Y:S02]  /*f610*/  IMAD R7, R11, R7, R4 ;  /* 0x000000070b077224 */ /* 0x000fe400078e0204 */
[----:B------:R-:W-:Y:S02]  /*f620*/  IMAD R4, R2, UR8, RZ ;  /* 0x0000000802047c24 */ /* 0x000fe4000f8e02ff */
[----:B------:R-:W-:Y:S02]  /*f630*/  IMAD.U32 R2, RZ, RZ, UR12 ;  /* 0x0000000cff027e24 */ /* 0x000fe4000f8e00ff */
[C---:B------:R-:W-:Y:S01]  /*f640*/  IMAD R9, R5.reuse, UR9, R4 ;  /* 0x0000000905097c24 */ /* 0x040fe2000f8e0204 */
[----:B------:R-:W-:Y:S01]  /*f650*/  SHF.R.S32.HI R4, RZ, 0x1f, R7 ;  /* 0x0000001fff047819 */ /* 0x000fe20000011407 */
[----:B------:R-:W-:Y:S01]  /*f660*/  IMAD.WIDE.U32 R2, R5, UR8, R2 ;  /* 0x0000000805027c25 */ /* 0x000fe2000f8e0002 */
[----:B------:R-:W-:-:S03]  /*f670*/  ULDC.64 UR8, c[0x0][0xad8] ;  /* 0x0002b60000087ab9 */ /* 0x000fc60000000a00 */
[----:B------:R-:W-:Y:S02]  /*f680*/  IMAD R4, R4, UR8, RZ ;  /* 0x0000000804047c24 */ /* 0x000fe4000f8e02ff */
[----:B------:R-:W-:Y:S02]  /*f690*/  IMAD.IADD R3, R3, 0x1, R9 ;  /* 0x0000000103037824 */ /* 0x000fe400078e0209 */
[C---:B------:R-:W-:Y:S02]  /*f6a0*/  IMAD R5, R7.reuse, UR9, R4 ;  /* 0x0000000907057c24 */ /* 0x040fe4000f8e0204 */
[----:B------:R-:W-:Y:S01]  /*f6b0*/  IMAD.WIDE.U32 R2, R7, UR8, R2 ;  /* 0x0000000807027c25 */ /* 0x000fe2000f8e0002 */
[----:B------:R-:W-:-:S03]  /*f6c0*/  ULDC.64 UR8, c[0x0][0xa80] ;  /* 0x0002a00000087ab9 */ /* 0x000fc60000000a00 */
[----:B------:R-:W-:Y:S01]  /*f6d0*/  IMAD.IADD R3, R3, 0x1, R5 ;  /* 0x0000000103037824 */ /* 0x000fe200078e0205 */
[----:B------:R-:W-:Y:S01]  /*f6e0*/  LEA R4, P0, R2, UR8, 0x1 ;  /* 0x0000000802047c11 */ /* 0x000fe2000f8008ff */
[----:B-----5:R-:W-:Y:S02]  /*f6f0*/  IMAD R11, R0, R11, RZ ;  /* 0x0000000b000b7224 */ /* 0x020fe400078e02ff */
[----:B------:R-:W-:Y:S01]  /*f700*/  VIADD R0, R30, 0x30 ;  /* 0x000000301e007836 */ /* 0x000fe20000000000 */
[----:B------:R-:W-:Y:S01]  /*f710*/  LEA.HI.X R8, R2, UR9, R3, 0x1, P0 ;  /* 0x0000000902087c11 */ /* 0x000fe200080f0c03 */
[----:B------:R-:W0:Y:S01]  /*f720*/  SHFL.IDX PT, R6, R4, RZ, 0x181f ;  /* 0x00181fff04067589 */ /* 0x000e2200000e0000 */
[----:B------:R-:W-:Y:S01]  /*f730*/  ISETP.GE.AND P0, PT, R19, UR4, PT ;  /* 0x0000000413007c0c */ /* 0x000fe2000bf06270 */
[C---:B------:R-:W-:Y:S02]  /*f740*/  VIADD R2, R30.reuse, 0x60 ;  /* 0x000000601e027836 */ /* 0x040fe40000000000 */
[----:B------:R-:W1:Y:S01]  /*f750*/  SHFL.IDX PT, R14, R4, 0x1, 0x181f ;  /* 0x00381f00040e7f89 */ /* 0x000e6200000e0000 */
[CC--:B------:R-:W-:Y:S01]  /*f760*/  ISETP.GE.OR P3, PT, R30.reuse, R11.reuse, P0 ;  /* 0x0000000b1e00720c */ /* 0x0c0fe20000766670 */
[----:B------:R-:W-:Y:S01]  /*f770*/  VIADD R3, R30, 0x90 ;  /* 0x000000901e037836 */ /* 0x000fe20000000000 */
[-C--:B------:R-:W-:Y:S01]  /*f780*/  ISETP.GE.OR P2, PT, R0, R11.reuse, P0 ;  /* 0x0000000b0000720c */ /* 0x080fe20000746670 */
[----:B------:R-:W2:Y:S01]  /*f790*/  SHFL.IDX PT, R24, R4, 0x2, 0x181f ;  /* 0x00581f0004187f89 */ /* 0x000ea200000e0000 */
[----:B------:R-:W-:-:S02]  /*f7a0*/  ISETP.GE.OR P1, PT, R2, R11, P0 ;  /* 0x0000000b0200720c */ /* 0x000fc40000726670 */
[----:B------:R-:W-:Y:S01]  /*f7b0*/  ISETP.GE.OR P0, PT, R3, R11, P0 ;  /* 0x0000000b0300720c */ /* 0x000fe20000706670 */
[----:B------:R-:W3:Y:S04]  /*f7c0*/  SHFL.IDX PT, R10, R8, RZ, 0x181f ;  /* 0x00181fff080a7589 */ /* 0x000ee800000e0000 */
[----:B------:R1:W4:Y:S04]  /*f7d0*/  SHFL.IDX PT, R28, R4, 0x3, 0x181f ;  /* 0x00781f00041c7f89 */ /* 0x00032800000e0000 */
[----:B------:R-:W4:Y:S04]  /*f7e0*/  SHFL.IDX PT, R12, R8, 0x1, 0x181f ;  /* 0x00381f00080c7f89 */ /* 0x000f2800000e0000 */
[----:B------:R-:W4:Y:S01]  /*f7f0*/  SHFL.IDX PT, R20, R8, 0x2, 0x181f ;  /* 0x00581f0008147f89 */ /* 0x000f2200000e0000 */
[----:B0-----:R-:W-:-:S03]  /*f800*/  @!P3 LEA R2, P6, R19, R6, 0x1 ;  /* 0x000000061302b211 */ /* 0x001fc600078c08ff */
[----:B------:R4:W0:Y:S01]  /*f810*/  SHFL.IDX PT, R26, R8, 0x3, 0x181f ;  /* 0x00781f00081a7f89 */ /* 0x00082200000e0000 */
[C---:B-1----:R-:W-:Y:S02]  /*f820*/  @!P2 LEA R4, P5, R19.reuse, R14, 0x1 ;  /* 0x0000000e1304a211 */ /* 0x042fe400078a08ff */
[C---:B--2---:R-:W-:Y:S02]  /*f830*/  @!P1 LEA R6, P4, R19.reuse, R24, 0x1 ;  /* 0x0000001813069211 */ /* 0x044fe400078808ff */
[C---:B---3--:R-:W-:Y:S02]  /*f840*/  @!P3 LEA.HI.X R3, R19.reuse, R10, R13, 0x1, P6 ;  /* 0x0000000a1303b211 */ /* 0x048fe400030f0c0d */
[----:B----4-:R-:W-:-:S03]  /*f850*/  @!P0 LEA R8, P6, R19, R28, 0x1 ;  /* 0x0000001c13088211 */ /* 0x010fc600078c08ff */
[----:B------:R1:W-:Y:S01]  /*f860*/  @!P3 ST.E.128 desc[UR54][R2.64], RZ ;  /* 0x000000ff0200b985 */ /* 0x0003e2000c101d36 */
[C-C-:B------:R-:W-:Y:S02]  /*f870*/  @!P2 LEA.HI.X R5, R19.reuse, R12, R13.reuse, 0x1, P5 ;  /* 0x0000000c1305a211 */ /* 0x140fe400028f0c0d */
[----:B------:R-:W-:-:S03]  /*f880*/  @!P1 LEA.HI.X R7, R19, R20, R13, 0x1, P4 ;  /* 0x0000001413079211 */ /* 0x000fc600020f0c0d */
[----:B------:R1:W-:Y:S01]  /*f890*/  @!P2 ST.E.128 desc[UR54][R4.64], RZ ;  /* 0x000000ff0400a985 */ /* 0x0003e2000c101d36 */
[----:B0-----:R-:W-:-:S03]  /*f8a0*/  @!P0 LEA.HI.X R9, R19, R26, R13, 0x1, P6 ;  /* 0x0000001a13098211 */ /* 0x001fc600030f0c0d */
[----:B------:R1:W-:Y:S04]  /*f8b0*/  @!P1 ST.E.128 desc[UR54][R6.64], RZ ;  /* 0x000000ff06009985 */ /* 0x0003e8000c101d36 */
[----:B------:R1:W-:Y:S02]  /*f8c0*/  @!P0 ST.E.128 desc[UR54][R8.64], RZ ;  /* 0x000000ff08008985 */ /* 0x0003e4000c101d36 */
.L_x_1318:
[----:B------:R-:W-:Y:S05]  /*f8d0*/  BSYNC B0 ;  /* 0x0000000000007941 */ /* 0x000fea0003800000 */
.L_x_1314:
[----:B------:R-:W-:Y:S02]  /*f8e0*/  ULDC UR4, c[0x0][0xc3c] ;  /* 0x00030f0000047ab9 */ /* 0x000fe40000000800 */
[----:B------:R-:W-:-:S06]  /*f8f0*/  UISETP.GE.AND UP0, UPT, UR7, UR4, UPT ;  /* 0x000000040700728c */ /* 0x000fcc000bf06270 */
[----:B------:R-:W-:-:S13]  /*f900*/  PLOP3.LUT P0, PT, PT, PT, UP0, 0x80, 0x0 ;  /* 0x000000000000781c */ /* 0x000fda0003f0f008 */
[----:B------:R-:W-:Y:S05]  /*f910*/  @!P0 BRA `(.L_x_1324) ;  /* 0xffffff1400488947 */ /* 0x000fea000383ffff */
[----:B------:R-:W-:Y:S05]  /*f920*/  EXIT ;  /* 0x000000000000794d */ /* 0x000fea0003800000 */
.L_x_1223:
[----:B------:R-:W-:-:S08]  /*f930*/  NOP ;  /* 0x0000000000007918 */ /* 0x000fd00000000000 */
[----:B------:R-:W0:-:S00]  /*f940*/  USETMAXREG.DEALLOC.CTAPOOL 0x20 ;  /* 0x00000020000079c8 */ /* 0x000e0000080e0500 */
[----:B0-----:R-:W-:Y:S01]  /*f950*/  LOP3.LUT R0, R0, 0x3, RZ, 0xc0, !PT ;  /* 0x0000000300007812 */ /* 0x001fe200078ec0ff */
[----:B------:R-:W-:Y:S01]  /*f960*/  IMAD.MOV.U32 R6, RZ, RZ, RZ ;  /* 0x000000ffff067224 */ /* 0x000fe200078e00ff */
[----:B------:R-:W-:-:S04]  /*f970*/  LOP3.LUT R23, R23, 0xffffffdf, RZ, 0xc0, !PT ;  /* 0xffffffdf17177812 */ /* 0x000fc800078ec0ff */
[----:B------:R-:W0:Y:S02]  /*f980*/  SHFL.IDX PT, R0, R0, RZ, 0x1f ;  /* 0x00001fff00007589 */ /* 0x000e2400000e0000 */
[----:B0-----:R-:W-:-:S13]  /*f990*/  ISETP.NE.AND P0, PT, R0, RZ, PT ;  /* 0x000000ff0000720c */ /* 0x001fda0003f05270 */
[----:B------:R-:W-:Y:S01]  /*f9a0*/  @P0 LOP3.LUT R23, R23, 0x20, RZ, 0xfc, !PT ;  /* 0x0000002017170812 */ /* 0x000fe200078efcff */
[----:B------:R-:W-:Y:S06]  /*f9b0*/  @!P0 BRA `(.L_x_1325) ;  /* 0x00000000001c8947 */ /* 0x000fec0003800000 */
[----:B------:R-:W0:Y:S08]  /*f9c0*/  S2UR UR5, SR_CgaCtaId ;  /* 0x00000000000579c3 */ /* 0x000e300000008800 */
[----:B------:R-:W-:Y:S06]  /*f9d0*/  BAR.SYNC.DEFER_BLOCKING 0x5, 0x200 ;  /* 0x0148000000007b1d */ /* 0x000fec0000010000 */
[----:B------:R-:W-:-:S02]  /*f9e0*/  UMOV UR4, 0x400 ;  /* 0x0000040000047882 */ /* 0x000fc40000000000 */
[----:B0-----:R-:W-:-:S09]  /*f9f0*/  ULEA UR4, UR5, UR4, 0x18 ;  /* 0x0000000405047291 */ /* 0x001fd2000f8ec03f */
[----:B------:R-:W1:Y:S01]  /*fa00*/  LDS.128 R16, [UR4+0x168d0] ;  /* 0x0168d004ff107984 */ /* 0x000e620008000c00 */
[----:B------:R-:W-:Y:S06]  /*fa10*/  BAR.ARV 0x4, 0x200 ;  /* 0x0108000000007b1d */ /* 0x000fec0000002000 */
[----:B------:R-:W-:Y:S05]  /*fa20*/  BRA `(.L_x_1326) ;  /* 0x0000000c00907947 */ /* 0x000fea0003800000 */
.L_x_1325:
[----:B------:R-:W0:Y:S01]  /*fa30*/  S2R R0, SR_TID.X ;  /* 0x0000000000007919 */ /* 0x000e220000002100 */
        /* <DEDUP_REMOVED lines=43> */
.L_x_1329:
[----:B------:R-:W0:Y:S01]  /*fcf0*/  LDC R2, c[0x0][0xc3c] ;  /* 0x00030f00ff027b82 */ /* 0x000e220000000800 */
[----:B------:R-:W-:-:S06]  /*fd00*/  UIADD3 UR4, UR4, 0x1f, URZ ;  /* 0x0000001f04047890 */ /* 0x000fcc000fffe03f */
[----:B0-----:R-:W-:-:S13]  /*fd10*/  ISETP.LE.AND P6, PT, R2, UR4, PT ;  /* 0x0000000402007c0c */ /* 0x001fda000bfc3270 */
[----:B------:R-:W-:Y:S05]  /*fd20*/  @P6 BRA `(.L_x_1328) ;  /* 0x0000000800a46947 */ /* 0x000fea0003800000 */
[----:B------:R-:W-:-:S05]  /*fd30*/  VIADD R7, R0, UR4 ;  /* 0x0000000400077c36 */ /* 0x000fca0008000000 */
[----:B------:R-:W-:-:S13]  /*fd40*/  ISETP.GE.OR P6, PT, R7, R2, !P0 ;  /* 0x000000020700720c */ /* 0x000fda00047c6670 */
[----:B------:R-:W0:Y:S08]  /*fd50*/  @!P6 LDC.64 R4, c[0x0][0xc80] ;  /* 0x00032000ff04eb82 */ /* 0x000e300000000a00 */
[----:B------:R-:W1:Y:S01]  /*fd60*/  @!P6 LDC.64 R2, c[0x0][0xc78] ;  /* 0x00031e00ff02eb82 */ /* 0x000e620000000a00 */
[----:B0-----:R-:W-:-:S04]  /*fd70*/  @!P6 IMAD.WIDE R4, R7, 0x4, R4 ;  /* 0x000000040704e825 */ /* 0x001fc800078e0204 */
[----:B-1----:R-:W-:Y:S01]  /*fd80*/  @!P6 IMAD.WIDE R2, R7, 0x4, R2 ;  /* 0x000000040702e825 */ /* 0x002fe200078e0202 */
[----:B------:R-:W-:-:S06]  /*fd90*/  CS2R R6, SRZ ;  /* 0x0000000000067805 */ /* 0x000fcc000001ff00 */
[----:B------:R-:W2:Y:S04]  /*fda0*/  @!P6 LDG.E R6, desc[UR54][R4.64] ;  /* 0x000000360406e981 */ /* 0x000ea8000c1e1900 */
        /* <DEDUP_REMOVED lines=22> */
.L_x_1327:
        /* <DEDUP_REMOVED lines=8> */
[----:B------:R1:W2:Y:S01]  /*ff90*/  SHFL.IDX PT, R6, R6, R19, 0x1f ;  /* 0x00001f1306067589 */ /* 0x0002a200000e0000 */
[----:B0-----:R-:W-:-:S07]  /*ffa0*/  ISETP.NE.AND P1, PT, R7, 0x1, PT ;  /* 0x000000010700780c */ /* 0x001fce0003f25270 */
[----:B-1----:R-:W-:Y:S06]  /*ffb0*/  @!P0 BRA `(.L_x_1330) ;  /* 0x0000000000088947 */ /* 0x002fec0003800000 */
[----:B------:R-:W-:-:S06]  /*ffc0*/  VIADD R16, R19, 0xffffffff ;  /* 0xffffffff13107836 */ /* 0x000fcc0000000000 */
[----:B------:R0:W1:Y:S02]  /*ffd0*/  SHFL.IDX PT, R16, R5, R16, 0x1f ;  /* 0x00001f1005107589 */ /* 0x00006400000e0000 */
.L_x_1330:
[----:B-1----:R-:W-:Y:S02]  /*ffe0*/  IMAD R16, R16, UR5, R3 ;  /* 0x0000000510107c24 */ /* 0x002fe4000f8e0203 */
[----:B------:R-:W-:-:S03]  /*fff0*/  VIADD R19, R19, UR4 ;  /* 0x0000000413137c36 */ /* 0x000fc60008000000 */
[----:B0-----:R-:W-:Y:S01]  /*10000*/  IADD3 R5, -R16, UR6, RZ ;  /* 0x0000000610057c10 */ /* 0x001fe2000fffe1ff */
[----:B------:R-:W-:Y:S06]  /*10010*/  @!P1 BRA `(.L_x_1331) ;  /* 0x0000000000e89947 */ /* 0x000fec0003800000 */
[-C--:B--2---:R-:W-:Y:S02]  /*10020*/  IABS R8, R6.reuse ;  /* 0x0000000600087213 */ /* 0x084fe40000000000 */
[----:B------:R-:W-:Y:S02]  /*10030*/  IABS R4, R7 ;  /* 0x0000000700047213 */ /* 0x000fe40000000000 */
[----:B------:R-:W0:Y:S01]  /*10040*/  I2F.RP R9, R8 ;  /* 0x0000000800097306 */ /* 0x000e220000209400 */
[----:B------:R-:W-:Y:S02]  /*10050*/  IABS R10, R5 ;  /* 0x00000005000a7213 */ /* 0x000fe40000000000 */
[----:B------:R-:W-:-:S05]  /*10060*/  IABS R12, R6 ;  /* 0x00000006000c7213 */ /* 0x000fca0000000000 */
[----:B0-----:R-:W0:Y:S02]  /*10070*/  MUFU.RCP R9, R9 ;  /* 0x0000000900097308 */ /* 0x001e240000001000 */
[----:B0-----:R-:W-:-:S06]  /*10080*/  VIADD R2, R9, 0xffffffe ;  /* 0x0ffffffe09027836 */ /* 0x001fcc0000000000 */
[----:B------:R-:W0:Y:S08]  /*10090*/  I2F.RP R9, R4 ;  /* 0x0000000400097306 */ /* 0x000e300000209400 */
[----:B------:R1:W2:Y:S08]  /*100a0*/  F2I.FTZ.U32.TRUNC.NTZ R3, R2 ;  /* 0x0000000200037305 */ /* 0x0002b0000021f000 */
[----:B0-----:R-:W0:Y:S01]  /*100b0*/  MUFU.RCP R9, R9 ;  /* 0x0000000900097308 */ /* 0x001e220000001000 */
[----:B-1----:R-:W-:-:S02]  /*100c0*/  IMAD.MOV.U32 R2, RZ, RZ, RZ ;  /* 0x000000ffff027224 */ /* 0x002fc400078e00ff */
[----:B--2---:R-:W-:-:S04]  /*100d0*/  IMAD.MOV R11, RZ, RZ, -R3 ;  /* 0x000000ffff0b7224 */ /* 0x004fc800078e0a03 */
[----:B------:R-:W-:-:S04]  /*100e0*/  IMAD R11, R11, R8, RZ ;  /* 0x000000080b0b7224 */ /* 0x000fc800078e02ff */
[----:B------:R-:W-:-:S04]  /*100f0*/  IMAD.HI.U32 R3, R3, R11, R2 ;  /* 0x0000000b03037227 */ /* 0x000fc800078e0002 */
[----:B------:R-:W-:Y:S02]  /*10100*/  IMAD.MOV R11, RZ, RZ, -R12 ;  /* 0x000000ffff0b7224 */ /* 0x000fe400078e0a0c */
[----:B------:R-:W-:-:S04]  /*10110*/  IMAD.HI.U32 R2, R3, R10, RZ ;  /* 0x0000000a03027227 */ /* 0x000fc800078e00ff */
[----:B------:R-:W-:Y:S02]  /*10120*/  IMAD R3, R2, R11, R10 ;  /* 0x0000000b02037224 */ /* 0x000fe400078e020a */
[----:B0-----:R-:W-:-:S03]  /*10130*/  VIADD R10, R9, 0xffffffe ;  /* 0x0ffffffe090a7836 */ /* 0x001fc60000000000 */
[----:B------:R-:W-:-:S13]  /*10140*/  ISETP.GT.U32.AND P1, PT, R8, R3, PT ;  /* 0x000000030800720c */ /* 0x000fda0003f24070 */
[----:B------:R-:W-:Y:S02]  /*10150*/  @!P1 IMAD.IADD R3, R3, 0x1, -R8 ;  /* 0x0000000103039824 */ /* 0x000fe400078e0a08 */
[----:B------:R-:W-:Y:S01]  /*10160*/  @!P1 VIADD R2, R2, 0x1 ;  /* 0x0000000102029836 */ /* 0x000fe20000000000 */
[----:B------:R-:W-:Y:S02]  /*10170*/  ISETP.NE.AND P1, PT, R6, RZ, PT ;  /* 0x000000ff0600720c */ /* 0x000fe40003f25270 */
[----:B------:R-:W-:Y:S02]  /*10180*/  ISETP.GE.U32.AND P0, PT, R3, R8, PT ;  /* 0x000000080300720c */ /* 0x000fe40003f06070 */
[----:B------:R-:W-:Y:S01]  /*10190*/  LOP3.LUT R8, R5, R6, RZ, 0x3c, !PT ;  /* 0x0000000605087212 */ /* 0x000fe200078e3cff */
[----:B------:R-:W0:Y:S03]  /*101a0*/  F2I.FTZ.U32.TRUNC.NTZ R3, R10 ;  /* 0x0000000a00037305 */ /* 0x000e26000021f000 */
[----:B------:R-:W-:-:S07]  /*101b0*/  ISETP.GE.AND P2, PT, R8, RZ, PT ;  /* 0x000000ff0800720c */ /* 0x000fce0003f46270 */
[----:B------:R-:W-:-:S04]  /*101c0*/  @P0 VIADD R2, R2, 0x1 ;  /* 0x0000000102020836 */ /* 0x000fc80000000000 */
[----:B------:R-:W-:Y:S01]  /*101d0*/  IMAD.MOV.U32 R12, RZ, RZ, R2 ;  /* 0x000000ffff0c7224 */ /* 0x000fe200078e0002 */
[----:B------:R-:W-:Y:S01]  /*101e0*/  IABS R2, R7 ;  /* 0x0000000700027213 */ /* 0x000fe20000000000 */
[----:B0-----:R-:W-:Y:S02]  /*101f0*/  IMAD.MOV R9, RZ, RZ, -R3 ;  /* 0x000000ffff097224 */ /* 0x001fe400078e0a03 */
[----:B------:R-:W-:Y:S01]  /*10200*/  @!P2 IMAD.MOV R12, RZ, RZ, -R12 ;  /* 0x000000ffff0ca224 */ /* 0x000fe200078e0a0c */
[----:B------:R-:W-:Y:S01]  /*10210*/  @!P1 LOP3.LUT R12, RZ, R6, RZ, 0x33, !PT ;  /* 0x00000006ff0c9212 */ /* 0x000fe200078e33ff */
[----:B------:R-:W-:Y:S02]  /*10220*/  IMAD.MOV R10, RZ, RZ, -R2 ;  /* 0x000000ffff0a7224 */ /* 0x000fe400078e0a02 */
[----:B------:R-:W-:Y:S01]  /*10230*/  IMAD R9, R9, R4, RZ ;  /* 0x0000000409097224 */ /* 0x000fe200078e02ff */
[----:B------:R-:W-:Y:S01]  /*10240*/  IABS R8, R12 ;  /* 0x0000000c00087213 */ /* 0x000fe20000000000 */
[----:B------:R-:W-:-:S04]  /*10250*/  IMAD.MOV.U32 R2, RZ, RZ, RZ ;  /* 0x000000ffff027224 */ /* 0x000fc800078e00ff */
[----:B------:R-:W-:-:S04]  /*10260*/  IMAD.HI.U32 R2, R3, R9, R2 ;  /* 0x0000000903027227 */ /* 0x000fc800078e0002 */
[----:B------:R-:W-:Y:S02]  /*10270*/  IMAD.MOV.U32 R3, RZ, RZ, R8 ;  /* 0x000000ffff037224 */ /* 0x000fe400078e0008 */
[----:B------:R-:W-:Y:S02]  /*10280*/  IMAD.MOV.U32 R8, RZ, RZ, R10 ;  /* 0x000000ffff087224 */ /* 0x000fe400078e000a */
[----:B------:R-:W-:-:S04]  /*10290*/  IMAD.HI.U32 R2, R2, R3, RZ ;  /* 0x0000000302027227 */ /* 0x000fc800078e00ff */
[----:B------:R-:W-:-:S05]  /*102a0*/  IMAD R3, R2, R8, R3 ;  /* 0x0000000802037224 */ /* 0x000fca00078e0203 */
[----:B------:R-:W-:-:S13]  /*102b0*/  ISETP.GT.U32.AND P1, PT, R4, R3, PT ;  /* 0x000000030400720c */ /* 0x000fda0003f24070 */
[----:B------:R-:W-:Y:S02]  /*102c0*/  @!P1 IMAD.IADD R3, R3, 0x1, -R4 ;  /* 0x0000000103039824 */ /* 0x000fe400078e0a04 */
[----:B------:R-:W-:Y:S01]  /*102d0*/  @!P1 VIADD R2, R2, 0x1 ;  /* 0x0000000102029836 */ /* 0x000fe20000000000 */
[----:B------:R-:W-:Y:S02]  /*102e0*/  ISETP.NE.AND P1, PT, R7, RZ, PT ;  /* 0x000000ff0700720c */ /* 0x000fe40003f25270 */
[----:B------:R-:W-:Y:S02]  /*102f0*/  ISETP.GE.U32.AND P0, PT, R3, R4, PT ;  /* 0x000000040300720c */ /* 0x000fe40003f06070 */
[----:B------:R-:W-:-:S04]  /*10300*/  LOP3.LUT R3, R12, R7, RZ, 0x3c, !PT ;  /* 0x000000070c037212 */ /* 0x000fc800078e3cff */
[----:B------:R-:W-:Y:S01]  /*10310*/  ISETP.GE.AND P2, PT, R3, RZ, PT ;  /* 0x000000ff0300720c */ /* 0x000fe20003f46270 */
[----:B------:R-:W-:-:S06]  /*10320*/  IMAD.MOV R3, RZ, RZ, -R12 ;  /* 0x000000ffff037224 */ /* 0x000fcc00078e0a0c */
[----:B------:R-:W-:-:S06]  /*10330*/  @P0 VIADD R2, R2, 0x1 ;  /* 0x0000000102020836 */ /* 0x000fcc0000000000 */
[----:B------:R-:W-:Y:S01]  /*10340*/  @!P2 IMAD.MOV R2, RZ, RZ, -R2 ;  /* 0x000000ffff02a224 */ /* 0x000fe200078e0a02 */
[----:B------:R-:W-:-:S05]  /*10350*/  @!P1 LOP3.LUT R2, RZ, R7, RZ, 0x33, !PT ;  /* 0x00000007ff029212 */ /* 0x000fca00078e33ff */
[----:B------:R-:W-:-:S04]  /*10360*/  IMAD.MOV R18, RZ, RZ, -R2 ;  /* 0x000000ffff127224 */ /* 0x000fc800078e0a02 */
[C---:B------:R-:W-:Y:S02]  /*10370*/  IMAD R18, R7.reuse, R18, R12 ;  /* 0x0000001207127224 */ /* 0x040fe400078e020c */
[----:B------:R-:W-:Y:S02]  /*10380*/  IMAD R7, R7, 0x1000000, R2 ;  /* 0x0100000007077824 */ /* 0x000fe400078e0202 */
[----:B------:R-:W-:Y:S02]  /*10390*/  IMAD R2, R6, R3, R5 ;  /* 0x0000000306027224 */ /* 0x000fe400078e0205 */
[----:B------:R-:W-:Y:S01]  /*103a0*/  IMAD R18, R18, 0x10000, R7 ;  /* 0x0001000012127824 */ /* 0x000fe200078e0207 */
[----:B------:R-:W-:Y:S06]  /*103b0*/  BRA `(.L_x_1332) ;  /* 0x0000000000f47947 */ /* 0x000fec0003800000 */
.L_x_1331:
[----:B------:R-:W0:Y:S02]  /*103c0*/  LDC.64 R2, c[0x0][0xc90] ;  /* 0x00032400ff027b82 */ /* 0x000e240000000a00 */
[----:B0-----:R-:W-:-:S05]  /*103d0*/  IMAD.WIDE R2, R19, 0x4, R2 ;  /* 0x0000000413027825 */ /* 0x001fca00078e0202 */
[----:B------:R0:W2:Y:S01]  /*103e0*/  LDG.E R7, desc[UR54][R2.64] ;  /* 0x0000003602077981 */ /* 0x0000a2000c1e1900 */
[----:B------:R-:W-:Y:S01]  /*103f0*/  IABS R13, R5 ;  /* 0x00000005000d7213 */ /* 0x000fe20000000000 */
[----:B0-----:R-:W-:Y:S02]  /*10400*/  IMAD.MOV.U32 R2, RZ, RZ, RZ ;  /* 0x000000ffff027224 */ /* 0x001fe400078e00ff */
[----:B--2---:R-:W-:-:S05]  /*10410*/  IMAD R4, R6, R7, RZ ;  /* 0x0000000706047224 */ /* 0x004fca00078e02ff */
[-C--:B------:R-:W-:Y:S02]  /*10420*/  IABS R10, R4.reuse ;  /* 0x00000004000a7213 */ /* 0x080fe40000000000 */
[----:B------:R-:W-:Y:S02]  /*10430*/  IABS R12, R4 ;  /* 0x00000004000c7213 */ /* 0x000fe40000000000 */
[----:B------:R-:W0:Y:S08]  /*10440*/  I2F.RP R8, R10 ;  /* 0x0000000a00087306 */ /* 0x000e300000209400 */
[----:B0-----:R-:W0:Y:S02]  /*10450*/  MUFU.RCP R8, R8 ;  /* 0x0000000800087308 */ /* 0x001e240000001000 */
[----:B0-----:R-:W-:-:S06]  /*10460*/  VIADD R9, R8, 0xffffffe ;  /* 0x0ffffffe08097836 */ /* 0x001fcc0000000000 */
[----:B------:R-:W0:Y:S02]  /*10470*/  F2I.FTZ.U32.TRUNC.NTZ R3, R9 ;  /* 0x0000000900037305 */ /* 0x000e24000021f000 */
[----:B0-----:R-:W-:-:S04]  /*10480*/  IMAD.MOV R11, RZ, RZ, -R3 ;  /* 0x000000ffff0b7224 */ /* 0x001fc800078e0a03 */
[----:B------:R-:W-:-:S04]  /*10490*/  IMAD R11, R11, R10, RZ ;  /* 0x0000000a0b0b7224 */ /* 0x000fc800078e02ff */
[----:B------:R-:W-:-:S04]  /*104a0*/  IMAD.HI.U32 R2, R3, R11, R2 ;  /* 0x0000000b03027227 */ /* 0x000fc800078e0002 */
[----:B------:R-:W-:Y:S02]  /*104b0*/  IMAD.MOV R3, RZ, RZ, -R12 ;  /* 0x000000ffff037224 */ /* 0x000fe400078e0a0c */
        /* <DEDUP_REMOVED lines=12> */
[----:B------:R-:W-:Y:S02]  /*10580*/  IMAD R8, R7, R2, RZ ;  /* 0x0000000207087224 */ /* 0x000fe400078e02ff */
[----:B------:R-:W-:Y:S02]  /*10590*/  IMAD.MOV R2, RZ, RZ, -R2 ;  /* 0x000000ffff027224 */ /* 0x000fe400078e0a02 */
[----:B------:R-:W-:Y:S02]  /*105a0*/  IMAD.MOV R10, RZ, RZ, -R8 ;  /* 0x000000ffff0a7224 */ /* 0x000fe400078e0a08 */
[----:B------:R-:W-:-:S03]  /*105b0*/  IMAD R12, R4, R2, R5 ;  /* 0x00000002040c7224 */ /* 0x000fc600078e0205 */
[----:B------:R-:W-:-:S04]  /*105c0*/  VIADDMNMX R7, R10, UR5, R7, PT ;  /* 0x000000050a077c46 */ /* 0x000fc8000b800107 */
[-C--:B------:R-:W-:Y:S01]  /*105d0*/  IABS R9, R7.reuse ;  /* 0x0000000700097213 */ /* 0x080fe20000000000 */
[----:B------:R-:W-:Y:S01]  /*105e0*/  IMAD.MOV R18, RZ, RZ, -R7 ;  /* 0x000000ffff127224 */ /* 0x000fe200078e0a07 */
[----:B------:R-:W-:Y:S02]  /*105f0*/  IABS R4, R7 ;  /* 0x0000000700047213 */ /* 0x000fe40000000000 */
[----:B------:R-:W0:Y:S03]  /*10600*/  I2F.RP R10, R9 ;  /* 0x00000009000a7306 */ /* 0x000e260000209400 */
[----:B------:R-:W-:-:S05]  /*10610*/  IMAD.MOV R4, RZ, RZ, -R4 ;  /* 0x000000ffff047224 */ /* 0x000fca00078e0a04 */
[----:B0-----:R-:W0:Y:S02]  /*10620*/  MUFU.RCP R10, R10 ;  /* 0x0000000a000a7308 */ /* 0x001e240000001000 */
[----:B0-----:R-:W-:-:S06]  /*10630*/  VIADD R3, R10, 0xffffffe ;  /* 0x0ffffffe0a037836 */ /* 0x001fcc0000000000 */
[----:B------:R-:W0:Y:S02]  /*10640*/  F2I.FTZ.U32.TRUNC.NTZ R3, R3 ;  /* 0x0000000300037305 */ /* 0x000e24000021f000 */
[----:B0-----:R-:W-:-:S04]  /*10650*/  IMAD.MOV R11, RZ, RZ, -R3 ;  /* 0x000000ffff0b7224 */ /* 0x001fc800078e0a03 */
[----:B------:R-:W-:Y:S01]  /*10660*/  IMAD.MOV.U32 R2, RZ, RZ, R11 ;  /* 0x000000ffff027224 */ /* 0x000fe200078e000b */
[----:B------:R-:W-:-:S03]  /*10670*/  IABS R11, R12 ;  /* 0x0000000c000b7213 */ /* 0x000fc60000000000 */
[----:B------:R-:W-:Y:S02]  /*10680*/  IMAD R5, R2, R9, RZ ;  /* 0x0000000902057224 */ /* 0x000fe400078e02ff */
[----:B------:R-:W-:-:S04]  /*10690*/  IMAD.MOV.U32 R2, RZ, RZ, RZ ;  /* 0x000000ffff027224 */ /* 0x000fc800078e00ff */
[----:B------:R-:W-:Y:S01]  /*106a0*/  IMAD.HI.U32 R2, R3, R5, R2 ;  /* 0x0000000503027227 */ /* 0x000fe200078e0002 */
[----:B------:R-:W-:-:S04]  /*106b0*/  LOP3.LUT R3, R12, R7, RZ, 0x3c, !PT ;  /* 0x000000070c037212 */ /* 0x000fc800078e3cff */
[----:B------:R-:W-:Y:S01]  /*106c0*/  ISETP.GE.AND P2, PT, R3, RZ, PT ;  /* 0x000000ff0300720c */ /* 0x000fe20003f46270 */
[----:B------:R-:W-:Y:S01]  /*106d0*/  IMAD.HI.U32 R2, R2, R11, RZ ;  /* 0x0000000b02027227 */ /* 0x000fe200078e00ff */
[----:B------:R-:W-:-:S03]  /*106e0*/  IADD3 R3, R8, 0x1000000, R12 ;  /* 0x0100000008037810 */ /* 0x000fc60007ffe00c */
        /* <DEDUP_REMOVED lines=9> */
[----:B------:R-:W-:-:S07]  /*10780*/  IMAD R18, R2, R18, R3 ;  /* 0x0000001202127224 */ /* 0x000fce00078e0203 */
.L_x_1332:
[----:B------:R-:W-:-:S05]  /*10790*/  LOP3.LUT R17, RZ, R2, RZ, 0x33, !PT ;  /* 0x00000002ff117212 */ /* 0x000fca00078e33ff */
[----:B------:R-:W-:Y:S01]  /*107a0*/  IMAD.IADD R17, R6, 0x1, R17 ;  /* 0x0000000106117824 */ /* 0x000fe200078e0211 */
[----:B------:R-:W-:Y:S06]  /*107b0*/  BRA `(.L_x_1333) ;  /* 0x0000000000147947 */ /* 0x000fec0003800000 */
.L_x_1328:
[----:B------:R-:W-:Y:S01]  /*107c0*/  ULDC UR4, c[0x0][0xc3c] ;  /* 0x00030f0000047ab9 */ /* 0x000fe20000000800 */
[----:B------:R-:W-:Y:S02]  /*107d0*/  IMAD.MOV.U32 R17, RZ, RZ, RZ ;  /* 0x000000ffff117224 */ /* 0x000fe400078e00ff */
[----:B------:R-:W-:Y:S02]  /*107e0*/  IMAD.U32 R16, RZ, RZ, UR6 ;  /* 0x00000006ff107e24 */ /* 0x000fe4000f8e00ff */
[----:B------:R-:W-:Y:S02]  /*107f0*/  IMAD.MOV.U32 R18, RZ, RZ, RZ ;  /* 0x000000ffff127224 */ /* 0x000fe400078e00ff */
[----:B------:R-:W-:-:S07]  /*10800*/  IMAD.U32 R19, RZ, RZ, UR4 ;  /* 0x00000004ff137e24 */ /* 0x000fce000f8e00ff */
.L_x_1333:
[----:B------:R-:W-:-:S13]  /*10810*/  ISETP.NE.AND P0, PT, R0, RZ, PT ;  /* 0x000000ff0000720c */ /* 0x000fda0003f05270 */
[----:B------:R-:W0:Y:S01]  /*10820*/  @!P0 S2R R3, SR_CgaCtaId ;  /* 0x0000000000038919 */ /* 0x000e220000008800 */
[----:B------:R-:W-:-:S04]  /*10830*/  @!P0 MOV R0, 0x400 ;  /* 0x0000040000008802 */ /* 0x000fc80000000f00 */
[----:B0-----:R-:W-:-:S05]  /*10840*/  @!P0 LEA R0, R3, R0, 0x18 ;  /* 0x0000000003008211 */ /* 0x001fca00078ec0ff */
[----:B------:R0:W-:Y:S01]  /*10850*/  @!P0 STS.128 [R0+0x168d0], R16 ;  /* 0x0168d01000008388 */ /* 0x0001e20000000c00 */
[----:B------:R-:W-:Y:S06]  /*10860*/  BAR.ARV 0x5, 0x200 ;  /* 0x0148000000007b1d */ /* 0x000fec0000002000 */
.L_x_1326:
        /* <DEDUP_REMOVED lines=10> */
[----:B------:R3:W-:Y:S01]  /*10910*/  STL [R1+0x30], RZ ;  /* 0x000030ff01007387 */ /* 0x0007e20000100800 */
[----:B------:R-:W-:Y:S01]  /*10920*/  IMAD.MOV.U32 R28, RZ, RZ, 0x1 ;  /* 0x00000001ff1c7424 */ /* 0x000fe200078e00ff */
[----:B------:R-:W-:Y:S01]  /*10930*/  ULOP3.LUT UR37, UR36, 0x2, URZ, 0xfc, !UPT ;  /* 0x0000000224257892 */ /* 0x000fe2000f8efc3f */
[----:B------:R-:W-:Y:S01]  /*10940*/  IMAD.MOV.U32 R25, RZ, RZ, RZ ;  /* 0x000000ffff197224 */ /* 0x000fe200078e00ff */
[----:B------:R-:W-:Y:S01]  /*10950*/  ULDC UR38, c[0x0][0xc] ;  /* 0x0000030000267ab9 */ /* 0x000fe20000000800 */
[----:B--2---:R-:W-:-:S06]  /*10960*/  ULEA UR4, UR5, UR4, 0x18 ;  /* 0x0000000405047291 */ /* 0x004fcc000f8ec03f */
[----:B------:R-:W-:Y:S01]  /*10970*/  IMAD.U32 R22, RZ, RZ, UR4 ;  /* 0x00000004ff167e24 */ /* 0x000fe2000f8e00ff */
[C---:B-1----:R-:W-:Y:S01]  /*10980*/  LOP3.LUT R3, R4.reuse, 0x7f, RZ, 0xc0, !PT ;  /* 0x0000007f04037812 */ /* 0x042fe200078ec0ff */
[C---:B------:R-:W-:Y:S02]  /*10990*/  IMAD.SHL.U32 R29, R4.reuse, 0x8, RZ ;  /* 0x00000008041d7824 */ /* 0x040fe400078e00ff */
[----:B------:R-:W-:Y:S01]  /*109a0*/  IMAD.SHL.U32 R2, R4, 0x10, RZ ;  /* 0x0000001004027824 */ /* 0x000fe200078e00ff */
[----:B------:R-:W-:Y:S02]  /*109b0*/  SHF.R.U32.HI R3, RZ, 0x3, R3 ;  /* 0x00000003ff037819 */ /* 0x000fe40000011603 */
[----:B0-----:R-:W-:Y:S02]  /*109c0*/  LOP3.LUT R0, R29, 0x1f8, RZ, 0xc0, !PT ;  /* 0x000001f81d007812 */ /* 0x001fe400078ec0ff */
[----:B------:R-:W-:Y:S02]  /*109d0*/  LOP3.LUT R2, R2, 0x70, RZ, 0xc0, !PT ;  /* 0x0000007002027812 */ /* 0x000fe400078ec0ff */
[----:B------:R-:W-:-:S02]  /*109e0*/  LOP3.LUT R0, R0, 0x38, R4, 0x78, !PT ;  /* 0x0000003800007812 */ /* 0x000fc400078e7804 */
[----:B------:R-:W-:Y:S02]  /*109f0*/  LOP3.LUT R2, R3, R2, RZ, 0xfc, !PT ;  /* 0x0000000203027212 */ /* 0x000fe400078efcff */
[----:B------:R-:W-:Y:S02]  /*10a00*/  LOP3.LUT R0, R0, 0x200, R29, 0xf8, !PT ;  /* 0x0000020000007812 */ /* 0x000fe400078ef81d */
[----:B------:R-:W-:-:S03]  /*10a10*/  LOP3.LUT R29, R29, 0x38, RZ, 0xc0, !PT ;  /* 0x000000381d1d7812 */ /* 0x000fc600078ec0ff */
[----:B------:R-:W-:-:S05]  /*10a20*/  IMAD R0, R0, 0x2, R22 ;  /* 0x0000000200007824 */ /* 0x000fca00078e0216 */
[----:B------:R3:W-:Y:S02]  /*10a30*/  STL [R1+0x1c], R0 ;  /* 0x00001c0001007387 */ /* 0x0007e40000100800 */
.L_x_1405:
[----:B------:R-:W-:Y:S05]  /*10a40*/  YIELD ;  /* 0x0000000000007946 */ /* 0x000fea0003800000 */
[----:B------:R-:W-:Y:S01]  /*10a50*/  ULDC.64 UR4, c[0x0][0xa28] ;  /* 0x00028a0000047ab9 */ /* 0x000fe20000000a00 */
[----:B------:R-:W-:Y:S01]  /*10a60*/  IMAD.MOV.U32 R24, RZ, RZ, RZ ;  /* 0x000000ffff187224 */ /* 0x000fe200078e00ff */
[----:B------:R-:W-:-:S04]  /*10a70*/  ISETP.NE.U32.AND P0, PT, RZ, UR4, PT ;  /* 0x00000004ff007c0c */ /* 0x000fc8000bf05070 */
[----:B------:R-:W-:Y:S01]  /*10a80*/  ISETP.NE.AND.EX P0, PT, RZ, UR5, PT, P0 ;  /* 0x00000005ff007c0c */ /* 0x000fe2000bf05300 */
[----:B------:R-:W-:-:S12]  /*10a90*/  ULDC.64 UR4, c[0x0][0xa18] ;  /* 0x0002860000047ab9 */ /* 0x000fd80000000a00 */
[----:B0-----:R-:W0:Y:S02]  /*10aa0*/  @P0 LDC.64 R2, c[0x0][0xa28] ;  /* 0x00028a00ff020b82 */ /* 0x001e240000000a00 */
[----:B0-----:R-:W-:-:S05]  /*10ab0*/  @P0 IMAD.WIDE R2, R19, 0x4, R2 ;  /* 0x0000000413020825 */ /* 0x001fca00078e0202 */
[----:B------:R0:W2:Y:S01]  /*10ac0*/  @P0 LDG.E R24, desc[UR54][R2.64] ;  /* 0x0000003602180981 */ /* 0x0000a2000c1e1900 */
[----:B------:R-:W-:Y:S01]  /*10ad0*/  ISETP.NE.U32.AND P0, PT, RZ, UR4, PT ;  /* 0x00000004ff007c0c */ /* 0x000fe2000bf05070 */
[----:B---3--:R-:W-:Y:S01]  /*10ae0*/  IMAD.MOV.U32 R0, RZ, RZ, RZ ;  /* 0x000000ffff007224 */ /* 0x008fe200078e00ff */
[----:B------:R-:W-:Y:S02]  /*10af0*/  LOP3.LUT R23, R23, 0xffffffef, RZ, 0xc0, !PT ;  /* 0xffffffef17177812 */ /* 0x000fe400078ec0ff */
[----:B------:R-:W-:Y:S01]  /*10b00*/  ISETP.NE.AND.EX P1, PT, RZ, UR5, PT, P0 ;  /* 0x00000005ff007c0c */ /* 0x000fe2000bf25300 */
[----:B------:R-:W-:Y:S02]  /*10b10*/  ULDC.64 UR4, c[0x0][0xa00] ;  /* 0x0002800000047ab9 */ /* 0x000fe40000000a00 */
[----:B------:R-:W-:Y:S01]  /*10b20*/  ISETP.NE.U32.AND P0, PT, RZ, UR4, PT ;  /* 0x00000004ff007c0c */ /* 0x000fe2000bf05070 */
[----:B0-----:R-:W0:Y:S03]  /*10b30*/  LDC.64 R2, c[0x0][0xa00] ;  /* 0x00028000ff027b82 */ /* 0x001e260000000a00 */
[----:B------:R-:W-:Y:S01]  /*10b40*/  ISETP.NE.AND.EX P2, PT, RZ, UR5, PT, P0 ;  /* 0x00000005ff007c0c */ /* 0x000fe2000bf45300 */
[----:B------:R-:W-:-:S05]  /*10b50*/  ULDC.64 UR4, c[0x0][0x418] ;  /* 0x0001060000047ab9 */ /* 0x000fca0000000a00 */
[----:B-1----:R-:W1:Y:S07]  /*10b60*/  @P1 LDC.64 R4, c[0x0][0xa18] ;  /* 0x00028600ff041b82 */ /* 0x002e6e0000000a00 */
[----:B------:R-:W-:Y:S01]  /*10b70*/  @P2 LOP3.LUT R23, R23, 0x10, RZ, 0xfc, !PT ;  /* 0x0000001017172812 */ /* 0x000fe200078efcff */
[----:B0-----:R-:W-:-:S05]  /*10b80*/  IMAD.WIDE R2, R19, 0x4, R2 ;  /* 0x0000000413027825 */ /* 0x001fca00078e0202 */
[----:B------:R-:W3:Y:S01]  /*10b90*/  @P2 LDG.E R0, desc[UR54][R2.64] ;  /* 0x0000003602002981 */ /* 0x000ee2000c1e1900 */
[----:B-1----:R-:W-:-:S06]  /*10ba0*/  @P1 IMAD.WIDE R4, R19, 0x4, R4 ;  /* 0x0000000413041825 */ /* 0x002fcc00078e0204 */
[----:B------:R-:W4:Y:S01]  /*10bb0*/  @P1 LDG.E R4, desc[UR54][R4.64] ;  /* 0x0000003604041981 */ /* 0x000f22000c1e1900 */
[----:B------:R-:W-:-:S03]  /*10bc0*/  UISETP.NE.U32.AND UP0, UPT, UR4, URZ, UPT ;  /* 0x0000003f0400728c */ /* 0x000fc6000bf05070 */
[----:B------:R-:W-:Y:S01]  /*10bd0*/  ULDC UR4, c[0x0][0x424] ;  /* 0x0001090000047ab9 */ /* 0x000fe20000000800 */
[----:B------:R-:W-:-:S03]  /*10be0*/  UISETP.NE.AND.EX UP0, UPT, UR5, URZ, UPT, UP0 ;  /* 0x0000003f0500728c */ /* 0x000fc6000bf05300 */
[----:B------:R-:W-:Y:S01]  /*10bf0*/  ULDC UR5, c[0x0][0x2f0] ;  /* 0x0000bc0000057ab9 */ /* 0x000fe20000000800 */
[----:B------:R-:W-:-:S04]  /*10c00*/  USEL UR4, UR4, 0x1, UP0 ;  /* 0x0000000104047887 */ /* 0x000fc80008000000 */
[----:B------:R-:W-:Y:S01]  /*10c10*/  UIMAD UR4, UR4, UR5, URZ ;  /* 0x00000005040472a4 */ /* 0x000fe2000f8e023f */
[----:B---3--:R0:W-:Y:S04]  /*10c20*/  STL [R1+0x20], R0 ;  /* 0x0000200001007387 */ /* 0x0081e80000100800 */
[----:B--2---:R1:W-:Y:S04]  /*10c30*/  STL [R1+0x14], R24 ;  /* 0x0000141801007387 */ /* 0x0043e80000100800 */
[----:B----4-:R1:W-:Y:S01]  /*10c40*/  @P1 STL [R1], R4 ;  /* 0x0000000401001387 */ /* 0x0103e20000100800 */
[----:B0-----:R-:W-:Y:S01]  /*10c50*/  IMAD.U32 R0, RZ, RZ, UR4 ;  /* 0x00000004ff007e24 */ /* 0x001fe2000f8e00ff */
[----:B------:R-:W-:Y:S06]  /*10c60*/  @P1 BRA `(.L_x_1335) ;  /* 0x0000000000201947 */ /* 0x000fec0003800000 */
[----:B------:R-:W-:Y:S02]  /*10c70*/  ULDC UR4, c[0x0][0x288] ;  /* 0x0000a20000047ab9 */ /* 0x000fe40000000800 */
[----:B-1----:R-:W-:-:S05]  /*10c80*/  IMAD.U32 R4, RZ, RZ, UR4 ;  /* 0x00000004ff047e24 */ /* 0x002fca000f8e00ff */
[----:B------:R0:W-:Y:S01]  /*10c90*/  STL [R1], R4 ;  /* 0x0000000401007387 */ /* 0x0001e20000100800 */
[----:B------:R-:W-:Y:S05]  /*10ca0*/  @!P2 BRA `(.L_x_1335) ;  /* 0x000000000010a947 */ /* 0x000fea0003800000 */
[----:B------:R-:W2:Y:S04]  /*10cb0*/  LDG.E R5, desc[UR54][R2.64] ;  /* 0x0000003602057981 */ /* 0x000ea8000c1e1900 */
[----:B0-----:R-:W2:Y:S02]  /*10cc0*/  LDG.E R4, desc[UR54][R2.64+0x4] ;  /* 0x0000043602047981 */ /* 0x001ea4000c1e1900 */
[----:B--2---:R-:W-:-:S05]  /*10cd0*/  IMAD.IADD R2, R4, 0x1, -R5 ;  /* 0x0000000104027824 */ /* 0x004fca00078e0a05 */
[----:B------:R2:W-:Y:S02]  /*10ce0*/  STL [R1], R2 ;  /* 0x0000000201007387 */ /* 0x0005e40000100800 */
.L_x_1335:
[----:B------:R-:W-:Y:S02]  /*10cf0*/  ULDC.64 UR4, c[0x0][0xa20] ;  /* 0x0002880000047ab9 */ /* 0x000fe40000000a00 */
[----:B------:R-:W-:-:S04]  /*10d00*/  ISETP.NE.U32.AND P0, PT, RZ, UR4, PT ;  /* 0x00000004ff007c0c */ /* 0x000fc8000bf05070 */
[----:B------:R-:W-:-:S13]  /*10d10*/  ISETP.NE.AND.EX P0, PT, RZ, UR5, PT, P0 ;  /* 0x00000005ff007c0c */ /* 0x000fda000bf05300 */
[----:B------:R-:W-:Y:S05]  /*10d20*/  @!P0 BRA `(.L_x_1336) ;  /* 0x0000000000108947 */ /* 0x000fea0003800000 */
[----:B--2---:R-:W2:Y:S02]  /*10d30*/  LDC.64 R2, c[0x0][0xa20] ;  /* 0x00028800ff027b82 */ /* 0x004ea40000000a00 */
[----:B--2---:R-:W-:-:S05]  /*10d40*/  IMAD.WIDE R2, R19, 0x4, R2 ;  /* 0x0000000413027825 */ /* 0x004fca00078e0202 */
[----:B------:R2:W5:Y:S01]  /*10d50*/  LDG.E R0, desc[UR54][R2.64] ;  /* 0x0000003602007981 */ /* 0x000562000c1e1900 */
[----:B------:R-:W-:Y:S05]  /*10d60*/  BRA `(.L_x_1337) ;  /* 0x0000000000247947 */ /* 0x000fea0003800000 */
.L_x_1336:
[----:B------:R-:W-:Y:S02]  /*10d70*/  ULDC.64 UR4, c[0x0][0xa08] ;  /* 0x0002820000047ab9 */ /* 0x000fe40000000a00 */
[----:B------:R-:W-:-:S04]  /*10d80*/  ISETP.NE.U32.AND P0, PT, RZ, UR4, PT ;  /* 0x00000004ff007c0c */ /* 0x000fc8000bf05070 */
[----:B------:R-:W-:-:S13]  /*10d90*/  ISETP.NE.AND.EX P0, PT, RZ, UR5, PT, P0 ;  /* 0x00000005ff007c0c */ /* 0x000fda000bf05300 */
[----:B------:R-:W-:Y:S05]  /*10da0*/  @!P0 BRA `(.L_x_1337) ;  /* 0x0000000000148947 */ /* 0x000fea0003800000 */
[----:B--2---:R-:W2:Y:S02]  /*10db0*/  LDC.64 R2, c[0x0][0xa08] ;  /* 0x00028200ff027b82 */ /* 0x004ea40000000a00 */
[----:B--2---:R-:W-:-:S05]  /*10dc0*/  IMAD.WIDE R2, R19, 0x4, R2 ;  /* 0x0000000413027825 */ /* 0x004fca00078e0202 */
[----:B------:R-:W2:Y:S04]  /*10dd0*/  LDG.E R0, desc[UR54][R2.64] ;  /* 0x0000003602007981 */ /* 0x000ea8000c1e1900 */
[----:B------:R-:W2:Y:S02]  /*10de0*/  LDG.E R5, desc[UR54][R2.64+0x4] ;  /* 0x0000043602057981 */ /* 0x000ea4000c1e1900 */
[----:B--2---:R-:W-:-:S07]  /*10df0*/  IMAD.IADD R0, R5, 0x1, -R0 ;  /* 0x0000000105007824 */ /* 0x004fce00078e0a00 */
.L_x_1337:
[----:B------:R-:W3:Y:S01]  /*10e00*/  LDL R9, [R1] ;  /* 0x0000000001097983 */ /* 0x000ee20000100800 */
[----:B--2---:R-:W2:Y:S01]  /*10e10*/  LDC R2, c[0x0][0x448] ;  /* 0x00011200ff027b82 */ /* 0x004ea20000000800 */
[----:B-----5:R-:W-:Y:S01]  /*10e20*/  IMAD.IADD R8, R0, 0x1, -R24 ;  /* 0x0000000100087824 */ /* 0x020fe200078e0a18 */
[----:B------:R-:W-:Y:S01]  /*10e30*/  LOP3.LUT R23, R23, 0xfffffff7, RZ, 0xc0, !PT ;  /* 0xfffffff717177812 */ /* 0x000fe200078ec0ff */
[----:B------:R-:W-:-:S03]  /*10e40*/  IMAD R27, R17, 0xc0, RZ ;  /* 0x000000c0111b7824 */ /* 0x000fc600078e02ff */
[----:B------:R4:W-:Y:S01]  /*10e50*/  STL [R1+0xc], R8 ;  /* 0x00000c0801007387 */ /* 0x0009e20000100800 */
[----:B------:R-:W-:Y:S01]  /*10e60*/  VIADD R7, R27, 0xbf ;  /* 0x000000bf1b077836 */ /* 0x000fe20000000000 */
[----:B--2---:R-:W-:Y:S02]  /*10e70*/  ISETP.NE.AND P2, PT, R2, 0x1, PT ;  /* 0x000000010200780c */ /* 0x004fe40003f45270 */
[----:B------:R-:W2:Y:S11]  /*10e80*/  LDC.64 R2, c[0x0][0x9e0] ;  /* 0x00027800ff027b82 */ /* 0x000eb60000000a00 */
[----:B------:R-:W4:Y:S01]  /*10e90*/  @P2 LDC R6, c[0x0][0x44c] ;  /* 0x00011300ff062b82 */ /* 0x000f220000000800 */
[----:B------:R-:W-:-:S07]  /*10ea0*/  @P2 LOP3.LUT R23, R23, 0x8, RZ, 0xfc, !PT ;  /* 0x0000000817172812 */ /* 0x000fce00078efcff */
[----:B01----:R-:W0:Y:S01]  /*10eb0*/  @P2 LDC R4, c[0x0][0x450] ;  /* 0x00011400ff042b82 */ /* 0x003e220000000800 */
[----:B--2---:R-:W-:Y:S01]  /*10ec0*/  ISETP.GE.AND P1, PT, R3, 0x1, PT ;  /* 0x000000010300780c */ /* 0x004fe20003f26270 */
[----:B----4-:R-:W-:-:S05]  /*10ed0*/  @P2 IMAD.HI.U32 R5, R7, R6, RZ ;  /* 0x0000000607052227 */ /* 0x010fca00078e00ff */
[----:B0-----:R-:W-:Y:S02]  /*10ee0*/  @P2 SHF.R.U32.HI R7, RZ, R4, R5 ;  /* 0x00000004ff072219 */ /* 0x001fe40000011605 */
[----:B---3--:R-:W-:-:S05]  /*10ef0*/  IADD3 R0, R8, 0x1, -R9 ;  /* 0x0000000108007810 */ /* 0x008fca0007ffe809 */
[----:B------:R-:W-:-:S04]  /*10f00*/  IMAD.IADD R7, R0, 0x1, R7 ;  /* 0x0000000100077824 */ /* 0x000fc800078e0207 */
[----:B------:R-:W-:Y:S01]  /*10f10*/  IMAD.IADD R2, R7, 0x1, R2 ;  /* 0x0000000107027824 */ /* 0x000fe200078e0202 */
[----:B------:R-:W-:Y:S06]  /*10f20*/  @!P1 BRA `(.L_x_1338) ;  /* 0x0000000000489947 */ /* 0x000fec0003800000 */
[C---:B------:R-:W-:Y:S01]  /*10f30*/  ISETP.GT.AND P0, PT, R7.reuse, RZ, PT ;  /* 0x000000ff0700720c */ /* 0x040fe20003f04270 */
[----:B------:R-:W-:Y:S01]  /*10f40*/  BSSY B0, `(.L_x_1339) ;  /* 0x000000e000007945 */ /* 0x000fe20003800000 */
[----:B------:R-:W-:-:S11]  /*10f50*/  VIADD R0, R7, 0xffffffff ;  /* 0xffffffff07007836 */ /* 0x000fd60000000000 */
[----:B------:R-:W-:Y:S05]  /*10f60*/  @P0 BRA `(.L_x_1340) ;  /* 0x00000000001c0947 */ /* 0x000fea0003800000 */
[----:B------:R-:W-:Y:S01]  /*10f70*/  ISETP.NE.AND P0, PT, R3, 0x1, PT ;  /* 0x000000010300780c */ /* 0x000fe20003f05270 */
[----:B------:R-:W-:-:S12]  /*10f80*/  IMAD.MOV R7, RZ, RZ, -R7 ;  /* 0x000000ffff077224 */ /* 0x000fd800078e0a07 */
[----:B------:R-:W0:Y:S02]  /*10f90*/  @P0 LDC.64 R4, c[0x0][0x9e8] ;  /* 0x00027a00ff040b82 */ /* 0x000e240000000a00 */
[----:B0-----:R-:W-:-:S05]  /*10fa0*/  @P0 IMAD.HI.U32 R4, R7, R4, RZ ;  /* 0x0000000407040227 */ /* 0x001fca00078e00ff */
[----:B------:R-:W-:-:S04]  /*10fb0*/  @P0 SHF.R.U32.HI R7, RZ, R5, R4 ;  /* 0x00000005ff070219 */ /* 0x000fc80000011604 */
[----:B------:R-:W-:Y:S01]  /*10fc0*/  LOP3.LUT R0, RZ, R7, RZ, 0x33, !PT ;  /* 0x00000007ff007212 */ /* 0x000fe200078e33ff */
[----:B------:R-:W-:Y:S06]  /*10fd0*/  BRA `(.L_x_1341) ;  /* 0x0000000000107947 */ /* 0x000fec0003800000 */
.L_x_1340:
[----:B------:R-:W-:-:S13]  /*10fe0*/  ISETP.NE.AND P0, PT, R3, 0x1, PT ;  /* 0x000000010300780c */ /* 0x000fda0003f05270 */
[----:B------:R-:W0:Y:S02]  /*10ff0*/  @P0 LDC.64 R4, c[0x0][0x9e8] ;  /* 0x00027a00ff040b82 */ /* 0x000e240000000a00 */
[----:B0-----:R-:W-:-:S05]  /*11000*/  @P0 IMAD.HI.U32 R4, R0, R4, RZ ;  /* 0x0000000400040227 */ /* 0x001fca00078e00ff */
[----:B------:R-:W-:-:S07]  /*11010*/  @P0 SHF.R.U32.HI R0, RZ, R5, R4 ;  /* 0x00000005ff000219 */ /* 0x000fce0000011604 */
.L_x_1341:
[----:B------:R-:W-:Y:S05]  /*11020*/  BSYNC B0 ;  /* 0x0000000000007941 */ /* 0x000fea0003800000 */
.L_x_1339:
[----:B------:R-:W-:-:S05]  /*11030*/  IMAD R5, R0, R3, R3 ;  /* 0x0000000300057224 */ /* 0x000fca00078e0203 */
[----:B------:R-:W-:-:S07]  /*11040*/  VIMNMX R2, R2, R5, PT ;  /* 0x0000000502027248 */ /* 0x000fce0003fe0100 */
.L_x_1338:
[----:B------:R-:W0:Y:S01]  /*11050*/  @P2 LDC R0, c[0x0][0x44c] ;  /* 0x00011300ff002b82 */ /* 0x000e220000000800 */
[----:B------:R-:W-:Y:S01]  /*11060*/  VIADD R2, R2, 0x7f ;  /* 0x0000007f02027836 */ /* 0x000fe20000000000 */
[----:B------:R-:W-:Y:S01]  /*11070*/  ULDC UR4, c[0x0][0x9dc] ;  /* 0x0002770000047ab9 */ /* 0x000fe20000000800 */
[----:B------:R-:W-:-:S05]  /*11080*/  IMAD.MOV.U32 R4, RZ, RZ, R27 ;  /* 0x000000ffff047224 */ /* 0x000fca00078e001b */
[----:B------:R-:W1:Y:S01]  /*11090*/  @P2 LDC R5, c[0x0][0x450] ;  /* 0x00011400ff052b82 */ /* 0x000e620000000800 */
[----:B0-----:R-:W-:-:S05]  /*110a0*/  @P2 IMAD.HI.U32 R0, R27, R0, RZ ;  /* 0x000000001b002227 */ /* 0x001fca00078e00ff */
[----:B-1----:R-:W-:Y:S01]  /*110b0*/  @P2 SHF.R.U32.HI R4, RZ, R5, R0 ;  /* 0x00000005ff042219 */ /* 0x002fe20000011600 */
[----:B------:R-:W-:Y:S01]  /*110c0*/  VIADD R0, R8, 0x7f ;  /* 0x0000007f08007836 */ /* 0x000fe20000000000 */
[----:B------:R-:W-:Y:S02]  /*110d0*/  SHF.R.S32.HI R5, RZ, 0x1f, R2 ;  /* 0x0000001fff057819 */ /* 0x000fe40000011402 */
[----:B------:R-:W-:Y:S02]  /*110e0*/  IADD3 R6, R4, R8, -R9 ;  /* 0x0000000804067210 */ /* 0x000fe40007ffe809 */
[----:B------:R-:W-:Y:S02]  /*110f0*/  LEA.HI R2, R5, R2, RZ, 0x7 ;  /* 0x0000000205027211 */ /* 0x000fe400078f38ff */
[----:B------:R-:W-:Y:S02]  /*11100*/  SHF.R.S32.HI R5, RZ, 0x1f, R0 ;  /* 0x0000001fff057819 */ /* 0x000fe40000011400 */
[----:B------:R-:W-:Y:S01]  /*11110*/  SHF.R.S32.HI R7, RZ, 0x7, R2 ;  /* 0x00000007ff077819 */ /* 0x000fe20000011402 */
[----:B------:R-:W-:Y:S01]  /*11120*/  VIADD R2, R6, -UR4 ;  /* 0x8000000406027c36 */ /* 0x000fe20008000000 */
[----:B------:R-:W-:-:S04]  /*11130*/  LEA.HI R5, R5, R0, RZ, 0x7 ;  /* 0x0000000005057211 */ /* 0x000fc800078f38ff */
[----:B------:R-:W-:-:S04]  /*11140*/  SHF.R.S32.HI R0, RZ, 0x7, R5 ;  /* 0x00000007ff007819 */ /* 0x000fc80000011405 */
[----:B------:R-:W-:Y:S01]  /*11150*/  VIMNMX R0, R0, R7, PT ;  /* 0x0000000700007248 */ /* 0x000fe20003fe0100 */
[----:B------:R-:W-:Y:S06]  /*11160*/  @!P1 BRA `(.L_x_1342) ;  /* 0x0000000000449947 */ /* 0x000fec0003800000 */
[----:B------:R-:W-:Y:S01]  /*11170*/  ISETP.GT.AND P0, PT, R6, -0x1, PT ;  /* 0xffffffff0600780c */ /* 0x000fe20003f04270 */
[----:B------:R-:W-:-:S12]  /*11180*/  BSSY B0, `(.L_x_1343) ;  /* 0x000000d000007945 */ /* 0x000fd80003800000 */
[----:B------:R-:W-:Y:S05]  /*11190*/  @P0 BRA `(.L_x_1344) ;  /* 0x00000000001c0947 */ /* 0x000fea0003800000 */
[----:B------:R-:W-:Y:S02]  /*111a0*/  ISETP.NE.AND P0, PT, R3, 0x1, PT ;  /* 0x000000010300780c */ /* 0x000fe40003f05270 */
[----:B------:R-:W-:-:S11]  /*111b0*/  LOP3.LUT R7, RZ, R6, RZ, 0x33, !PT ;  /* 0x00000006ff077212 */ /* 0x000fd600078e33ff */
[----:B------:R-:W0:Y:S02]  /*111c0*/  @P0 LDC.64 R4, c[0x0][0x9e8] ;  /* 0x00027a00ff040b82 */ /* 0x000e240000000a00 */
[----:B0-----:R-:W-:-:S05]  /*111d0*/  @P0 IMAD.HI.U32 R4, R7, R4, RZ ;  /* 0x0000000407040227 */ /* 0x001fca00078e00ff */
[----:B------:R-:W-:-:S04]  /*111e0*/  @P0 SHF.R.U32.HI R7, RZ, R5, R4 ;  /* 0x00000005ff070219 */ /* 0x000fc80000011604 */
[----:B------:R-:W-:Y:S01]  /*111f0*/  LOP3.LUT R6, RZ, R7, RZ, 0x33, !PT ;  /* 0x00000007ff067212 */ /* 0x000fe200078e33ff */
[----:B------:R-:W-:Y:S06]  /*11200*/  BRA `(.L_x_1345) ;  /* 0x0000000000107947 */ /* 0x000fec0003800000 */
.L_x_1344:
[----:B------:R-:W-:-:S13]  /*11210*/  ISETP.NE.AND P0, PT, R3, 0x1, PT ;  /* 0x000000010300780c */ /* 0x000fda0003f05270 */
[----:B------:R-:W0:Y:S02]  /*11220*/  @P0 LDC.64 R4, c[0x0][0x9e8] ;  /* 0x00027a00ff040b82 */ /* 0x000e240000000a00 */
[----:B0-----:R-:W-:-:S05]  /*11230*/  @P0 IMAD.HI.U32 R4, R6, R4, RZ ;  /* 0x0000000406040227 */ /* 0x001fca00078e00ff */
[----:B------:R-:W-:-:S07]  /*11240*/  @P0 SHF.R.U32.HI R6, RZ, R5, R4 ;  /* 0x00000005ff060219 */ /* 0x000fce0000011604 */
.L_x_1345:
[----:B------:R-:W-:Y:S05]  /*11250*/  BSYNC B0 ;  /* 0x0000000000007941 */ /* 0x000fea0003800000 */
.L_x_1343:
[----:B------:R-:W-:-:S05]  /*11260*/  IMAD R3, R6, R3, RZ ;  /* 0x0000000306037224 */ /* 0x000fca00078e02ff */
[----:B------:R-:W-:-:S07]  /*11270*/  VIMNMX R2, R2, R3, !PT ;  /* 0x0000000302027248 */ /* 0x000fce0007fe0100 */
.L_x_1342:
[----:B------:R-:W-:Y:S01]  /*11280*/  SHF.R.S32.HI R3, RZ, 0x1f, R2 ;  /* 0x0000001fff037819 */ /* 0x000fe20000011402 */
[----:B------:R-:W-:Y:S03]  /*11290*/  BSSY B0, `(.L_x_1346) ;  /* 0x000002a000007945 */ /* 0x000fe60003800000 */
[----:B------:R-:W-:Y:S02]  /*112a0*/  LEA.HI R3, R3, R2, RZ, 0x7 ;  /* 0x0000000203037211 */ /* 0x000fe400078f38ff */
[----:B------:R-:W-:Y:S02]  /*112b0*/  LOP3.LUT R2, R18, 0xff000000, RZ, 0xc0, !PT ;  /* 0xff00000012027812 */ /* 0x000fe400078ec0ff */
[----:B------:R-:W-:-:S04]  /*112c0*/  SHF.R.S32.HI R3, RZ, 0x7, R3 ;  /* 0x00000007ff037819 */ /* 0x000fc80000011403 */
[----:B------:R-:W-:Y:S02]  /*112d0*/  VIMNMX R4, RZ, R3, !PT ;  /* 0x00000003ff047248 */ /* 0x000fe40007fe0100 */
[----:B------:R-:W-:Y:S02]  /*112e0*/  SHF.R.U32.HI R3, RZ, 0x8, R2 ;  /* 0x00000008ff037819 */ /* 0x000fe40000011602 */
[----:B------:R-:W-:Y:S02]  /*112f0*/  ISETP.GT.AND P0, PT, R0, R4, PT ;  /* 0x000000040000720c */ /* 0x000fe40003f04270 */
[----:B------:R-:W-:-:S04]  /*11300*/  LOP3.LUT R2, R18, 0xff0000, RZ, 0xc0, !PT ;  /* 0x00ff000012027812 */ /* 0x000fc800078ec0ff */
[----:B------:R-:W-:Y:S01]  /*11310*/  LEA.HI R2, R2, R3, RZ, 0x10 ;  /* 0x0000000302027211 */ /* 0x000fe200078f80ff */
[----:B------:R-:W-:-:S03]  /*11320*/  IMAD.MOV.U32 R3, RZ, RZ, RZ ;  /* 0x000000ffff037224 */ /* 0x000fc600078e00ff */
[----:B------:R-:W-:-:S03]  /*11330*/  LOP3.LUT R5, R2, 0xff, RZ, 0xc0, !PT ;  /* 0x000000ff02057812 */ /* 0x000fc600078ec0ff */
[----:B------:R-:W-:Y:S05]  /*11340*/  @!P0 BRA `(.L_x_1347) ;  /* 0x0000000000788947 */ /* 0x000fea0003800000 */
[----:B------:R-:W-:-:S04]  /*11350*/  SHF.R.U32.HI R6, RZ, 0x10, R2 ;  /* 0x00000010ff067819 */ /* 0x000fc80000011602 */
[----:B------:R-:W-:-:S13]  /*11360*/  ISETP.NE.AND P0, PT, R6, RZ, PT ;  /* 0x000000ff0600720c */ /* 0x000fda0003f05270 */
[----:B------:R-:W0:Y:S02]  /*11370*/  @!P0 LDC R6, c[0x0][0x9f0] ;  /* 0x00027c00ff068b82 */ /* 0x000e240000000800 */
[----:B0-----:R-:W-:Y:S02]  /*11380*/  IABS R8, R6 ;  /* 0x0000000600087213 */ /* 0x001fe40000000000 */
[----:B------:R-:W-:Y:S02]  /*11390*/  IADD3 R7, R6, -0x1, R0 ;  /* 0xffffffff06077810 */ /* 0x000fe40007ffe000 */
[----:B------:R-:W0:Y:S03]  /*113a0*/  I2F.RP R10, R8 ;  /* 0x00000008000a7306 */ /* 0x000e260000209400 */
[----:B------:R-:W-:-:S05]  /*113b0*/  IMAD.IADD R7, R7, 0x1, -R4 ;  /* 0x0000000107077824 */ /* 0x000fca00078e0a04 */
[----:B------:R-:W-:-:S04]  /*113c0*/  LOP3.LUT R2, R7, R6, RZ, 0x3c, !PT ;  /* 0x0000000607027212 */ /* 0x000fc800078e3cff */
[----:B------:R-:W-:Y:S01]  /*113d0*/  ISETP.GE.AND P2, PT, R2, RZ, PT ;  /* 0x000000ff0200720c */ /* 0x000fe20003f46270 */
[----:B0-----:R-:W0:Y:S02]  /*113e0*/  MUFU.RCP R10, R10 ;  /* 0x0000000a000a7308 */ /* 0x001e240000001000 */
[----:B0-----:R-:W-:-:S06]  /*113f0*/  VIADD R3, R10, 0xffffffe ;  /* 0x0ffffffe0a037836 */ /* 0x001fcc0000000000 */
[----:B------:R-:W0:Y:S02]  /*11400*/  F2I.FTZ.U32.TRUNC.NTZ R3, R3 ;  /* 0x0000000300037305 */ /* 0x000e24000021f000 */
[----:B0-----:R-:W-:-:S04]  /*11410*/  IMAD.MOV R2, RZ, RZ, -R3 ;  /* 0x000000ffff027224 */ /* 0x001fc800078e0a03 */
[----:B------:R-:W-:Y:S02]  /*11420*/  IMAD R9, R2, R8, RZ ;  /* 0x0000000802097224 */ /* 0x000fe400078e02ff */
[----:B------:R-:W-:-:S04]  /*11430*/  IMAD.MOV.U32 R2, RZ, RZ, RZ ;  /* 0x000000ffff027224 */ /* 0x000fc800078e00ff */
[----:B------:R-:W-:Y:S01]  /*11440*/  IMAD.HI.U32 R9, R3, R9, R2 ;  /* 0x0000000903097227 */ /* 0x000fe200078e0002 */
[----:B------:R-:W-:Y:S02]  /*11450*/  IABS R2, R7 ;  /* 0x0000000700027213 */ /* 0x000fe40000000000 */
[----:B------:R-:W-:-:S03]  /*11460*/  IABS R3, R6 ;  /* 0x0000000600037213 */ /* 0x000fc60000000000 */
[----:B------:R-:W-:-:S04]  /*11470*/  IMAD.HI.U32 R9, R9, R2, RZ ;  /* 0x0000000209097227 */ /* 0x000fc800078e00ff */
[----:B------:R-:W-:-:S04]  /*11480*/  IMAD.MOV R3, RZ, RZ, -R3 ;  /* 0x000000ffff037224 */ /* 0x000fc800078e0a03 */
        /* <DEDUP_REMOVED lines=10> */
.L_x_1347:
[----:B------:R-:W-:Y:S05]  /*11530*/  BSYNC B0 ;  /* 0x0000000000007941 */ /* 0x000fea0003800000 */
.L_x_1346:
[-C--:B------:R-:W-:Y:S01]  /*11540*/  IMAD R2, R5, R3.reuse, R4 ;  /* 0x0000000305027224 */ /* 0x080fe200078e0204 */
[----:B------:R-:W-:Y:S04]  /*11550*/  BSSY B7, `(.L_x_1348) ;  /* 0x000038b000077945 */ /* 0x000fe80003800000 */
        /* <DEDUP_REMOVED lines=22> */
.L_x_1349:
        /* <DEDUP_REMOVED lines=20> */
.L_x_1352:
[----:B------:R-:W-:Y:S05]  /*11800*/  BSYNC B6 ;  /* 0x0000000000067941 */ /* 0x000fea0003800000 */
.L_x_1351:
        /* <DEDUP_REMOVED lines=9> */
[----:B------:R-:W-:Y:S02]  /*118a0*/  IMAD.U32 R4, RZ, RZ, UR6 ;  /* 0x00000006ff047e24 */ /* 0x000fe4000f8e00ff */
[----:B------:R-:W-:Y:S02]  /*118b0*/  IMAD.U32 R5, RZ, RZ, UR7 ;  /* 0x00000007ff057e24 */ /* 0x000fe4000f8e00ff */
[----:B------:R-:W-:Y:S02]  /*118c0*/  IMAD.U32 R6, RZ, RZ, UR8 ;  /* 0x00000008ff067e24 */ /* 0x000fe4000f8e00ff */
[----:B------:R-:W-:-:S02]  /*118d0*/  IMAD.U32 R7, RZ, RZ, UR9 ;  /* 0x00000009ff077e24 */ /* 0x000fc4000f8e00ff */
[----:B------:R-:W-:Y:S02]  /*118e0*/  IMAD.U32 R10, RZ, RZ, UR4 ;  /* 0x00000004ff0a7e24 */ /* 0x000fe4000f8e00ff */
[----:B------:R-:W-:Y:S02]  /*118f0*/  IMAD.U32 R11, RZ, RZ, UR5 ;  /* 0x00000005ff0b7e24 */ /* 0x000fe4000f8e00ff */
[----:B------:R-:W-:Y:S02]  /*11900*/  IMAD.MOV.U32 R8, RZ, RZ, 0x70 ;  /* 0x00000070ff087424 */ /* 0x000fe400078e00ff */
[----:B------:R-:W-:Y:S02]  /*11910*/  IMAD.MOV.U32 R12, RZ, RZ, 0x1 ;  /* 0x00000001ff0c7424 */ /* 0x000fe400078e00ff */
[----:B0-----:R-:W-:-:S07]  /*11920*/  IMAD.MOV.U32 R13, RZ, RZ, RZ ;  /* 0x000000ffff0d7224 */ /* 0x001fce00078e00ff */
[----:B------:R-:W-:-:S07]  /*11930*/  LEPC R20, `(.L_x_1355) ;  /* 0x000000001014794e */ /* 0x000fce0000000000 */
[----:B-1----:R-:W-:Y:S05]  /*11940*/  CALL.ABS.NOINC R2 ;  /* 0x0000000002007343 */ /* 0x002fea0003c00000 */
.L_x_1355:
[----:B------:R0:W1:Y:S01]  /*11950*/  LDC.64 R2, c[0x4][R17] ;  /* 0x0100000011027b82 */ /* 0x0000620000000a00 */
[----:B------:R-:W-:Y:S01]  /*11960*/  ULDC.64 UR6, c[0x4][0x88] ;  /* 0x0100220000067ab9 */ /* 0x000fe20000000a00 */
[----:B------:R-:W-:Y:S01]  /*11970*/  ULDC.64 UR8, c[0x4][0x90] ;  /* 0x0100240000087ab9 */ /* 0x000fe20000000a00 */
[----:B------:R-:W-:Y:S01]  /*11980*/  ULDC.64 UR4, c[0x4][0x18] ;  /* 0x0100060000047ab9 */ /* 0x000fe20000000a00 */
        /* <DEDUP_REMOVED lines=11> */
.L_x_1354:
[----:B------:R-:W-:Y:S05]  /*11a40*/  BSYNC B6 ;  /* 0x0000000000067941 */ /* 0x000fea0003800000 */
.L_x_1353:
[----:B------:R-:W-:Y:S01]  /*11a50*/  ULDC.64 UR4, c[0x0][0x9f8] ;  /* 0x00027e0000047ab9 */ /* 0x000fe20000000a00 */
[----:B------:R-:W2:Y:S01]  /*11a60*/  LDL R17, [R1+0xc] ;  /* 0x00000c0001117983 */ /* 0x000ea20000100800 */
[----:B------:R-:W-:Y:S01]  /*11a70*/  ISETP.NE.U32.AND P0, PT, RZ, UR4, PT ;  /* 0x00000004ff007c0c */ /* 0x000fe2000bf05070 */
[----:B------:R-:W-:Y:S01]  /*11a80*/  IMAD.MOV.U32 R7, RZ, RZ, R19 ;  /* 0x000000ffff077224 */ /* 0x000fe200078e0013 */
[----:B------:R-:W0:Y:S02]  /*11a90*/  LDC R6, c[0x0][0x430] ;  /* 0x00010c00ff067b82 */ /* 0x000e240000000800 */
[----:B------:R-:W-:-:S13]  /*11aa0*/  ISETP.NE.AND.EX P0, PT, RZ, UR5, PT, P0 ;  /* 0x00000005ff007c0c */ /* 0x000fda000bf05300 */
[----:B------:R-:W1:Y:S02]  /*11ab0*/  @P0 LDC.64 R2, c[0x0][0x9f8] ;  /* 0x00027e00ff020b82 */ /* 0x000e640000000a00 */
[----:B-1----:R-:W-:-:S05]  /*11ac0*/  @P0 IMAD.WIDE R2, R19, 0x4, R2 ;  /* 0x0000000413020825 */ /* 0x002fca00078e0202 */
[----:B------:R1:W3:Y:S01]  /*11ad0*/  @P0 LDG.E R7, desc[UR54][R2.64] ;  /* 0x0000003602070981 */ /* 0x0002e2000c1e1900 */
[----:B0-----:R-:W-:Y:S01]  /*11ae0*/  ISETP.NE.AND P1, PT, R6, 0x1, PT ;  /* 0x000000010600780c */ /* 0x001fe20003f25270 */
[----:B------:R-:W-:Y:S01]  /*11af0*/  VIADD R26, R26, 0xffffffff ;  /* 0xffffffff1a1a7836 */ /* 0x000fe20000000000 */
[----:B------:R-:W-:Y:S01]  /*11b00*/  LOP3.LUT R23, R23, 0xfffffffb, RZ, 0xc0, !PT ;  /* 0xfffffffb17177812 */ /* 0x000fe200078ec0ff */
[----:B------:R-:W0:Y:S02]  /*11b10*/  S2R R21, SR_TID.X ;  /* 0x0000000000157919 */ /* 0x000e240000002100 */
[----:B------:R-:W-:Y:S01]  /*11b20*/  IMAD.SHL.U32 R8, R26, 0x80, RZ ;  /* 0x000000801a087824 */ /* 0x000fe200078e00ff */
[----:B------:R-:W4:Y:S07]  /*11b30*/  S2R R20, SR_TID.X ;  /* 0x0000000000147919 */ /* 0x000f2e0000002100 */
[----:B-1----:R-:W1:Y:S01]  /*11b40*/  @P1 LDC R3, c[0x0][0x434] ;  /* 0x00010d00ff031b82 */ /* 0x002e620000000800 */
[----:B------:R-:W-:-:S07]  /*11b50*/  @P1 LOP3.LUT R23, R23, 0x4, RZ, 0xfc, !PT ;  /* 0x0000000417171812 */ /* 0x000fce00078efcff */
[----:B------:R-:W1:Y:S01]  /*11b60*/  @P1 LDC R2, c[0x0][0x438] ;  /* 0x00010e00ff021b82 */ /* 0x000e620000000800 */
[----:B0-----:R-:W-:Y:S01]  /*11b70*/  IMAD.SHL.U32 R21, R21, 0x10, RZ ;  /* 0x0000001015157824 */ /* 0x001fe200078e00ff */
[----:B----4-:R-:W-:-:S04]  /*11b80*/  LOP3.LUT R20, R20, 0x7f, RZ, 0xc0, !PT ;  /* 0x0000007f14147812 */ /* 0x010fc800078ec0ff */
[----:B------:R-:W-:Y:S02]  /*11b90*/  LOP3.LUT R21, R21, 0x70, RZ, 0xc0, !PT ;  /* 0x0000007015157812 */ /* 0x000fe400078ec0ff */
[----:B------:R-:W-:-:S04]  /*11ba0*/  SHF.R.U32.HI R20, RZ, 0x3, R20 ;  /* 0x00000003ff147819 */ /* 0x000fc80000011614 */
[----:B------:R-:W-:-:S04]  /*11bb0*/  LOP3.LUT R0, R8, R20, R21, 0xfe, !PT ;  /* 0x0000001408007212 */ /* 0x000fc800078efe15 */
[C---:B--2---:R-:W-:Y:S01]  /*11bc0*/  ISETP.GE.AND P0, PT, R0.reuse, R17, PT ;  /* 0x000000110000720c */ /* 0x044fe20003f06270 */
[----:B------:R-:W-:-:S04]  /*11bd0*/  IMAD.IADD R0, R0, 0x1, R24 ;  /* 0x0000000100007824 */ /* 0x000fc800078e0218 */
[----:B-1----:R-:W-:-:S04]  /*11be0*/  @P1 IMAD.HI.U32 R3, R0, R3, RZ ;  /* 0x0000000300031227 */ /* 0x002fc800078e00ff */
[----:B------:R-:W-:Y:S01]  /*11bf0*/  IMAD.MOV.U32 R4, RZ, RZ, R0 ;  /* 0x000000ffff047224 */ /* 0x000fe200078e0000 */
[----:B------:R-:W-:-:S03]  /*11c00*/  @P1 SHF.R.U32.HI R4, RZ, R2, R3 ;  /* 0x00000002ff041219 */ /* 0x000fc60000011603 */
[----:B------:R-:W0:Y:S02]  /*11c10*/  @!P0 LDC.64 R2, c[0x0][0x428] ;  /* 0x00010a00ff028b82 */ /* 0x000e240000000a00 */
[----:B------:R-:W-:-:S04]  /*11c20*/  IMAD.MOV R5, RZ, RZ, -R4 ;  /* 0x000000ffff057224 */ /* 0x000fc800078e0a04 */
[----:B------:R-:W-:Y:S01]  /*11c30*/  IMAD R0, R6, R5, R0 ;  /* 0x0000000506007224 */ /* 0x000fe200078e0200 */
[--C-:B------:R-:W-:Y:S02]  /*11c40*/  @!P0 SHF.R.S32.HI R5, RZ, 0x1f, R4.reuse ;  /* 0x0000001fff058819 */ /* 0x100fe40000011404 */
[----:B---3--:R-:W-:Y:S01]  /*11c50*/  SHF.R.S32.HI R6, RZ, 0x1f, R7 ;  /* 0x0000001fff067819 */ /* 0x008fe20000011407 */
[----:B------:R-:W-:Y:S01]  /*11c60*/  STL [R1+0x4], R7 ;  /* 0x0000040701007387 */ /* 0x000fe20000100800 */
[----:B0-----:R-:W-:-:S03]  /*11c70*/  @!P0 IMAD.WIDE.U32 R4, R7, R2, R4 ;  /* 0x0000000207048225 */ /* 0x001fc600078e0004 */
[----:B------:R0:W-:Y:S02]  /*11c80*/  STL [R1+0x18], R6 ;  /* 0x0000180601007387 */ /* 0x0001e40000100800 */
[----:B0-----:R-:W-:-:S04]  /*11c90*/  @!P0 IMAD R6, R6, R2, RZ ;  /* 0x0000000206068224 */ /* 0x001fc800078e02ff */
[----:B------:R-:W-:Y:S02]  /*11ca0*/  @!P0 IMAD R6, R7, R3, R6 ;  /* 0x0000000307068224 */ /* 0x000fe400078e0206 */
[----:B------:R-:W0:Y:S02]  /*11cb0*/  @!P0 LDC.64 R2, c[0x0][0x418] ;  /* 0x00010600ff028b82 */ /* 0x000e240000000a00 */
[----:B------:R-:W-:Y:S01]  /*11cc0*/  @!P0 IMAD.IADD R5, R5, 0x1, R6 ;  /* 0x0000000105058824 */ /* 0x000fe200078e0206 */
[----:B0-----:R-:W-:-:S04]  /*11cd0*/  @!P0 LEA R2, P1, R4, R2, 0x2 ;  /* 0x0000000204028211 */ /* 0x001fc800078210ff */
[----:B------:R-:W-:Y:S01]  /*11ce0*/  @!P0 LEA.HI.X R3, R4, R3, R5, 0x2, P1 ;  /* 0x0000000304038211 */ /* 0x000fe200008f1405 */
[----:B------:R-:W-:-:S06]  /*11cf0*/  IMAD.MOV.U32 R4, RZ, RZ, RZ ;  /* 0x000000ffff047224 */ /* 0x000fcc00078e00ff */
[----:B------:R0:W5:Y:S01]  /*11d00*/  @!P0 LDG.E R4, desc[UR54][R2.64] ;  /* 0x0000003602048981 */ /* 0x000162000c1e1900 */
[----:B------:R-:W-:Y:S01]  /*11d10*/  IMAD.U32 R7, RZ, RZ, UR37 ;  /* 0x00000025ff077e24 */ /* 0x000fe2000f8e00ff */
[----:B------:R-:W-:Y:S01]  /*11d20*/  UMOV UR4, 0xffffffff ;  /* 0xffffffff00047882 */ /* 0x000fe20000000000 */
[----:B------:R-:W-:-:S03]  /*11d30*/  LOP3.LUT R23, R23, 0xfffffffd, RZ, 0xc0, !PT ;  /* 0xfffffffd17177812 */ /* 0x000fc600078ec0ff */
[----:B------:R-:W-:-:S13]  /*11d40*/  ISETP.NE.AND P2, PT, R7, 0x3, PT ;  /* 0x000000030700780c */ /* 0x000fda0003f45270 */
[----:B------:R-:W-:Y:S01]  /*11d50*/  @P2 LOP3.LUT R23, R23, 0x2, RZ, 0xfc, !PT ;  /* 0x0000000217172812 */ /* 0x000fe200078efcff */
[----:B0-----:R-:W-:Y:S06]  /*11d60*/  BRA.DIV UR4, `(.L_x_1356) ;  /* 0x0000004604f47947 */ /* 0x001fec000b800000 */
.L_x_1422:
[----:B------:R-:W-:Y:S01]  /*11d70*/  LOP3.LUT R24, R18, 0xffff, RZ, 0xc0, !PT ;  /* 0x0000ffff12187812 */ /* 0x000fe200078ec0ff */
[----:B------:R-:W-:Y:S06]  /*11d80*/  @!P2 BRA `(.L_x_1357) ;  /* 0x000000000004a947 */ /* 0x000fec0003800000 */
[----:B------:R-:W-:Y:S01]  /*11d90*/  BPT.TRAP 0x1 ;  /* 0x000000040000795c */ /* 0x000fe20000300000 */
.L_x_1357:
[----:B------:R-:W-:Y:S01]  /*11da0*/  SHF.R.S32.HI R6, RZ, 0x1f, R0 ;  /* 0x0000001fff067819 */ /* 0x000fe20000011400 */
        /* <DEDUP_REMOVED lines=13> */
[----:B------:R-:W-:Y:S02]  /*11e80*/  IMAD.IADD R3, R3, 0x1, R5 ;  /* 0x0000000103037824 */ /* 0x000fe400078e0205 */
        /* <DEDUP_REMOVED lines=8> */
.L_x_1423:
[----:B------:R-:W-:Y:S05]  /*11f10*/  BSYNC B0 ;  /* 0x0000000000007941 */ /* 0x000fea0003800000 */
.L_x_1358:
[----:B------:R-:W2:Y:S01]  /*11f20*/  LDL R10, [R1+0xc] ;  /* 0x00000c00010a7983 */ /* 0x000ea20000100800 */
[----:B------:R-:W-:Y:S01]  /*11f30*/  ULDC.64 UR4, c[0x0][0x300] ;  /* 0x0000c00000047ab9 */ /* 0x000fe20000000a00 */
[----:B------:R-:W-:Y:S01]  /*11f40*/  ULDC.64 UR6, c[0x0][0x2e8] ;  /* 0x0000ba0000067ab9 */ /* 0x000fe20000000a00 */
[----:B------:R-:W-:Y:S01]  /*11f50*/  IMAD R6, R6, UR4, RZ ;  /* 0x0000000406067c24 */ /* 0x000fe2000f8e02ff */
[----:B------:R-:W1:Y:S01]  /*11f60*/  S2R R9, SR_TID.X ;  /* 0x0000000000097919 */ /* 0x000e620000002100 */
[C---:B0-----:R-:W-:Y:S01]  /*11f70*/  IMAD.WIDE.U32 R2, R0.reuse, UR4, RZ ;  /* 0x0000000400027c25 */ /* 0x041fe2000f8e00ff */
[----:B------:R-:W-:Y:S01]  /*11f80*/  LOP3.LUT R23, R23, 0xfffffffe, RZ, 0xc0, !PT ;  /* 0xfffffffe17177812 */ /* 0x000fe200078ec0ff */
[----:B------:R-:W0:Y:S02]  /*11f90*/  S2R R11, SR_TID.X ;  /* 0x00000000000b7919 */ /* 0x000e240000002100 */
[----:B------:R-:W-:Y:S01]  /*11fa0*/  IMAD R6, R0, UR5, R6 ;  /* 0x0000000500067c24 */ /* 0x000fe2000f8e0206 */
[----:B------:R-:W-:-:S02]  /*11fb0*/  ULDC.64 UR4, c[0x0][0x310] ;  /* 0x0000c40000047ab9 */ /* 0x000fc40000000a00 */
[----:B------:R-:W-:Y:S02]  /*11fc0*/  IMAD R7, R7, UR4, RZ ;  /* 0x0000000407077c24 */ /* 0x000fe4000f8e02ff */
[----:B------:R-:W-:Y:S02]  /*11fd0*/  IMAD.IADD R3, R3, 0x1, R6 ;  /* 0x0000000103037824 */ /* 0x000fe400078e0206 */
[C---:B------:R-:W-:Y:S02]  /*11fe0*/  IMAD R7, R4.reuse, UR5, R7 ;  /* 0x0000000504077c24 */ /* 0x040fe4000f8e0207 */
[----:B------:R-:W-:Y:S01]  /*11ff0*/  IMAD.WIDE.U32 R2, R4, UR4, R2 ;  /* 0x0000000404027c25 */ /* 0x000fe2000f8e0002 */
[----:B------:R-:W-:-:S03]  /*12000*/  ULDC.64 UR4, c[0x0][0x308] ;  /* 0x0000c20000047ab9 */ /* 0x000fc60000000a00 */
[----:B------:R-:W-:Y:S02]  /*12010*/  IMAD.IADD R3, R3, 0x1, R7 ;  /* 0x0000000103037824 */ /* 0x000fe400078e0207 */
[C---:B------:R-:W-:Y:S01]  /*12020*/  IMAD.WIDE.U32 R2, R24.reuse, UR4, R2 ;  /* 0x0000000418027c25 */ /* 0x040fe2000f8e0002 */
[----:B------:R-:W-:Y:S02]  /*12030*/  ULDC UR4, c[0x0][0x2f4] ;  /* 0x0000bd0000047ab9 */ /* 0x000fe40000000800 */
[----:B------:R-:W-:Y:S01]  /*12040*/  ISETP.GE.AND P2, PT, R29, UR4, PT ;  /* 0x000000041d007c0c */ /* 0x000fe2000bf46270 */
[----:B------:R-:W-:Y:S01]  /*12050*/  IMAD R3, R24, UR5, R3 ;  /* 0x0000000518037c24 */ /* 0x000fe2000f8e0203 */
[----:B------:R-:W-:Y:S01]  /*12060*/  LEA R0, P0, R2, UR6, 0x1 ;  /* 0x0000000602007c11 */ /* 0x000fe2000f8008ff */
[----:B------:R-:W-:-:S03]  /*12070*/  UMOV UR4, 0xffffffff ;  /* 0xffffffff00047882 */ /* 0x000fc60000000000 */
[----:B------:R-:W-:Y:S02]  /*12080*/  LEA.HI.X R2, R2, UR7, R3, 0x1, P0 ;  /* 0x0000000702027c11 */ /* 0x000fe400080f0c03 */
[----:B-1----:R-:W-:-:S04]  /*12090*/  LOP3.LUT R9, R9, 0x7f, RZ, 0xc0, !PT ;  /* 0x0000007f09097812 */ /* 0x002fc800078ec0ff */
[----:B------:R-:W-:Y:S02]  /*120a0*/  SHF.R.U32.HI R9, RZ, 0x3, R9 ;  /* 0x00000003ff097819 */ /* 0x000fe40000011609 */
[----:B------:R-:W-:Y:S02]  /*120b0*/  @P2 LOP3.LUT R23, R23, 0x1, RZ, 0xfc, !PT ;  /* 0x0000000117172812 */ /* 0x000fe400078efcff */
[----:B--2---:R-:W-:Y:S01]  /*120c0*/  IADD3 R4, -R9, R10, -R8 ;  /* 0x0000000a09047210 */ /* 0x004fe20007ffe908 */
[C---:B0-----:R-:W-:Y:S02]  /*120d0*/  IMAD.SHL.U32 R9, R11.reuse, 0x8, RZ ;  /* 0x000000080b097824 */ /* 0x041fe400078e00ff */
[----:B------:R-:W-:Y:S01]  /*120e0*/  IMAD.SHL.U32 R10, R11, 0x8, RZ ;  /* 0x000000080b0a7824 */ /* 0x000fe200078e00ff */
[----:B------:R-:W-:Y:S02]  /*120f0*/  ISETP.GE.AND P0, PT, R4, 0x1, PT ;  /* 0x000000010400780c */ /* 0x000fe40003f06270 */
[----:B------:R-:W-:-:S04]  /*12100*/  LOP3.LUT R9, R9, 0x1f8, RZ, 0xc0, !PT ;  /* 0x000001f809097812 */ /* 0x000fc800078ec0ff */
[----:B------:R-:W-:-:S04]  /*12110*/  LOP3.LUT R9, R9, 0x38, R11, 0x78, !PT ;  /* 0x0000003809097812 */ /* 0x000fc800078e780b */
[----:B------:R-:W-:-:S05]  /*12120*/  LOP3.LUT R9, R9, 0x200, R10, 0xf8, !PT ;  /* 0x0000020009097812 */ /* 0x000fca00078ef80a */
[----:B------:R-:W-:Y:S01]  /*12130*/  IMAD R3, R25, 0x2000, R9 ;  /* 0x0000200019037824 */ /* 0x000fe200078e0209 */
[----:B------:R-:W-:Y:S06]  /*12140*/  BRA.DIV UR4, `(.L_x_1360) ;  /* 0x0000004604447947 */ /* 0x000fec000b800000 */
[----:B------:R-:W0:Y:S01]  /*12150*/  SHFL.IDX PT, R7, R0, RZ, 0x181f ;  /* 0x00181fff00077589 */ /* 0x000e2200000e0000 */
[----:B------:R-:W-:-:S03]  /*12160*/  @P0 IMAD R8, R3, 0x2, R22 ;  /* 0x0000000203080824 */ /* 0x000fc600078e0216 */
[----:B------:R-:W1:Y:S01]  /*12170*/  SHFL.IDX PT, R6, R2, RZ, 0x181f ;  /* 0x00181fff02067589 */ /* 0x000e6200000e0000 */
[----:B0-----:R-:W-:-:S05]  /*12180*/  @P0 LEA R7, P1, R29, R7, 0x1 ;  /* 0x000000071d070211 */ /* 0x001fca00078208ff */
[----:B-1----:R-:W-:Y:S01]  /*12190*/  @P0 IMAD.X R6, RZ, RZ, R6, P1 ;  /* 0x000000ffff060224 */ /* 0x002fe200008e0606 */
[----:B------:R-:W-:-:S04]  /*121a0*/  ISETP.GE.AND P1, PT, R4, 0x11, PT ;  /* 0x000000110400780c */ /* 0x000fc80003f26270 */
[----:B------:R-:W-:-:S04]  /*121b0*/  @P0 LOP3.LUT R7, R7, R6, RZ, 0x3c, !PT ;  /* 0x0000000607070212 */ /* 0x000fc800078e3cff */
[----:B------:R-:W-:-:S04]  /*121c0*/  @P0 LOP3.LUT R6, R7, R6, RZ, 0x3c, !PT ;  /* 0x0000000607060212 */ /* 0x000fc800078e3cff */
[----:B------:R-:W-:-:S05]  /*121d0*/  @P0 LOP3.LUT R7, R7, R6, RZ, 0x3c, !PT ;  /* 0x0000000607070212 */ /* 0x000fca00078e3cff */
[----:B------:R-:W-:Y:S01]  /*121e0*/  @!PT LDS RZ, [RZ] ;  /* 0x00000000fffff984 */ /* 0x000fe20000000800 */
[----:B------:R0:W-:Y:S04]  /*121f0*/  @P0 LDGSTS.E.BYPASS.LTC128B.128 [R8+0xe400], desc[UR54][R6.64], !P2 ;  /* 0x0e40000006080fae */ /* 0x0001e8000d101d76 */
[----:B0-----:R-:W0:Y:S01]  /*12200*/  SHFL.IDX PT, R7, R0, 0x1, 0x181f ;  /* 0x00381f0000077f89 */ /* 0x001e2200000e0000 */
[----:B------:R-:W-:-:S03]  /*12210*/  @P1 IMAD R8, R3, 0x2, R22 ;  /* 0x0000000203081824 */ /* 0x000fc600078e0216 */
[----:B------:R-:W1:Y:S01]  /*12220*/  SHFL.IDX PT, R6, R2, 0x1, 0x181f ;  /* 0x00381f0002067f89 */ /* 0x000e6200000e0000 */
[----:B0-----:R-:W-:-:S05]  /*12230*/  @P1 LEA R7, P0, R29, R7, 0x1 ;  /* 0x000000071d071211 */ /* 0x001fca00078008ff */
[----:B-1----:R-:W-:-:S05]  /*12240*/  @P1 IMAD.X R6, RZ, RZ, R6, P0 ;  /* 0x000000ffff061224 */ /* 0x002fca00000e0606 */
[----:B------:R-:W-:-:S04]  /*12250*/  @P1 LOP3.LUT R7, R7, R6, RZ, 0x3c, !PT ;  /* 0x0000000607071212 */ /* 0x000fc800078e3cff */
[----:B------:R-:W-:-:S04]  /*12260*/  @P1 LOP3.LUT R6, R7, R6, RZ, 0x3c, !PT ;  /* 0x0000000607061212 */ /* 0x000fc800078e3cff */
[----:B------:R-:W-:-:S05]  /*12270*/  @P1 LOP3.LUT R7, R7, R6, RZ, 0x3c, !PT ;  /* 0x0000000607071212 */ /* 0x000fca00078e3cff */
[----:B------:R0:W-:Y:S01]  /*12280*/  @P1 LDGSTS.E.BYPASS.LTC128B.128 [R8+0xec00], desc[UR54][R6.64], !P2 ;  /* 0x0ec0000006081fae */ /* 0x0001e2000d101d76 */
[----:B------:R-:W-:-:S03]  /*12290*/  ISETP.GE.AND P1, PT, R4, 0x21, PT ;  /* 0x000000210400780c */ /* 0x000fc60003f26270 */
[----:B0-----:R-:W0:Y:S10]  /*122a0*/  SHFL.IDX PT, R7, R0, 0x2, 0x181f ;  /* 0x00581f0000077f89 */ /* 0x001e3400000e0000 */
[----:B------:R-:W-:Y:S01]  /*122b0*/  @P1 IMAD R8, R3, 0x2, R22 ;  /* 0x0000000203081824 */ /* 0x000fe200078e0216 */
        /* <DEDUP_REMOVED lines=40> */
[----:B------:R-:W1:Y:S04]  /*12540*/  SHFL.IDX PT, R6, R2, 0x6, 0x181f ;  /* 0x00d81f0002067f89 */ /* 0x000e6800000e0000 */
[----:B------:R-:W2:Y:S04]  /*12550*/  SHFL.IDX PT, R2, R2, 0x7, 0x181f ;  /* 0x00f81f0002027f89 */ /* 0x000ea800000e0000 */
[----:B------:R-:W3:Y:S01]  /*12560*/  SHFL.IDX PT, R0, R0, 0x7, 0x181f ;  /* 0x00f81f0000007f89 */ /* 0x000ee200000e0000 */
[----:B0-----:R-:W-:-:S05]  /*12570*/  @P1 LEA R7, P0, R29, R7, 0x1 ;  /* 0x000000071d071211 */ /* 0x001fca00078008ff */
[----:B-1----:R-:W-:-:S05]  /*12580*/  @P1 IMAD.X R6, RZ, RZ, R6, P0 ;  /* 0x000000ffff061224 */ /* 0x002fca00000e0606 */
[----:B------:R-:W-:-:S04]  /*12590*/  @P1 LOP3.LUT R7, R7, R6, RZ, 0x3c, !PT ;  /* 0x0000000607071212 */ /* 0x000fc800078e3cff */
[----:B------:R-:W-:-:S04]  /*125a0*/  @P1 LOP3.LUT R6, R7, R6, RZ, 0x3c, !PT ;  /* 0x0000000607061212 */ /* 0x000fc800078e3cff */
[----:B------:R-:W-:-:S05]  /*125b0*/  @P1 LOP3.LUT R7, R7, R6, RZ, 0x3c, !PT ;  /* 0x0000000607071212 */ /* 0x000fca00078e3cff */
[----:B--23--:R1:W-:Y:S02]  /*125c0*/  @P1 LDGSTS.E.BYPASS.LTC128B.128 [R8+0x11400], desc[UR54][R6.64], !P2 ;  /* 0x1140000006081fae */ /* 0x00c3e4000d101d76 */
.L_x_1441:
[----:B------:R-:W-:-:S13]  /*125d0*/  ISETP.GE.AND P0, PT, R4, 0x71, PT ;  /* 0x000000710400780c */ /* 0x000fda0003f06270 */
[----:B01----:R-:W-:Y:S01]  /*125e0*/  @P0 LEA R6, P1, R29, R0, 0x1 ;  /* 0x000000001d060211 */ /* 0x003fe200078208ff */
        /* <DEDUP_REMOVED lines=8> */
.L_x_1361:
        /* <DEDUP_REMOVED lines=11> */
.L_x_1362:
[----:B0-----:R0:W5:Y:S01]  /*12720*/  LDL.LU R3, [R1+0x20] ;  /* 0x0000200001037983 */ /* 0x0011620000300800 */
[----:B------:R0:W-:Y:S02]  /*12730*/  SYNCS.ARRIVE.TRANS64.A1T0 RZ, [R5+URZ+0x16830], RZ ;  /* 0x016830ff05ff79a7 */ /* 0x0001e4000810003f */
[----:B------:R-:W-:Y:S05]  /*12740*/  WARPSYNC.ALL ;  /* 0x0000000000007948 */ /* 0x000fea0003800000 */
[----:B------:R-:W-:Y:S01]  /*12750*/  ULDC.64 UR4, c[0x0][0x298] ;  /* 0x0000a60000047ab9 */ /* 0x000fe20000000a00 */
[----:B------:R-:W-:Y:S01]  /*12760*/  VIADD R2, R22, 0x8400 ;  /* 0x0000840016027836 */ /* 0x000fe20000000000 */
[----:B------:R-:W-:Y:S01]  /*12770*/  BSSY B6, `(.L_x_1363) ;  /* 0x000001b000067945 */ /* 0x000fe20003800000 */
[----:B------:R-:W-:Y:S03]  /*12780*/  BAR.SYNC.DEFER_BLOCKING 0x8, 0x200 ;  /* 0x0208000000007b1d */ /* 0x000fe60000010000 */
[----:B------:R-:W-:-:S02]  /*12790*/  LOP3.LUT P0, RZ, R2, 0x3ff, RZ, 0xc0, !PT ;  /* 0x000003ff02ff7812 */ /* 0x000fc4000780c0ff */
[----:B-----5:R-:W-:-:S05]  /*127a0*/  SHF.R.S32.HI R0, RZ, 0x1f, R3 ;  /* 0x0000001fff007819 */ /* 0x020fca0000011403 */
[----:B------:R-:W-:-:S04]  /*127b0*/  IMAD R0, R0, UR4, RZ ;  /* 0x0000000400007c24 */ /* 0x000fc8000f8e02ff */
[C---:B------:R-:W-:Y:S02]  /*127c0*/  IMAD R0, R3.reuse, UR5, R0 ;  /* 0x0000000503007c24 */ /* 0x040fe4000f8e0200 */
[----:B------:R-:W-:-:S04]  /*127d0*/  IMAD.WIDE.U32 R2, R3, UR4, RZ ;  /* 0x0000000403027c25 */ /* 0x000fc8000f8e00ff */
[----:B------:R-:W-:Y:S01]  /*127e0*/  IMAD.IADD R0, R3, 0x1, R0 ;  /* 0x0000000103007824 */ /* 0x000fe200078e0200 */
[----:B------:R1:W-:Y:S04]  /*127f0*/  STL.64 [R1+0x20], R2 ;  /* 0x0000200201007387 */ /* 0x0003e80000100a00 */
[----:B------:R1:W-:Y:S01]  /*12800*/  STL [R1+0x2c], R0 ;  /* 0x00002c0001007387 */ /* 0x0003e20000100800 */
[----:B------:R-:W-:Y:S05]  /*12810*/  @!P0 BRA `(.L_x_1364) ;  /* 0x0000000000408947 */ /* 0x000fea0003800000 */
[----:B-1----:R-:W-:Y:S01]  /*12820*/  MOV R2, 0x0 ;  /* 0x0000000000027802 */ /* 0x002fe20000000f00 */
[----:B------:R-:W-:Y:S01]  /*12830*/  ULDC.64 UR6, c[0x4][0x88] ;  /* 0x0100220000067ab9 */ /* 0x000fe20000000a00 */
[----:B------:R-:W-:Y:S01]  /*12840*/  ULDC.64 UR8, c[0x4][0x90] ;  /* 0x0100240000087ab9 */ /* 0x000fe20000000a00 */
[----:B------:R-:W-:Y:S01]  /*12850*/  ULDC.64 UR4, c[0x4][0x20] ;  /* 0x0100080000047ab9 */ /* 0x000fe20000000a00 */
[----:B------:R-:W-:Y:S02]  /*12860*/  IMAD.U32 R4, RZ, RZ, UR6 ;  /* 0x00000006ff047e24 */ /* 0x000fe4000f8e00ff */
[----:B------:R-:W1:Y:S01]  /*12870*/  LDC.64 R2, c[0x4][R2] ;  /* 0x0100000002027b82 */ /* 0x000e620000000a00 */
[----:B0-----:R-:W-:Y:S02]  /*12880*/  IMAD.U32 R5, RZ, RZ, UR7 ;  /* 0x00000007ff057e24 */ /* 0x001fe4000f8e00ff */
        /* <DEDUP_REMOVED lines=8> */
[----:B-1----:R-:W-:Y:S05]  /*12910*/  CALL.ABS.NOINC R2 ;  /* 0x0000000002007343 */ /* 0x002fea0003c00000 */
.L_x_1364:
[----:B------:R-:W-:Y:S05]  /*12920*/  BSYNC B6 ;  /* 0x0000000000067941 */ /* 0x000fea0003800000 */
.L_x_1363:
[----:B-1----:R-:W2:Y:S01]  /*12930*/  LDL.LU R2, [R1+0x2c] ;  /* 0x00002c0001027983 */ /* 0x002ea20000300800 */
[----:B------:R-:W1:Y:S01]  /*12940*/  LDC R4, c[0x0][0x448] ;  /* 0x00011200ff047b82 */ /* 0x000e620000000800 */
[----:B------:R-:W-:Y:S01]  /*12950*/  LOP3.LUT P6, RZ, R23, 0x10, RZ, 0xc0, !PT ;  /* 0x0000001017ff7812 */ /* 0x000fe200078cc0ff */
[----:B------:R-:W-:Y:S01]  /*12960*/  ULDC.64 UR4, c[0x0][0x2d8] ;  /* 0x0000b60000047ab9 */ /* 0x000fe20000000a00 */
[----:B------:R-:W3:Y:S01]  /*12970*/  LDL.LU.64 R20, [R1+0x20] ;  /* 0x0000200001147983 */ /* 0x000ee20000300a00 */
[----:B0-----:R-:W-:Y:S01]  /*12980*/  SHF.R.S32.HI R5, RZ, 0x1f, R19 ;  /* 0x0000001fff057819 */ /* 0x001fe20000011413 */
[----:B------:R-:W-:Y:S01]  /*12990*/  ULDC.64 UR6, c[0x0][0x2e0] ;  /* 0x0000b80000067ab9 */ /* 0x000fe20000000a00 */
[----:B------:R-:W-:Y:S01]  /*129a0*/  SEL R0, R19, RZ, !P6 ;  /* 0x000000ff13007207 */ /* 0x000fe20007000000 */
[----:B------:R0:W5:Y:S01]  /*129b0*/  LDL R10, [R1+0x1c] ;  /* 0x00001c00010a7983 */ /* 0x0001620000100800 */
[----:B------:R-:W-:Y:S01]  /*129c0*/  SEL R5, R5, RZ, !P6 ;  /* 0x000000ff05057207 */ /* 0x000fe20007000000 */
[----:B------:R-:W4:Y:S01]  /*129d0*/  LDC R9, c[0x0][0x448] ;  /* 0x00011200ff097b82 */ /* 0x000f220000000800 */
[----:B------:R-:W-:-:S03]  /*129e0*/  ULDC.64 UR8, c[0x0][0x280] ;  /* 0x0000a00000087ab9 */ /* 0x000fc60000000a00 */
[----:B------:R-:W-:-:S04]  /*129f0*/  IMAD R5, R5, UR6, RZ ;  /* 0x0000000605057c24 */ /* 0x000fc8000f8e02ff */
[----:B------:R-:W-:Y:S01]  /*12a00*/  IMAD R5, R0, UR7, R5 ;  /* 0x0000000700057c24 */ /* 0x000fe2000f8e0205 */
[----:B-1----:R-:W-:-:S13]  /*12a10*/  ISETP.NE.AND P6, PT, R4, 0x1, PT ;  /* 0x000000010400780c */ /* 0x002fda0003fc5270 */
[----:B------:R-:W1:Y:S08]  /*12a20*/  @P6 LDC R4, c[0x0][0x450] ;  /* 0x00011400ff046b82 */ /* 0x000e700000000800 */
[----:B------:R-:W0:Y:S01]  /*12a30*/  @P6 LDC R8, c[0x0][0x44c] ;  /* 0x00011300ff086b82 */ /* 0x000e220000000800 */
[----:B--2---:R-:W-:Y:S01]  /*12a40*/  IMAD.MOV.U32 R3, RZ, RZ, R2 ;  /* 0x000000ffff037224 */ /* 0x004fe200078e0002 */
[----:B---3--:R-:W2:Y:S01]  /*12a50*/  S2R R21, SR_TID.X ;  /* 0x0000000000157919 */ /* 0x008ea20000002100 */
[----:B------:R-:W-:-:S02]  /*12a60*/  IMAD.MOV.U32 R2, RZ, RZ, R20 ;  /* 0x000000ffff027224 */ /* 0x000fc400078e0014 */
[----:B------:R-:W3:Y:S02]  /*12a70*/  S2R R20, SR_TID.X ;  /* 0x0000000000147919 */ /* 0x000ee40000002100 */
[----:B------:R-:W-:-:S04]  /*12a80*/  IMAD.WIDE.U32 R2, R24, UR4, R2 ;  /* 0x0000000418027c25 */ /* 0x000fc8000f8e0002 */
[----:B------:R-:W-:Y:S01]  /*12a90*/  IMAD R3, R24, UR5, R3 ;  /* 0x0000000518037c24 */ /* 0x000fe2000f8e0203 */
[----:B------:R-:W-:Y:S01]  /*12aa0*/  ULDC.64 UR4, c[0x0][0x2d0] ;  /* 0x0000b40000047ab9 */ /* 0x000fe20000000a00 */
[----:B------:R-:W-:Y:S01]  /*12ab0*/  IMAD.WIDE.U32 R2, R0, UR6, R2 ;  /* 0x0000000600027c25 */ /* 0x000fe2000f8e0002 */
[----:B------:R-:W-:Y:S01]  /*12ac0*/  ULDC.64 UR6, c[0x0][0x2c8] ;  /* 0x0000b20000067ab9 */ /* 0x000fe20000000a00 */
[----:B------:R-:W4:Y:S02]  /*12ad0*/  @P6 LDC R0, c[0x0][0x44c] ;  /* 0x00011300ff006b82 */ /* 0x000f240000000800 */
[----:B------:R-:W-:Y:S02]  /*12ae0*/  IMAD.IADD R3, R3, 0x1, R5 ;  /* 0x0000000103037824 */ /* 0x000fe400078e0205 */
[----:B--2---:R-:W-:Y:S01]  /*12af0*/  IMAD.SHL.U32 R21, R21, 0x10, RZ ;  /* 0x0000001015157824 */ /* 0x004fe200078e00ff */
[----:B---3--:R-:W-:-:S04]  /*12b00*/  LOP3.LUT R20, R20, 0x7f, RZ, 0xc0, !PT ;  /* 0x0000007f14147812 */ /* 0x008fc800078ec0ff */
[----:B------:R-:W-:Y:S02]  /*12b10*/  LOP3.LUT R21, R21, 0x70, RZ, 0xc0, !PT ;  /* 0x0000007015157812 */ /* 0x000fe400078ec0ff */
[----:B------:R-:W-:-:S04]  /*12b20*/  SHF.R.U32.HI R20, RZ, 0x3, R20 ;  /* 0x00000003ff147819 */ /* 0x000fc80000011614 */
[----:B------:R-:W-:Y:S02]  /*12b30*/  LOP3.LUT R20, R20, R21, RZ, 0xfc, !PT ;  /* 0x0000001514147212 */ /* 0x000fe400078efcff */
[----:B------:R2:W5:Y:S03]  /*12b40*/  LDL R21, [R1] ;  /* 0x0000000001157983 */ /* 0x0005660000100800 */
[----:B------:R-:W-:-:S04]  /*12b50*/  IMAD.IADD R6, R20, 0x1, R27 ;  /* 0x0000000114067824 */ /* 0x000fc800078e021b */
[----:B----4-:R-:W-:-:S04]  /*12b60*/  @P6 IMAD.HI.U32 R0, R6, R0, RZ ;  /* 0x0000000006006227 */ /* 0x010fc800078e00ff */
        /* <DEDUP_REMOVED lines=13> */
[----:B------:R-:W-:-:S03]  /*12c40*/  LEA R0, P0, R4, UR8, 0x1 ;  /* 0x0000000804007c11 */ /* 0x000fc6000f8008ff */
[----:B------:R-:W-:-:S05]  /*12c50*/  IMAD.IADD R5, R5, 0x1, R7 ;  /* 0x0000000105057824 */ /* 0x000fca00078e0207 */
[----:B------:R-:W-:Y:S02]  /*12c60*/  LEA.HI.X R4, R4, UR9, R5, 0x1, P0 ;  /* 0x0000000904047c11 */ /* 0x000fe400080f0c05 */
[----:B------:R-:W1:Y:S01]  /*12c70*/  @P6 LDC R5, c[0x0][0x450] ;  /* 0x00011400ff056b82 */ /* 0x000e620000000800 */
[----:B------:R-:W-:-:S04]  /*12c80*/  VIADD R7, R6, 0x80 ;  /* 0x0000008006077836 */ /* 0x000fc80000000000 */
[----:B0-----:R-:W-:-:S04]  /*12c90*/  @P6 IMAD.HI.U32 R8, R7, R8, RZ ;  /* 0x0000000807086227 */ /* 0x001fc800078e00ff */
[----:B------:R-:W-:Y:S01]  /*12ca0*/  IMAD.MOV.U32 R6, RZ, RZ, R7 ;  /* 0x000000ffff067224 */ /* 0x000fe200078e0007 */
[----:B------:R-:W0:Y:S01]  /*12cb0*/  S2R R20, SR_TID.X ;  /* 0x0000000000147919 */ /* 0x000e220000002100 */
[----:B-1----:R-:W-:-:S05]  /*12cc0*/  @P6 SHF.R.U32.HI R6, RZ, R5, R8 ;  /* 0x00000005ff066219 */ /* 0x002fca0000011608 */
[----:B------:R-:W-:-:S04]  /*12cd0*/  IMAD.MOV R5, RZ, RZ, -R6 ;  /* 0x000000ffff057224 */ /* 0x000fc800078e0a06 */
        /* <DEDUP_REMOVED lines=15> */
[----:B0-----:R-:W-:Y:S02]  /*12dd0*/  LOP3.LUT R20, R20, 0x7f, RZ, 0xc0, !PT ;  /* 0x0000007f14147812 */ /* 0x001fe400078ec0ff */
[----:B------:R-:W-:Y:S02]  /*12de0*/  LEA.HI.X R2, R2, UR9, R6, 0x1, P1 ;  /* 0x0000000902027c11 */ /* 0x000fe400088f0c06 */
[----:B------:R-:W-:Y:S01]  /*12df0*/  SHF.R.U32.HI R20, RZ, 0x3, R20 ;  /* 0x00000003ff147819 */ /* 0x000fe20000011614 */
[----:B--2---:R-:W-:Y:S06]  /*12e00*/  BRA.DIV UR4, `(.L_x_1365) ;  /* 0x0000004204c47947 */ /* 0x004fec000b800000 */
[----:B------:R-:W0:Y:S01]  /*12e10*/  SHFL.IDX PT, R7, R0, RZ, 0x181f ;  /* 0x00181fff00077589 */ /* 0x000e2200000e0000 */
[----:B-----5:R-:W-:Y:S02]  /*12e20*/  IMAD R3, R21, R9, RZ ;  /* 0x0000000915037224 */ /* 0x020fe400078e02ff */
[----:B------:R-:W-:Y:S01]  /*12e30*/  IMAD.IADD R27, R20, 0x1, R27 ;  /* 0x00000001141b7824 */ /* 0x000fe200078e021b */
        /* <DEDUP_REMOVED lines=103> */
.L_x_1466:
        /* <DEDUP_REMOVED lines=10> */
.L_x_1366:
        /* <DEDUP_REMOVED lines=14> */
[----:B------:R-:W2:Y:S01]  /*13630*/  LDL.LU R4, [R1+0x28] ;  /* 0x0000280001047983 */ /* 0x000ea20000300800 */
[----:B------:R1:W-:Y:S03]  /*13640*/  SYNCS.ARRIVE.TRANS64.A1T0 RZ, [R22+URZ+0x16800], RZ ;  /* 0x016800ff16ff79a7 */ /* 0x0003e6000810003f */
[----:B0-----:R-:W3:Y:S01]  /*13650*/  LDL R2, [R1+0x10] ;  /* 0x0000100001027983 */ /* 0x001ee20000100800 */
[----:B------:R-:W-:Y:S01]  /*13660*/  BSSY B0, `(.L_x_1367) ;  /* 0x0000005000007945 */ /* 0x000fe20003800000 */
[----:B------:R-:W0:Y:S01]  /*13670*/  SYNCS.PHASECHK.TRANS64.TRYWAIT P0, [R22+URZ+0x16820], R3 ;  /* 0x01682003160075a7 */ /* 0x000e22000800017f */
[----:B--2---:R-:W-:-:S05]  /*13680*/  VIADD R7, R4, 0xfffffffe ;  /* 0xfffffffe04077836 */ /* 0x004fca0000000000 */
[----:B---3--:R-:W-:Y:S01]  /*13690*/  ISETP.GE.AND P1, PT, R7, R2, PT ;  /* 0x000000020700720c */ /* 0x008fe20003f26270 */
[----:B01----:R-:W-:-:S12]  /*136a0*/  @!P0 BRA `(.L_x_1368) ;  /* 0x0000004800808947 */ /* 0x003fd80003800000 */
.L_x_1467:
[----:B------:R-:W-:Y:S05]  /*136b0*/  BSYNC B0 ;  /* 0x0000000000007941 */ /* 0x000fea0003800000 */
.L_x_1367:
[----:B------:R-:W-:Y:S04]  /*136c0*/  BSSY B0, `(.L_x_1369) ;  /* 0x00000ff000007945 */ /* 0x000fe80003800000 */
[----:B------:R-:W-:Y:S05]  /*136d0*/  @!P1 BRA `(.L_x_1370) ;  /* 0x0000000c00f49947 */ /* 0x000fea0003800000 */
[----:B------:R1:W-:Y:S01]  /*136e0*/  STL [R1], R26 ;  /* 0x0000001a01007387 */ /* 0x0003e20000100800 */
[----:B------:R-:W-:Y:S01]  /*136f0*/  ULDC UR4, c[0x0][0x2f4] ;  /* 0x0000bd0000047ab9 */ /* 0x000fe20000000800 */
[----:B------:R-:W-:Y:S01]  /*13700*/  IMAD.MOV.U32 R6, RZ, RZ, R25 ;  /* 0x000000ffff067224 */ /* 0x000fe200078e0019 */
[----:B------:R-:W-:Y:S01]  /*13710*/  ISETP.GE.AND P1, PT, R29, UR4, PT ;  /* 0x000000041d007c0c */ /* 0x000fe2000bf26270 */
[----:B------:R-:W-:-:S12]  /*13720*/  IMAD.MOV.U32 R20, RZ, RZ, R28 ;  /* 0x000000ffff147224 */ /* 0x000fd800078e001c */
.L_x_1383:
[----:B------:R-:W2:Y:S01]  /*13730*/  LDL R9, [R1+0x14] ;  /* 0x0000140001097983 */ /* 0x000ea20000100800 */
[----:B0-----:R-:W0:Y:S03]  /*13740*/  LDC R3, c[0x0][0x430] ;  /* 0x00010c00ff037b82 */ /* 0x001e260000000800 */
[----:B------:R-:W3:Y:S04]  /*13750*/  LDL R8, [R1+0x18] ;  /* 0x0000180001087983 */ /* 0x000ee80000100800 */
[----:B------:R-:W4:Y:S01]  /*13760*/  LDL R5, [R1+0x4] ;  /* 0x0000040001057983 */ /* 0x000f220000100800 */
[----:B------:R-:W5:Y:S01]  /*13770*/  S2R R2, SR_TID.X ;  /* 0x0000000000027919 */ /* 0x000f620000002100 */
[----:B0-----:R-:W-:-:S13]  /*13780*/  ISETP.NE.AND P0, PT, R3, 0x1, PT ;  /* 0x000000010300780c */ /* 0x001fda0003f05270 */
[----:B------:R-:W0:Y:S01]  /*13790*/  @P0 LDC R4, c[0x0][0x434] ;  /* 0x00010d00ff040b82 */ /* 0x000e220000000800 */
[----:B-----5:R-:W-:-:S04]  /*137a0*/  LOP3.LUT R0, R2, 0x7f, RZ, 0xc0, !PT ;  /* 0x0000007f02007812 */ /* 0x020fc800078ec0ff */
[----:B------:R-:W-:-:S03]  /*137b0*/  SHF.R.U32.HI R3, RZ, 0x3, R0 ;  /* 0x00000003ff037819 */ /* 0x000fc60000011600 */
[----:B------:R-:W5:Y:S01]  /*137c0*/  @P0 LDC R0, c[0x0][0x438] ;  /* 0x00010e00ff000b82 */ /* 0x000f620000000800 */
[----:B------:R-:W-:Y:S02]  /*137d0*/  IMAD.SHL.U32 R2, R2, 0x10, RZ ;  /* 0x0000001002027824 */ /* 0x000fe400078e00ff */
[----:B------:R-:W-:-:S03]  /*137e0*/  IMAD R3, R7, 0x80, R3 ;  /* 0x0000008007037824 */ /* 0x000fc600078e0203 */
[----:B------:R-:W-:Y:S01]  /*137f0*/  LOP3.LUT R2, R2, 0x70, RZ, 0xc0, !PT ;  /* 0x0000007002027812 */ /* 0x000fe200078ec0ff */
[----:B------:R-:W-:Y:S05]  /*13800*/  YIELD ;  /* 0x0000000000007946 */ /* 0x000fea0003800000 */
[----:B------:R-:W-:Y:S01]  /*13810*/  ULDC UR4, c[0x0][0x430] ;  /* 0x00010c0000047ab9 */ /* 0x000fe20000000800 */
[----:B--2---:R-:W-:-:S05]  /*13820*/  IADD3 R3, R2, R3, R9 ;  /* 0x0000000302037210 */ /* 0x004fca0007ffe009 */
[----:B0-----:R-:W-:-:S04]  /*13830*/  @P0 IMAD.HI.U32 R4, R3, R4, RZ ;  /* 0x0000000403040227 */ /* 0x001fc800078e00ff */
[----:B------:R-:W-:Y:S01]  /*13840*/  IMAD.MOV.U32 R2, RZ, RZ, R3 ;  /* 0x000000ffff027224 */ /* 0x000fe200078e0003 */
[----:B-----5:R-:W-:-:S05]  /*13850*/  @P0 SHF.R.U32.HI R2, RZ, R0, R4 ;  /* 0x00000000ff020219 */ /* 0x020fca0000011604 */
        /* <DEDUP_REMOVED lines=12> */
[----:B------:R-:W-:Y:S02]  /*13920*/  IMAD.U32 R8, RZ, RZ, UR37 ;  /* 0x00000025ff087e24 */ /* 0x000fe4000f8e00ff */
[----:B------:R-:W-:-:S03]  /*13930*/  VIADD R25, R6, 0x1 ;  /* 0x0000000106197836 */ /* 0x000fc60000000000 */
[----:B------:R-:W-:Y:S02]  /*13940*/  ISETP.NE.AND P2, PT, R8, 0x3, PT ;  /* 0x000000030800780c */ /* 0x000fe40003f45270 */
[----:B------:R-:W-:-:S04]  /*13950*/  ISETP.NE.AND P0, PT, R25, 0x2, PT ;  /* 0x000000021900780c */ /* 0x000fc80003f05270 */
[----:B------:R-:W-:Y:S01]  /*13960*/  SEL R28, RZ, 0x1, P0 ;  /* 0x00000001ff1c7807 */ /* 0x000fe20000000000 */
[----:B-1----:R-:W-:Y:S01]  /*13970*/  IMAD.MOV.U32 R26, RZ, RZ, R7 ;  /* 0x000000ffff1a7224 */ /* 0x002fe200078e0007 */
[----:B------:R-:W-:Y:S02]  /*13980*/  SEL R25, R25, RZ, P0 ;  /* 0x000000ff19197207 */ /* 0x000fe40000000000 */
[----:B------:R-:W-:Y:S02]  /*13990*/  LOP3.LUT R28, R20, R28, RZ, 0x3c, !PT ;  /* 0x0000001c141c7212 */ /* 0x000fe400078e3cff */
[----:B--2---:R-:W-:Y:S01]  /*139a0*/  SHF.R.S32.HI R27, RZ, 0x1f, R4 ;  /* 0x0000001fff1b7819 */ /* 0x004fe20000011404 */
[----:B------:R-:W-:Y:S06]  /*139b0*/  @!P2 BRA `(.L_x_1371) ;  /* 0x000000000004a947 */ /* 0x000fec0003800000 */
[----:B------:R-:W-:Y:S01]  /*139c0*/  BPT.TRAP 0x1 ;  /* 0x000000040000795c */ /* 0x000fe20000300000 */
.L_x_1371:
[----:B------:R-:W-:Y:S01]  /*139d0*/  IMAD R5, R25, 0x8, R22 ;  /* 0x0000000819057824 */ /* 0x000fe200078e0216 */
[----:B------:R-:W-:Y:S01]  /*139e0*/  SHF.L.U32 R2, R28, 0x1f, RZ ;  /* 0x0000001f1c027819 */ /* 0x000fe200000006ff */
[----:B------:R-:W-:Y:S03]  /*139f0*/  BSSY B1, `(.L_x_1372) ;  /* 0x0000003000017945 */ /* 0x000fe60003800000 */
[----:B------:R-:W0:Y:S02]  /*13a00*/  SYNCS.PHASECHK.TRANS64.TRYWAIT P0, [R5+URZ+0x16840], R2 ;  /* 0x01684002050075a7 */ /* 0x000e24000800017f */
[----:B0-----:R-:W-:Y:S05]  /*13a10*/  @!P0 BRA `(.L_x_1373) ;  /* 0x0000004400b88947 */ /* 0x001fea0003800000 */
.L_x_1468:
[----:B------:R-:W-:Y:S05]  /*13a20*/  BSYNC B1 ;  /* 0x0000000000017941 */ /* 0x000fea0003800000 */
.L_x_1372:
[----:B------:R-:W1:Y:S01]  /*13a30*/  S2R R8, SR_TID.X ;  /* 0x0000000000087919 */ /* 0x000e620000002100 */
[----:B------:R-:W-:Y:S01]  /*13a40*/  SHF.R.S32.HI R21, RZ, 0x1f, R0 ;  /* 0x0000001fff157819 */ /* 0x000fe20000011400 */
[----:B------:R-:W-:Y:S01]  /*13a50*/  ULDC.64 UR4, c[0x0][0x300] ;  /* 0x0000c00000047ab9 */ /* 0x000fe20000000a00 */
[----:B------:R-:W-:Y:S01]  /*13a60*/  ULDC.64 UR6, c[0x0][0x2e8] ;  /* 0x0000ba0000067ab9 */ /* 0x000fe20000000a00 */
[----:B0-----:R-:W-:Y:S01]  /*13a70*/  IMAD.WIDE.U32 R2, R0, UR4, RZ ;  /* 0x0000000400027c25 */ /* 0x001fe2000f8e00ff */
[----:B------:R-:W-:-:S03]  /*13a80*/  LOP3.LUT P2, RZ, R23, 0x1, RZ, 0xc0, !PT ;  /* 0x0000000117ff7812 */ /* 0x000fc6000784c0ff */
        /* <DEDUP_REMOVED lines=9> */
[----:B-1----:R-:W-:Y:S02]  /*13b20*/  IMAD.SHL.U32 R9, R8, 0x8, RZ ;  /* 0x0000000808097824 */ /* 0x002fe400078e00ff */
[----:B------:R-:W-:Y:S01]  /*13b30*/  IMAD.WIDE.U32 R2, R24, UR4, R2 ;  /* 0x0000000418027c25 */ /* 0x000fe2000f8e0002 */
[----:B------:R-:W-:Y:S02]  /*13b40*/  UMOV UR4, 0xffffffff ;  /* 0xffffffff00047882 */ /* 0x000fe40000000000 */
[----:B------:R-:W-:Y:S01]  /*13b50*/  LOP3.LUT R9, R9, 0x1f8, RZ, 0xc0, !PT ;  /* 0x000001f809097812 */ /* 0x000fe200078ec0ff */
[----:B------:R-:W-:Y:S02]  /*13b60*/  IMAD.SHL.U32 R11, R8, 0x8, RZ ;  /* 0x00000008080b7824 */ /* 0x000fe400078e00ff */
[----:B------:R-:W-:Y:S01]  /*13b70*/  IMAD R10, R24, UR5, R3 ;  /* 0x00000005180a7c24 */ /* 0x000fe2000f8e0203 */
[----:B------:R-:W-:-:S02]  /*13b80*/  LOP3.LUT R9, R9, 0x38, R8, 0x78, !PT ;  /* 0x0000003809097812 */ /* 0x000fc400078e7808 */
[C---:B------:R-:W-:Y:S02]  /*13b90*/  LEA R8, P0, R2.reuse, UR6, 0x1 ;  /* 0x0000000602087c11 */ /* 0x040fe4000f8008ff */
[----:B------:R-:W-:Y:S02]  /*13ba0*/  LOP3.LUT R9, R9, 0x200, R11, 0xf8, !PT ;  /* 0x0000020009097812 */ /* 0x000fe400078ef80b */
[----:B------:R-:W-:-:S03]  /*13bb0*/  LEA.HI.X R10, R2, UR7, R10, 0x1, P0 ;  /* 0x00000007020a7c11 */ /* 0x000fc600080f0c0a */
[----:B------:R-:W-:Y:S01]  /*13bc0*/  IMAD R9, R25, 0x2000, R9 ;  /* 0x0000200019097824 */ /* 0x000fe200078e0209 */
[----:B------:R-:W-:Y:S06]  /*13bd0*/  BRA.DIV UR4, `(.L_x_1374) ;  /* 0x00000046045c7947 */ /* 0x000fec000b800000 */
        /* <DEDUP_REMOVED lines=40> */
.L_x_1486:
        /* <DEDUP_REMOVED lines=8> */
.L_x_1375:
        /* <DEDUP_REMOVED lines=11> */
.L_x_1376:
[----:B------:R1:W-:Y:S01]  /*13f90*/  SYNCS.ARRIVE.TRANS64.A1T0 RZ, [R5+URZ+0x16830], RZ ;  /* 0x016830ff05ff79a7 */ /* 0x0003e2000810003f */
[----:B------:R-:W-:Y:S05]  /*13fa0*/  @!P3 BRA `(.L_x_1377) ;  /* 0x000000000004b947 */ /* 0x000fea0003800000 */
[----:B------:R-:W-:Y:S01]  /*13fb0*/  BPT.TRAP 0x1 ;  /* 0x000000040000795c */ /* 0x000fe20000300000 */
.L_x_1377:
[----:B------:R-:W-:Y:S01]  /*13fc0*/  SHF.L.U32 R2, R20, 0x1f, RZ ;  /* 0x0000001f14027819 */ /* 0x000fe200000006ff */
[----:B-1----:R-:W-:Y:S01]  /*13fd0*/  IMAD R5, R6, 0x8, R22 ;  /* 0x0000000806057824 */ /* 0x002fe200078e0216 */
[----:B------:R-:W-:Y:S03]  /*13fe0*/  BSSY B1, `(.L_x_1378) ;  /* 0x0000003000017945 */ /* 0x000fe60003800000 */
[----:B------:R-:W1:Y:S02]  /*13ff0*/  SYNCS.PHASECHK.TRANS64.TRYWAIT P0, [R5+URZ+0x16860], R2 ;  /* 0x01686002050075a7 */ /* 0x000e64000800017f */
[----:B-1----:R-:W-:Y:S05]  /*14000*/  @!P0 BRA `(.L_x_1379) ;  /* 0x0000004800808947 */ /* 0x002fea0003800000 */
.L_x_1487:
[----:B------:R-:W-:Y:S05]  /*14010*/  BSYNC B1 ;  /* 0x0000000000017941 */ /* 0x000fea0003800000 */
.L_x_1378:
[----:B------:R-:W2:Y:S04]  /*14020*/  LDL R11, [R1+0xc] ;  /* 0x00000c00010b7983 */ /* 0x000ea80000100800 */
[----:B0-----:R-:W2:Y:S01]  /*14030*/  LDL.LU R8, [R1] ;  /* 0x0000000001087983 */ /* 0x001ea20000300800 */
        /* <DEDUP_REMOVED lines=59> */
.L_x_1505:
        /* <DEDUP_REMOVED lines=25> */
.L_x_1381:
        /* <DEDUP_REMOVED lines=11> */
.L_x_1382:
[----:B------:R-:W2:Y:S01]  /*14630*/  LDL R0, [R1+0x10] ;  /* 0x0000100001007983 */ /* 0x000ea20000100800 */
[----:B------:R3:W-:Y:S01]  /*14640*/  SYNCS.ARRIVE.TRANS64.A1T0 RZ, [R5+URZ+0x16850], RZ ;  /* 0x016850ff05ff79a7 */ /* 0x0007e2000810003f */
[C---:B------:R-:W-:Y:S02]  /*14650*/  VIADD R7, R26.reuse, 0xffffffff ;  /* 0xffffffff1a077836 */ /* 0x040fe40000000000 */
[----:B------:R3:W-:Y:S01]  /*14660*/  STL [R1], R26 ;  /* 0x0000001a01007387 */ /* 0x0007e20000100800 */
[----:B------:R-:W-:Y:S02]  /*14670*/  IMAD.MOV.U32 R6, RZ, RZ, R25 ;  /* 0x000000ffff067224 */ /* 0x000fe400078e0019 */
[----:B------:R-:W-:Y:S01]  /*14680*/  IMAD.MOV.U32 R20, RZ, RZ, R28 ;  /* 0x000000ffff147224 */ /* 0x000fe200078e001c */
[----:B--2---:R-:W-:-:S13]  /*14690*/  ISETP.GT.AND P0, PT, R26, R0, PT ;  /* 0x000000001a00720c */ /* 0x004fda0003f04270 */
[----:B---3--:R-:W-:Y:S05]  /*146a0*/  @P0 BRA `(.L_x_1383) ;  /* 0xfffffff000200947 */ /* 0x008fea000383ffff */
.L_x_1370:
[----:B------:R-:W-:Y:S05]  /*146b0*/  BSYNC B0 ;  /* 0x0000000000007941 */ /* 0x000fea0003800000 */
.L_x_1369:
[----:B------:R-:W1:Y:S01]  /*146c0*/  S2R R0, SR_TID.X ;  /* 0x0000000000007919 */ /* 0x000e620000002100 */
[----:B------:R-:W-:Y:S01]  /*146d0*/  BSSY B0, `(.L_x_1384) ;  /* 0x0000010000007945 */ /* 0x000fe20003800000 */
[----:B-1----:R-:W-:-:S04]  /*146e0*/  LOP3.LUT R0, R0, 0x7f, RZ, 0xc0, !PT ;  /* 0x0000007f00007812 */ /* 0x002fc800078ec0ff */
[----:B------:R-:W-:-:S13]  /*146f0*/  ISETP.NE.AND P0, PT, R0, RZ, PT ;  /* 0x000000ff0000720c */ /* 0x000fda0003f05270 */
[----:B------:R-:W-:Y:S05]  /*14700*/  @P0 BRA `(.L_x_1385) ;  /* 0x0000000000300947 */ /* 0x000fea0003800000 */
[----:B------:R-:W1:Y:S01]  /*14710*/  S2R R5, SR_LANEID ;  /* 0x0000000000057919 */ /* 0x000e620000000000 */
[----:B------:R-:W-:Y:S01]  /*14720*/  VOTEU.ANY UR4, UPT, PT ;  /* 0x0000000000047886 */ /* 0x000fe200038e0100 */
[----:B0-----:R-:W0:Y:S01]  /*14730*/  LDC.64 R2, c[0x0][0xc60] ;  /* 0x00031800ff027b82 */ /* 0x001e220000000a00 */
[----:B------:R-:W1:Y:S02]  /*14740*/  FLO.U32 R0, UR4 ;  /* 0x0000000400007d00 */ /* 0x000e6400080e0000 */
[----:B-1----:R-:W-:-:S06]  /*14750*/  ISETP.EQ.U32.AND P0, PT, R0, R5, PT ;  /* 0x000000050000720c */ /* 0x002fcc0003f02070 */
[----:B------:R-:W0:Y:S07]  /*14760*/  POPC R5, UR4 ;  /* 0x0000000400057d09 */ /* 0x000e2e0008000000 */
[----:B0-----:R-:W2:Y:S01]  /*14770*/  @P0 ATOMG.E.ADD.STRONG.GPU PT, R3, desc[UR54][R2.64], R5 ;  /* 0x00000005020309a8 */ /* 0x001ea200081ee1f6 */
[----:B------:R-:W0:Y:S02]  /*14780*/  S2R R4, SR_LTMASK ;  /* 0x0000000000047919 */ /* 0x000e240000003900 */
[----:B0-----:R-:W-:-:S04]  /*14790*/  LOP3.LUT R4, R4, UR4, RZ, 0xc0, !PT ;  /* 0x0000000404047c12 */ /* 0x001fc8000f8ec0ff */
[----:B------:R-:W0:Y:S01]  /*147a0*/  POPC R7, R4 ;  /* 0x0000000400077309 */ /* 0x000e220000000000 */
[----:B--2---:R-:W0:Y:S02]  /*147b0*/  SHFL.IDX PT, R0, R3, R0, 0x1f ;  /* 0x00001f0003007589 */ /* 0x004e2400000e0000 */
[----:B0-----:R-:W-:-:S07]  /*147c0*/  IADD3 R16, R0, UR38, R7 ;  /* 0x0000002600107c10 */ /* 0x001fce000fffe007 */
.L_x_1385:
[----:B------:R-:W-:Y:S05]  /*147d0*/  BSYNC B0 ;  /* 0x0000000000007941 */ /* 0x000fea0003800000 */
.L_x_1384:
[----:B------:R-:W-:-:S05]  /*147e0*/  IMAD.U32 R0, RZ, RZ, UR37 ;  /* 0x00000025ff007e24 */ /* 0x000fca000f8e00ff */
[----:B------:R-:W-:-:S13]  /*147f0*/  ISETP.NE.AND P0, PT, R0, 0x3, PT ;  /* 0x000000030000780c */ /* 0x000fda0003f05270 */
[----:B------:R-:W-:Y:S05]  /*14800*/  @!P0 BRA `(.L_x_1386) ;  /* 0x0000000000048947 */ /* 0x000fea0003800000 */
[----:B------:R-:W-:Y:S01]  /*14810*/  BPT.TRAP 0x1 ;  /* 0x000000040000795c */ /* 0x000fe20000300000 */
.L_x_1386:
[----:B------:R-:W2:Y:S01]  /*14820*/  LDL.LU R2, [R1+0xc] ;  /* 0x00000c0001027983 */ /* 0x000ea20000300800 */
[----:B------:R-:W-:Y:S01]  /*14830*/  IMAD R0, R25, 0x8, R22 ;  /* 0x0000000819007824 */ /* 0x000fe200078e0216 */
[----:B0-----:R-:W-:Y:S01]  /*14840*/  SHF.L.U32 R3, R28, 0x1f, RZ ;  /* 0x0000001f1c037819 */ /* 0x001fe200000006ff */
[----:B------:R-:W-:Y:S03]  /*14850*/  BSSY B0, `(.L_x_1387) ;  /* 0x0000004000007945 */ /* 0x000fe60003800000 */
[----:B------:R-:W0:Y:S01]  /*14860*/  SYNCS.PHASECHK.TRANS64.TRYWAIT P0, [R0+URZ+0x16860], R3 ;  /* 0x01686003000075a7 */ /* 0x000e22000800017f */
[----:B--2---:R-:W-:Y:S01]  /*14870*/  IMAD R6, R26, -0x80, R2 ;  /* 0xffffff801a067824 */ /* 0x004fe200078e0202 */
[----:B0-----:R-:W-:Y:S06]  /*14880*/  @!P0 BRA `(.L_x_1388) ;  /* 0x0000004800bc8947 */ /* 0x001fec0003800000 */
.L_x_1506:
[----:B------:R-:W-:Y:S05]  /*14890*/  BSYNC B0 ;  /* 0x0000000000007941 */ /* 0x000fea0003800000 */
.L_x_1387:
        /* <DEDUP_REMOVED lines=18> */
[----:B0-----:R-:W0:Y:S04]  /*149c0*/  SHFL.IDX PT, R3, R18, RZ, 0x181f ;  /* 0x00181fff12037589 */ /* 0x001e2800000e0000 */
[----:B------:R-:W2:Y:S04]  /*149d0*/  SHFL.IDX PT, R9, R17, 0x1, 0x181f ;  /* 0x00381f0011097f89 */ /* 0x000ea800000e0000 */
[----:B------:R-:W3:Y:S04]  /*149e0*/  SHFL.IDX PT, R7, R18, 0x1, 0x181f ;  /* 0x00381f0012077f89 */ /* 0x000ee800000e0000 */
[----:B------:R-:W4:Y:S04]  /*149f0*/  SHFL.IDX PT, R10, R17, 0x2, 0x181f ;  /* 0x00581f00110a7f89 */ /* 0x000f2800000e0000 */
[----:B------:R-:W5:Y:S01]  /*14a00*/  SHFL.IDX PT, R8, R18, 0x2, 0x181f ;  /* 0x00581f0012087f89 */ /* 0x000f6200000e0000 */
[----:B-1----:R-:W-:-:S03]  /*14a10*/  IADD3 R2, P2, R14, R5, RZ ;  /* 0x000000050e027210 */ /* 0x002fc60007f5e0ff */
[----:B------:R-:W-:Y:S02]  /*14a20*/  SHFL.IDX PT, R14, R17, 0x6, 0x181f ;  /* 0x00d81f00110e7f89 */ /* 0x000fe400000e0000 */
[----:B0-----:R-:W-:-:S05]  /*14a30*/  IMAD.X R3, RZ, RZ, R3, P2 ;  /* 0x000000ffff037224 */ /* 0x001fca00010e0603 */
        /* <DEDUP_REMOVED lines=20> */
[----:B--2---:R-:W-:-:S05]  /*14b80*/  IADD3 R2, P2, R10, R5, RZ ;  /* 0x000000050a027210 */ /* 0x004fca0007f5e0ff */
[----:B---3--:R-:W-:Y:S02]  /*14b90*/  IMAD.X R3, RZ, RZ, R8, P2 ;  /* 0x000000ffff037224 */ /* 0x008fe400010e0608 */
[----:B------:R-:W2:Y:S04]  /*14ba0*/  SHFL.IDX PT, R8, R18, 0x6, 0x181f ;  /* 0x00d81f0012087f89 */ /* 0x000ea800000e0000 */
[----:B------:R0:W-:Y:S01]  /*14bb0*/  LDGSTS.E.BYPASS.LTC128B.128 [R4+0x2400], desc[UR54][R2.64], !P1 ;  /* 0x0240000002047fae */ /* 0x0001e2000c901d76 */
[----:B------:R-:W-:-:S03]  /*14bc0*/  ISETP.LT.OR P1, PT, R6, 0x51, P0 ;  /* 0x000000510600780c */ /* 0x000fc60000721670 */
[----:B------:R-:W3:Y:S01]  /*14bd0*/  SHFL.IDX PT, R18, R18, 0x7, 0x181f ;  /* 0x00f81f0012127f89 */ /* 0x000ee200000e0000 */
[----:B0-----:R-:W-:-:S05]  /*14be0*/  IADD3 R2, P2, R9, R5, RZ ;  /* 0x0000000509027210 */ /* 0x001fca0007f5e0ff */
[----:B-1----:R-:W-:-:S05]  /*14bf0*/  IMAD.X R3, RZ, RZ, R7, P2 ;  /* 0x000000ffff037224 */ /* 0x002fca00010e0607 */
[----:B------:R0:W-:Y:S01]  /*14c00*/  LDGSTS.E.BYPASS.LTC128B.128 [R4+0x2c00], desc[UR54][R2.64], !P1 ;  /* 0x02c0000002047fae */ /* 0x0001e2000c901d76 */
[----:B------:R-:W-:Y:S02]  /*14c10*/  ISETP.LT.OR P1, PT, R6, 0x61, P0 ;  /* 0x000000610600780c */ /* 0x000fe40000721670 */
[----:B0-----:R-:W-:Y:S02]  /*14c20*/  IADD3 R2, P2, R14, R5, RZ ;  /* 0x000000050e027210 */ /* 0x001fe40007f5e0ff */
[----:B------:R0:W1:Y:S03]  /*14c30*/  SHFL.IDX PT, R14, R17, 0x7, 0x181f ;  /* 0x00f81f00110e7f89 */ /* 0x00006600000e0000 */
[----:B--2---:R-:W-:-:S06]  /*14c40*/  IMAD.X R3, RZ, RZ, R8, P2 ;  /* 0x000000ffff037224 */ /* 0x004fcc00010e0608 */
[----:B---3--:R0:W-:Y:S02]  /*14c50*/  LDGSTS.E.BYPASS.LTC128B.128 [R4+0x3400], desc[UR54][R2.64], !P1 ;  /* 0x0340000002047fae */ /* 0x0081e4000c901d76 */
.L_x_1524:
[----:B------:R-:W-:Y:S02]  /*14c60*/  ISETP.LT.OR P0, PT, R6, 0x71, P0 ;  /* 0x000000710600780c */ /* 0x000fe40000701670 */
[----:B01----:R-:W-:-:S05]  /*14c70*/  IADD3 R2, P1, R14, R5, RZ ;  /* 0x000000050e027210 */ /* 0x003fca0007f3e0ff */
[----:B------:R-:W-:-:S06]  /*14c80*/  IMAD.X R3, RZ, RZ, R18, P1 ;  /* 0x000000ffff037224 */ /* 0x000fcc00008e0612 */
[----:B------:R-:W-:Y:S01]  /*14c90*/  @!PT LDS RZ, [RZ] ;  /* 0x00000000fffff984 */ /* 0x000fe20000000800 */
[----:B------:R-:W-:Y:S01]  /*14ca0*/  @!PT LDS RZ, [RZ] ;  /* 0x00000000fffff984 */ /* 0x000fe20000000800 */
[----:B------:R-:W-:Y:S01]  /*14cb0*/  @!PT LDS RZ, [RZ] ;  /* 0x00000000fffff984 */ /* 0x000fe20000000800 */
[----:B------:R0:W-:Y:S01]  /*14cc0*/  LDGSTS.E.BYPASS.LTC128B.128 [R4+0x3c00], desc[UR54][R2.64], !P0 ;  /* 0x03c0000002047fae */ /* 0x0001e2000c101d76 */
[----:B------:R-:W-:Y:S01]  /*14cd0*/  PLOP3.LUT P0, PT, PT, PT, PT, 0x80, 0x0 ;  /* 0x000000000000781c */ /* 0x000fe20003f0f070 */
[----:B------:R-:W-:-:S12]  /*14ce0*/  NOP ;  /* 0x0000000000007918 */ /* 0x000fd80000000000 */
.L_x_1390:
        /* <DEDUP_REMOVED lines=11> */
.L_x_1391:
[----:B------:R0:W-:Y:S01]  /*14da0*/  SYNCS.ARRIVE.TRANS64.A1T0 RZ, [R0+URZ+0x16850], RZ ;  /* 0x016850ff00ff79a7 */ /* 0x0001e2000810003f */
[----:B------:R-:W-:-:S05]  /*14db0*/  VIADD R25, R25, 0x1 ;  /* 0x0000000119197836 */ /* 0x000fca0000000000 */
[----:B------:R-:W-:-:S04]  /*14dc0*/  ISETP.NE.AND P0, PT, R25, 0x2, PT ;  /* 0x000000021900780c */ /* 0x000fc80003f05270 */
[----:B------:R-:W-:Y:S02]  /*14dd0*/  SEL R3, RZ, 0x1, P0 ;  /* 0x00000001ff037807 */ /* 0x000fe40000000000 */
[----:B------:R-:W-:Y:S02]  /*14de0*/  SEL R25, R25, RZ, P0 ;  /* 0x000000ff19197207 */ /* 0x000fe40000000000 */
[----:B0-----:R-:W-:-:S07]  /*14df0*/  LOP3.LUT R28, R28, R3, RZ, 0x3c, !PT ;  /* 0x000000031c1c7212 */ /* 0x001fce00078e3cff */
.L_x_1350:
[----:B------:R-:W-:Y:S05]  /*14e00*/  BSYNC B7 ;  /* 0x0000000000077941 */ /* 0x000fea0003800000 */
.L_x_1348:
[----:B------:R-:W-:-:S13]  /*14e10*/  LOP3.LUT P0, RZ, R23, 0x20, RZ, 0xc0, !PT ;  /* 0x0000002017ff7812 */ /* 0x000fda000780c0ff */
[----:B------:R-:W-:Y:S05]  /*14e20*/  @!P0 BRA `(.L_x_1392) ;  /* 0x0000000000248947 */ /* 0x000fea0003800000 */
[----:B------:R-:W-:Y:S05]  /*14e30*/  WARPSYNC.ALL ;  /* 0x0000000000007948 */ /* 0x000fea0003800000 */
[----:B------:R-:W0:Y:S08]  /*14e40*/  S2UR UR5, SR_CgaCtaId ;  /* 0x00000000000579c3 */ /* 0x000e300000008800 */
[----:B------:R-:W-:Y:S06]  /*14e50*/  BAR.SYNC.DEFER_BLOCKING 0x5, 0x200 ;  /* 0x0148000000007b1d */ /* 0x000fec0000010000 */
[----:B------:R-:W-:-:S02]  /*14e60*/  UMOV UR4, 0x400 ;  /* 0x0000040000047882 */ /* 0x000fc40000000000 */
[----:B0-----:R-:W-:-:S06]  /*14e70*/  ULEA UR4, UR5, UR4, 0x18 ;  /* 0x0000000405047291 */ /* 0x001fcc000f8ec03f */
[----:B------:R-:W-:-:S05]  /*14e80*/  IMAD.U32 R22, RZ, RZ, UR4 ;  /* 0x00000004ff167e24 */ /* 0x000fca000f8e00ff */
[----:B------:R1:W2:Y:S01]  /*14e90*/  LDS.128 R16, [R22+0x168d0] ;  /* 0x0168d00016107984 */ /* 0x0002a20000000c00 */
[----:B------:R-:W-:Y:S06]  /*14ea0*/  BAR.ARV 0x4, 0x200 ;  /* 0x0108000000007b1d */ /* 0x000fec0000002000 */
[----:B------:R-:W-:Y:S05]  /*14eb0*/  BRA `(.L_x_1393) ;  /* 0x0000000c00d47947 */ /* 0x000fea0003800000 */
.L_x_1392:
        /* <DEDUP_REMOVED lines=20> */
[----:B------:R-:W-:Y:S01]  /*15000*/  ISETP.GE.U32.AND P5, PT, R8, 0x10, PT ;  /* 0x000000100800780c */ /* 0x000fe20003fa6070 */
[----:B------:R0:W-:Y:S02]  /*15010*/  SHFL.IDX PT, R6, R16, 0x1, 0x1f ;  /* 0x00201f0010067f89 */ /* 0x0001e400000e0000 */
        /* <DEDUP_REMOVED lines=21> */
.L_x_1534:
[----:B------:R-:W-:Y:S02]  /*15170*/  ULDC UR4, c[0x0][0xc38] ;  /* 0x00030e0000047ab9 */ /* 0x000fe40000000800 */
[----:B------:R-:W-:-:S04]  /*15180*/  IMAD.U32 R4, RZ, RZ, UR4 ;  /* 0x00000004ff047e24 */ /* 0x000fc8000f8e00ff */
[----:B-1----:R-:W-:-:S04]  /*15190*/  IMAD R3, R14, R4, RZ ;  /* 0x000000040e037224 */ /* 0x002fc800078e02ff */
[----:B------:R-:W-:-:S05]  /*151a0*/  IMAD.IADD R6, R6, 0x1, R3 ;  /* 0x0000000106067824 */ /* 0x000fca00078e0203 */
[----:B------:R-:W-:-:S13]  /*151b0*/  ISETP.GT.AND P6, PT, R6, R0, PT ;  /* 0x000000000600720c */ /* 0x000fda0003fc4270 */
[----:B------:R-:W-:Y:S05]  /*151c0*/  @P6 BRA `(.L_x_1395) ;  /* 0x0000000000a46947 */ /* 0x000fea0003800000 */
.L_x_1398:
[----:B0-----:R-:W0:Y:S01]  /*151d0*/  LDC R2, c[0x0][0xc3c] ;  /* 0x00030f00ff027b82 */ /* 0x001e220000000800 */
[----:B------:R-:W-:-:S05]  /*151e0*/  VIADD R19, R19, 0x1f ;  /* 0x0000001f13137836 */ /* 0x000fca0000000000 */
[----:B0-----:R-:W-:-:S13]  /*151f0*/  ISETP.GE.AND P6, PT, R19, R2, PT ;  /* 0x000000021300720c */ /* 0x001fda0003fc6270 */
[----:B------:R-:W-:Y:S05]  /*15200*/  @P6 BRA `(.L_x_1396) ;  /* 0x0000000800bc6947 */ /* 0x000fea0003800000 */
[----:B------:R-:W0:Y:S01]  /*15210*/  S2R R3, SR_TID.X ;  /* 0x0000000000037919 */ /* 0x000e220000002100 */
        /* <DEDUP_REMOVED lines=30> */
.L_x_1542:
[----:B------:R-:W-:Y:S02]  /*15400*/  ULDC UR4, c[0x0][0xc38] ;  /* 0x00030e0000047ab9 */ /* 0x000fe40000000800 */
[----:B------:R-:W-:-:S04]  /*15410*/  IMAD.U32 R4, RZ, RZ, UR4 ;  /* 0x00000004ff047e24 */ /* 0x000fc8000f8e00ff */
[----:B-1----:R-:W-:-:S04]  /*15420*/  IMAD R3, R14, R4, RZ ;  /* 0x000000040e037224 */ /* 0x002fc800078e02ff */
[----:B------:R-:W-:-:S05]  /*15430*/  IMAD.IADD R6, R3, 0x1, R6 ;  /* 0x0000000103067824 */ /* 0x000fca00078e0206 */
[----:B------:R-:W-:-:S13]  /*15440*/  ISETP.GT.AND P6, PT, R6, R0, PT ;  /* 0x000000000600720c */ /* 0x000fda0003fc4270 */
[----:B------:R-:W-:Y:S05]  /*15450*/  @!P6 BRA `(.L_x_1398) ;  /* 0xfffffffc005ce947 */ /* 0x000fea000383ffff */
.L_x_1395:
[----:B------:R-:W-:Y:S01]  /*15460*/  IMAD.IADD R6, R6, 0x1, -R3 ;  /* 0x0000000106067824 */ /* 0x000fe200078e0a03 */
[----:B------:R-:W-:-:S03]  /*15470*/  UMOV UR4, 0xffffffff ;  /* 0xffffffff00047882 */ /* 0x000fc60000000000 */
[----:B------:R-:W-:-:S05]  /*15480*/  IMAD R3, R2, R4, R6 ;  /* 0x0000000402037224 */ /* 0x000fca00078e0206 */
[----:B------:R-:W-:Y:S01]  /*15490*/  ISETP.GT.AND P6, PT, R3, R0, PT ;  /* 0x000000000300720c */ /* 0x000fe20003fc4270 */
[----:B------:R-:W-:-:S12]  /*154a0*/  BRA.DIV UR4, `(.L_x_1399) ;  /* 0x0000004e04f87947 */ /* 0x000fd8000b800000 */
[----:B------:R-:W-:-:S04]  /*154b0*/  VOTE.ANY R3, PT, !P6 ;  /* 0x0000000000037806 */ /* 0x000fc800070e0100 */
[----:B------:R-:W1:Y:S02]  /*154c0*/  POPC R7, R3 ;  /* 0x0000000300077309 */ /* 0x000e640000000000 */
[----:B-1----:R1:W2:Y:S01]  /*154d0*/  SHFL.IDX PT, R17, R17, R7, 0x1f ;  /* 0x00001f0711117589 */ /* 0x0022a200000e0000 */
[----:B------:R-:W-:-:S03]  /*154e0*/  IMAD.IADD R19, R7, 0x1, R19 ;  /* 0x0000000107137824 */ /* 0x000fc600078e0213 */
[----:B------:R1:W3:Y:S04]  /*154f0*/  SHFL.IDX PT, R5, R5, R7, 0x1f ;  /* 0x00001f0705057589 */ /* 0x0002e800000e0000 */
.L_x_1547:
[----:B------:R-:W-:-:S13]  /*15500*/  ISETP.NE.AND P0, PT, R3, RZ, PT ;  /* 0x000000ff0300720c */ /* 0x000fda0003f05270 */
[----:B------:R-:W-:Y:S05]  /*15510*/  @!P0 BRA `(.L_x_1400) ;  /* 0x0000000000108947 */ /* 0x000fea0003800000 */
[----:B------:R-:W-:Y:S01]  /*15520*/  UMOV UR4, 0xffffffff ;  /* 0xffffffff00047882 */ /* 0x000fe20000000000 */
[----:B------:R-:W-:Y:S02]  /*15530*/  VIADD R12, R7, 0xffffffff ;  /* 0xffffffff070c7836 */ /* 0x000fe40000000000 */
[----:B------:R-:W-:Y:S05]  /*15540*/  BRA.DIV UR4, `(.L_x_1401) ;  /* 0x0000005204307947 */ /* 0x000fea000b800000 */
[----:B------:R4:W0:Y:S02]  /*15550*/  SHFL.IDX PT, R16, R2, R12, 0x1f ;  /* 0x00001f0c02107589 */ /* 0x00082400000e0000 */
.L_x_1400:
[----:B---3--:R-:W-:Y:S01]  /*15560*/  ISETP.NE.AND P0, PT, R5, 0x1, PT ;  /* 0x000000010500780c */ /* 0x008fe20003f05270 */
[----:B0-----:R-:W-:-:S04]  /*15570*/  IMAD R16, R16, R4, R6 ;  /* 0x0000000410107224 */ /* 0x001fc800078e0206 */
[----:B------:R-:W-:-:S08]  /*15580*/  IMAD.IADD R0, R0, 0x1, -R16 ;  /* 0x0000000100007824 */ /* 0x000fd000078e0a10 */
[----:B------:R-:W-:Y:S05]  /*15590*/  @!P0 BRA `(.L_x_1402) ;  /* 0x0000000000dc8947 */ /* 0x000fea0003800000 */
[----:B--2---:R-:W-:Y:S01]  /*155a0*/  IABS R4, R17 ;  /* 0x0000001100047213 */ /* 0x004fe20000000000 */
[----:B----4-:R-:W-:Y:S01]  /*155b0*/  IMAD.MOV.U32 R2, RZ, RZ, RZ ;  /* 0x000000ffff027224 */ /* 0x010fe200078e00ff */
[----:B------:R-:W-:Y:S02]  /*155c0*/  IABS R6, R5 ;  /* 0x0000000500067213 */ /* 0x000fe40000000000 */
[----:B-1----:R-:W0:Y:S08]  /*155d0*/  I2F.RP R7, R4 ;  /* 0x0000000400077306 */ /* 0x002e300000209400 */
[----:B------:R-:W-:Y:S08]  /*155e0*/  I2F.RP R10, R6 ;  /* 0x00000006000a7306 */ /* 0x000ff00000209400 */
[----:B0-----:R-:W0:Y:S02]  /*155f0*/  MUFU.RCP R7, R7 ;  /* 0x0000000700077308 */ /* 0x001e240000001000 */
[----:B0-----:R-:W-:-:S06]  /*15600*/  VIADD R3, R7, 0xffffffe ;  /* 0x0ffffffe07037836 */ /* 0x001fcc0000000000 */
[----:B------:R-:W0:Y:S02]  /*15610*/  F2I.FTZ.U32.TRUNC.NTZ R3, R3 ;  /* 0x0000000300037305 */ /* 0x000e24000021f000 */
[----:B0-----:R-:W-:-:S04]  /*15620*/  IMAD.MOV R9, RZ, RZ, -R3 ;  /* 0x000000ffff097224 */ /* 0x001fc800078e0a03 */
[----:B------:R-:W-:-:S04]  /*15630*/  IMAD R9, R9, R4, RZ ;  /* 0x0000000409097224 */ /* 0x000fc800078e02ff */
[----:B------:R-:W-:Y:S01]  /*15640*/  IMAD.HI.U32 R8, R3, R9, R2 ;  /* 0x0000000903087227 */ /* 0x000fe200078e0002 */
[----:B------:R-:W-:Y:S01]  /*15650*/  IABS R9, R0 ;  /* 0x0000000000097213 */ /* 0x000fe20000000000 */
[----:B------:R-:W0:Y:S01]  /*15660*/  MUFU.RCP R2, R10 ;  /* 0x0000000a00027308 */ /* 0x000e220000001000 */
[----:B------:R-:W-:-:S03]  /*15670*/  IABS R3, R17 ;  /* 0x0000001100037213 */ /* 0x000fc60000000000 */
[----:B------:R-:W-:-:S04]  /*15680*/  IMAD.HI.U32 R7, R8, R9, RZ ;  /* 0x0000000908077227 */ /* 0x000fc800078e00ff */
[----:B------:R-:W-:-:S04]  /*15690*/  IMAD.MOV R12, RZ, RZ, -R3 ;  /* 0x000000ffff0c7224 */ /* 0x000fc800078e0a03 */
[----:B------:R-:W-:Y:S02]  /*156a0*/  IMAD R9, R7, R12, R9 ;  /* 0x0000000c07097224 */ /* 0x000fe400078e0209 */
[----:B0-----:R-:W-:-:S03]  /*156b0*/  VIADD R3, R2, 0xffffffe ;  /* 0x0ffffffe02037836 */ /* 0x001fc60000000000 */
[----:B------:R-:W-:Y:S01]  /*156c0*/  ISETP.GT.U32.AND P1, PT, R4, R9, PT ;  /* 0x000000090400720c */ /* 0x000fe20003f24070 */
[----:B------:R-:W-:Y:S02]  /*156d0*/  IMAD.MOV.U32 R2, RZ, RZ, RZ ;  /* 0x000000ffff027224 */ /* 0x000fe400078e00ff */
[----:B------:R-:W0:Y:S10]  /*156e0*/  F2I.FTZ.U32.TRUNC.NTZ R3, R3 ;  /* 0x0000000300037305 */ /* 0x000e34000021f000 */
[----:B------:R-:W-:-:S02]  /*156f0*/  @!P1 IMAD.IADD R9, R9, 0x1, -R4 ;  /* 0x0000000109099824 */ /* 0x000fc400078e0a04 */
[----:B------:R-:W-:Y:S01]  /*15700*/  @!P1 VIADD R7, R7, 0x1 ;  /* 0x0000000107079836 */ /* 0x000fe20000000000 */
[----:B------:R-:W-:Y:S02]  /*15710*/  ISETP.NE.AND P1, PT, R17, RZ, PT ;  /* 0x000000ff1100720c */ /* 0x000fe40003f25270 */
[----:B------:R-:W-:Y:S01]  /*15720*/  ISETP.GE.U32.AND P0, PT, R9, R4, PT ;  /* 0x000000040900720c */ /* 0x000fe20003f06070 */
[----:B0-----:R-:W-:-:S04]  /*15730*/  IMAD.MOV R9, RZ, RZ, -R3 ;  /* 0x000000ffff097224 */ /* 0x001fc800078e0a03 */
[----:B------:R-:W-:-:S04]  /*15740*/  IMAD R9, R9, R6, RZ ;  /* 0x0000000609097224 */ /* 0x000fc800078e02ff */
[----:B------:R-:W-:Y:S01]  /*15750*/  IMAD.HI.U32 R4, R3, R9, R2 ;  /* 0x0000000903047227 */ /* 0x000fe200078e0002 */
[----:B------:R-:W-:-:S03]  /*15760*/  LOP3.LUT R2, R0, R17, RZ, 0x3c, !PT ;  /* 0x0000001100027212 */ /* 0x000fc600078e3cff */
[----:B------:R-:W-:Y:S01]  /*15770*/  @P0 VIADD R7, R7, 0x1 ;  /* 0x0000000107070836 */ /* 0x000fe20000000000 */
[----:B------:R-:W-:Y:S02]  /*15780*/  ISETP.GE.AND P2, PT, R2, RZ, PT ;  /* 0x000000ff0200720c */ /* 0x000fe40003f46270 */
[----:B------:R-:W-:-:S05]  /*15790*/  IABS R2, R5 ;  /* 0x0000000500027213 */ /* 0x000fca0000000000 */
[----:B------:R-:W-:-:S06]  /*157a0*/  IMAD.MOV R2, RZ, RZ, -R2 ;  /* 0x000000ffff027224 */ /* 0x000fcc00078e0a02 */
[----:B------:R-:W-:Y:S01]  /*157b0*/  @!P2 IMAD.MOV R7, RZ, RZ, -R7 ;  /* 0x000000ffff07a224 */ /* 0x000fe200078e0a07 */
[----:B------:R-:W-:-:S04]  /*157c0*/  @!P1 LOP3.LUT R7, RZ, R17, RZ, 0x33, !PT ;  /* 0x00000011ff079212 */ /* 0x000fc800078e33ff */
[----:B------:R-:W-:-:S05]  /*157d0*/  IABS R3, R7 ;  /* 0x0000000700037213 */ /* 0x000fca0000000000 */
[----:B------:R-:W-:-:S04]  /*157e0*/  IMAD.HI.U32 R4, R4, R3, RZ ;  /* 0x0000000304047227 */ /* 0x000fc800078e00ff */
[----:B------:R-:W-:Y:S01]  /*157f0*/  IMAD R3, R4, R2, R3 ;  /* 0x0000000204037224 */ /* 0x000fe200078e0203 */
[----:B------:R-:W-:-:S04]  /*15800*/  LOP3.LUT R2, R7, R5, RZ, 0x3c, !PT ;  /* 0x0000000507027212 */ /* 0x000fc800078e3cff */
[----:B------:R-:W-:Y:S02]  /*15810*/  ISETP.GT.U32.AND P1, PT, R6, R3, PT ;  /* 0x000000030600720c */ /* 0x000fe40003f24070 */
[----:B------:R-:W-:-:S11]  /*15820*/  ISETP.GE.AND P2, PT, R2, RZ, PT ;  /* 0x000000ff0200720c */ /* 0x000fd60003f46270 */
[----:B------:R-:W-:Y:S02]  /*15830*/  @!P1 IMAD.IADD R3, R3, 0x1, -R6 ;  /* 0x0000000103039824 */ /* 0x000fe400078e0a06 */
[----:B------:R-:W-:Y:S01]  /*15840*/  @!P1 VIADD R4, R4, 0x1 ;  /* 0x0000000104049836 */ /* 0x000fe20000000000 */
[----:B------:R-:W-:Y:S02]  /*15850*/  ISETP.NE.AND P1, PT, R5, RZ, PT ;  /* 0x000000ff0500720c */ /* 0x000fe40003f25270 */
[----:B------:R-:W-:Y:S01]  /*15860*/  ISETP.GE.U32.AND P0, PT, R3, R6, PT ;  /* 0x000000060300720c */ /* 0x000fe20003f06070 */
[----:B------:R-:W-:-:S04]  /*15870*/  IMAD.MOV R3, RZ, RZ, -R7 ;  /* 0x000000ffff037224 */ /* 0x000fc800078e0a07 */
[----:B------:R-:W-:-:S08]  /*15880*/  IMAD R3, R17, R3, R0 ;  /* 0x0000000311037224 */ /* 0x000fd000078e0200 */
[----:B------:R-:W-:-:S04]  /*15890*/  @P0 VIADD R4, R4, 0x1 ;  /* 0x0000000104040836 */ /* 0x000fc80000000000 */
[----:B------:R-:W-:Y:S01]  /*158a0*/  @!P2 IMAD.MOV R4, RZ, RZ, -R4 ;  /* 0x000000ffff04a224 */ /* 0x000fe200078e0a04 */
[----:B------:R-:W-:-:S05]  /*158b0*/  @!P1 LOP3.LUT R4, RZ, R5, RZ, 0x33, !PT ;  /* 0x00000005ff049212 */ /* 0x000fca00078e33ff */
[--C-:B------:R-:W-:Y:S02]  /*158c0*/  IMAD.MOV R2, RZ, RZ, -R4.reuse ;  /* 0x000000ffff027224 */ /* 0x100fe400078e0a04 */
[C---:B------:R-:W-:Y:S02]  /*158d0*/  IMAD R4, R5.reuse, 0x1000000, R4 ;  /* 0x0100000005047824 */ /* 0x040fe400078e0204 */
[----:B------:R-:W-:-:S04]  /*158e0*/  IMAD R5, R5, R2, R7 ;  /* 0x0000000205057224 */ /* 0x000fc800078e0207 */
[----:B------:R-:W-:Y:S01]  /*158f0*/  IMAD R18, R5, 0x10000, R4 ;  /* 0x0001000005127824 */ /* 0x000fe200078e0204 */
[----:B------:R-:W-:Y:S06]  /*15900*/  BRA `(.L_x_1403) ;  /* 0x0000000000f07947 */ /* 0x000fec0003800000 */
.L_x_1402:
[----:B----4-:R-:W0:Y:S02]  /*15910*/  LDC.64 R2, c[0x0][0xc90] ;  /* 0x00032400ff027b82 */ /* 0x010e240000000a00 */
[----:B0-----:R-:W-:-:S05]  /*15920*/  IMAD.WIDE R2, R19, 0x4, R2 ;  /* 0x0000000413027825 */ /* 0x001fca00078e0202 */
[----:B------:R0:W2:Y:S02]  /*15930*/  LDG.E R6, desc[UR54][R2.64] ;  /* 0x0000003602067981 */ /* 0x0000a4000c1e1900 */
[----:B0-----:R-:W-:Y:S02]  /*15940*/  IMAD.MOV.U32 R2, RZ, RZ, RZ ;  /* 0x000000ffff027224 */ /* 0x001fe400078e00ff */
[----:B--2---:R-:W-:-:S05]  /*15950*/  IMAD R5, R17, R6, RZ ;  /* 0x0000000611057224 */ /* 0x004fca00078e02ff */
[----:B-1----:R-:W-:-:S04]  /*15960*/  IABS R7, R5 ;  /* 0x0000000500077213 */ /* 0x002fc80000000000 */
[----:B------:R-:W0:Y:S08]  /*15970*/  I2F.RP R8, R7 ;  /* 0x0000000700087306 */ /* 0x000e300000209400 */
[----:B0-----:R-:W0:Y:S02]  /*15980*/  MUFU.RCP R8, R8 ;  /* 0x0000000800087308 */ /* 0x001e240000001000 */
[----:B0-----:R-:W-:-:S06]  /*15990*/  VIADD R9, R8, 0xffffffe ;  /* 0x0ffffffe08097836 */ /* 0x001fcc0000000000 */
[----:B------:R-:W0:Y:S02]  /*159a0*/  F2I.FTZ.U32.TRUNC.NTZ R3, R9 ;  /* 0x0000000900037305 */ /* 0x000e24000021f000 */
[----:B0-----:R-:W-:-:S04]  /*159b0*/  IMAD.MOV R10, RZ, RZ, -R3 ;  /* 0x000000ffff0a7224 */ /* 0x001fc800078e0a03 */
[----:B------:R-:W-:Y:S01]  /*159c0*/  IMAD R11, R10, R7, RZ ;  /* 0x000000070a0b7224 */ /* 0x000fe200078e02ff */
[----:B------:R-:W-:-:S03]  /*159d0*/  IABS R10, R5 ;  /* 0x00000005000a7213 */ /* 0x000fc60000000000 */
[----:B------:R-:W-:Y:S01]  /*159e0*/  IMAD.HI.U32 R2, R3, R11, R2 ;  /* 0x0000000b03027227 */ /* 0x000fe200078e0002 */
[----:B------:R-:W-:-:S03]  /*159f0*/  IABS R3, R0 ;  /* 0x0000000000037213 */ /* 0x000fc60000000000 */
        /* <DEDUP_REMOVED lines=17> */
[----:B------:R-:W-:-:S04]  /*15b10*/  VIADDMNMX R4, R3, R4, R6, PT ;  /* 0x0000000403047246 */ /* 0x000fc80003800106 */
[----:B------:R-:W-:-:S04]  /*15b20*/  IABS R6, R4 ;  /* 0x0000000400067213 */ /* 0x000fc80000000000 */
[----:B------:R-:W0:Y:S08]  /*15b30*/  I2F.RP R8, R6 ;  /* 0x0000000600087306 */ /* 0x000e300000209400 */
[----:B0-----:R-:W0:Y:S02]  /*15b40*/  MUFU.RCP R8, R8 ;  /* 0x0000000800087308 */ /* 0x001e240000001000 */
[----:B0-----:R-:W-:Y:S01]  /*15b50*/  VIADD R2, R8, 0xffffffe ;  /* 0x0ffffffe08027836 */ /* 0x001fe20000000000 */
[----:B------:R-:W-:-:S05]  /*15b60*/  IABS R8, R0 ;  /* 0x0000000000087213 */ /* 0x000fca0000000000 */
[----:B------:R0:W1:Y:S02]  /*15b70*/  F2I.FTZ.U32.TRUNC.NTZ R3, R2 ;  /* 0x0000000200037305 */ /* 0x000064000021f000 */
[----:B0-----:R-:W-:Y:S02]  /*15b80*/  IMAD.MOV.U32 R2, RZ, RZ, RZ ;  /* 0x000000ffff027224 */ /* 0x001fe400078e00ff */
[----:B-1----:R-:W-:-:S04]  /*15b90*/  IMAD.MOV R5, RZ, RZ, -R3 ;  /* 0x000000ffff057224 */ /* 0x002fc800078e0a03 */
[----:B------:R-:W-:-:S04]  /*15ba0*/  IMAD R5, R5, R6, RZ ;  /* 0x0000000605057224 */ /* 0x000fc800078e02ff */
[----:B------:R-:W-:Y:S01]  /*15bb0*/  IMAD.HI.U32 R3, R3, R5, R2 ;  /* 0x0000000503037227 */ /* 0x000fe200078e0002 */
[-C--:B------:R-:W-:Y:S02]  /*15bc0*/  IABS R5, R4.reuse ;  /* 0x0000000400057213 */ /* 0x080fe40000000000 */
[----:B------:R-:W-:Y:S02]  /*15bd0*/  LOP3.LUT R2, R0, R4, RZ, 0x3c, !PT ;  /* 0x0000000400027212 */ /* 0x000fe400078e3cff */
[----:B------:R-:W-:Y:S01]  /*15be0*/  IADD3 R0, R7, 0x1000000, R0 ;  /* 0x0100000007007810 */ /* 0x000fe20007ffe000 */
[----:B------:R-:W-:Y:S01]  /*15bf0*/  IMAD.MOV R5, RZ, RZ, -R5 ;  /* 0x000000ffff057224 */ /* 0x000fe200078e0a05 */
[----:B------:R-:W-:Y:S01]  /*15c00*/  ISETP.GE.AND P2, PT, R2, RZ, PT ;  /* 0x000000ff0200720c */ /* 0x000fe20003f46270 */
        /* <DEDUP_REMOVED lines=9> */
[----:B------:R-:W-:Y:S01]  /*15ca0*/  @!P1 LOP3.LUT R3, RZ, R4, RZ, 0x33, !PT ;  /* 0x00000004ff039212 */ /* 0x000fe200078e33ff */
[----:B------:R-:W-:-:S04]  /*15cb0*/  IMAD.MOV R4, RZ, RZ, -R4 ;  /* 0x000000ffff047224 */ /* 0x000fc800078e0a04 */
[----:B------:R-:W-:-:S07]  /*15cc0*/  IMAD R18, R3, R4, R0 ;  /* 0x0000000403127224 */ /* 0x000fce00078e0200 */
.L_x_1403:
[----:B------:R-:W-:-:S05]  /*15cd0*/  LOP3.LUT R0, RZ, R3, RZ, 0x33, !PT ;  /* 0x00000003ff007212 */ /* 0x000fca00078e33ff */
[----:B------:R-:W-:Y:S01]  /*15ce0*/  IMAD.IADD R17, R17, 0x1, R0 ;  /* 0x0000000111117824 */ /* 0x000fe200078e0200 */
[----:B------:R-:W-:Y:S06]  /*15cf0*/  BRA `(.L_x_1404) ;  /* 0x00000000001c7947 */ /* 0x000fec0003800000 */
.L_x_1396:
[----:B------:R-:W-:Y:S01]  /*15d00*/  UMOV UR4, URZ ;  /* 0x0000003f00047c82 */ /* 0x000fe20008000000 */
[----:B------:R-:W-:Y:S01]  /*15d10*/  UMOV UR5, URZ ;  /* 0x0000003f00057c82 */ /* 0x000fe20008000000 */
[----:B------:R-:W-:Y:S01]  /*15d20*/  ULDC UR6, c[0x0][0xc3c] ;  /* 0x00030f0000067ab9 */ /* 0x000fe20000000800 */
[----:B------:R-:W-:Y:S02]  /*15d30*/  IMAD.MOV.U32 R16, RZ, RZ, R0 ;  /* 0x000000ffff107224 */ /* 0x000fe400078e0000 */
[----:B------:R-:W-:Y:S02]  /*15d40*/  IMAD.U32 R17, RZ, RZ, UR4 ;  /* 0x00000004ff117e24 */ /* 0x000fe4000f8e00ff */
[----:B------:R-:W-:Y:S02]  /*15d50*/  IMAD.U32 R18, RZ, RZ, UR5 ;  /* 0x00000005ff127e24 */ /* 0x000fe4000f8e00ff */
[----:B------:R-:W-:-:S07]  /*15d60*/  IMAD.U32 R19, RZ, RZ, UR6 ;  /* 0x00000006ff137e24 */ /* 0x000fce000f8e00ff */
.L_x_1404:
[----:B------:R-:W0:Y:S01]  /*15d70*/  S2R R0, SR_TID.X ;  /* 0x0000000000007919 */ /* 0x000e220000002100 */
[----:B------:R-:W-:Y:S05]  /*15d80*/  WARPSYNC.ALL ;  /* 0x0000000000007948 */ /* 0x000fea0003800000 */
[----:B------:R-:W-:Y:S01]  /*15d90*/  BAR.SYNC.DEFER_BLOCKING 0x4, 0x200 ;  /* 0x0108000000007b1d */ /* 0x000fe20000010000 */
[----:B0-----:R-:W-:-:S04]  /*15da0*/  LOP3.LUT R0, R0, 0x1f, RZ, 0xc0, !PT ;  /* 0x0000001f00007812 */ /* 0x001fc800078ec0ff */
[----:B------:R-:W-:-:S13]  /*15db0*/  ISETP.NE.AND P0, PT, R0, RZ, PT ;  /* 0x000000ff0000720c */ /* 0x000fda0003f05270 */
[----:B------:R-:W0:Y:S01]  /*15dc0*/  @!P0 S2R R3, SR_CgaCtaId ;  /* 0x0000000000038919 */ /* 0x000e220000008800 */
[----:B------:R-:W-:-:S04]  /*15dd0*/  @!P0 MOV R0, 0x400 ;  /* 0x0000040000008802 */ /* 0x000fc80000000f00 */
[----:B0-----:R-:W-:-:S05]  /*15de0*/  @!P0 LEA R22, R3, R0, 0x18 ;  /* 0x0000000003168211 */ /* 0x001fca00078ec0ff */
[----:B------:R0:W-:Y:S01]  /*15df0*/  @!P0 STS.128 [R22+0x168d0], R16 ;  /* 0x0168d01016008388 */ /* 0x0001e20000000c00 */
[----:B------:R-:W-:Y:S06]  /*15e00*/  BAR.ARV 0x5, 0x200 ;  /* 0x0148000000007b1d */ /* 0x000fec0000002000 */
.L_x_1393:
[----:B------:R-:W-:Y:S02]  /*15e10*/  ULDC UR4, c[0x0][0xc3c] ;  /* 0x00030f0000047ab9 */ /* 0x000fe40000000800 */
[----:B--2---:R-:W-:-:S13]  /*15e20*/  ISETP.GE.AND P0, PT, R19, UR4, PT ;  /* 0x0000000413007c0c */ /* 0x004fda000bf06270 */
[----:B------:R-:W-:Y:S05]  /*15e30*/  @!P0 BRA `(.L_x_1405) ;  /* 0xffffffac00008947 */ /* 0x000fea000383ffff */
[----:B------:R-:W-:Y:S05]  /*15e40*/  BSYNC B8 ;  /* 0x0000000000087941 */ /* 0x000fea0003800000 */
.L_x_1334:
[----:B0-----:R-:W2:Y:S01]  /*15e50*/  LDL.LU R0, [R1+0x30] ;  /* 0x0000300001007983 */ /* 0x001ea20000300800 */
[----:B------:R-:W-:Y:S01]  /*15e60*/  BSSY B0, `(.L_x_1406) ;  /* 0x000000b000007945 */ /* 0x000fe20003800000 */
[----:B------:R-:W0:Y:S01]  /*15e70*/  S2R R5, SR_CgaCtaId ;  /* 0x0000000000057919 */ /* 0x000e220000008800 */
[----:B--2---:R-:W-:-:S05]  /*15e80*/  VIADD R0, R0, 0x1 ;  /* 0x0000000100007836 */ /* 0x004fca0000000000 */
        /* <DEDUP_REMOVED lines=8> */
.L_x_1550:
[----:B------:R-:W-:Y:S05]  /*15f10*/  BSYNC B0 ;  /* 0x0000000000007941 */ /* 0x000fea0003800000 */
.L_x_1406:
[----:B------:R-:W-:-:S03]  /*15f20*/  UMOV UR4, 0xffffffff ;  /* 0xffffffff00047882 */ /* 0x000fc60000000000 */
[----:B------:R-:W-:Y:S05]  /*15f30*/  BRA.DIV UR4, `(.L_x_1408) ;  /* 0x0000004604f07947 */ /* 0x000fea000b800000 */
[----:B0-----:R-:W0:Y:S02]  /*15f40*/  S2R R0, SR_TID.X ;  /* 0x0000000000007919 */ /* 0x001e240000002100 */
[----:B0-----:R-:W-:-:S04]  /*15f50*/  SHF.R.U32.HI R0, RZ, 0x5, R0 ;  /* 0x00000005ff007819 */ /* 0x001fc80000011600 */
[----:B------:R-:W-:-:S05]  /*15f60*/  LOP3.LUT R0, R0, 0x3, RZ, 0xc0, !PT ;  /* 0x0000000300007812 */ /* 0x000fca00078ec0ff */
[----:B------:R0:W2:Y:S02]  /*15f70*/  SHFL.IDX PT, R14, R0, RZ, 0x1f ;  /* 0x00001fff000e7589 */ /* 0x0000a400000e0000 */
.L_x_1553:
[----:B--2---:R-:W-:Y:S01]  /*15f80*/  ISETP.NE.AND P0, PT, R14, RZ, PT ;  /* 0x000000ff0e00720c */ /* 0x004fe20003f05270 */
[----:B------:R-:W-:-:S12]  /*15f90*/  BSSY B0, `(.L_x_1409) ;  /* 0x0000024000007945 */ /* 0x000fd80003800000 */
[----:B------:R-:W-:Y:S05]  /*15fa0*/  @P0 BRA `(.L_x_1410) ;  /* 0x0000000000880947 */ /* 0x000fea0003800000 */
[----:B------:R-:W-:-:S03]  /*15fb0*/  UMOV UR4, 0xffffffff ;  /* 0xffffffff00047882 */ /* 0x000fc60000000000 */
[----:B------:R-:W-:Y:S05]  /*15fc0*/  BRA.DIV UR4, `(.L_x_1411) ;  /* 0x0000004a04007947 */ /* 0x000fea000b800000 */
[----:B------:R-:W-:-:S13]  /*15fd0*/  ELECT P6, URZ, PT ;  /* 0x00000000003f782f */ /* 0x000fda00038c0000 */
.L_x_1556:
[----:B------:R-:W-:Y:S05]  /*15fe0*/  @!P6 BRA `(.L_x_1410) ;  /* 0x000000000078e947 */ /* 0x000fea0003800000 */
[----:B------:R-:W-:-:S06]  /*15ff0*/  ULOP3.LUT UR4, UR36, 0x2, URZ, 0xfc, !UPT ;  /* 0x0000000224047892 */ /* 0x000fcc000f8efc3f */
[----:B0-----:R-:W-:-:S05]  /*16000*/  IMAD.U32 R0, RZ, RZ, UR4 ;  /* 0x00000004ff007e24 */ /* 0x001fca000f8e00ff */
[----:B------:R-:W-:-:S13]  /*16010*/  ISETP.NE.AND P0, PT, R0, 0x3, PT ;  /* 0x000000030000780c */ /* 0x000fda0003f05270 */
[----:B------:R-:W-:Y:S05]  /*16020*/  @!P0 BRA `(.L_x_1412) ;  /* 0x0000000000048947 */ /* 0x000fea0003800000 */
[----:B------:R-:W-:Y:S01]  /*16030*/  BPT.TRAP 0x1 ;  /* 0x000000040000795c */ /* 0x000fe20000300000 */
.L_x_1412:
[C---:B------:R-:W-:Y:S01]  /*16040*/  IMAD R5, R25.reuse, 0x8, R4 ;  /* 0x0000000819057824 */ /* 0x040fe200078e0204 */
[----:B------:R-:W-:Y:S01]  /*16050*/  SHF.L.U32 R0, R28, 0x1f, RZ ;  /* 0x0000001f1c007819 */ /* 0x000fe200000006ff */
[----:B------:R-:W-:-:S03]  /*16060*/  VIADD R25, R25, 0x1 ;  /* 0x0000000119197836 */ /* 0x000fc60000000000 */
[----:B------:R-:W0:Y:S02]  /*16070*/  SYNCS.PHASECHK.TRANS64.TRYWAIT P1, [R5+URZ+0x16840], R0 ;  /* 0x01684000050075a7 */ /* 0x000e24000802017f */
[----:B------:R-:W-:-:S04]  /*16080*/  ISETP.NE.AND P2, PT, R25, 0x2, PT ;  /* 0x000000021900780c */ /* 0x000fc80003f45270 */
[----:B------:R-:W-:Y:S01]  /*16090*/  SEL R3, RZ, 0x1, P2 ;  /* 0x00000001ff037807 */ /* 0x000fe20001000000 */
[----:B0-----:R-:W-:Y:S08]  /*160a0*/  @!P1 BRA `(.L_x_1413) ;  /* 0x0000004400e89947 */ /* 0x001ff00003800000 */
.L_x_1557:
[----:B------:R-:W-:Y:S02]  /*160b0*/  SEL R25, R25, RZ, P2 ;  /* 0x000000ff19197207 */ /* 0x000fe40001000000 */
[----:B------:R-:W-:Y:S01]  /*160c0*/  LOP3.LUT R2, R28, R3, RZ, 0x3c, !PT ;  /* 0x000000031c027212 */ /* 0x000fe200078e3cff */
[----:B------:R-:W-:Y:S06]  /*160d0*/  @!P0 BRA `(.L_x_1414) ;  /* 0x0000000000048947 */ /* 0x000fec0003800000 */
[----:B------:R-:W-:Y:S01]  /*160e0*/  BPT.TRAP 0x1 ;  /* 0x000000040000795c */ /* 0x000fe20000300000 */
.L_x_1414:
[----:B------:R-:W-:Y:S01]  /*160f0*/  IMAD R25, R25, 0x8, R4 ;  /* 0x0000000819197824 */ /* 0x000fe200078e0204 */
[----:B------:R-:W-:-:S04]  /*16100*/  SHF.L.U32 R2, R2, 0x1f, RZ ;  /* 0x0000001f02027819 */ /* 0x000fc800000006ff */
[----:B------:R-:W2:Y:S02]  /*16110*/  SYNCS.PHASECHK.TRANS64.TRYWAIT P1, [R25+URZ+0x16840], R2 ;  /* 0x01684002190075a7 */ /* 0x000ea4000802017f */
[----:B--2---:R-:W-:Y:S05]  /*16120*/  @!P1 BRA `(.L_x_1415) ;  /* 0x0000004400dc9947 */ /* 0x004fea0003800000 */
.L_x_1558:
[----:B------:R-:W-:Y:S05]  /*16130*/  @!P0 BRA `(.L_x_1416) ;  /* 0x0000000000048947 */ /* 0x000fea0003800000 */
[----:B------:R-:W-:Y:S01]  /*16140*/  BPT.TRAP 0x1 ;  /* 0x000000040000795c */ /* 0x000fe20000300000 */
.L_x_1416:
[----:B------:R-:W3:Y:S02]  /*16150*/  SYNCS.PHASECHK.TRANS64.TRYWAIT P1, [R5+URZ+0x16860], R0 ;  /* 0x01686000050075a7 */ /* 0x000ee4000802017f */
[----:B---3--:R-:W-:Y:S05]  /*16160*/  @!P1 BRA `(.L_x_1417) ;  /* 0x0000004400e09947 */ /* 0x008fea0003800000 */
.L_x_1559:
[----:B------:R-:W-:Y:S05]  /*16170*/  @!P0 BRA `(.L_x_1418) ;  /* 0x0000000000048947 */ /* 0x000fea0003800000 */
[----:B------:R-:W-:Y:S01]  /*16180*/  BPT.TRAP 0x1 ;  /* 0x000000040000795c */ /* 0x000fe20000300000 */
.L_x_1418:
[----:B----4-:R4:W0:Y:S02]  /*16190*/  SYNCS.PHASECHK.TRANS64.TRYWAIT P0, [R25+URZ+0x16860], R2 ;  /* 0x01686002190075a7 */ /* 0x010824000800017f */
[----:B0-----:R-:W-:Y:S05]  /*161a0*/  @!P0 NANOSLEEP.SYNCS 0x989680 ;  /* 0x009896800000895d */ /* 0x001fea0003900000 */
[----:B------:R-:W0:Y:S02]  /*161b0*/  @!P0 SYNCS.PHASECHK.TRANS64 P0, [R25+URZ+0x16860], R2 ;  /* 0x01686002190085a7 */ /* 0x000e24000800007f */
[----:B0-----:R-:W-:Y:S05]  /*161c0*/  @!P0 BRA `(.L_x_1418) ;  /* 0xfffffffc00f08947 */ /* 0x001fea000383ffff */
.L_x_1410:
[----:B------:R-:W-:Y:S05]  /*161d0*/  BSYNC B0 ;  /* 0x0000000000007941 */ /* 0x000fea0003800000 */
.L_x_1409:
[----:B------:R-:W-:Y:S05]  /*161e0*/  EXIT ;  /* 0x000000000000794d */ /* 0x000fea0003800000 */
.L_x_1237:
[----:B0-----:R-:W-:-:S04]  /*161f0*/  IMAD.U32 R3, RZ, RZ, UR45 ;  /* 0x0000002dff037e24 */ /* 0x001fc8000f8e00ff */
[----:B------:R0:W1:Y:S03]  /*16200*/  SYNCS.PHASECHK.TRANS64.TRYWAIT P1, [R3+URZ+0x16800], R0 ;  /* 0x01680000030075a7 */ /* 0x000066000802017f */
[----:B-1----:R-:W-:Y:S05]  /*16210*/  @!P1 NANOSLEEP.SYNCS 0x989680 ;  /* 0x009896800000995d */ /* 0x002fea0003900000 */
[----:B------:R-:W1:Y:S02]  /*16220*/  @!P1 SYNCS.PHASECHK.TRANS64 P1, [R3+URZ+0x16800], R0 ;  /* 0x01680000030095a7 */ /* 0x000e64000802007f */
[----:B-1----:R-:W-:Y:S05]  /*16230*/  @!P1 BRA `(.L_x_1237) ;  /* 0xfffffffc00ec9947 */ /* 0x002fea000383ffff */
[----:B------:R-:W-:Y:S05]  /*16240*/  BRA `(.L_x_1419) ;  /* 0xfffffebc00207947 */ /* 0x000fea000383ffff */
.L_x_1241:
[----:B-1----:R1:W2:Y:S02]  /*16250*/  SYNCS.PHASECHK.TRANS64.TRYWAIT P1, [R3+URZ+0x16830], R0 ;  /* 0x01683000030075a7 */ /* 0x0022a4000802017f */
[----:B--2---:R-:W-:Y:S05]  /*16260*/  @!P1 NANOSLEEP.SYNCS 0x989680 ;  /* 0x009896800000995d */ /* 0x004fea0003900000 */
[----:B------:R-:W2:Y:S02]  /*16270*/  @!P1 SYNCS.PHASECHK.TRANS64 P1, [R3+URZ+0x16830], R0 ;  /* 0x01683000030095a7 */ /* 0x000ea4000802007f */
[----:B--2---:R-:W-:Y:S05]  /*16280*/  @!P1 BRA `(.L_x_1241) ;  /* 0xfffffffc00f09947 */ /* 0x004fea000383ffff */
[----:B------:R-:W-:Y:S05]  /*16290*/  BRA `(.L_x_1240) ;  /* 0xfffffebc003c7947 */ /* 0x000fea000383ffff */
.L_x_1258:
[----:B-1----:R-:W-:-:S04]  /*162a0*/  IMAD.U32 R5, RZ, RZ, UR6 ;  /* 0x00000006ff057e24 */ /* 0x002fc8000f8e00ff */
[----:B------:R1:W2:Y:S03]  /*162b0*/  SYNCS.PHASECHK.TRANS64.TRYWAIT P1, [R5+URZ+0x16830], R0 ;  /* 0x01683000050075a7 */ /* 0x0002a6000802017f */
[----:B--2---:R-:W-:Y:S05]  /*162c0*/  @!P1 NANOSLEEP.SYNCS 0x989680 ;  /* 0x009896800000995d */ /* 0x004fea0003900000 */
[----:B------:R-:W2:Y:S02]  /*162d0*/  @!P1 SYNCS.PHASECHK.TRANS64 P1, [R5+URZ+0x16830], R0 ;  /* 0x01683000050095a7 */ /* 0x000ea4000802007f */
[----:B--2---:R-:W-:Y:S05]  /*162e0*/  @!P1 BRA `(.L_x_1258) ;  /* 0xfffffffc00ec9947 */ /* 0x004fea000383ffff */
[----:B------:R-:W-:Y:S05]  /*162f0*/  BRA `(.L_x_1255) ;  /* 0xfffffeec00c07947 */ /* 0x000fea000383ffff */
.L_x_1262:
[----:B-1----:R-:W-:-:S04]  /*16300*/  IMAD.U32 R5, RZ, RZ, UR6 ;  /* 0x00000006ff057e24 */ /* 0x002fc8000f8e00ff */
[----:B------:R1:W2:Y:S03]  /*16310*/  SYNCS.PHASECHK.TRANS64.TRYWAIT P1, [R5+URZ+0x16850], R0 ;  /* 0x01685000050075a7 */ /* 0x0002a6000802017f */
[----:B--2---:R-:W-:Y:S05]  /*16320*/  @!P1 NANOSLEEP.SYNCS 0x989680 ;  /* 0x009896800000995d */ /* 0x004fea0003900000 */
[----:B------:R-:W2:Y:S02]  /*16330*/  @!P1 SYNCS.PHASECHK.TRANS64 P1, [R5+URZ+0x16850], R0 ;  /* 0x01685000050095a7 */ /* 0x000ea4000802007f */
[----:B--2---:R-:W-:Y:S05]  /*16340*/  @!P1 BRA `(.L_x_1262) ;  /* 0xfffffffc00ec9947 */ /* 0x004fea000383ffff */
[----:B------:R-:W-:Y:S05]  /*16350*/  BRA `(.L_x_1259) ;  /* 0xfffffef000447947 */ /* 0x000fea000383ffff */
.L_x_1281:
[----:B-1----:R-:W-:-:S04]  /*16360*/  IMAD.U32 R5, RZ, RZ, UR6 ;  /* 0x00000006ff057e24 */ /* 0x002fc8000f8e00ff */
[----:B------:R1:W2:Y:S03]  /*16370*/  SYNCS.PHASECHK.TRANS64.TRYWAIT P1, [R5+URZ+0x16830], R0 ;  /* 0x01683000050075a7 */ /* 0x0002a6000802017f */
[----:B--2---:R-:W-:Y:S05]  /*16380*/  @!P1 NANOSLEEP.SYNCS 0x989680 ;  /* 0x009896800000995d */ /* 0x004fea0003900000 */
[----:B------:R-:W2:Y:S02]  /*16390*/  @!P1 SYNCS.PHASECHK.TRANS64 P1, [R5+URZ+0x16830], R0 ;  /* 0x01683000050095a7 */ /* 0x000ea4000802007f */
[----:B--2---:R-:W-:Y:S05]  /*163a0*/  @!P1 BRA `(.L_x_1281) ;  /* 0xfffffffc00ec9947 */ /* 0x004fea000383ffff */
[----:B------:R-:W-:Y:S05]  /*163b0*/  BRA `(.L_x_1278) ;  /* 0xffffff1c00c07947 */ /* 0x000fea000383ffff */
.L_x_1285:
[----:B-1----:R-:W-:-:S04]  /*163c0*/  IMAD.U32 R5, RZ, RZ, UR6 ;  /* 0x00000006ff057e24 */ /* 0x002fc8000f8e00ff */
[----:B------:R1:W2:Y:S03]  /*163d0*/  SYNCS.PHASECHK.TRANS64.TRYWAIT P1, [R5+URZ+0x16850], R0 ;  /* 0x01685000050075a7 */ /* 0x0002a6000802017f */
[----:B--2---:R-:W-:Y:S05]  /*163e0*/  @!P1 NANOSLEEP.SYNCS 0x989680 ;  /* 0x009896800000995d */ /* 0x004fea0003900000 */
[----:B------:R-:W2:Y:S02]  /*163f0*/  @!P1 SYNCS.PHASECHK.TRANS64 P1, [R5+URZ+0x16850], R0 ;  /* 0x01685000050095a7 */ /* 0x000ea4000802007f */
[----:B--2---:R-:W-:Y:S05]  /*16400*/  @!P1 BRA `(.L_x_1285) ;  /* 0xfffffffc00ec9947 */ /* 0x004fea000383ffff */
[----:B------:R-:W-:Y:S05]  /*16410*/  BRA `(.L_x_1282) ;  /* 0xffffff2000447947 */ /* 0x000fea000383ffff */
.L_x_1293:
[----:B-1----:R-:W-:-:S04]  /*16420*/  IMAD.U32 R5, RZ, RZ, UR6 ;  /* 0x00000006ff057e24 */ /* 0x002fc8000f8e00ff */
[----:B------:R1:W2:Y:S03]  /*16430*/  SYNCS.PHASECHK.TRANS64.TRYWAIT P1, [R5+URZ+0x16830], R0 ;  /* 0x01683000050075a7 */ /* 0x0002a6000802017f */
[----:B--2---:R-:W-:Y:S05]  /*16440*/  @!P1 NANOSLEEP.SYNCS 0x989680 ;  /* 0x009896800000995d */ /* 0x004fea0003900000 */
[----:B------:R-:W2:Y:S02]  /*16450*/  @!P1 SYNCS.PHASECHK.TRANS64 P1, [R5+URZ+0x16830], R0 ;  /* 0x01683000050095a7 */ /* 0x000ea4000802007f */
[----:B--2---:R-:W-:Y:S05]  /*16460*/  @!P1 BRA `(.L_x_1293) ;  /* 0xfffffffc00ec9947 */ /* 0x004fea000383ffff */
[----:B------:R-:W-:Y:S05]  /*16470*/  BRA `(.L_x_1290) ;  /* 0xffffff3800f07947 */ /* 0x000fea000383ffff */
.L_x_1297:
[----:B-1----:R-:W-:-:S04]  /*16480*/  IMAD.U32 R5, RZ, RZ, UR6 ;  /* 0x00000006ff057e24 */ /* 0x002fc8000f8e00ff */
[----:B------:R1:W2:Y:S03]  /*16490*/  SYNCS.PHASECHK.TRANS64.TRYWAIT P1, [R5+URZ+0x16850], R0 ;  /* 0x01685000050075a7 */ /* 0x0002a6000802017f */
[----:B--2---:R-:W-:Y:S05]  /*164a0*/  @!P1 NANOSLEEP.SYNCS 0x989680 ;  /* 0x009896800000995d */ /* 0x004fea0003900000 */
[----:B------:R-:W2:Y:S02]  /*164b0*/  @!P1 SYNCS.PHASECHK.TRANS64 P1, [R5+URZ+0x16850], R0 ;  /* 0x01685000050095a7 */ /* 0x000ea4000802007f */
[----:B--2---:R-:W-:Y:S05]  /*164c0*/  @!P1 BRA `(.L_x_1297) ;  /* 0xfffffffc00ec9947 */ /* 0x004fea000383ffff */
[----:B------:R-:W-:Y:S05]  /*164d0*/  BRA `(.L_x_1294) ;  /* 0xffffff3c00687947 */ /* 0x000fea000383ffff */
.L_x_1312:
[----:B-1----:R-:W-:-:S04]  /*164e0*/  IMAD.U32 R7, RZ, RZ, UR5 ;  /* 0x00000005ff077e24 */ /* 0x002fc8000f8e00ff */
[----:B------:R1:W2:Y:S03]  /*164f0*/  SYNCS.PHASECHK.TRANS64.TRYWAIT P1, [R7+URZ+0x16850], R4 ;  /* 0x01685004070075a7 */ /* 0x0002a6000802017f */
[----:B--2---:R-:W-:Y:S05]  /*16500*/  @!P1 NANOSLEEP.SYNCS 0x989680 ;  /* 0x009896800000995d */ /* 0x004fea0003900000 */
[----:B------:R-:W2:Y:S02]  /*16510*/  @!P1 SYNCS.PHASECHK.TRANS64 P1, [R7+URZ+0x16850], R4 ;  /* 0x01685004070095a7 */ /* 0x000ea4000802007f */
[----:B--2---:R-:W-:Y:S05]  /*16520*/  @!P1 BRA `(.L_x_1312) ;  /* 0xfffffffc00ec9947 */ /* 0x004fea000383ffff */
[----:B------:R-:W-:Y:S05]  /*16530*/  BRA `(.L_x_1311) ;  /* 0xffffff6800147947 */ /* 0x000fea000383ffff */
.L_x_1356:
[----:B------:R-:W0:Y:S01]  /*16540*/  S2R R17, SR_TID.X ;  /* 0x0000000000117919 */ /* 0x000e220000002100 */
        /* <DEDUP_REMOVED lines=10> */
.L_x_1421:
[----:B------:R-:W-:Y:S05]  /*165f0*/  BSYNC B0 ;  /* 0x0000000000007941 */ /* 0x000fea0003800000 */
.L_x_1420:
[----:B------:R-:W-:Y:S05]  /*16600*/  BRA `(.L_x_1422) ;  /* 0xffffffb400d87947 */ /* 0x000fea000383ffff */
.L_x_1359:
[----:B0-----:R0:W1:Y:S02]  /*16610*/  SYNCS.PHASECHK.TRANS64.TRYWAIT P0, [R5+URZ+0x16840], R2 ;  /* 0x01684002050075a7 */ /* 0x001064000800017f */
[----:B-1----:R-:W-:Y:S05]  /*16620*/  @!P0 NANOSLEEP.SYNCS 0x989680 ;  /* 0x009896800000895d */ /* 0x002fea0003900000 */
[----:B------:R-:W1:Y:S02]  /*16630*/  @!P0 SYNCS.PHASECHK.TRANS64 P0, [R5+URZ+0x16840], R2 ;  /* 0x01684002050085a7 */ /* 0x000e64000800007f */
[----:B-1----:R-:W-:Y:S05]  /*16640*/  @!P0 BRA `(.L_x_1359) ;  /* 0xfffffffc00f08947 */ /* 0x002fea000383ffff */
[----:B------:R-:W-:Y:S05]  /*16650*/  BRA `(.L_x_1423) ;  /* 0xffffffb8002c7947 */ /* 0x000fea000383ffff */
.L_x_1360:
        /* <DEDUP_REMOVED lines=8> */
.L_x_1425:
[----:B------:R-:W-:Y:S05]  /*166e0*/  BSYNC B0 ;  /* 0x0000000000007941 */ /* 0x000fea0003800000 */
.L_x_1424:
[----:B------:R-:W-:Y:S02]  /*166f0*/  IMAD.MOV.U32 R13, RZ, RZ, R0 ;  /* 0x000000ffff0d7224 */ /* 0x000fe400078e0000 */
[----:B------:R-:W-:Y:S02]  /*16700*/  IMAD.MOV.U32 R12, RZ, RZ, RZ ;  /* 0x000000ffff0c7224 */ /* 0x000fe400078e00ff */
[----:B------:R-:W-:Y:S02]  /*16710*/  IMAD.MOV.U32 R11, RZ, RZ, 0x181f ;  /* 0x0000181fff0b7424 */ /* 0x000fe400078e00ff */
[----:B------:R-:W-:Y:S02]  /*16720*/  IMAD.MOV.U32 R15, RZ, RZ, -0x1 ;  /* 0xffffffffff0f7424 */ /* 0x000fe400078e00ff */
[----:B------:R-:W-:Y:S02]  /*16730*/  IMAD.MOV.U32 R6, RZ, RZ, R14 ;  /* 0x000000ffff067224 */ /* 0x000fe400078e000e */
[----:B------:R-:W-:-:S07]  /*16740*/  @P0 IMAD R8, R3, 0x2, R22 ;  /* 0x0000000203080824 */ /* 0x000fce00078e0216 */
[----:B------:R-:W-:Y:S05]  /*16750*/  WARPSYNC.COLLECTIVE R15, `(.L_x_1426) ;  /* 0x000000000f087348 */ /* 0x000fea0003c00000 */
[----:B------:R0:W1:Y:S02]  /*16760*/  SHFL.IDX P6, R14, R13, R12, R11 ;  /* 0x0000000c0d0e7389 */ /* 0x00006400000c000b */
[----:B01----:R-:W-:Y:S01]  /*16770*/  ENDCOLLECTIVE ;  /* 0x000000000000791b */ /* 0x003fe20003800000 */
.L_x_1426:
[----:B------:R-:W-:Y:S02]  /*16780*/  IMAD.MOV.U32 R13, RZ, RZ, R2 ;  /* 0x000000ffff0d7224 */ /* 0x000fe400078e0002 */
[----:B------:R-:W-:Y:S02]  /*16790*/  IMAD.MOV.U32 R12, RZ, RZ, 0x1 ;  /* 0x00000001ff0c7424 */ /* 0x000fe400078e00ff */
[----:B------:R-:W-:-:S07]  /*167a0*/  IMAD.MOV.U32 R7, RZ, RZ, R14 ;  /* 0x000000ffff077224 */ /* 0x000fce00078e000e */
[----:B------:R-:W-:Y:S05]  /*167b0*/  WARPSYNC.COLLECTIVE R15, `(.L_x_1427) ;  /* 0x000000000f087348 */ /* 0x000fea0003c00000 */
[----:B------:R0:W1:Y:S02]  /*167c0*/  SHFL.IDX P6, R14, R13, R12, R11 ;  /* 0x0000000c0d0e7389 */ /* 0x00006400000c000b */
[----:B01----:R-:W-:Y:S01]  /*167d0*/  ENDCOLLECTIVE ;  /* 0x000000000000791b */ /* 0x003fe20003800000 */
.L_x_1427:
        /* <DEDUP_REMOVED lines=15> */
.L_x_1428:
[----:B------:R-:W-:Y:S02]  /*168d0*/  @P1 IMAD R8, R3, 0x2, R22 ;  /* 0x0000000203081824 */ /* 0x000fe400078e0216 */
[----:B------:R-:W-:Y:S02]  /*168e0*/  IMAD.MOV.U32 R13, RZ, RZ, R2 ;  /* 0x000000ffff0d7224 */ /* 0x000fe400078e0002 */
[----:B------:R-:W-:Y:S02]  /*168f0*/  IMAD.MOV.U32 R12, RZ, RZ, 0x2 ;  /* 0x00000002ff0c7424 */ /* 0x000fe400078e00ff */
[----:B------:R-:W-:-:S07]  /*16900*/  IMAD.MOV.U32 R7, RZ, RZ, R14 ;  /* 0x000000ffff077224 */ /* 0x000fce00078e000e */
[----:B------:R-:W-:Y:S05]  /*16910*/  WARPSYNC.COLLECTIVE R15, `(.L_x_1429) ;  /* 0x000000000f087348 */ /* 0x000fea0003c00000 */
[----:B------:R0:W1:Y:S02]  /*16920*/  SHFL.IDX P6, R14, R13, R12, R11 ;  /* 0x0000000c0d0e7389 */ /* 0x00006400000c000b */
[----:B01----:R-:W-:Y:S01]  /*16930*/  ENDCOLLECTIVE ;  /* 0x000000000000791b */ /* 0x003fe20003800000 */
.L_x_1429:
        /* <DEDUP_REMOVED lines=15> */
.L_x_1430:
[----:B------:R-:W-:Y:S02]  /*16a30*/  @P1 IMAD R8, R3, 0x2, R22 ;  /* 0x0000000203081824 */ /* 0x000fe400078e0216 */
[----:B------:R-:W-:Y:S02]  /*16a40*/  IMAD.MOV.U32 R13, RZ, RZ, R2 ;  /* 0x000000ffff0d7224 */ /* 0x000fe400078e0002 */
[----:B------:R-:W-:Y:S02]  /*16a50*/  IMAD.MOV.U32 R12, RZ, RZ, 0x3 ;  /* 0x00000003ff0c7424 */ /* 0x000fe400078e00ff */
[----:B------:R-:W-:-:S07]  /*16a60*/  IMAD.MOV.U32 R7, RZ, RZ, R14 ;  /* 0x000000ffff077224 */ /* 0x000fce00078e000e */
[----:B------:R-:W-:Y:S05]  /*16a70*/  WARPSYNC.COLLECTIVE R15, `(.L_x_1431) ;  /* 0x000000000f087348 */ /* 0x000fea0003c00000 */
[----:B------:R0:W1:Y:S02]  /*16a80*/  SHFL.IDX P6, R14, R13, R12, R11 ;  /* 0x0000000c0d0e7389 */ /* 0x00006400000c000b */
[----:B01----:R-:W-:Y:S01]  /*16a90*/  ENDCOLLECTIVE ;  /* 0x000000000000791b */ /* 0x003fe20003800000 */
.L_x_1431:
        /* <DEDUP_REMOVED lines=15> */
.L_x_1432:
[----:B------:R-:W-:Y:S02]  /*16b90*/  @P1 IMAD R8, R3, 0x2, R22 ;  /* 0x0000000203081824 */ /* 0x000fe400078e0216 */
[----:B------:R-:W-:Y:S02]  /*16ba0*/  IMAD.MOV.U32 R13, RZ, RZ, R2 ;  /* 0x000000ffff0d7224 */ /* 0x000fe400078e0002 */
[----:B------:R-:W-:Y:S02]  /*16bb0*/  IMAD.MOV.U32 R12, RZ, RZ, 0x4 ;  /* 0x00000004ff0c7424 */ /* 0x000fe400078e00ff */
[----:B------:R-:W-:-:S07]  /*16bc0*/  IMAD.MOV.U32 R7, RZ, RZ, R14 ;  /* 0x000000ffff077224 */ /* 0x000fce00078e000e */
[----:B------:R-:W-:Y:S05]  /*16bd0*/  WARPSYNC.COLLECTIVE R15, `(.L_x_1433) ;  /* 0x000000000f087348 */ /* 0x000fea0003c00000 */
[----:B------:R0:W1:Y:S02]  /*16be0*/  SHFL.IDX P6, R14, R13, R12, R11 ;  /* 0x0000000c0d0e7389 */ /* 0x00006400000c000b */
[----:B01----:R-:W-:Y:S01]  /*16bf0*/  ENDCOLLECTIVE ;  /* 0x000000000000791b */ /* 0x003fe20003800000 */
.L_x_1433:
        /* <DEDUP_REMOVED lines=15> */
.L_x_1434:
[----:B------:R-:W-:Y:S02]  /*16cf0*/  @P1 IMAD R8, R3, 0x2, R22 ;  /* 0x0000000203081824 */ /* 0x000fe400078e0216 */
[----:B------:R-:W-:Y:S02]  /*16d00*/  IMAD.MOV.U32 R13, RZ, RZ, R2 ;  /* 0x000000ffff0d7224 */ /* 0x000fe400078e0002 */
[----:B------:R-:W-:Y:S02]  /*16d10*/  IMAD.MOV.U32 R12, RZ, RZ, 0x5 ;  /* 0x00000005ff0c7424 */ /* 0x000fe400078e00ff */
[----:B------:R-:W-:-:S07]  /*16d20*/  IMAD.MOV.U32 R7, RZ, RZ, R14 ;  /* 0x000000ffff077224 */ /* 0x000fce00078e000e */
[----:B------:R-:W-:Y:S05]  /*16d30*/  WARPSYNC.COLLECTIVE R15, `(.L_x_1435) ;  /* 0x000000000f087348 */ /* 0x000fea0003c00000 */
[----:B------:R0:W1:Y:S02]  /*16d40*/  SHFL.IDX P6, R14, R13, R12, R11 ;  /* 0x0000000c0d0e7389 */ /* 0x00006400000c000b */
[----:B01----:R-:W-:Y:S01]  /*16d50*/  ENDCOLLECTIVE ;  /* 0x000000000000791b */ /* 0x003fe20003800000 */
.L_x_1435:
        /* <DEDUP_REMOVED lines=15> */
.L_x_1436:
[----:B------:R-:W-:Y:S02]  /*16e50*/  @P1 IMAD R8, R3, 0x2, R22 ;  /* 0x0000000203081824 */ /* 0x000fe400078e0216 */
[----:B------:R-:W-:Y:S02]  /*16e60*/  IMAD.MOV.U32 R13, RZ, RZ, R2 ;  /* 0x000000ffff0d7224 */ /* 0x000fe400078e0002 */
[----:B------:R-:W-:Y:S02]  /*16e70*/  IMAD.MOV.U32 R12, RZ, RZ, 0x6 ;  /* 0x00000006ff0c7424 */ /* 0x000fe400078e00ff */
[----:B------:R-:W-:-:S07]  /*16e80*/  IMAD.MOV.U32 R7, RZ, RZ, R14 ;  /* 0x000000ffff077224 */ /* 0x000fce00078e000e */
[----:B------:R-:W-:Y:S05]  /*16e90*/  WARPSYNC.COLLECTIVE R15, `(.L_x_1437) ;  /* 0x000000000f087348 */ /* 0x000fea0003c00000 */
[----:B------:R0:W1:Y:S02]  /*16ea0*/  SHFL.IDX P6, R14, R13, R12, R11 ;  /* 0x0000000c0d0e7389 */ /* 0x00006400000c000b */
[----:B01----:R-:W-:Y:S01]  /*16eb0*/  ENDCOLLECTIVE ;  /* 0x000000000000791b */ /* 0x003fe20003800000 */
.L_x_1437:
        /* <DEDUP_REMOVED lines=15> */
.L_x_1438:
[----:B------:R-:W-:Y:S02]  /*16fb0*/  @P1 IMAD R8, R3, 0x2, R22 ;  /* 0x0000000203081824 */ /* 0x000fe400078e0216 */
[----:B------:R-:W-:Y:S02]  /*16fc0*/  IMAD.MOV.U32 R13, RZ, RZ, R2 ;  /* 0x000000ffff0d7224 */ /* 0x000fe400078e0002 */
[----:B------:R-:W-:Y:S02]  /*16fd0*/  IMAD.MOV.U32 R12, RZ, RZ, 0x7 ;  /* 0x00000007ff0c7424 */ /* 0x000fe400078e00ff */
[----:B------:R-:W-:-:S07]  /*16fe0*/  IMAD.MOV.U32 R7, RZ, RZ, R14 ;  /* 0x000000ffff077224 */ /* 0x000fce00078e000e */
[----:B------:R-:W-:Y:S05]  /*16ff0*/  WARPSYNC.COLLECTIVE R15, `(.L_x_1439) ;  /* 0x000000000f087348 */ /* 0x000fea0003c00000 */
[----:B------:R0:W1:Y:S02]  /*17000*/  SHFL.IDX P6, R14, R13, R12, R11 ;  /* 0x0000000c0d0e7389 */ /* 0x00006400000c000b */
[----:B01----:R-:W-:Y:S01]  /*17010*/  ENDCOLLECTIVE ;  /* 0x000000000000791b */ /* 0x003fe20003800000 */
.L_x_1439:
[----:B------:R-:W-:-:S05]  /*17020*/  @P1 LEA R7, P0, R29, R7, 0x1 ;  /* 0x000000071d071211 */ /* 0x000fca00078008ff */
[----:B------:R-:W-:-:S05]  /*17030*/  @P1 IMAD.X R6, RZ, RZ, R6, P0 ;  /* 0x000000ffff061224 */ /* 0x000fca00000e0606 */
[----:B------:R-:W-:Y:S01]  /*17040*/  @P1 LOP3.LUT R7, R7, R6, RZ, 0x3c, !PT ;  /* 0x0000000607071212 */ /* 0x000fe200078e3cff */
[----:B------:R-:W-:-:S03]  /*17050*/  IMAD.MOV.U32 R13, RZ, RZ, R0 ;  /* 0x000000ffff0d7224 */ /* 0x000fc600078e0000 */
[----:B------:R-:W-:-:S04]  /*17060*/  @P1 LOP3.LUT R6, R7, R6, RZ, 0x3c, !PT ;  /* 0x0000000607061212 */ /* 0x000fc800078e3cff */
[----:B------:R-:W-:Y:S01]  /*17070*/  @P1 LOP3.LUT R7, R7, R6, RZ, 0x3c, !PT ;  /* 0x0000000607071212 */ /* 0x000fe200078e3cff */
[----:B------:R-:W-:-:S07]  /*17080*/  IMAD.MOV.U32 R2, RZ, RZ, R14 ;  /* 0x000000ffff027224 */ /* 0x000fce00078e000e */
[----:B------:R-:W-:Y:S05]  /*17090*/  WARPSYNC.COLLECTIVE R15, `(.L_x_1440) ;  /* 0x000000000f087348 */ /* 0x000fea0003c00000 */
[----:B------:R0:W1:Y:S02]  /*170a0*/  SHFL.IDX P6, R14, R13, R12, R11 ;  /* 0x0000000c0d0e7389 */ /* 0x00006400000c000b */
[----:B01----:R-:W-:Y:S01]  /*170b0*/  ENDCOLLECTIVE ;  /* 0x000000000000791b */ /* 0x003fe20003800000 */
.L_x_1440:
[----:B------:R-:W-:Y:S01]  /*170c0*/  @!PT LDS RZ, [RZ] ;  /* 0x00000000fffff984 */ /* 0x000fe20000000800 */
[----:B------:R-:W-:Y:S01]  /*170d0*/  @!PT LDS RZ, [RZ] ;  /* 0x00000000fffff984 */ /* 0x000fe20000000800 */
[----:B------:R-:W-:Y:S01]  /*170e0*/  @!PT LDS RZ, [RZ] ;  /* 0x00000000fffff984 */ /* 0x000fe20000000800 */
[----:B------:R0:W-:Y:S01]  /*170f0*/  @P1 LDGSTS.E.BYPASS.LTC128B.128 [R8+0x11400], desc[UR54][R6.64], !P2 ;  /* 0x1140000006081fae */ /* 0x0001e2000d101d76 */
[----:B------:R-:W-:Y:S01]  /*17100*/  IMAD.MOV.U32 R0, RZ, RZ, R14 ;  /* 0x000000ffff007224 */ /* 0x000fe200078e000e */
[----:B------:R-:W-:Y:S06]  /*17110*/  BRA `(.L_x_1441) ;  /* 0xffffffb4002c7947 */ /* 0x000fec000383ffff */
.L_x_1365:
[----:B------:R-:W-:Y:S02]  /*17120*/  IMAD.MOV.U32 R13, RZ, RZ, R4 ;  /* 0x000000ffff0d7224 */ /* 0x000fe400078e0004 */
[----:B------:R-:W-:Y:S02]  /*17130*/  IMAD.MOV.U32 R12, RZ, RZ, RZ ;  /* 0x000000ffff0c7224 */ /* 0x000fe400078e00ff */
[----:B------:R-:W-:Y:S02]  /*17140*/  IMAD.MOV.U32 R11, RZ, RZ, 0x181f ;  /* 0x0000181fff0b7424 */ /* 0x000fe400078e00ff */
[----:B------:R-:W-:Y:S02]  /*17150*/  IMAD.MOV.U32 R15, RZ, RZ, -0x1 ;  /* 0xffffffffff0f7424 */ /* 0x000fe400078e00ff */
[----:B-----5:R-:W-:Y:S02]  /*17160*/  IMAD R3, R21, R9, RZ ;  /* 0x0000000915037224 */ /* 0x020fe400078e02ff */
[----:B------:R-:W-:-:S07]  /*17170*/  IMAD.IADD R27, R20, 0x1, R27 ;  /* 0x00000001141b7824 */ /* 0x000fce00078e021b */
[----:B------:R-:W-:Y:S05]  /*17180*/  WARPSYNC.COLLECTIVE R15, `(.L_x_1442) ;  /* 0x000000000f087348 */ /* 0x000fea0003c00000 */
[----:B------:R0:W1:Y:S02]  /*17190*/  SHFL.IDX P6, R14, R13, R12, R11 ;  /* 0x0000000c0d0e7389 */ /* 0x00006400000c000b */
[----:B01----:R-:W-:Y:S01]  /*171a0*/  ENDCOLLECTIVE ;  /* 0x000000000000791b */ /* 0x003fe20003800000 */
.L_x_1442:
[C---:B------:R-:W-:Y:S01]  /*171b0*/  VIADD R8, R27.reuse, 0x10 ;  /* 0x000000101b087836 */ /* 0x040fe20000000000 */
[----:B------:R-:W-:Y:S01]  /*171c0*/  ISETP.GE.AND P2, PT, R27, R3, PT ;  /* 0x000000031b00720c */ /* 0x000fe20003f46270 */
[----:B------:R-:W-:Y:S02]  /*171d0*/  IMAD.MOV.U32 R13, RZ, RZ, R0 ;  /* 0x000000ffff0d7224 */ /* 0x000fe400078e0000 */
[----:B------:R-:W-:-:S10]  /*171e0*/  IMAD.MOV.U32 R6, RZ, RZ, R14 ;  /* 0x000000ffff067224 */ /* 0x000fd400078e000e */
[----:B------:R-:W-:Y:S05]  /*171f0*/  WARPSYNC.COLLECTIVE R15, `(.L_x_1443) ;  /* 0x000000000f087348 */ /* 0x000fea0003c00000 */
[----:B------:R0:W1:Y:S02]  /*17200*/  SHFL.IDX P6, R14, R13, R12, R11 ;  /* 0x0000000c0d0e7389 */ /* 0x00006400000c000b */
[----:B01----:R-:W-:Y:S01]  /*17210*/  ENDCOLLECTIVE ;  /* 0x000000000000791b */ /* 0x003fe20003800000 */
.L_x_1443:
[----:B------:R-:W-:Y:S02]  /*17220*/  IMAD.MOV.U32 R13, RZ, RZ, R4 ;  /* 0x000000ffff0d7224 */ /* 0x000fe400078e0004 */
[----:B------:R-:W-:Y:S02]  /*17230*/  IMAD.MOV.U32 R12, RZ, RZ, 0x1 ;  /* 0x00000001ff0c7424 */ /* 0x000fe400078e00ff */
[----:B------:R-:W-:-:S07]  /*17240*/  IMAD.MOV.U32 R7, RZ, RZ, R14 ;  /* 0x000000ffff077224 */ /* 0x000fce00078e000e */
[----:B------:R-:W-:Y:S05]  /*17250*/  WARPSYNC.COLLECTIVE R15, `(.L_x_1444) ;  /* 0x000000000f087348 */ /* 0x000fea0003c00000 */
[----:B------:R0:W1:Y:S02]  /*17260*/  SHFL.IDX P6, R14, R13, R12, R11 ;  /* 0x0000000c0d0e7389 */ /* 0x00006400000c000b */
[----:B01----:R-:W-:Y:S01]  /*17270*/  ENDCOLLECTIVE ;  /* 0x000000000000791b */ /* 0x003fe20003800000 */
.L_x_1444:
[----:B------:R-:W-:-:S05]  /*17280*/  @!P2 LEA R7, P1, R29, R7, 0x1 ;  /* 0x000000071d07a211 */ /* 0x000fca00078208ff */
[----:B------:R-:W-:Y:S01]  /*17290*/  @!P2 IMAD.X R6, RZ, RZ, R6, P1 ;  /* 0x000000ffff06a224 */ /* 0x000fe200008e0606 */
[----:B------:R-:W-:-:S04]  /*172a0*/  ISETP.GE.AND P1, PT, R8, R3, PT ;  /* 0x000000030800720c */ /* 0x000fc80003f26270 */
        /* <DEDUP_REMOVED lines=12> */
.L_x_1445:
[----:B------:R-:W-:Y:S02]  /*17370*/  IMAD.MOV.U32 R13, RZ, RZ, R4 ;  /* 0x000000ffff0d7224 */ /* 0x000fe400078e0004 */
[----:B------:R-:W-:Y:S02]  /*17380*/  IMAD.MOV.U32 R12, RZ, RZ, 0x2 ;  /* 0x00000002ff0c7424 */ /* 0x000fe400078e00ff */
[----:B------:R-:W-:-:S07]  /*17390*/  IMAD.MOV.U32 R7, RZ, RZ, R14 ;  /* 0x000000ffff077224 */ /* 0x000fce00078e000e */
[----:B------:R-:W-:Y:S05]  /*173a0*/  WARPSYNC.COLLECTIVE R15, `(.L_x_1446) ;  /* 0x000000000f087348 */ /* 0x000fea0003c00000 */
[----:B------:R0:W1:Y:S02]  /*173b0*/  SHFL.IDX P6, R14, R13, R12, R11 ;  /* 0x0000000c0d0e7389 */ /* 0x00006400000c000b */
[----:B01----:R-:W-:Y:S01]  /*173c0*/  ENDCOLLECTIVE ;  /* 0x000000000000791b */ /* 0x003fe20003800000 */
.L_x_1446:
        /* <DEDUP_REMOVED lines=16> */
.L_x_1447:
[----:B------:R-:W-:Y:S02]  /*174d0*/  IMAD.MOV.U32 R13, RZ, RZ, R4 ;  /* 0x000000ffff0d7224 */ /* 0x000fe400078e0004 */
[----:B------:R-:W-:Y:S02]  /*174e0*/  IMAD.MOV.U32 R12, RZ, RZ, 0x3 ;  /* 0x00000003ff0c7424 */ /* 0x000fe400078e00ff */
[----:B------:R-:W-:-:S07]  /*174f0*/  IMAD.MOV.U32 R7, RZ, RZ, R14 ;  /* 0x000000ffff077224 */ /* 0x000fce00078e000e */
[----:B------:R-:W-:Y:S05]  /*17500*/  WARPSYNC.COLLECTIVE R15, `(.L_x_1448) ;  /* 0x000000000f087348 */ /* 0x000fea0003c00000 */
[----:B------:R0:W1:Y:S02]  /*17510*/  SHFL.IDX P6, R14, R13, R12, R11 ;  /* 0x0000000c0d0e7389 */ /* 0x00006400000c000b */
[----:B01----:R-:W-:Y:S01]  /*17520*/  ENDCOLLECTIVE ;  /* 0x000000000000791b */ /* 0x003fe20003800000 */
.L_x_1448:
        /* <DEDUP_REMOVED lines=16> */
.L_x_1449:
[----:B------:R-:W-:Y:S02]  /*17630*/  IMAD.MOV.U32 R13, RZ, RZ, R4 ;  /* 0x000000ffff0d7224 */ /* 0x000fe400078e0004 */
[----:B------:R-:W-:Y:S02]  /*17640*/  IMAD.MOV.U32 R12, RZ, RZ, 0x4 ;  /* 0x00000004ff0c7424 */ /* 0x000fe400078e00ff */
[----:B------:R-:W-:-:S07]  /*17650*/  IMAD.MOV.U32 R7, RZ, RZ, R14 ;  /* 0x000000ffff077224 */ /* 0x000fce00078e000e */
[----:B------:R-:W-:Y:S05]  /*17660*/  WARPSYNC.COLLECTIVE R15, `(.L_x_1450) ;  /* 0x000000000f087348 */ /* 0x000fea0003c00000 */
[----:B------:R0:W1:Y:S02]  /*17670*/  SHFL.IDX P6, R14, R13, R12, R11 ;  /* 0x0000000c0d0e7389 */ /* 0x00006400000c000b */
[----:B01----:R-:W-:Y:S01]  /*17680*/  ENDCOLLECTIVE ;  /* 0x000000000000791b */ /* 0x003fe20003800000 */
.L_x_1450:
        /* <DEDUP_REMOVED lines=16> */
.L_x_1451:
[----:B------:R-:W-:Y:S02]  /*17790*/  IMAD.MOV.U32 R13, RZ, RZ, R4 ;  /* 0x000000ffff0d7224 */ /* 0x000fe400078e0004 */
[----:B------:R-:W-:Y:S02]  /*177a0*/  IMAD.MOV.U32 R12, RZ, RZ, 0x5 ;  /* 0x00000005ff0c7424 */ /* 0x000fe400078e00ff */
[----:B------:R-:W-:-:S07]  /*177b0*/  IMAD.MOV.U32 R7, RZ, RZ, R14 ;  /* 0x000000ffff077224 */ /* 0x000fce00078e000e */
[----:B------:R-:W-:Y:S05]  /*177c0*/  WARPSYNC.COLLECTIVE R15, `(.L_x_1452) ;  /* 0x000000000f087348 */ /* 0x000fea0003c00000 */
[----:B------:R0:W1:Y:S02]  /*177d0*/  SHFL.IDX P6, R14, R13, R12, R11 ;  /* 0x0000000c0d0e7389 */ /* 0x00006400000c000b */
[----:B01----:R-:W-:Y:S01]  /*177e0*/  ENDCOLLECTIVE ;  /* 0x000000000000791b */ /* 0x003fe20003800000 */
.L_x_1452:
        /* <DEDUP_REMOVED lines=16> */
.L_x_1453:
[----:B------:R-:W-:Y:S02]  /*178f0*/  IMAD.MOV.U32 R13, RZ, RZ, R4 ;  /* 0x000000ffff0d7224 */ /* 0x000fe400078e0004 */
[----:B------:R-:W-:Y:S02]  /*17900*/  IMAD.MOV.U32 R12, RZ, RZ, 0x6 ;  /* 0x00000006ff0c7424 */ /* 0x000fe400078e00ff */
[----:B------:R-:W-:-:S07]  /*17910*/  IMAD.MOV.U32 R7, RZ, RZ, R14 ;  /* 0x000000ffff077224 */ /* 0x000fce00078e000e */
[----:B------:R-:W-:Y:S05]  /*17920*/  WARPSYNC.COLLECTIVE R15, `(.L_x_1454) ;  /* 0x000000000f087348 */ /* 0x000fea0003c00000 */
[----:B------:R0:W1:Y:S02]  /*17930*/  SHFL.IDX P6, R14, R13, R12, R11 ;  /* 0x0000000c0d0e7389 */ /* 0x00006400000c000b */
[----:B01----:R-:W-:Y:S01]  /*17940*/  ENDCOLLECTIVE ;  /* 0x000000000000791b */ /* 0x003fe20003800000 */
.L_x_1454:
        /* <DEDUP_REMOVED lines=16> */
.L_x_1455:
[----:B------:R-:W-:Y:S02]  /*17a50*/  IMAD.MOV.U32 R13, RZ, RZ, R4 ;  /* 0x000000ffff0d7224 */ /* 0x000fe400078e0004 */
[----:B------:R-:W-:Y:S02]  /*17a60*/  IMAD.MOV.U32 R12, RZ, RZ, 0x7 ;  /* 0x00000007ff0c7424 */ /* 0x000fe400078e00ff */
[----:B------:R-:W-:-:S07]  /*17a70*/  IMAD.MOV.U32 R7, RZ, RZ, R14 ;  /* 0x000000ffff077224 */ /* 0x000fce00078e000e */
[----:B------:R-:W-:Y:S05]  /*17a80*/  WARPSYNC.COLLECTIVE R15, `(.L_x_1456) ;  /* 0x000000000f087348 */ /* 0x000fea0003c00000 */
[----:B------:R0:W1:Y:S02]  /*17a90*/  SHFL.IDX P6, R14, R13, R12, R11 ;  /* 0x0000000c0d0e7389 */ /* 0x00006400000c000b */
[----:B01----:R-:W-:Y:S01]  /*17aa0*/  ENDCOLLECTIVE ;  /* 0x000000000000791b */ /* 0x003fe20003800000 */
.L_x_1456:
[----:B------:R-:W-:-:S05]  /*17ab0*/  @!P1 LEA R7, P2, R29, R7, 0x1 ;  /* 0x000000071d079211 */ /* 0x000fca00078408ff */
[----:B------:R-:W-:-:S05]  /*17ac0*/  @!P1 IMAD.X R6, RZ, RZ, R6, P2 ;  /* 0x000000ffff069224 */ /* 0x000fca00010e0606 */
[-C--:B------:R-:W-:Y:S01]  /*17ad0*/  @!P1 LOP3.LUT R7, R7, R6.reuse, RZ, 0x3c, !PT ;  /* 0x0000000607079212 */ /* 0x080fe200078e3cff */
[----:B------:R-:W-:Y:S02]  /*17ae0*/  IMAD.MOV.U32 R13, RZ, RZ, R0 ;  /* 0x000000ffff0d7224 */ /* 0x000fe400078e0000 */
[----:B------:R-:W-:Y:S01]  /*17af0*/  VIADD R0, R27, 0x70 ;  /* 0x000000701b007836 */ /* 0x000fe20000000000 */
[----:B------:R-:W-:-:S04]  /*17b00*/  @!P1 LOP3.LUT R6, R7, R6, RZ, 0x3c, !PT ;  /* 0x0000000607069212 */ /* 0x000fc800078e3cff */
[----:B------:R-:W-:Y:S01]  /*17b10*/  @!P1 LOP3.LUT R7, R7, R6, RZ, 0x3c, !PT ;  /* 0x0000000607079212 */ /* 0x000fe200078e3cff */
[----:B------:R-:W-:-:S07]  /*17b20*/  IMAD.MOV.U32 R4, RZ, RZ, R14 ;  /* 0x000000ffff047224 */ /* 0x000fce00078e000e */
[----:B------:R-:W-:Y:S05]  /*17b30*/  WARPSYNC.COLLECTIVE R15, `(.L_x_1457) ;  /* 0x000000000f087348 */ /* 0x000fea0003c00000 */
[----:B------:R0:W1:Y:S02]  /*17b40*/  SHFL.IDX P6, R14, R13, R12, R11 ;  /* 0x0000000c0d0e7389 */ /* 0x00006400000c000b */
[----:B01----:R-:W-:Y:S01]  /*17b50*/  ENDCOLLECTIVE ;  /* 0x000000000000791b */ /* 0x003fe20003800000 */
.L_x_1457:
        /* <DEDUP_REMOVED lines=12> */
.L_x_1458:
        /* <DEDUP_REMOVED lines=12> */
.L_x_1459:
[----:B------:R-:W-:Y:S02]  /*17ce0*/  IMAD.MOV.U32 R13, RZ, RZ, R2 ;  /* 0x000000ffff0d7224 */ /* 0x000fe400078e0002 */
[----:B------:R-:W-:Y:S02]  /*17cf0*/  IMAD.MOV.U32 R12, RZ, RZ, 0x1 ;  /* 0x00000001ff0c7424 */ /* 0x000fe400078e00ff */
[----:B------:R-:W-:-:S07]  /*17d00*/  IMAD.MOV.U32 R4, RZ, RZ, R14 ;  /* 0x000000ffff047224 */ /* 0x000fce00078e000e */
[----:B------:R-:W-:Y:S05]  /*17d10*/  WARPSYNC.COLLECTIVE R15, `(.L_x_1460) ;  /* 0x000000000f087348 */ /* 0x000fea0003c00000 */
[----:B------:R0:W1:Y:S02]  /*17d20*/  SHFL.IDX P6, R14, R13, R12, R11 ;  /* 0x0000000c0d0e7389 */ /* 0x00006400000c000b */
[----:B01----:R-:W-:Y:S01]  /*17d30*/  ENDCOLLECTIVE ;  /* 0x000000000000791b */ /* 0x003fe20003800000 */
.L_x_1460:
        /* <DEDUP_REMOVED lines=16> */
.L_x_1461:
[----:B------:R-:W-:Y:S02]  /*17e40*/  IMAD.MOV.U32 R13, RZ, RZ, R2 ;  /* 0x000000ffff0d7224 */ /* 0x000fe400078e0002 */
[----:B------:R-:W-:Y:S02]  /*17e50*/  IMAD.MOV.U32 R12, RZ, RZ, 0x2 ;  /* 0x00000002ff0c7424 */ /* 0x000fe400078e00ff */
[----:B------:R-:W-:-:S07]  /*17e60*/  IMAD.MOV.U32 R6, RZ, RZ, R14 ;  /* 0x000000ffff067224 */ /* 0x000fce00078e000e */
[----:B------:R-:W-:Y:S05]  /*17e70*/  WARPSYNC.COLLECTIVE R15, `(.L_x_1462) ;  /* 0x000000000f087348 */ /* 0x000fea0003c00000 */
[----:B------:R0:W1:Y:S02]  /*17e80*/  SHFL.IDX P6, R14, R13, R12, R11 ;  /* 0x0000000c0d0e7389 */ /* 0x00006400000c000b */
[----:B01----:R-:W-:Y:S01]  /*17e90*/  ENDCOLLECTIVE ;  /* 0x000000000000791b */ /* 0x003fe20003800000 */
.L_x_1462:
[----:B------:R-:W-:-:S05]  /*17ea0*/  @!P1 LEA R6, P2, R29, R6, 0x1 ;  /* 0x000000061d069211 */ /* 0x000fca00078408ff */
[----:B------:R-:W-:Y:S01]  /*17eb0*/  @!P1 IMAD.X R0, RZ, RZ, R0, P2 ;  /* 0x000000ffff009224 */ /* 0x000fe200010e0600 */
        /* <DEDUP_REMOVED lines=11> */
.L_x_1463:
[----:B------:R-:W-:Y:S02]  /*17f70*/  IMAD.MOV.U32 R13, RZ, RZ, R2 ;  /* 0x000000ffff0d7224 */ /* 0x000fe400078e0002 */
[----:B------:R-:W-:Y:S02]  /*17f80*/  IMAD.MOV.U32 R12, RZ, RZ, 0x3 ;  /* 0x00000003ff0c7424 */ /* 0x000fe400078e00ff */
[----:B------:R-:W-:-:S07]  /*17f90*/  IMAD.MOV.U32 R6, RZ, RZ, R14 ;  /* 0x000000ffff067224 */ /* 0x000fce00078e000e */
[----:B------:R-:W-:Y:S05]  /*17fa0*/  WARPSYNC.COLLECTIVE R15, `(.L_x_1464) ;  /* 0x000000000f087348 */ /* 0x000fea0003c00000 */
[----:B------:R0:W1:Y:S02]  /*17fb0*/  SHFL.IDX P6, R14, R13, R12, R11 ;  /* 0x0000000c0d0e7389 */ /* 0x00006400000c000b */
[----:B01----:R-:W-:Y:S01]  /*17fc0*/  ENDCOLLECTIVE ;  /* 0x000000000000791b */ /* 0x003fe20003800000 */
.L_x_1464:
        /* <DEDUP_REMOVED lines=12> */
.L_x_1465:
[----:B------:R-:W-:Y:S01]  /*18090*/  IMAD.MOV.U32 R2, RZ, RZ, R14 ;  /* 0x000000ffff027224 */ /* 0x000fe200078e000e */
[----:B------:R-:W-:Y:S06]  /*180a0*/  BRA `(.L_x_1466) ;  /* 0xffffffb400007947 */ /* 0x000fec000383ffff */
.L_x_1368:
[----:B0-----:R0:W1:Y:S02]  /*180b0*/  SYNCS.PHASECHK.TRANS64.TRYWAIT P0, [R22+URZ+0x16820], R3 ;  /* 0x01682003160075a7 */ /* 0x001064000800017f */
[----:B-1----:R-:W-:Y:S05]  /*180c0*/  @!P0 NANOSLEEP.SYNCS 0x989680 ;  /* 0x009896800000895d */ /* 0x002fea0003900000 */
[----:B------:R-:W1:Y:S02]  /*180d0*/  @!P0 SYNCS.PHASECHK.TRANS64 P0, [R22+URZ+0x16820], R3 ;  /* 0x01682003160085a7 */ /* 0x000e64000800007f */
[----:B-1----:R-:W-:Y:S05]  /*180e0*/  @!P0 BRA `(.L_x_1368) ;  /* 0xfffffffc00f08947 */ /* 0x002fea000383ffff */
[----:B------:R-:W-:Y:S05]  /*180f0*/  BRA `(.L_x_1467) ;  /* 0xffffffb4006c7947 */ /* 0x000fea000383ffff */
.L_x_1373:
[----:B0-----:R0:W1:Y:S02]  /*18100*/  SYNCS.PHASECHK.TRANS64.TRYWAIT P0, [R5+URZ+0x16840], R2 ;  /* 0x01684002050075a7 */ /* 0x001064000800017f */
[----:B-1----:R-:W-:Y:S05]  /*18110*/  @!P0 NANOSLEEP.SYNCS 0x989680 ;  /* 0x009896800000895d */ /* 0x002fea0003900000 */
[----:B------:R-:W1:Y:S02]  /*18120*/  @!P0 SYNCS.PHASECHK.TRANS64 P0, [R5+URZ+0x16840], R2 ;  /* 0x01684002050085a7 */ /* 0x000e64000800007f */
[----:B-1----:R-:W-:Y:S05]  /*18130*/  @!P0 BRA `(.L_x_1373) ;  /* 0xfffffffc00f08947 */ /* 0x002fea000383ffff */
[----:B------:R-:W-:Y:S05]  /*18140*/  BRA `(.L_x_1468) ;  /* 0xffffffb800347947 */ /* 0x000fea000383ffff */
.L_x_1374:
        /* <DEDUP_REMOVED lines=8> */
.L_x_1470:
[----:B------:R-:W-:Y:S05]  /*181d0*/  BSYNC B1 ;  /* 0x0000000000017941 */ /* 0x000fea0003800000 */
.L_x_1469:
[----:B------:R-:W-:Y:S02]  /*181e0*/  IMAD.MOV.U32 R13, RZ, RZ, R8 ;  /* 0x000000ffff0d7224 */ /* 0x000fe400078e0008 */
        /* <DEDUP_REMOVED lines=8> */
.L_x_1471:
[----:B------:R-:W-:Y:S02]  /*18270*/  IMAD R9, R9, 0x2, R22 ;  /* 0x0000000209097824 */ /* 0x000fe400078e0216 */
[----:B------:R-:W-:Y:S02]  /*18280*/  IMAD.MOV.U32 R13, RZ, RZ, R10 ;  /* 0x000000ffff0d7224 */ /* 0x000fe400078e000a */
[----:B------:R-:W-:Y:S02]  /*18290*/  IMAD.MOV.U32 R12, RZ, RZ, 0x1 ;  /* 0x00000001ff0c7424 */ /* 0x000fe400078e00ff */
[----:B------:R-:W-:-:S07]  /*182a0*/  IMAD.MOV.U32 R2, RZ, RZ, R14 ;  /* 0x000000ffff027224 */ /* 0x000fce00078e000e */
[----:B------:R-:W-:Y:S05]  /*182b0*/  WARPSYNC.COLLECTIVE R15, `(.L_x_1472) ;  /* 0x000000000f087348 */ /* 0x000fea0003c00000 */
[----:B------:R0:W1:Y:S02]  /*182c0*/  SHFL.IDX P6, R14, R13, R12, R11 ;  /* 0x0000000c0d0e7389 */ /* 0x00006400000c000b */
[----:B01----:R-:W-:Y:S01]  /*182d0*/  ENDCOLLECTIVE ;  /* 0x000000000000791b */ /* 0x003fe20003800000 */
.L_x_1472:
        /* <DEDUP_REMOVED lines=11> */
.L_x_1473:
[----:B------:R-:W-:Y:S02]  /*18390*/  IMAD.MOV.U32 R13, RZ, RZ, R10 ;  /* 0x000000ffff0d7224 */ /* 0x000fe400078e000a */
[----:B------:R-:W-:Y:S02]  /*183a0*/  IMAD.MOV.U32 R12, RZ, RZ, 0x2 ;  /* 0x00000002ff0c7424 */ /* 0x000fe400078e00ff */
[----:B------:R-:W-:-:S07]  /*183b0*/  IMAD.MOV.U32 R2, RZ, RZ, R14 ;  /* 0x000000ffff027224 */ /* 0x000fce00078e000e */
[----:B------:R-:W-:Y:S05]  /*183c0*/  WARPSYNC.COLLECTIVE R15, `(.L_x_1474) ;  /* 0x000000000f087348 */ /* 0x000fea0003c00000 */
[----:B------:R0:W1:Y:S02]  /*183d0*/  SHFL.IDX P6, R14, R13, R12, R11 ;  /* 0x0000000c0d0e7389 */ /* 0x00006400000c000b */
[----:B01----:R-:W-:Y:S01]  /*183e0*/  ENDCOLLECTIVE ;  /* 0x000000000000791b */ /* 0x003fe20003800000 */
.L_x_1474:
        /* <DEDUP_REMOVED lines=11> */
.L_x_1475:
[----:B------:R-:W-:Y:S02]  /*184a0*/  IMAD.MOV.U32 R13, RZ, RZ, R10 ;  /* 0x000000ffff0d7224 */ /* 0x000fe400078e000a */
[----:B------:R-:W-:Y:S02]  /*184b0*/  IMAD.MOV.U32 R12, RZ, RZ, 0x3 ;  /* 0x00000003ff0c7424 */ /* 0x000fe400078e00ff */
[----:B------:R-:W-:-:S07]  /*184c0*/  IMAD.MOV.U32 R2, RZ, RZ, R14 ;  /* 0x000000ffff027224 */ /* 0x000fce00078e000e */
[----:B------:R-:W-:Y:S05]  /*184d0*/  WARPSYNC.COLLECTIVE R15, `(.L_x_1476) ;  /* 0x000000000f087348 */ /* 0x000fea0003c00000 */
[----:B------:R0:W1:Y:S02]  /*184e0*/  SHFL.IDX P6, R14, R13, R12, R11 ;  /* 0x0000000c0d0e7389 */ /* 0x00006400000c000b */
[----:B01----:R-:W-:Y:S01]  /*184f0*/  ENDCOLLECTIVE ;  /* 0x000000000000791b */ /* 0x003fe20003800000 */
.L_x_1476:
        /* <DEDUP_REMOVED lines=11> */
.L_x_1477:
[----:B------:R-:W-:Y:S02]  /*185b0*/  IMAD.MOV.U32 R13, RZ, RZ, R10 ;  /* 0x000000ffff0d7224 */ /* 0x000fe400078e000a */
[----:B------:R-:W-:Y:S02]  /*185c0*/  IMAD.MOV.U32 R12, RZ, RZ, 0x4 ;  /* 0x00000004ff0c7424 */ /* 0x000fe400078e00ff */
[----:B------:R-:W-:-:S07]  /*185d0*/  IMAD.MOV.U32 R2, RZ, RZ, R14 ;  /* 0x000000ffff027224 */ /* 0x000fce00078e000e */
[----:B------:R-:W-:Y:S05]  /*185e0*/  WARPSYNC.COLLECTIVE R15, `(.L_x_1478) ;  /* 0x000000000f087348 */ /* 0x000fea0003c00000 */
[----:B------:R0:W1:Y:S02]  /*185f0*/  SHFL.IDX P6, R14, R13, R12, R11 ;  /* 0x0000000c0d0e7389 */ /* 0x00006400000c000b */
[----:B01----:R-:W-:Y:S01]  /*18600*/  ENDCOLLECTIVE ;  /* 0x000000000000791b */ /* 0x003fe20003800000 */
.L_x_1478:
        /* <DEDUP_REMOVED lines=11> */
.L_x_1479:
[----:B------:R-:W-:Y:S02]  /*186c0*/  IMAD.MOV.U32 R13, RZ, RZ, R10 ;  /* 0x000000ffff0d7224 */ /* 0x000fe400078e000a */
[----:B------:R-:W-:Y:S02]  /*186d0*/  IMAD.MOV.U32 R12, RZ, RZ, 0x5 ;  /* 0x00000005ff0c7424 */ /* 0x000fe400078e00ff */
[----:B------:R-:W-:-:S07]  /*186e0*/  IMAD.MOV.U32 R2, RZ, RZ, R14 ;  /* 0x000000ffff027224 */ /* 0x000fce00078e000e */
[----:B------:R-:W-:Y:S05]  /*186f0*/  WARPSYNC.COLLECTIVE R15, `(.L_x_1480) ;  /* 0x000000000f087348 */ /* 0x000fea0003c00000 */
[----:B------:R0:W1:Y:S02]  /*18700*/  SHFL.IDX P6, R14, R13, R12, R11 ;  /* 0x0000000c0d0e7389 */ /* 0x00006400000c000b */
[----:B01----:R-:W-:Y:S01]  /*18710*/  ENDCOLLECTIVE ;  /* 0x000000000000791b */ /* 0x003fe20003800000 */
.L_x_1480:
        /* <DEDUP_REMOVED lines=11> */
.L_x_1481:
[----:B------:R-:W-:Y:S02]  /*187d0*/  IMAD.MOV.U32 R13, RZ, RZ, R10 ;  /* 0x000000ffff0d7224 */ /* 0x000fe400078e000a */
[----:B------:R-:W-:Y:S02]  /*187e0*/  IMAD.MOV.U32 R12, RZ, RZ, 0x6 ;  /* 0x00000006ff0c7424 */ /* 0x000fe400078e00ff */
[----:B------:R-:W-:-:S07]  /*187f0*/  IMAD.MOV.U32 R2, RZ, RZ, R14 ;  /* 0x000000ffff027224 */ /* 0x000fce00078e000e */
[----:B------:R-:W-:Y:S05]  /*18800*/  WARPSYNC.COLLECTIVE R15, `(.L_x_1482) ;  /* 0x000000000f087348 */ /* 0x000fea0003c00000 */
[----:B------:R0:W1:Y:S02]  /*18810*/  SHFL.IDX P6, R14, R13, R12, R11 ;  /* 0x0000000c0d0e7389 */ /* 0x00006400000c000b */
[----:B01----:R-:W-:Y:S01]  /*18820*/  ENDCOLLECTIVE ;  /* 0x000000000000791b */ /* 0x003fe20003800000 */
.L_x_1482:
        /* <DEDUP_REMOVED lines=11> */
.L_x_1483:
[----:B------:R-:W-:Y:S02]  /*188e0*/  IMAD.MOV.U32 R13, RZ, RZ, R10 ;  /* 0x000000ffff0d7224 */ /* 0x000fe400078e000a */
[----:B------:R-:W-:Y:S02]  /*188f0*/  IMAD.MOV.U32 R12, RZ, RZ, 0x7 ;  /* 0x00000007ff0c7424 */ /* 0x000fe400078e00ff */
[----:B------:R-:W-:-:S07]  /*18900*/  IMAD.MOV.U32 R2, RZ, RZ, R14 ;  /* 0x000000ffff027224 */ /* 0x000fce00078e000e */
[----:B------:R-:W-:Y:S05]  /*18910*/  WARPSYNC.COLLECTIVE R15, `(.L_x_1484) ;  /* 0x000000000f087348 */ /* 0x000fea0003c00000 */
[----:B------:R0:W1:Y:S02]  /*18920*/  SHFL.IDX P6, R14, R13, R12, R11 ;  /* 0x0000000c0d0e7389 */ /* 0x00006400000c000b */
[----:B01----:R-:W-:Y:S01]  /*18930*/  ENDCOLLECTIVE ;  /* 0x000000000000791b */ /* 0x003fe20003800000 */
.L_x_1484:
        /* <DEDUP_REMOVED lines=11> */
.L_x_1485:
[----:B------:R-:W-:Y:S01]  /*189f0*/  IMAD.MOV.U32 R2, RZ, RZ, R14 ;  /* 0x000000ffff027224 */ /* 0x000fe200078e000e */
[----:B------:R-:W-:Y:S06]  /*18a00*/  BRA `(.L_x_1486) ;  /* 0xffffffb400147947 */ /* 0x000fec000383ffff */
.L_x_1379:
[----:B-1----:R1:W2:Y:S02]  /*18a10*/  SYNCS.PHASECHK.TRANS64.TRYWAIT P0, [R5+URZ+0x16860], R2 ;  /* 0x01686002050075a7 */ /* 0x0022a4000800017f */
[----:B--2---:R-:W-:Y:S05]  /*18a20*/  @!P0 NANOSLEEP.SYNCS 0x989680 ;  /* 0x009896800000895d */ /* 0x004fea0003900000 */
[----:B------:R-:W2:Y:S02]  /*18a30*/  @!P0 SYNCS.PHASECHK.TRANS64 P0, [R5+URZ+0x16860], R2 ;  /* 0x01686002050085a7 */ /* 0x000ea4000800007f */
[----:B--2---:R-:W-:Y:S05]  /*18a40*/  @!P0 BRA `(.L_x_1379) ;  /* 0xfffffffc00f08947 */ /* 0x004fea000383ffff */
[----:B------:R-:W-:Y:S05]  /*18a50*/  BRA `(.L_x_1487) ;  /* 0xffffffb4006c7947 */ /* 0x000fea000383ffff */
.L_x_1380:
[----:B------:R-:W-:Y:S01]  /*18a60*/  BSSY B1, `(.L_x_1488) ;  /* 0x0000008000017945 */ /* 0x000fe20003800000 */
[----:B------:R-:W-:Y:S02]  /*18a70*/  IMAD.MOV.U32 R13, RZ, RZ, R18 ;  /* 0x000000ffff0d7224 */ /* 0x000fe400078e0012 */
[----:B------:R-:W-:Y:S02]  /*18a80*/  IMAD.MOV.U32 R12, RZ, RZ, RZ ;  /* 0x000000ffff0c7224 */ /* 0x000fe400078e00ff */
[----:B------:R-:W-:Y:S02]  /*18a90*/  IMAD.MOV.U32 R11, RZ, RZ, 0x181f ;  /* 0x0000181fff0b7424 */ /* 0x000fe400078e00ff */
[----:B------:R-:W-:-:S07]  /*18aa0*/  IMAD.MOV.U32 R15, RZ, RZ, -0x1 ;  /* 0xffffffffff0f7424 */ /* 0x000fce00078e00ff */
[----:B-1----:R-:W-:Y:S05]  /*18ab0*/  WARPSYNC.COLLECTIVE R15, `(.L_x_1489) ;  /* 0x000000000f087348 */ /* 0x002fea0003c00000 */
[----:B------:R0:W2:Y:S02]  /*18ac0*/  SHFL.IDX P6, R14, R13, R12, R11 ;  /* 0x0000000c0d0e7389 */ /* 0x0000a400000c000b */
[----:B012---:R-:W-:Y:S01]  /*18ad0*/  ENDCOLLECTIVE ;  /* 0x000000000000791b */ /* 0x007fe20003800000 */
.L_x_1489:
[----:B------:R-:W-:Y:S05]  /*18ae0*/  BSYNC B1 ;  /* 0x0000000000017941 */ /* 0x000fea0003800000 */
.L_x_1488:
[----:B------:R-:W-:Y:S01]  /*18af0*/  IMAD.MOV.U32 R13, RZ, RZ, R17 ;  /* 0x000000ffff0d7224 */ /* 0x000fe200078e0011 */
[----:B------:R-:W-:Y:S01]  /*18b00*/  ISETP.LT.OR P2, PT, R8, 0x1, P1 ;  /* 0x000000010800780c */ /* 0x000fe20000f41670 */
[----:B------:R-:W-:Y:S02]  /*18b10*/  IMAD.MOV.U32 R12, RZ, RZ, RZ ;  /* 0x000000ffff0c7224 */ /* 0x000fe400078e00ff */
[----:B------:R-:W-:Y:S02]  /*18b20*/  IMAD.MOV.U32 R11, RZ, RZ, 0x181f ;  /* 0x0000181fff0b7424 */ /* 0x000fe400078e00ff */
[----:B------:R-:W-:Y:S02]  /*18b30*/  IMAD.MOV.U32 R15, RZ, RZ, -0x1 ;  /* 0xffffffffff0f7424 */ /* 0x000fe400078e00ff */
[----:B------:R-:W-:Y:S02]  /*18b40*/  IMAD.MOV.U32 R3, RZ, RZ, R14 ;  /* 0x000000ffff037224 */ /* 0x000fe400078e000e */
[----:B------:R-:W-:-:S07]  /*18b50*/  IMAD R6, R6, 0x2, R22 ;  /* 0x0000000206067824 */ /* 0x000fce00078e0216 */
[----:B------:R-:W-:Y:S05]  /*18b60*/  WARPSYNC.COLLECTIVE R15, `(.L_x_1490) ;  /* 0x000000000f087348 */ /* 0x000fea0003c00000 */
[----:B------:R0:W1:Y:S02]  /*18b70*/  SHFL.IDX P6, R14, R13, R12, R11 ;  /* 0x0000000c0d0e7389 */ /* 0x00006400000c000b */
[----:B01----:R-:W-:Y:S01]  /*18b80*/  ENDCOLLECTIVE ;  /* 0x000000000000791b */ /* 0x003fe20003800000 */
.L_x_1490:
[----:B------:R-:W-:Y:S02]  /*18b90*/  IMAD.MOV.U32 R13, RZ, RZ, R18 ;  /* 0x000000ffff0d7224 */ /* 0x000fe400078e0012 */
[----:B------:R-:W-:Y:S02]  /*18ba0*/  IMAD.MOV.U32 R12, RZ, RZ, 0x1 ;  /* 0x00000001ff0c7424 */ /* 0x000fe400078e00ff */
[----:B------:R-:W-:-:S07]  /*18bb0*/  IMAD.MOV.U32 R2, RZ, RZ, R14 ;  /* 0x000000ffff027224 */ /* 0x000fce00078e000e */
[----:B------:R-:W-:Y:S05]  /*18bc0*/  WARPSYNC.COLLECTIVE R15, `(.L_x_1491) ;  /* 0x000000000f087348 */ /* 0x000fea0003c00000 */
[----:B------:R0:W1:Y:S02]  /*18bd0*/  SHFL.IDX P6, R14, R13, R12, R11 ;  /* 0x0000000c0d0e7389 */ /* 0x00006400000c000b */
[----:B01----:R-:W-:Y:S01]  /*18be0*/  ENDCOLLECTIVE ;  /* 0x000000000000791b */ /* 0x003fe20003800000 */
.L_x_1491:
        /* <DEDUP_REMOVED lines=12> */
.L_x_1492:
[----:B------:R-:W-:Y:S02]  /*18cb0*/  IMAD.MOV.U32 R13, RZ, RZ, R18 ;  /* 0x000000ffff0d7224 */ /* 0x000fe400078e0012 */
[----:B------:R-:W-:Y:S02]  /*18cc0*/  IMAD.MOV.U32 R12, RZ, RZ, 0x2 ;  /* 0x00000002ff0c7424 */ /* 0x000fe400078e00ff */
[----:B------:R-:W-:-:S07]  /*18cd0*/  IMAD.MOV.U32 R2, RZ, RZ, R14 ;  /* 0x000000ffff027224 */ /* 0x000fce00078e000e */
[----:B------:R-:W-:Y:S05]  /*18ce0*/  WARPSYNC.COLLECTIVE R15, `(.L_x_1493) ;  /* 0x000000000f087348 */ /* 0x000fea0003c00000 */
[----:B------:R0:W1:Y:S02]  /*18cf0*/  SHFL.IDX P6, R14, R13, R12, R11 ;  /* 0x0000000c0d0e7389 */ /* 0x00006400000c000b */
[----:B01----:R-:W-:Y:S01]  /*18d00*/  ENDCOLLECTIVE ;  /* 0x000000000000791b */ /* 0x003fe20003800000 */
.L_x_1493:
        /* <DEDUP_REMOVED lines=12> */
.L_x_1494:
[----:B------:R-:W-:Y:S02]  /*18dd0*/  IMAD.MOV.U32 R13, RZ, RZ, R18 ;  /* 0x000000ffff0d7224 */ /* 0x000fe400078e0012 */
[----:B------:R-:W-:Y:S02]  /*18de0*/  IMAD.MOV.U32 R12, RZ, RZ, 0x3 ;  /* 0x00000003ff0c7424 */ /* 0x000fe400078e00ff */
[----:B------:R-:W-:-:S07]  /*18df0*/  IMAD.MOV.U32 R2, RZ, RZ, R14 ;  /* 0x000000ffff027224 */ /* 0x000fce00078e000e */
[----:B------:R-:W-:Y:S05]  /*18e00*/  WARPSYNC.COLLECTIVE R15, `(.L_x_1495) ;  /* 0x000000000f087348 */ /* 0x000fea0003c00000 */
[----:B------:R0:W1:Y:S02]  /*18e10*/  SHFL.IDX P6, R14, R13, R12, R11 ;  /* 0x0000000c0d0e7389 */ /* 0x00006400000c000b */
[----:B01----:R-:W-:Y:S01]  /*18e20*/  ENDCOLLECTIVE ;  /* 0x000000000000791b */ /* 0x003fe20003800000 */
.L_x_1495:
        /* <DEDUP_REMOVED lines=12> */
.L_x_1496:
[----:B------:R-:W-:Y:S02]  /*18ef0*/  IMAD.MOV.U32 R13, RZ, RZ, R18 ;  /* 0x000000ffff0d7224 */ /* 0x000fe400078e0012 */
[----:B------:R-:W-:Y:S02]  /*18f00*/  IMAD.MOV.U32 R12, RZ, RZ, 0x4 ;  /* 0x00000004ff0c7424 */ /* 0x000fe400078e00ff */
[----:B------:R-:W-:-:S07]  /*18f10*/  IMAD.MOV.U32 R2, RZ, RZ, R14 ;  /* 0x000000ffff027224 */ /* 0x000fce00078e000e */
[----:B------:R-:W-:Y:S05]  /*18f20*/  WARPSYNC.COLLECTIVE R15, `(.L_x_1497) ;  /* 0x000000000f087348 */ /* 0x000fea0003c00000 */
[----:B------:R0:W1:Y:S02]  /*18f30*/  SHFL.IDX P6, R14, R13, R12, R11 ;  /* 0x0000000c0d0e7389 */ /* 0x00006400000c000b */
[----:B01----:R-:W-:Y:S01]  /*18f40*/  ENDCOLLECTIVE ;  /* 0x000000000000791b */ /* 0x003fe20003800000 */
.L_x_1497:
        /* <DEDUP_REMOVED lines=12> */
.L_x_1498:
[----:B------:R-:W-:Y:S02]  /*19010*/  IMAD.MOV.U32 R13, RZ, RZ, R18 ;  /* 0x000000ffff0d7224 */ /* 0x000fe400078e0012 */
[----:B------:R-:W-:Y:S02]  /*19020*/  IMAD.MOV.U32 R12, RZ, RZ, 0x5 ;  /* 0x00000005ff0c7424 */ /* 0x000fe400078e00ff */
[----:B------:R-:W-:-:S07]  /*19030*/  IMAD.MOV.U32 R2, RZ, RZ, R14 ;  /* 0x000000ffff027224 */ /* 0x000fce00078e000e */
[----:B------:R-:W-:Y:S05]  /*19040*/  WARPSYNC.COLLECTIVE R15, `(.L_x_1499) ;  /* 0x000000000f087348 */ /* 0x000fea0003c00000 */
[----:B------:R0:W1:Y:S02]  /*19050*/  SHFL.IDX P6, R14, R13, R12, R11 ;  /* 0x0000000c0d0e7389 */ /* 0x00006400000c000b */
[----:B01----:R-:W-:Y:S01]  /*19060*/  ENDCOLLECTIVE ;  /* 0x000000000000791b */ /* 0x003fe20003800000 */
.L_x_1499:
        /* <DEDUP_REMOVED lines=12> */
.L_x_1500:
[----:B------:R-:W-:Y:S02]  /*19130*/  IMAD.MOV.U32 R13, RZ, RZ, R18 ;  /* 0x000000ffff0d7224 */ /* 0x000fe400078e0012 */
[----:B------:R-:W-:Y:S02]  /*19140*/  IMAD.MOV.U32 R12, RZ, RZ, 0x6 ;  /* 0x00000006ff0c7424 */ /* 0x000fe400078e00ff */
[----:B------:R-:W-:-:S07]  /*19150*/  IMAD.MOV.U32 R2, RZ, RZ, R14 ;  /* 0x000000ffff027224 */ /* 0x000fce00078e000e */
[----:B------:R-:W-:Y:S05]  /*19160*/  WARPSYNC.COLLECTIVE R15, `(.L_x_1501) ;  /* 0x000000000f087348 */ /* 0x000fea0003c00000 */
[----:B------:R0:W1:Y:S02]  /*19170*/  SHFL.IDX P6, R14, R13, R12, R11 ;  /* 0x0000000c0d0e7389 */ /* 0x00006400000c000b */
[----:B01----:R-:W-:Y:S01]  /*19180*/  ENDCOLLECTIVE ;  /* 0x000000000000791b */ /* 0x003fe20003800000 */
.L_x_1501:
        /* <DEDUP_REMOVED lines=12> */
.L_x_1502:
[----:B------:R-:W-:Y:S02]  /*19250*/  IMAD.MOV.U32 R13, RZ, RZ, R18 ;  /* 0x000000ffff0d7224 */ /* 0x000fe400078e0012 */
[----:B------:R-:W-:Y:S02]  /*19260*/  IMAD.MOV.U32 R12, RZ, RZ, 0x7 ;  /* 0x00000007ff0c7424 */ /* 0x000fe400078e00ff */
[----:B------:R-:W-:-:S07]  /*19270*/  IMAD.MOV.U32 R2, RZ, RZ, R14 ;  /* 0x000000ffff027224 */ /* 0x000fce00078e000e */
[----:B------:R-:W-:Y:S05]  /*19280*/  WARPSYNC.COLLECTIVE R15, `(.L_x_1503) ;  /* 0x000000000f087348 */ /* 0x000fea0003c00000 */
[----:B------:R0:W1:Y:S02]  /*19290*/  SHFL.IDX P6, R14, R13, R12, R11 ;  /* 0x0000000c0d0e7389 */ /* 0x00006400000c000b */
[----:B01----:R-:W-:Y:S01]  /*192a0*/  ENDCOLLECTIVE ;  /* 0x000000000000791b */ /* 0x003fe20003800000 */
.L_x_1503:
        /* <DEDUP_REMOVED lines=11> */
.L_x_1504:
[----:B------:R-:W-:Y:S01]  /*19360*/  IMAD.MOV.U32 R2, RZ, RZ, R14 ;  /* 0x000000ffff027224 */ /* 0x000fe200078e000e */
[----:B------:R-:W-:Y:S06]  /*19370*/  BRA `(.L_x_1505) ;  /* 0xffffffb0001c7947 */ /* 0x000fec000383ffff */
.L_x_1388:
[----:B0-----:R0:W1:Y:S02]  /*19380*/  SYNCS.PHASECHK.TRANS64.TRYWAIT P0, [R0+URZ+0x16860], R3 ;  /* 0x01686003000075a7 */ /* 0x001064000800017f */
[----:B-1----:R-:W-:Y:S05]  /*19390*/  @!P0 NANOSLEEP.SYNCS 0x989680 ;  /* 0x009896800000895d */ /* 0x002fea0003900000 */
[----:B------:R-:W1:Y:S02]  /*193a0*/  @!P0 SYNCS.PHASECHK.TRANS64 P0, [R0+URZ+0x16860], R3 ;  /* 0x01686003000085a7 */ /* 0x000e64000800007f */
[----:B-1----:R-:W-:Y:S05]  /*193b0*/  @!P0 BRA `(.L_x_1388) ;  /* 0xfffffffc00f08947 */ /* 0x002fea000383ffff */
[----:B------:R-:W-:Y:S05]  /*193c0*/  BRA `(.L_x_1506) ;  /* 0xffffffb400307947 */ /* 0x000fea000383ffff */
.L_x_1389:
        /* <DEDUP_REMOVED lines=8> */
.L_x_1508:
[----:B------:R-:W-:Y:S05]  /*19450*/  BSYNC B0 ;  /* 0x0000000000007941 */ /* 0x000fea0003800000 */
.L_x_1507:
[----:B------:R-:W-:Y:S01]  /*19460*/  IMAD.MOV.U32 R13, RZ, RZ, R17 ;  /* 0x000000ffff0d7224 */ /* 0x000fe200078e0011 */
[----:B------:R-:W-:Y:S01]  /*19470*/  ISETP.LT.OR P2, PT, R6, 0x1, P0 ;  /* 0x000000010600780c */ /* 0x000fe20000741670 */
        /* <DEDUP_REMOVED lines=8> */
.L_x_1509:
[----:B------:R-:W-:Y:S02]  /*19500*/  IMAD R4, R4, 0x2, R22 ;  /* 0x0000000204047824 */ /* 0x000fe400078e0216 */
[----:B------:R-:W-:Y:S02]  /*19510*/  IMAD.MOV.U32 R13, RZ, RZ, R18 ;  /* 0x000000ffff0d7224 */ /* 0x000fe400078e0012 */
[----:B------:R-:W-:Y:S01]  /*19520*/  IMAD.MOV.U32 R12, RZ, RZ, 0x1 ;  /* 0x00000001ff0c7424 */ /* 0x000fe200078e00ff */
[----:B------:R-:W-:-:S13]  /*19530*/  IADD3 R2, P1, R14, R5, RZ ;  /* 0x000000050e027210 */ /* 0x000fda0007f3e0ff */
[----:B------:R-:W-:Y:S05]  /*19540*/  WARPSYNC.COLLECTIVE R15, `(.L_x_1510) ;  /* 0x000000000f087348 */ /* 0x000fea0003c00000 */
[----:B------:R0:W1:Y:S02]  /*19550*/  SHFL.IDX P6, R14, R13, R12, R11 ;  /* 0x0000000c0d0e7389 */ /* 0x00006400000c000b */
[----:B01----:R-:W-:Y:S01]  /*19560*/  ENDCOLLECTIVE ;  /* 0x000000000000791b */ /* 0x003fe20003800000 */
.L_x_1510:
        /* <DEDUP_REMOVED lines=11> */
.L_x_1511:
[----:B------:R-:W-:Y:S02]  /*19620*/  IMAD.MOV.U32 R13, RZ, RZ, R18 ;  /* 0x000000ffff0d7224 */ /* 0x000fe400078e0012 */
[----:B------:R-:W-:Y:S02]  /*19630*/  IMAD.MOV.U32 R12, RZ, RZ, 0x2 ;  /* 0x00000002ff0c7424 */ /* 0x000fe400078e00ff */
[----:B------:R-:W-:-:S07]  /*19640*/  IMAD.MOV.U32 R9, RZ, RZ, R14 ;  /* 0x000000ffff097224 */ /* 0x000fce00078e000e */
[----:B------:R-:W-:Y:S05]  /*19650*/  WARPSYNC.COLLECTIVE R15, `(.L_x_1512) ;  /* 0x000000000f087348 */ /* 0x000fea0003c00000 */
[----:B------:R0:W1:Y:S02]  /*19660*/  SHFL.IDX P6, R14, R13, R12, R11 ;  /* 0x0000000c0d0e7389 */ /* 0x00006400000c000b */
[----:B01----:R-:W-:Y:S01]  /*19670*/  ENDCOLLECTIVE ;  /* 0x000000000000791b */ /* 0x003fe20003800000 */
.L_x_1512:
        /* <DEDUP_REMOVED lines=12> */
.L_x_1513:
[----:B------:R-:W-:Y:S02]  /*19740*/  IMAD.MOV.U32 R13, RZ, RZ, R18 ;  /* 0x000000ffff0d7224 */ /* 0x000fe400078e0012 */
[----:B------:R-:W-:Y:S02]  /*19750*/  IMAD.MOV.U32 R12, RZ, RZ, 0x3 ;  /* 0x00000003ff0c7424 */ /* 0x000fe400078e00ff */
[----:B------:R-:W-:-:S07]  /*19760*/  IMAD.MOV.U32 R10, RZ, RZ, R14 ;  /* 0x000000ffff0a7224 */ /* 0x000fce00078e000e */
[----:B------:R-:W-:Y:S05]  /*19770*/  WARPSYNC.COLLECTIVE R15, `(.L_x_1514) ;  /* 0x000000000f087348 */ /* 0x000fea0003c00000 */
[----:B------:R0:W1:Y:S02]  /*19780*/  SHFL.IDX P6, R14, R13, R12, R11 ;  /* 0x0000000c0d0e7389 */ /* 0x00006400000c000b */
[----:B01----:R-:W-:Y:S01]  /*19790*/  ENDCOLLECTIVE ;  /* 0x000000000000791b */ /* 0x003fe20003800000 */
.L_x_1514:
        /* <DEDUP_REMOVED lines=12> */
.L_x_1515:
[----:B------:R-:W-:Y:S02]  /*19860*/  IMAD.MOV.U32 R13, RZ, RZ, R18 ;  /* 0x000000ffff0d7224 */ /* 0x000fe400078e0012 */
[----:B------:R-:W-:Y:S02]  /*19870*/  IMAD.MOV.U32 R12, RZ, RZ, 0x4 ;  /* 0x00000004ff0c7424 */ /* 0x000fe400078e00ff */
[----:B------:R-:W-:-:S07]  /*19880*/  IMAD.MOV.U32 R9, RZ, RZ, R14 ;  /* 0x000000ffff097224 */ /* 0x000fce00078e000e */
[----:B------:R-:W-:Y:S05]  /*19890*/  WARPSYNC.COLLECTIVE R15, `(.L_x_1516) ;  /* 0x000000000f087348 */ /* 0x000fea0003c00000 */
[----:B------:R0:W1:Y:S02]  /*198a0*/  SHFL.IDX P6, R14, R13, R12, R11 ;  /* 0x0000000c0d0e7389 */ /* 0x00006400000c000b */
[----:B01----:R-:W-:Y:S01]  /*198b0*/  ENDCOLLECTIVE ;  /* 0x000000000000791b */ /* 0x003fe20003800000 */
.L_x_1516:
        /* <DEDUP_REMOVED lines=12> */
.L_x_1517:
[----:B------:R-:W-:Y:S02]  /*19980*/  IMAD.MOV.U32 R13, RZ, RZ, R18 ;  /* 0x000000ffff0d7224 */ /* 0x000fe400078e0012 */
[----:B------:R-:W-:Y:S02]  /*19990*/  IMAD.MOV.U32 R12, RZ, RZ, 0x5 ;  /* 0x00000005ff0c7424 */ /* 0x000fe400078e00ff */
[----:B------:R-:W-:-:S07]  /*199a0*/  IMAD.MOV.U32 R10, RZ, RZ, R14 ;  /* 0x000000ffff0a7224 */ /* 0x000fce00078e000e */
[----:B------:R-:W-:Y:S05]  /*199b0*/  WARPSYNC.COLLECTIVE R15, `(.L_x_1518) ;  /* 0x000000000f087348 */ /* 0x000fea0003c00000 */
[----:B------:R0:W1:Y:S02]  /*199c0*/  SHFL.IDX P6, R14, R13, R12, R11 ;  /* 0x0000000c0d0e7389 */ /* 0x00006400000c000b */
[----:B01----:R-:W-:Y:S01]  /*199d0*/  ENDCOLLECTIVE ;  /* 0x000000000000791b */ /* 0x003fe20003800000 */
.L_x_1518:
        /* <DEDUP_REMOVED lines=12> */
.L_x_1519:
[----:B------:R-:W-:Y:S02]  /*19aa0*/  IMAD.MOV.U32 R13, RZ, RZ, R18 ;  /* 0x000000ffff0d7224 */ /* 0x000fe400078e0012 */
[----:B------:R-:W-:Y:S02]  /*19ab0*/  IMAD.MOV.U32 R12, RZ, RZ, 0x6 ;  /* 0x00000006ff0c7424 */ /* 0x000fe400078e00ff */
[----:B------:R-:W-:-:S07]  /*19ac0*/  IMAD.MOV.U32 R9, RZ, RZ, R14 ;  /* 0x000000ffff097224 */ /* 0x000fce00078e000e */
[----:B------:R-:W-:Y:S05]  /*19ad0*/  WARPSYNC.COLLECTIVE R15, `(.L_x_1520) ;  /* 0x000000000f087348 */ /* 0x000fea0003c00000 */
[----:B------:R0:W1:Y:S02]  /*19ae0*/  SHFL.IDX P6, R14, R13, R12, R11 ;  /* 0x0000000c0d0e7389 */ /* 0x00006400000c000b */
[----:B01----:R-:W-:Y:S01]  /*19af0*/  ENDCOLLECTIVE ;  /* 0x000000000000791b */ /* 0x003fe20003800000 */
.L_x_1520:
        /* <DEDUP_REMOVED lines=12> */
.L_x_1521:
[----:B------:R-:W-:Y:S02]  /*19bc0*/  IMAD.MOV.U32 R13, RZ, RZ, R18 ;  /* 0x000000ffff0d7224 */ /* 0x000fe400078e0012 */
[----:B------:R-:W-:Y:S01]  /*19bd0*/  IMAD.MOV.U32 R12, RZ, RZ, 0x7 ;  /* 0x00000007ff0c7424 */ /* 0x000fe200078e00ff */
[----:B------:R-:W-:-:S13]  /*19be0*/  IADD3 R2, P1, R14, R5, RZ ;  /* 0x000000050e027210 */ /* 0x000fda0007f3e0ff */
[----:B------:R-:W-:Y:S05]  /*19bf0*/  WARPSYNC.COLLECTIVE R15, `(.L_x_1522) ;  /* 0x000000000f087348 */ /* 0x000fea0003c00000 */
[----:B------:R0:W1:Y:S02]  /*19c00*/  SHFL.IDX P6, R14, R13, R12, R11 ;  /* 0x0000000c0d0e7389 */ /* 0x00006400000c000b */
[----:B01----:R-:W-:Y:S01]  /*19c10*/  ENDCOLLECTIVE ;  /* 0x000000000000791b */ /* 0x003fe20003800000 */
.L_x_1522:
        /* <DEDUP_REMOVED lines=10> */
.L_x_1523:
[----:B------:R-:W-:Y:S05]  /*19cc0*/  BRA `(.L_x_1524) ;  /* 0xffffffac00e47947 */ /* 0x000fea000383ffff */
.L_x_1394:
        /* <DEDUP_REMOVED lines=8> */
.L_x_1526:
[----:B------:R-:W-:Y:S05]  /*19d50*/  BSYNC B0 ;  /* 0x0000000000007941 */ /* 0x000fea0003800000 */
.L_x_1525:
        /* <DEDUP_REMOVED lines=9> */
.L_x_1527:
[----:B------:R-:W-:Y:S02]  /*19df0*/  ULDC UR4, c[0x0][0xc3c] ;  /* 0x00030f0000047ab9 */ /* 0x000fe40000000800 */
[----:B------:R-:W-:-:S13]  /*19e00*/  ISETP.GE.OR P1, PT, R9, UR4, !P0 ;  /* 0x0000000409007c0c */ /* 0x000fda000c726670 */
[----:B------:R-:W0:Y:S08]  /*19e10*/  @!P1 LDC.64 R2, c[0x0][0xc80] ;  /* 0x00032000ff029b82 */ /* 0x000e300000000a00 */
[----:B------:R-:W1:Y:S01]  /*19e20*/  @!P1 LDC.64 R4, c[0x0][0xc78] ;  /* 0x00031e00ff049b82 */ /* 0x000e620000000a00 */
[----:B------:R-:W-:Y:S01]  /*19e30*/  CS2R R16, SRZ ;  /* 0x0000000000107805 */ /* 0x000fe2000001ff00 */
[----:B------:R-:W-:-:S02]  /*19e40*/  IMAD.MOV.U32 R11, RZ, RZ, RZ ;  /* 0x000000ffff0b7224 */ /* 0x000fc400078e00ff */
[----:B------:R-:W-:Y:S02]  /*19e50*/  IMAD.MOV.U32 R6, RZ, RZ, R14 ;  /* 0x000000ffff067224 */ /* 0x000fe400078e000e */
[----:B0-----:R-:W-:-:S05]  /*19e60*/  @!P1 IMAD.WIDE R2, R9, 0x4, R2 ;  /* 0x0000000409029825 */ /* 0x001fca00078e0202 */
[----:B------:R1:W2:Y:S02]  /*19e70*/  @!P1 LDG.E R7, desc[UR54][R2.64] ;  /* 0x0000003602079981 */ /* 0x0002a4000c1e1900 */
[----:B-1----:R-:W-:-:S05]  /*19e80*/  @!P1 IMAD.WIDE R2, R9, 0x4, R4 ;  /* 0x0000000409029825 */ /* 0x002fca00078e0204 */
[----:B------:R-:W3:Y:S01]  /*19e90*/  @!P1 LDG.E R4, desc[UR54][R2.64] ;  /* 0x0000003602049981 */ /* 0x000ee2000c1e1900 */
[----:B------:R-:W-:Y:S01]  /*19ea0*/  IMAD.MOV.U32 R5, RZ, RZ, RZ ;  /* 0x000000ffff057224 */ /* 0x000fe200078e00ff */
[C---:B------:R-:W-:Y:S02]  /*19eb0*/  ISETP.GE.U32.AND P2, PT, R8.reuse, 0x2, PT ;  /* 0x000000020800780c */ /* 0x040fe40003f46070 */
[C---:B------:R-:W-:Y:S02]  /*19ec0*/  ISETP.GE.U32.AND P3, PT, R8.reuse, 0x4, PT ;  /* 0x000000040800780c */ /* 0x040fe40003f66070 */
[C---:B------:R-:W-:Y:S02]  /*19ed0*/  ISETP.GE.U32.AND P4, PT, R8.reuse, 0x8, PT ;  /* 0x000000080800780c */ /* 0x040fe40003f86070 */
[C---:B------:R-:W-:Y:S01]  /*19ee0*/  ISETP.GE.U32.AND P5, PT, R8.reuse, 0x10, PT ;  /* 0x000000100800780c */ /* 0x040fe20003fa6070 */
[----:B--2---:R-:W-:Y:S02]  /*19ef0*/  @!P1 IMAD.MOV.U32 R17, RZ, RZ, R7 ;  /* 0x000000ffff119224 */ /* 0x004fe400078e0007 */
[----:B---3--:R-:W-:Y:S01]  /*19f00*/  @!P1 IMAD.MOV.U32 R5, RZ, RZ, R4 ;  /* 0x000000ffff059224 */ /* 0x008fe200078e0004 */
[----:B------:R-:W-:-:S03]  /*19f10*/  ISETP.NE.AND P1, PT, R8, RZ, PT ;  /* 0x000000ff0800720c */ /* 0x000fc60003f25270 */
[----:B------:R-:W-:-:S10]  /*19f20*/  IMAD R13, R5, R17, RZ ;  /* 0x00000011050d7224 */ /* 0x000fd400078e02ff */
[----:B------:R-:W-:Y:S05]  /*19f30*/  WARPSYNC.COLLECTIVE R15, `(.L_x_1528) ;  /* 0x000000000f087348 */ /* 0x000fea0003c00000 */
[----:B------:R0:W1:Y:S02]  /*19f40*/  SHFL.UP P6, R14, R13, R12, R11 ;  /* 0x0400000c0d0e7389 */ /* 0x00006400000c000b */
[----:B01----:R-:W-:Y:S01]  /*19f50*/  ENDCOLLECTIVE ;  /* 0x000000000000791b */ /* 0x003fe20003800000 */
.L_x_1528:
[----:B------:R-:W-:Y:S01]  /*19f60*/  IMAD.MOV.U32 R12, RZ, RZ, 0x2 ;  /* 0x00000002ff0c7424 */ /* 0x000fe200078e00ff */
[----:B------:R-:W-:-:S05]  /*19f70*/  SEL R4, R14, RZ, P1 ;  /* 0x000000ff0e047207 */ /* 0x000fca0000800000 */
[----:B------:R-:W-:-:S04]  /*19f80*/  IMAD.IADD R4, R13, 0x1, R4 ;  /* 0x000000010d047824 */ /* 0x000fc800078e0204 */
[----:B------:R-:W-:-:S07]  /*19f90*/  IMAD.MOV.U32 R13, RZ, RZ, R4 ;  /* 0x000000ffff0d7224 */ /* 0x000fce00078e0004 */
[----:B------:R-:W-:Y:S05]  /*19fa0*/  WARPSYNC.COLLECTIVE R15, `(.L_x_1529) ;  /* 0x000000000f087348 */ /* 0x000fea0003c00000 */
[----:B------:R0:W1:Y:S02]  /*19fb0*/  SHFL.UP P6, R14, R13, R12, R11 ;  /* 0x0400000c0d0e7389 */ /* 0x00006400000c000b */
[----:B01----:R-:W-:Y:S01]  /*19fc0*/  ENDCOLLECTIVE ;  /* 0x000000000000791b */ /* 0x003fe20003800000 */
.L_x_1529:
[----:B------:R-:W-:Y:S01]  /*19fd0*/  IMAD.MOV.U32 R12, RZ, RZ, 0x4 ;  /* 0x00000004ff0c7424 */ /* 0x000fe200078e00ff */
[----:B------:R-:W-:-:S05]  /*19fe0*/  SEL R3, R14, RZ, P2 ;  /* 0x000000ff0e037207 */ /* 0x000fca0001000000 */
[----:B------:R-:W-:-:S04]  /*19ff0*/  IMAD.IADD R2, R4, 0x1, R3 ;  /* 0x0000000104027824 */ /* 0x000fc800078e0203 */
[----:B------:R-:W-:-:S07]  /*1a000*/  IMAD.MOV.U32 R13, RZ, RZ, R2 ;  /* 0x000000ffff0d7224 */ /* 0x000fce00078e0002 */
[----:B------:R-:W-:Y:S05]  /*1a010*/  WARPSYNC.COLLECTIVE R15, `(.L_x_1530) ;  /* 0x000000000f087348 */ /* 0x000fea0003c00000 */
[----:B------:R0:W1:Y:S02]  /*1a020*/  SHFL.UP P6, R14, R13, R12, R11 ;  /* 0x0400000c0d0e7389 */ /* 0x00006400000c000b */
[----:B01----:R-:W-:Y:S01]  /*1a030*/  ENDCOLLECTIVE ;  /* 0x000000000000791b */ /* 0x003fe20003800000 */
.L_x_1530:
[----:B------:R-:W-:Y:S01]  /*1a040*/  IMAD.MOV.U32 R12, RZ, RZ, 0x8 ;  /* 0x00000008ff0c7424 */ /* 0x000fe200078e00ff */
[----:B------:R-:W-:-:S05]  /*1a050*/  SEL R3, R14, RZ, P3 ;  /* 0x000000ff0e037207 */ /* 0x000fca0001800000 */
[----:B------:R-:W-:-:S04]  /*1a060*/  IMAD.IADD R3, R2, 0x1, R3 ;  /* 0x0000000102037824 */ /* 0x000fc800078e0203 */
[----:B------:R-:W-:-:S07]  /*1a070*/  IMAD.MOV.U32 R13, RZ, RZ, R3 ;  /* 0x000000ffff0d7224 */ /* 0x000fce00078e0003 */
[----:B------:R-:W-:Y:S05]  /*1a080*/  WARPSYNC.COLLECTIVE R15, `(.L_x_1531) ;  /* 0x000000000f087348 */ /* 0x000fea0003c00000 */
[----:B------:R0:W1:Y:S02]  /*1a090*/  SHFL.UP P6, R14, R13, R12, R11 ;  /* 0x0400000c0d0e7389 */ /* 0x00006400000c000b */
[----:B01----:R-:W-:Y:S01]  /*1a0a0*/  ENDCOLLECTIVE ;  /* 0x000000000000791b */ /* 0x003fe20003800000 */
.L_x_1531:
[----:B------:R-:W-:Y:S01]  /*1a0b0*/  IMAD.MOV.U32 R12, RZ, RZ, 0x10 ;  /* 0x00000010ff0c7424 */ /* 0x000fe200078e00ff */
[----:B------:R-:W-:-:S05]  /*1a0c0*/  SEL R4, R14, RZ, P4 ;  /* 0x000000ff0e047207 */ /* 0x000fca0002000000 */
[----:B------:R-:W-:-:S04]  /*1a0d0*/  IMAD.IADD R4, R3, 0x1, R4 ;  /* 0x0000000103047824 */ /* 0x000fc800078e0204 */
[----:B------:R-:W-:-:S07]  /*1a0e0*/  IMAD.MOV.U32 R13, RZ, RZ, R4 ;  /* 0x000000ffff0d7224 */ /* 0x000fce00078e0004 */
[----:B------:R-:W-:Y:S05]  /*1a0f0*/  WARPSYNC.COLLECTIVE R15, `(.L_x_1532) ;  /* 0x000000000f087348 */ /* 0x000fea0003c00000 */
[----:B------:R0:W1:Y:S02]  /*1a100*/  SHFL.UP P6, R14, R13, R12, R11 ;  /* 0x0400000c0d0e7389 */ /* 0x00006400000c000b */
[----:B01----:R-:W-:Y:S01]  /*1a110*/  ENDCOLLECTIVE ;  /* 0x000000000000791b */ /* 0x003fe20003800000 */
.L_x_1532:
        /* <DEDUP_REMOVED lines=8> */
.L_x_1533:
[----:B------:R-:W-:Y:S05]  /*1a1a0*/  BRA `(.L_x_1534) ;  /* 0xffffffac00f07947 */ /* 0x000fea000383ffff */
.L_x_1397:
[----:B------:R-:W-:Y:S01]  /*1a1b0*/  BSSY B0, `(.L_x_1535) ;  /* 0x0000007000007945 */ /* 0x000fe20003800000 */
[----:B------:R-:W-:Y:S02]  /*1a1c0*/  IMAD.MOV.U32 R12, RZ, RZ, 0x1 ;  /* 0x00000001ff0c7424 */ /* 0x000fe400078e00ff */
[----:B------:R-:W-:Y:S02]  /*1a1d0*/  IMAD.MOV.U32 R11, RZ, RZ, RZ ;  /* 0x000000ffff0b7224 */ /* 0x000fe400078e00ff */
[----:B------:R-:W-:-:S07]  /*1a1e0*/  IMAD.MOV.U32 R15, RZ, RZ, -0x1 ;  /* 0xffffffffff0f7424 */ /* 0x000fce00078e00ff */
[----:B------:R-:W-:Y:S05]  /*1a1f0*/  WARPSYNC.COLLECTIVE R15, `(.L_x_1536) ;  /* 0x000000000f087348 */ /* 0x000fea0003c00000 */
[----:B------:R0:W1:Y:S02]  /*1a200*/  SHFL.UP P6, R14, R13, R12, R11 ;  /* 0x0400000c0d0e7389 */ /* 0x00006400000c000b */
[----:B01----:R-:W-:Y:S01]  /*1a210*/  ENDCOLLECTIVE ;  /* 0x000000000000791b */ /* 0x003fe20003800000 */
.L_x_1536:
[----:B------:R-:W-:Y:S05]  /*1a220*/  BSYNC B0 ;  /* 0x0000000000007941 */ /* 0x000fea0003800000 */
.L_x_1535:
        /* <DEDUP_REMOVED lines=8> */
.L_x_1537:
[----:B------:R-:W-:Y:S01]  /*1a2b0*/  IMAD.MOV.U32 R12, RZ, RZ, 0x4 ;  /* 0x00000004ff0c7424 */ /* 0x000fe200078e00ff */
[----:B------:R-:W-:-:S05]  /*1a2c0*/  SEL R2, R14, RZ, P2 ;  /* 0x000000ff0e027207 */ /* 0x000fca0001000000 */
[----:B------:R-:W-:-:S04]  /*1a2d0*/  IMAD.IADD R2, R13, 0x1, R2 ;  /* 0x000000010d027824 */ /* 0x000fc800078e0202 */
[----:B------:R-:W-:-:S07]  /*1a2e0*/  IMAD.MOV.U32 R13, RZ, RZ, R2 ;  /* 0x000000ffff0d7224 */ /* 0x000fce00078e0002 */
[----:B------:R-:W-:Y:S05]  /*1a2f0*/  WARPSYNC.COLLECTIVE R15, `(.L_x_1538) ;  /* 0x000000000f087348 */ /* 0x000fea0003c00000 */
[----:B------:R0:W1:Y:S02]  /*1a300*/  SHFL.UP P6, R14, R13, R12, R11 ;  /* 0x0400000c0d0e7389 */ /* 0x00006400000c000b */
[----:B01----:R-:W-:Y:S01]  /*1a310*/  ENDCOLLECTIVE ;  /* 0x000000000000791b */ /* 0x003fe20003800000 */
.L_x_1538:
[----:B------:R-:W-:Y:S01]  /*1a320*/  IMAD.MOV.U32 R12, RZ, RZ, 0x8 ;  /* 0x00000008ff0c7424 */ /* 0x000fe200078e00ff */
[----:B------:R-:W-:-:S05]  /*1a330*/  SEL R3, R14, RZ, P3 ;  /* 0x000000ff0e037207 */ /* 0x000fca0001800000 */
[----:B------:R-:W-:-:S04]  /*1a340*/  IMAD.IADD R3, R2, 0x1, R3 ;  /* 0x0000000102037824 */ /* 0x000fc800078e0203 */
[----:B------:R-:W-:-:S07]  /*1a350*/  IMAD.MOV.U32 R13, RZ, RZ, R3 ;  /* 0x000000ffff0d7224 */ /* 0x000fce00078e0003 */
[----:B------:R-:W-:Y:S05]  /*1a360*/  WARPSYNC.COLLECTIVE R15, `(.L_x_1539) ;  /* 0x000000000f087348 */ /* 0x000fea0003c00000 */
[----:B------:R0:W1:Y:S02]  /*1a370*/  SHFL.UP P6, R14, R13, R12, R11 ;  /* 0x0400000c0d0e7389 */ /* 0x00006400000c000b */
[----:B01----:R-:W-:Y:S01]  /*1a380*/  ENDCOLLECTIVE ;  /* 0x000000000000791b */ /* 0x003fe20003800000 */
.L_x_1539:
[----:B------:R-:W-:Y:S01]  /*1a390*/  IMAD.MOV.U32 R12, RZ, RZ, 0x10 ;  /* 0x00000010ff0c7424 */ /* 0x000fe200078e00ff */
[----:B------:R-:W-:-:S05]  /*1a3a0*/  SEL R4, R14, RZ, P4 ;  /* 0x000000ff0e047207 */ /* 0x000fca0002000000 */
[----:B------:R-:W-:-:S04]  /*1a3b0*/  IMAD.IADD R4, R3, 0x1, R4 ;  /* 0x0000000103047824 */ /* 0x000fc800078e0204 */
[----:B------:R-:W-:-:S07]  /*1a3c0*/  IMAD.MOV.U32 R13, RZ, RZ, R4 ;  /* 0x000000ffff0d7224 */ /* 0x000fce00078e0004 */
[----:B------:R-:W-:Y:S05]  /*1a3d0*/  WARPSYNC.COLLECTIVE R15, `(.L_x_1540) ;  /* 0x000000000f087348 */ /* 0x000fea0003c00000 */
[----:B------:R0:W1:Y:S02]  /*1a3e0*/  SHFL.UP P6, R14, R13, R12, R11 ;  /* 0x0400000c0d0e7389 */ /* 0x00006400000c000b */
[----:B01----:R-:W-:Y:S01]  /*1a3f0*/  ENDCOLLECTIVE ;  /* 0x000000000000791b */ /* 0x003fe20003800000 */
.L_x_1540:
        /* <DEDUP_REMOVED lines=8> */
.L_x_1541:
[----:B------:R-:W-:Y:S05]  /*1a480*/  BRA `(.L_x_1542) ;  /* 0xffffffac00dc7947 */ /* 0x000fea000383ffff */
.L_x_1399:
[----:B------:R-:W-:Y:S01]  /*1a490*/  BSSY B0, `(.L_x_1543) ;  /* 0x0000006000007945 */ /* 0x000fe20003800000 */
[----:B------:R-:W-:Y:S01]  /*1a4a0*/  PLOP3.LUT P6, PT, P6, PT, PT, 0x8, 0x0 ;  /* 0x000000000000781c */ /* 0x000fe200037ce170 */
[----:B------:R-:W-:-:S12]  /*1a4b0*/  IMAD.MOV.U32 R15, RZ, RZ, -0x1 ;  /* 0xffffffffff0f7424 */ /* 0x000fd800078e00ff */
[----:B0-----:R-:W-:Y:S05]  /*1a4c0*/  WARPSYNC.COLLECTIVE R15, `(.L_x_1544) ;  /* 0x000000000f087348 */ /* 0x001fea0003c00000 */
[----:B------:R-:W-:Y:S01]  /*1a4d0*/  VOTE.ANY R14, PT, P6 ;  /* 0x00000000000e7806 */ /* 0x000fe200030e0100 */
[----:B0-----:R-:W-:Y:S06]  /*1a4e0*/  ENDCOLLECTIVE ;  /* 0x000000000000791b */ /* 0x001fec0003800000 */
.L_x_1544:
[----:B------:R-:W-:Y:S05]  /*1a4f0*/  BSYNC B0 ;  /* 0x0000000000007941 */ /* 0x000fea0003800000 */
.L_x_1543:
[----:B------:R-:W-:Y:S02]  /*1a500*/  IMAD.MOV.U32 R3, RZ, RZ, R14 ;  /* 0x000000ffff037224 */ /* 0x000fe400078e000e */
[----:B------:R-:W-:Y:S02]  /*1a510*/  IMAD.MOV.U32 R13, RZ, RZ, R17 ;  /* 0x000000ffff0d7224 */ /* 0x000fe400078e0011 */
[----:B------:R-:W0:Y:S01]  /*1a520*/  POPC R7, R3 ;  /* 0x0000000300077309 */ /* 0x000e220000000000 */
[----:B------:R-:W-:Y:S02]  /*1a530*/  IMAD.MOV.U32 R11, RZ, RZ, 0x1f ;  /* 0x0000001fff0b7424 */ /* 0x000fe400078e00ff */
[----:B------:R-:W-:Y:S02]  /*1a540*/  IMAD.MOV.U32 R15, RZ, RZ, -0x1 ;  /* 0xffffffffff0f7424 */ /* 0x000fe400078e00ff */
[----:B0-----:R-:W-:Y:S02]  /*1a550*/  IMAD.MOV.U32 R12, RZ, RZ, R7 ;  /* 0x000000ffff0c7224 */ /* 0x001fe400078e0007 */
[----:B------:R-:W-:-:S07]  /*1a560*/  IMAD.IADD R19, R7, 0x1, R19 ;  /* 0x0000000107137824 */ /* 0x000fce00078e0213 */
[----:B------:R-:W-:Y:S05]  /*1a570*/  WARPSYNC.COLLECTIVE R15, `(.L_x_1545) ;  /* 0x000000000f087348 */ /* 0x000fea0003c00000 */
[----:B------:R0:W1:Y:S02]  /*1a580*/  SHFL.IDX P6, R14, R13, R12, R11 ;  /* 0x0000000c0d0e7389 */ /* 0x00006400000c000b */
[----:B01----:R-:W-:Y:S01]  /*1a590*/  ENDCOLLECTIVE ;  /* 0x000000000000791b */ /* 0x003fe20003800000 */
.L_x_1545:
[----:B------:R-:W-:Y:S02]  /*1a5a0*/  IMAD.MOV.U32 R13, RZ, RZ, R5 ;  /* 0x000000ffff0d7224 */ /* 0x000fe400078e0005 */
[----:B------:R-:W-:-:S07]  /*1a5b0*/  IMAD.MOV.U32 R17, RZ, RZ, R14 ;  /* 0x000000ffff117224 */ /* 0x000fce00078e000e */
[----:B------:R-:W-:Y:S05]  /*1a5c0*/  WARPSYNC.COLLECTIVE R15, `(.L_x_1546) ;  /* 0x000000000f087348 */ /* 0x000fea0003c00000 */
[----:B------:R0:W1:Y:S02]  /*1a5d0*/  SHFL.IDX P6, R14, R13, R12, R11 ;  /* 0x0000000c0d0e7389 */ /* 0x00006400000c000b */
[----:B01----:R-:W-:Y:S01]  /*1a5e0*/  ENDCOLLECTIVE ;  /* 0x000000000000791b */ /* 0x003fe20003800000 */
.L_x_1546:
[----:B------:R-:W-:Y:S01]  /*1a5f0*/  IMAD.MOV.U32 R5, RZ, RZ, R14 ;  /* 0x000000ffff057224 */ /* 0x000fe200078e000e */
[----:B------:R-:W-:Y:S06]  /*1a600*/  BRA `(.L_x_1547) ;  /* 0xffffffac00bc7947 */ /* 0x000fec000383ffff */
.L_x_1401:
[----:B------:R-:W-:Y:S01]  /*1a610*/  BSSY B0, `(.L_x_1548) ;  /* 0x0000007000007945 */ /* 0x000fe20003800000 */
[----:B------:R-:W-:Y:S02]  /*1a620*/  IMAD.MOV.U32 R13, RZ, RZ, R2 ;  /* 0x000000ffff0d7224 */ /* 0x000fe400078e0002 */
[----:B------:R-:W-:Y:S02]  /*1a630*/  IMAD.MOV.U32 R11, RZ, RZ, 0x1f ;  /* 0x0000001fff0b7424 */ /* 0x000fe400078e00ff */
[----:B------:R-:W-:-:S07]  /*1a640*/  IMAD.MOV.U32 R15, RZ, RZ, -0x1 ;  /* 0xffffffffff0f7424 */ /* 0x000fce00078e00ff */
[----:B0123--:R-:W-:Y:S05]  /*1a650*/  WARPSYNC.COLLECTIVE R15, `(.L_x_1549) ;  /* 0x000000000f087348 */ /* 0x00ffea0003c00000 */
[----:B------:R4:W0:Y:S02]  /*1a660*/  SHFL.IDX P6, R14, R13, R12, R11 ;  /* 0x0000000c0d0e7389 */ /* 0x00082400000c000b */
[----:B01234-:R-:W-:Y:S01]  /*1a670*/  ENDCOLLECTIVE ;  /* 0x000000000000791b */ /* 0x01ffe20003800000 */
.L_x_1549:
[----:B------:R-:W-:Y:S05]  /*1a680*/  BSYNC B0 ;  /* 0x0000000000007941 */ /* 0x000fea0003800000 */
.L_x_1548:
[----:B------:R-:W-:Y:S01]  /*1a690*/  IMAD.MOV.U32 R16, RZ, RZ, R14 ;  /* 0x000000ffff107224 */ /* 0x000fe200078e000e */
[----:B------:R-:W-:Y:S06]  /*1a6a0*/  BRA `(.L_x_1400) ;  /* 0xffffffac00ac7947 */ /* 0x000fec000383ffff */
.L_x_1407:
[----:B0-----:R0:W2:Y:S02]  /*1a6b0*/  SYNCS.PHASECHK.TRANS64.TRYWAIT P0, [R4+URZ+0x16820], R0 ;  /* 0x01682000040075a7 */ /* 0x0010a4000800017f */
[----:B--2---:R-:W-:Y:S05]  /*1a6c0*/  @!P0 NANOSLEEP.SYNCS 0x989680 ;  /* 0x009896800000895d */ /* 0x004fea0003900000 */
[----:B------:R-:W2:Y:S02]  /*1a6d0*/  @!P0 SYNCS.PHASECHK.TRANS64 P0, [R4+URZ+0x16820], R0 ;  /* 0x01682000040085a7 */ /* 0x000ea4000800007f */
[----:B--2---:R-:W-:Y:S05]  /*1a6e0*/  @!P0 BRA `(.L_x_1407) ;  /* 0xfffffffc00f08947 */ /* 0x004fea000383ffff */
[----:B------:R-:W-:Y:S05]  /*1a6f0*/  BRA `(.L_x_1550) ;  /* 0xffffffb800047947 */ /* 0x000fea000383ffff */
.L_x_1408:
[----:B------:R-:W2:Y:S01]  /*1a700*/  S2R R2, SR_TID.X ;  /* 0x0000000000027919 */ /* 0x000ea20000002100 */
[----:B------:R-:W-:Y:S01]  /*1a710*/  BSSY B0, `(.L_x_1551) ;  /* 0x000000a000007945 */ /* 0x000fe20003800000 */
[----:B------:R-:W-:Y:S02]  /*1a720*/  IMAD.MOV.U32 R12, RZ, RZ, RZ ;  /* 0x000000ffff0c7224 */ /* 0x000fe400078e00ff */
[----:B------:R-:W-:Y:S02]  /*1a730*/  IMAD.MOV.U32 R11, RZ, RZ, 0x1f ;  /* 0x0000001fff0b7424 */ /* 0x000fe400078e00ff */
[----:B------:R-:W-:Y:S01]  /*1a740*/  IMAD.MOV.U32 R15, RZ, RZ, -0x1 ;  /* 0xffffffffff0f7424 */ /* 0x000fe200078e00ff */
[----:B--2---:R-:W-:-:S04]  /*1a750*/  SHF.R.U32.HI R2, RZ, 0x5, R2 ;  /* 0x00000005ff027819 */ /* 0x004fc80000011602 */
[----:B------:R-:W-:-:S05]  /*1a760*/  LOP3.LUT R2, R2, 0x3, RZ, 0xc0, !PT ;  /* 0x0000000302027812 */ /* 0x000fca00078ec0ff */
[----:B------:R-:W-:-:S07]  /*1a770*/  IMAD.MOV.U32 R13, RZ, RZ, R2 ;  /* 0x000000ffff0d7224 */ /* 0x000fce00078e0002 */
[----:B01----:R-:W-:Y:S05]  /*1a780*/  WARPSYNC.COLLECTIVE R15, `(.L_x_1552) ;  /* 0x000000000f087348 */ /* 0x003fea0003c00000 */
[----:B------:R2:W3:Y:S02]  /*1a790*/  SHFL.IDX P6, R14, R13, R12, R11 ;  /* 0x0000000c0d0e7389 */ /* 0x0004e400000c000b */
[----:B0123--:R-:W-:Y:S01]  /*1a7a0*/  ENDCOLLECTIVE ;  /* 0x000000000000791b */ /* 0x00ffe20003800000 */
.L_x_1552:
[----:B------:R-:W-:Y:S05]  /*1a7b0*/  BSYNC B0 ;  /* 0x0000000000007941 */ /* 0x000fea0003800000 */
.L_x_1551:
[----:B------:R-:W-:Y:S05]  /*1a7c0*/  BRA `(.L_x_1553) ;  /* 0xffffffb400ec7947 */ /* 0x000fea000383ffff */
.L_x_1411:
[----:B------:R-:W-:Y:S01]  /*1a7d0*/  BSSY B1, `(.L_x_1554) ;  /* 0x0000006000017945 */ /* 0x000fe20003800000 */
[----:B------:R-:W-:-:S07]  /*1a7e0*/  IMAD.MOV.U32 R15, RZ, RZ, -0x1 ;  /* 0xffffffffff0f7424 */ /* 0x000fce00078e00ff */
[----:B01----:R-:W-:Y:S05]  /*1a7f0*/  WARPSYNC.COLLECTIVE R15, `(.L_x_1555) ;  /* 0x000000000f0c7348 */ /* 0x003fea0003c00000 */
[----:B------:R-:W-:Y:S02]  /*1a800*/  ELECT P6, UR62, PT ;  /* 0x00000000003e782f */ /* 0x000fe400038c0000 */
[----:B------:R-:W-:Y:S01]  /*1a810*/  MOV R14, UR62 ;  /* 0x0000003e000e7c02 */ /* 0x000fe20008000f00 */
[----:B01----:R-:W-:Y:S10]  /*1a820*/  ENDCOLLECTIVE ;  /* 0x000000000000791b */ /* 0x003ff40003800000 */
.L_x_1555:
[----:B------:R-:W-:Y:S05]  /*1a830*/  BSYNC B1 ;  /* 0x0000000000017941 */ /* 0x000fea0003800000 */
.L_x_1554:
[----:B------:R-:W-:Y:S05]  /*1a840*/  BRA `(.L_x_1556) ;  /* 0xffffffb400e47947 */ /* 0x000fea000383ffff */
.L_x_1413:
[----:B0-----:R0:W2:Y:S02]  /*1a850*/  SYNCS.PHASECHK.TRANS64.TRYWAIT P1, [R5+URZ+0x16840], R0 ;  /* 0x01684000050075a7 */ /* 0x0010a4000802017f */
[----:B--2---:R-:W-:Y:S05]  /*1a860*/  @!P1 NANOSLEEP.SYNCS 0x989680 ;  /* 0x009896800000995d */ /* 0x004fea0003900000 */
[----:B------:R-:W2:Y:S02]  /*1a870*/  @!P1 SYNCS.PHASECHK.TRANS64 P1, [R5+URZ+0x16840], R0 ;  /* 0x01684000050095a7 */ /* 0x000ea4000802007f */
[----:B--2---:R-:W-:Y:S05]  /*1a880*/  @!P1 BRA `(.L_x_1413) ;  /* 0xfffffffc00f09947 */ /* 0x004fea000383ffff */
[----:B------:R-:W-:Y:S05]  /*1a890*/  BRA `(.L_x_1557) ;  /* 0xffffffb800047947 */ /* 0x000fea000383ffff */
.L_x_1415:
[----:B--2---:R2:W3:Y:S02]  /*1a8a0*/  SYNCS.PHASECHK.TRANS64.TRYWAIT P1, [R25+URZ+0x16840], R2 ;  /* 0x01684002190075a7 */ /* 0x0044e4000802017f */
[----:B---3--:R-:W-:Y:S05]  /*1a8b0*/  @!P1 NANOSLEEP.SYNCS 0x989680 ;  /* 0x009896800000995d */ /* 0x008fea0003900000 */
[----:B------:R-:W3:Y:S02]  /*1a8c0*/  @!P1 SYNCS.PHASECHK.TRANS64 P1, [R25+URZ+0x16840], R2 ;  /* 0x01684002190095a7 */ /* 0x000ee4000802007f */
[----:B---3--:R-:W-:Y:S05]  /*1a8d0*/  @!P1 BRA `(.L_x_1415) ;  /* 0xfffffffc00f09947 */ /* 0x008fea000383ffff */
[----:B------:R-:W-:Y:S05]  /*1a8e0*/  BRA `(.L_x_1558) ;  /* 0xffffffb800107947 */ /* 0x000fea000383ffff */
.L_x_1417:
[----:B---3--:R3:W4:Y:S02]  /*1a8f0*/  SYNCS.PHASECHK.TRANS64.TRYWAIT P1, [R5+URZ+0x16860], R0 ;  /* 0x01686000050075a7 */ /* 0x008724000802017f */
[----:B----4-:R-:W-:Y:S05]  /*1a900*/  @!P1 NANOSLEEP.SYNCS 0x989680 ;  /* 0x009896800000995d */ /* 0x010fea0003900000 */
[----:B------:R-:W4:Y:S02]  /*1a910*/  @!P1 SYNCS.PHASECHK.TRANS64 P1, [R5+URZ+0x16860], R0 ;  /* 0x01686000050095a7 */ /* 0x000f24000802007f */
[----:B----4-:R-:W-:Y:S05]  /*1a920*/  @!P1 BRA `(.L_x_1417) ;  /* 0xfffffffc00f09947 */ /* 0x010fea000383ffff */
[----:B------:R-:W-:Y:S05]  /*1a930*/  BRA `(.L_x_1559) ;  /* 0xffffffb8000c7947 */ /* 0x000fea000383ffff */
.L_x_1560:
        /* <DEDUP_REMOVED lines=12> */
.L_x_3170:


//--------------------- .text._ZN7cutlass13device_kernelIN5flash11enable_sm90INS1_16FlashAttnFwdSm90INS1_25CollectiveMainloopFwdSm90ILi2EN4cute5tupleIJNS5_1CILi1EEES8_S8_EEENS6_IJNS7_ILi192EEENS7_ILi128EEENS7_ILi64EEEEEELi64ENS_6half_tEfNS_4arch4Sm90ELb0ELb1ELb0ELb1ELb1ELb1ELb0ELb1ELb1ELb1ELb1ELb0EEENS1_21CollectiveEpilogueFwdINS6_IJSA_SC_SB_EEES9_SE_SG_Li384ELb1ELb1ELb1ELb0EEENS1_36VarlenDynamicPersistentTileSchedulerILi192ELi128ELi384ELi128ELb1ELb1ELb1ELb1ELb0ELb1EEEEEEEEEvNT_6ParamsE --------------------------
	.section	.text._ZN7cutlass13device_kernelIN5flash11enable_sm90INS1_16FlashAttnFwdSm90INS1_25CollectiveMainloopFwdSm90ILi2EN4cute5tupleIJNS5_1CILi1EEES8_S8_EEENS6_IJNS7_ILi192EEENS7_ILi128EEENS7_ILi64EEEEEELi64ENS_6half_tEfNS_4arch4Sm90ELb0ELb1ELb0ELb1ELb1ELb1ELb0ELb1ELb1ELb1ELb1ELb0EEENS1_21CollectiveEpilogueFwdINS6_IJSA_SC_SB_EEES9_SE_SG_Li384ELb1ELb1ELb1ELb0EEENS1_36VarlenDynamicPersistentTileSchedulerILi192ELi128ELi384ELi128ELb1ELb1ELb1ELb1ELb0ELb1EEEEEEEEEvNT_6ParamsE,"ax",@progbits
	.align	128
.text._ZN7cutlass13device_kernelIN5flash11enable_sm90INS1_16FlashAttnFwdSm90INS1_25CollectiveMainloopFwdSm90ILi2EN4cute5tupleIJNS5_1CILi1EEES8_S8_EEENS6_IJNS7_ILi192EEENS7_ILi128EEENS7_ILi64EEEEEELi64ENS_6half_tEfNS_4arch4Sm90ELb0ELb1ELb0ELb1ELb1ELb1ELb0ELb1ELb1ELb1ELb1ELb0EEENS1_21CollectiveEpilogueFwdINS6_IJSA_SC_SB_EEES9_SE_SG_Li384ELb1ELb1ELb1ELb0EEENS1_36VarlenDynamicPersistentTileSchedulerILi192ELi128ELi384ELi128ELb1ELb1ELb1ELb1ELb0ELb1EEEEEEEEEvNT_6ParamsE:
        .type           _ZN7cutlass13device_kernelIN5flash11enable_sm90INS1_16FlashAttnFwdSm90INS1_25CollectiveMainloopFwdSm90ILi2EN4cute5tupleIJNS5_1CILi1EEES8_S8_EEENS6_IJNS7_ILi192EEENS7_ILi128EEENS7_ILi64EEEEEELi64ENS_6half_tEfNS_4arch4Sm90ELb0ELb1ELb0ELb1ELb1ELb1ELb0ELb1ELb1ELb1ELb1ELb0EEENS1_21CollectiveEpilogueFwdINS6_IJSA_SC_SB_EEES9_SE_SG_Li384ELb1ELb1ELb1ELb0EEENS1_36VarlenDynamicPersistentTileSchedulerILi192ELi128ELi384ELi128ELb1ELb1ELb1ELb1ELb0ELb1EEEEEEEEEvNT_6ParamsE,@function
        .size           _ZN7cutlass13device_kernelIN5flash11enable_sm90INS1_16FlashAttnFwdSm90INS1_25CollectiveMainloopFwdSm90ILi2EN4cute5tupleIJNS5_1CILi1EEES8_S8_EEENS6_IJNS7_ILi192EEENS7_ILi128EEENS7_ILi64EEEEEELi64ENS_6half_tEfNS_4arch4Sm90ELb0ELb1ELb0ELb1ELb1ELb1ELb0ELb1ELb1ELb1ELb1ELb0EEENS1_21CollectiveEpilogueFwdINS6_IJSA_SC_SB_EEES9_SE_SG_Li384ELb1ELb1ELb1ELb0EEENS1_36VarlenDynamicPersistentTileSchedulerILi192ELi128ELi384ELi128ELb1ELb1ELb1ELb1ELb0ELb1EEEEEEEEEvNT_6ParamsE,(.L_x_3171 - _ZN7cutlass13device_kernelIN5flash11enable_sm90INS1_16FlashAttnFwdSm90INS1_25CollectiveMainloopFwdSm90ILi2EN4cute5tupleIJNS5_1CILi1EEES8_S8_EEENS6_IJNS7_ILi192EEENS7_ILi128EEENS7_ILi64EEEEEELi64ENS_6half_tEfNS_4arch4Sm90ELb0ELb1ELb0ELb1ELb1ELb1ELb0ELb1ELb1ELb1ELb1ELb0EEENS1_21CollectiveEpilogueFwdINS6_IJSA_SC_SB_EEES9_SE_SG_Li384ELb1ELb1ELb1ELb0EEENS1_36VarlenDynamicPersistentTileSchedulerILi192ELi128ELi384ELi128ELb1ELb1ELb1ELb1ELb0ELb1EEEEEEEEEvNT_6ParamsE)
        .other          _ZN7cutlass13device_kernelIN5flash11enable_sm90INS1_16FlashAttnFwdSm90INS1_25CollectiveMainloopFwdSm90ILi2EN4cute5tupleIJNS5_1CILi1EEES8_S8_EEENS6_IJNS7_ILi192EEENS7_ILi128EEENS7_ILi64EEEEEELi64ENS_6half_tEfNS_4arch4Sm90ELb0ELb1ELb0ELb1ELb1ELb1ELb0ELb1ELb1ELb1ELb1ELb0EEENS1_21CollectiveEpilogueFwdINS6_IJSA_SC_SB_EEES9_SE_SG_Li384ELb1ELb1ELb1ELb0EEENS1_36VarlenDynamicPersistentTileSchedulerILi192ELi128ELi384ELi128ELb1ELb1ELb1ELb1ELb0ELb1EEEEEEEEEvNT_6ParamsE,@"STO_CUDA_ENTRY STV_DEFAULT"
_ZN7cutlass13device_kernelIN5flash11enable_sm90INS1_16FlashAttnFwdSm90INS1_25CollectiveMainloopFwdSm90ILi2EN4cute5tupleIJNS5_1CILi1EEES8_S8_EEENS6_IJNS7_ILi192EEENS7_ILi128EEENS7_ILi64EEEEEELi64ENS_6half_tEfNS_4arch4Sm90ELb0ELb1ELb0ELb1ELb1ELb1ELb0ELb1ELb1ELb1ELb1ELb0EEENS1_21CollectiveEpilogueFwdINS6_IJSA_SC_SB_EEES9_SE_SG_Li384ELb1ELb1ELb1ELb0EEENS1_36VarlenDynamicPersistentTileSchedulerILi192ELi128ELi384ELi128ELb1ELb1ELb1ELb1ELb0ELb1EEEEEEEEEvNT_6ParamsE:
        /* <DEDUP_REMOVED lines=18> */
.L_x_1562:
[----:B------:R-:W-:Y:S05]  /*0120*/  BSYNC B0 ;  /* 0x0000000000007941 */ /* 0x000fea0003800000 */
.L_x_1561:
        /* <DEDUP_REMOVED lines=41> */
.L_x_1563:
        /* <DEDUP_REMOVED lines=22> */
.L_x_1564:
        /* <DEDUP_REMOVED lines=18> */
.L_x_1565:
        /* <DEDUP_REMOVED lines=22> */
.L_x_1566:
        /* <DEDUP_REMOVED lines=22> */
.L_x_1567:
        /* <DEDUP_REMOVED lines=8> */
.L_x_1570:
[----:B------:R-:W-:-:S08]  /*0980*/  NOP ;  /* 0x0000000000007918 */ /* 0x000fd00000000000 */
[----:B------:R-:W0:Y:S02]  /*0990*/  USETMAXREG.TRY_ALLOC.CTAPOOL UP0, 0xa0 ;  /* 0x000000a0000079c8 */ /* 0x000e240008000600 */
[----:B0-----:R-:W-:-:S13]  /*09a0*/  PLOP3.LUT P0, PT, PT, PT, UP0, 0x80, 0x0 ;  /* 0x000000000000781c */ /* 0x001fda0003f0f008 */
[----:B------:R-:W-:Y:S05]  /*09b0*/  @!P0 BRA `(.L_x_1570) ;  /* 0xfffffffc00f08947 */ /* 0x000fea000383ffff */
[----:B------:R-:W0:Y:S01]  /*09c0*/  S2R R0, SR_TID.X ;  /* 0x0000000000007919 */ /* 0x000e220000002100 */
[----:B------:R-:W1:Y:S01]  /*09d0*/  S2UR UR38, SR_CgaCtaId ;  /* 0x00000000002679c3 */ /* 0x000e620000008800 */
[----:B------:R-:W-:Y:S01]  /*09e0*/  UMOV UR4, 0x400 ;  /* 0x0000040000047882 */ /* 0x000fe20000000000 */
[----:B------:R-:W-:-:S06]  /*09f0*/  LOP3.LUT R18, R18, 0xdfffffff, RZ, 0xc0, !PT ;  /* 0xdfffffff12127812 */ /* 0x000fcc00078ec0ff */
[----:B------:R-:W-:Y:S06]  /*0a00*/  BAR.ARV 0x8, 0x200 ;  /* 0x0208000000007b1d */ /* 0x000fec0000002000 */
[----:B-1----:R-:W-:-:S06]  /*0a10*/  ULEA UR4, UR38, UR4, 0x18 ;  /* 0x0000000426047291 */ /* 0x002fcc000f8ec03f */
[----:B------:R-:W-:Y:S01]  /*0a20*/  IMAD.U32 R2, RZ, RZ, UR4 ;  /* 0x00000004ff027e24 */ /* 0x000fe2000f8e00ff */
[----:B0-----:R-:W-:Y:S01]  /*0a30*/  SHF.R.U32.HI R0, RZ, 0x7, R0 ;  /* 0x00000007ff007819 */ /* 0x001fe20000011600 */
[----:B------:R-:W-:-:S03]  /*0a40*/  ULDC UR4, c[0x0][0xc3c] ;  /* 0x00030f0000047ab9 */ /* 0x000fc60000000800 */
[----:B------:R-:W-:-:S13]  /*0a50*/  ISETP.NE.AND P0, PT, R0, 0x1, PT ;  /* 0x000000010000780c */ /* 0x000fda0003f05270 */
[----:B------:R-:W-:Y:S01]  /*0a60*/  @P0 LOP3.LUT R18, R18, 0x20000000, RZ, 0xfc, !PT ;  /* 0x2000000012120812 */ /* 0x000fe200078efcff */
[----:B------:R-:W-:Y:S08]  /*0a70*/  @!P0 BAR.ARV 0x9, 0x100 ;  /* 0x0244000000008b1d */ /* 0x000ff00000002000 */
[----:B------:R-:W-:Y:S06]  /*0a80*/  BAR.SYNC.DEFER_BLOCKING 0x5, 0x200 ;  /* 0x0148000000007b1d */ /* 0x000fec0000010000 */
[----:B------:R-:W0:Y:S02]  /*0a90*/  LDS.128 R32, [R2+0x168d0] ;  /* 0x0168d00002207984 */ /* 0x000e240000000c00 */
[----:B------:R-:W-:Y:S06]  /*0aa0*/  BAR.ARV 0x4, 0x200 ;  /* 0x0108000000007b1d */ /* 0x000fec0000002000 */
[----:B0-----:R-:W-:-:S13]  /*0ab0*/  ISETP.GE.AND P0, PT, R35, UR4, PT ;  /* 0x0000000423007c0c */ /* 0x001fda000bf06270 */
[----:B------:R-:W-:Y:S05]  /*0ac0*/  @P0 BRA `(.L_x_1571) ;  /* 0x000001f000e00947 */ /* 0x000fea0003800000 */
[----:B------:R-:W0:Y:S01]  /*0ad0*/  S2R R0, SR_TID.X ;  /* 0x0000000000007919 */ /* 0x000e220000002100 */
[----:B------:R-:W-:Y:S01]  /*0ae0*/  CS2R R22, SRZ ;  /* 0x0000000000167805 */ /* 0x000fe2000001ff00 */
[----:B------:R-:W-:Y:S01]  /*0af0*/  IMAD.MOV.U32 R154, RZ, RZ, RZ ;  /* 0x000000ffff9a7224 */ /* 0x000fe200078e00ff */
[----:B------:R-:W-:Y:S01]  /*0b00*/  ULOP3.LUT UR39, UR37, 0x1, URZ, 0xfc, !UPT ;  /* 0x0000000125277892 */ /* 0x000fe2000f8efc3f */
[----:B------:R-:W-:Y:S01]  /*0b10*/  UMOV UR36, URZ ;  /* 0x0000003f00247c82 */ /* 0x000fe20008000000 */
[----:B0-----:R-:W-:-:S05]  /*0b20*/  VIADD R13, R0, 0xffffff80 ;  /* 0xffffff80000d7836 */ /* 0x001fca0000000000 */
[----:B------:R-:W-:-:S04]  /*0b30*/  SHF.R.S32.HI R0, RZ, 0x1f, R13 ;  /* 0x0000001fff007819 */ /* 0x000fc8000001140d */
[CC--:B------:R-:W-:Y:S02]  /*0b40*/  LEA.HI R3, R0.reuse, R13.reuse, RZ, 0x7 ;  /* 0x0000000d00037211 */ /* 0x0c0fe400078f38ff */
[CC--:B------:R-:W-:Y:S02]  /*0b50*/  LEA.HI R5, R0.reuse, R13.reuse, RZ, 0x4 ;  /* 0x0000000d00057211 */ /* 0x0c0fe400078f20ff */
[----:B------:R-:W-:Y:S02]  /*0b60*/  LOP3.LUT R4, R3, 0xffffff80, RZ, 0xc0, !PT ;  /* 0xffffff8003047812 */ /* 0x000fe400078ec0ff */
[----:B------:R-:W-:Y:S02]  /*0b70*/  SHF.R.S32.HI R12, RZ, 0x7, R3 ;  /* 0x00000007ff0c7819 */ /* 0x000fe40000011403 */
[----:B------:R-:W-:Y:S01]  /*0b80*/  SHF.R.S32.HI R6, RZ, 0x4, R5 ;  /* 0x00000004ff067819 */ /* 0x000fe20000011405 */
[----:B------:R-:W-:Y:S01]  /*0b90*/  IMAD.IADD R11, R13, 0x1, -R4 ;  /* 0x000000010d0b7824 */ /* 0x000fe200078e0a04 */
[----:B------:R-:W-:-:S02]  /*0ba0*/  LEA.HI R4, R0, R13, RZ, 0x5 ;  /* 0x0000000d00047211 */ /* 0x000fc400078f28ff */
[----:B------:R-:W-:Y:S02]  /*0bb0*/  LOP3.LUT R3, R5, 0x3fffff0, RZ, 0xc0, !PT ;  /* 0x03fffff005037812 */ /* 0x000fe400078ec0ff */
[----:B------:R-:W-:Y:S02]  /*0bc0*/  SHF.R.S32.HI R7, RZ, 0x1f, R11 ;  /* 0x0000001fff077819 */ /* 0x000fe4000001140b */
[----:B------:R-:W-:Y:S01]  /*0bd0*/  SHF.R.S32.HI R14, RZ, 0x5, R4 ;  /* 0x00000005ff0e7819 */ /* 0x000fe20000011404 */
[----:B------:R-:W-:Y:S01]  /*0be0*/  IMAD.HI R4, R12, 0x55555556, RZ ;  /* 0x555555560c047827 */ /* 0x000fe200078e02ff */
[----:B------:R-:W-:Y:S02]  /*0bf0*/  LEA.HI R8, R7, R11, RZ, 0x2 ;  /* 0x0000000b07087211 */ /* 0x000fe400078f10ff */
[----:B------:R-:W-:Y:S01]  /*0c00*/  LEA.HI R5, R5, R6, RZ, 0x1 ;  /* 0x0000000605057211 */ /* 0x000fe200078f08ff */
[----:B------:R-:W-:Y:S01]  /*0c10*/  IMAD.IADD R3, R13, 0x1, -R3 ;  /* 0x000000010d037824 */ /* 0x000fe200078e0a03 */
[----:B------:R-:W-:-:S02]  /*0c20*/  SHF.R.S32.HI R9, RZ, 0x2, R8 ;  /* 0x00000002ff097819 */ /* 0x000fc40000011408 */
[----:B------:R-:W-:Y:S02]  /*0c30*/  SHF.R.S32.HI R10, RZ, 0x1f, R8 ;  /* 0x0000001fff0a7819 */ /* 0x000fe40000011408 */
[----:B------:R-:W-:Y:S02]  /*0c40*/  LEA.HI R7, R7, R11, RZ, 0x5 ;  /* 0x0000000b07077211 */ /* 0x000fe400078f28ff */
[----:B------:R-:W-:Y:S02]  /*0c50*/  LEA.HI R10, R10, R9, RZ, 0x3 ;  /* 0x000000090a0a7211 */ /* 0x000fe400078f18ff */
[----:B------:R-:W-:Y:S02]  /*0c60*/  LOP3.LUT R5, R5, 0x1ffffffe, RZ, 0xc0, !PT ;  /* 0x1ffffffe05057812 */ /* 0x000fe400078ec0ff */
[----:B------:R-:W-:Y:S02]  /*0c70*/  LOP3.LUT R10, R10, 0xfffffff8, RZ, 0xc0, !PT ;  /* 0xfffffff80a0a7812 */ /* 0x000fe400078ec0ff */
[----:B------:R-:W-:Y:S01]  /*0c80*/  LEA.HI R4, R4, R4, RZ, 0x1 ;  /* 0x0000000404047211 */ /* 0x000fe200078f08ff */
[----:B------:R-:W-:Y:S01]  /*0c90*/  IMAD.IADD R5, R6, 0x1, -R5 ;  /* 0x0000000106057824 */ /* 0x000fe200078e0a05 */
[----:B------:R-:W-:Y:S01]  /*0ca0*/  SHF.R.S32.HI R7, RZ, 0x5, R7 ;  /* 0x00000005ff077819 */ /* 0x000fe20000011407 */
[----:B------:R-:W-:Y:S01]  /*0cb0*/  IMAD.IADD R10, R9, 0x1, -R10 ;  /* 0x00000001090a7824 */ /* 0x000fe200078e0a0a */
[----:B------:R-:W-:Y:S01]  /*0cc0*/  LOP3.LUT R8, R8, 0x7ffffffc, RZ, 0xc0, !PT ;  /* 0x7ffffffc08087812 */ /* 0x000fe200078ec0ff */
[----:B------:R-:W-:Y:S01]  /*0cd0*/  IMAD R6, R14, 0x10, R3 ;  /* 0x000000100e067824 */ /* 0x000fe200078e0203 */
[----:B------:R-:W-:Y:S01]  /*0ce0*/  LEA.HI R3, R0, R13, RZ, 0x2 ;  /* 0x0000000d00037211 */ /* 0x000fe200078f10ff */
[----:B------:R-:W-:-:S02]  /*0cf0*/  IMAD R4, R4, -0x3, R12 ;  /* 0xfffffffd04047824 */ /* 0x000fc400078e020c */
[----:B------:R-:W-:Y:S01]  /*0d00*/  IMAD R7, R7, 0x10, R10 ;  /* 0x0000001007077824 */ /* 0x000fe200078e020a */
[----:B------:R-:W-:Y:S01]  /*0d10*/  SHF.R.S32.HI R12, RZ, 0x2, R3 ;  /* 0x00000002ff0c7819 */ /* 0x000fe20000011403 */
[----:B------:R-:W-:Y:S02]  /*0d20*/  IMAD R6, R6, 0x8, R5 ;  /* 0x0000000806067824 */ /* 0x000fe400078e0205 */
[----:B------:R-:W-:Y:S01]  /*0d30*/  IMAD R9, R4, 0x40, R7 ;  /* 0x0000004004097824 */ /* 0x000fe200078e0207 */
[----:B------:R-:W-:Y:S01]  /*0d40*/  LEA.HI R4, R0, R13, RZ, 0x3 ;  /* 0x0000000d00047211 */ /* 0x000fe200078f18ff */
[----:B------:R-:W-:Y:S01]  /*0d50*/  VIADD R7, R12, 0x60 ;  /* 0x000000600c077836 */ /* 0x000fe20000000000 */
[----:B------:R-:W-:Y:S01]  /*0d60*/  SHF.R.S32.HI R0, RZ, 0x1f, R3 ;  /* 0x0000001fff007819 */ /* 0x000fe20000011403 */
[----:B------:R-:W-:Y:S01]  /*0d70*/  IMAD.IADD R8, R11, 0x1, -R8 ;  /* 0x000000010b087824 */ /* 0x000fe200078e0a08 */
[----:B------:R-:W-:Y:S01]  /*0d80*/  LOP3.LUT R3, R3, 0xfffffffc, RZ, 0xc0, !PT ;  /* 0xfffffffc03037812 */ /* 0x000fe200078ec0ff */
[----:B------:R-:W-:Y:S01]  /*0d90*/  STL [R1+0x5c], R9 ;  /* 0x00005c0901007387 */ /* 0x000fe20000100800 */
[----:B------:R-:W-:Y:S01]  /*0da0*/  LEA.HI R0, R0, R12, RZ, 0x3 ;  /* 0x0000000c00007211 */ /* 0x000fe200078f18ff */
[----:B------:R-:W-:Y:S01]  /*0db0*/  IMAD.SHL.U32 R155, R8, 0x2, RZ ;  /* 0x00000002089b7824 */ /* 0x000fe200078e00ff */
[----:B------:R-:W-:Y:S01]  /*0dc0*/  SHF.R.S32.HI R5, RZ, 0x3, R4 ;  /* 0x00000003ff057819 */ /* 0x000fe20000011404 */
[C---:B------:R-:W-:Y:S01]  /*0dd0*/  IMAD.IADD R10, R13.reuse, 0x1, -R3 ;  /* 0x000000010d0a7824 */ /* 0x040fe200078e0a03 */
[----:B------:R-:W-:Y:S01]  /*0de0*/  LOP3.LUT R4, R4, 0xfffffff8, RZ, 0xc0, !PT ;  /* 0xfffffff804047812 */ /* 0x000fe200078ec0ff */
[----:B------:R-:W-:Y:S01]  /*0df0*/  STL [R1+0xc], RZ ;  /* 0x00000cff01007387 */ /* 0x000fe20000100800 */
[----:B------:R-:W-:Y:S01]  /*0e00*/  LOP3.LUT R0, R0, 0xfffffff8, RZ, 0xc0, !PT ;  /* 0xfffffff800007812 */ /* 0x000fe200078ec0ff */
[C---:B------:R-:W-:Y:S01]  /*0e10*/  IMAD.SHL.U32 R152, R10.reuse, 0x4, RZ ;  /* 0x000000040a987824 */ /* 0x040fe200078e00ff */
[----:B------:R-:W-:Y:S01]  /*0e20*/  SHF.R.S32.HI R5, RZ, 0x1f, R7 ;  /* 0x0000001fff057819 */ /* 0x000fe20000011407 */
[----:B------:R-:W-:Y:S01]  /*0e30*/  IMAD.IADD R3, R13, 0x1, -R4 ;  /* 0x000000010d037824 */ /* 0x000fe200078e0a04 */
[----:B------:R-:W-:Y:S01]  /*0e40*/  LEA.HI R3, R10, R10, RZ, 0x1 ;  /* 0x0000000a0a037211 */ /* 0x000fe200078f08ff */
[----:B------:R-:W-:Y:S01]  /*0e50*/  IMAD.IADD R0, R12, 0x1, -R0 ;  /* 0x000000010c007824 */ /* 0x000fe200078e0a00 */
[----:B------:R-:W-:Y:S01]  /*0e60*/  LEA.HI R5, R5, R7, RZ, 0x3 ;  /* 0x0000000705057211 */ /* 0x000fe200078f18ff */
[----:B------:R-:W-:Y:S01]  /*0e70*/  IMAD.SHL.U32 R4, R7, 0x40, RZ ;  /* 0x0000004007047824 */ /* 0x000fe200078e00ff */
[----:B------:R-:W-:Y:S01]  /*0e80*/  LOP3.LUT R3, R3, 0x1ffffffe, RZ, 0xc0, !PT ;  /* 0x1ffffffe03037812 */ /* 0x000fe200078ec0ff */
[----:B------:R-:W-:Y:S01]  /*0e90*/  IMAD.SHL.U32 R16, R10, 0x8, RZ ;  /* 0x000000080a107824 */ /* 0x000fe200078e00ff */
[----:B------:R0:W-:Y:S01]  /*0ea0*/  STL [R1+0x44], R0 ;  /* 0x0000440001007387 */ /* 0x0001e20000100800 */
[----:B------:R-:W-:-:S02]  /*0eb0*/  IMAD.SHL.U32 R5, R5, 0x40, RZ ;  /* 0x0000004005057824 */ /* 0x000fc400078e00ff */
[----:B------:R-:W-:Y:S01]  /*0ec0*/  VIADD R19, R16, 0x20 ;  /* 0x0000002010137836 */ /* 0x000fe20000000000 */
[----:B------:R-:W-:Y:S01]  /*0ed0*/  SHF.R.S32.HI R17, RZ, 0x1f, R16 ;  /* 0x0000001fff117819 */ /* 0x000fe20000011410 */
[----:B------:R-:W-:Y:S01]  /*0ee0*/  IMAD.IADD R3, R10, 0x1, -R3 ;  /* 0x000000010a037824 */ /* 0x000fe200078e0a03 */
[----:B0-----:R-:W-:Y:S02]  /*0ef0*/  LOP3.LUT R0, R4, 0x1c0, RZ, 0xc0, !PT ;  /* 0x000001c004007812 */ /* 0x001fe400078ec0ff */
[----:B------:R-:W-:Y:S01]  /*0f00*/  LOP3.LUT R4, R5, 0xfffffe00, RZ, 0xc0, !PT ;  /* 0xfffffe0005047812 */ /* 0x000fe200078ec0ff */
[----:B------:R-:W-:Y:S01]  /*0f10*/  VIADD R5, R152, 0x10 ;  /* 0x0000001098057836 */ /* 0x000fe20000000000 */
[----:B------:R-:W-:Y:S01]  /*0f20*/  SHF.R.U32.HI R7, RZ, 0x3, R0 ;  /* 0x00000003ff077819 */ /* 0x000fe20000011600 */
[----:B------:R0:W-:Y:S04]  /*0f30*/  STL [R1+0x38], R0 ;  /* 0x0000380001007387 */ /* 0x0001e80000100800 */
[----:B------:R-:W-:Y:S04]  /*0f40*/  STL [R1+0x64], R7 ;  /* 0x0000640701007387 */ /* 0x000fe80000100800 */
[----:B------:R1:W-:Y:S01]  /*0f50*/  STL [R1+0x10], R5 ;  /* 0x0000100501007387 */ /* 0x0003e20000100800 */
[----:B0-----:R-:W-:-:S03]  /*0f60*/  LOP3.LUT R0, R0, 0x38, R16, 0xf8, !PT ;  /* 0x0000003800007812 */ /* 0x001fc600078ef810 */
[----:B------:R0:W-:Y:S01]  /*0f70*/  STL [R1+0x48], R4 ;  /* 0x0000480401007387 */ /* 0x0001e20000100800 */
[----:B-1----:R-:W-:Y:S01]  /*0f80*/  LOP3.LUT R5, R4, R0, R7, 0xf6, !PT ;  /* 0x0000000004057212 */ /* 0x002fe200078ef607 */
[----:B------:R-:W-:Y:S01]  /*0f90*/  IMAD.SHL.U32 R0, R6, 0x8, RZ ;  /* 0x0000000806007824 */ /* 0x000fe200078e00ff */
[----:B0-----:R-:W-:-:S05]  /*0fa0*/  SHF.R.S32.HI R4, RZ, 0x1f, R19 ;  /* 0x0000001fff047819 */ /* 0x001fca0000011413 */
[----:B------:R0:W-:Y:S04]  /*0fb0*/  STL [R1+0x8], R4 ;  /* 0x0000080401007387 */ /* 0x0001e80000100800 */
[----:B------:R1:W-:Y:S01]  /*0fc0*/  STL [R1+0x60], R0 ;  /* 0x0000600001007387 */ /* 0x0003e20000100800 */
[----:B0-----:R-:W-:Y:S02]  /*0fd0*/  IMAD R4, R5, 0x2, R2 ;  /* 0x0000000205047824 */ /* 0x001fe400078e0202 */
[----:B-1----:R-:W-:-:S03]  /*0fe0*/  IMAD R0, R3, 0x8, R9 ;  /* 0x0000000803007824 */ /* 0x002fc600078e0209 */
[----:B------:R0:W-:Y:S04]  /*0ff0*/  STL [R1+0x58], R4 ;  /* 0x0000580401007387 */ /* 0x0001e80000100800 */
[----:B------:R0:W-:Y:S02]  /*1000*/  STL [R1+0x34], R0 ;  /* 0x0000340001007387 */ /* 0x0001e40000100800 */
.L_x_1787:
[----:B------:R-:W-:Y:S05]  /*1010*/  YIELD ;  /* 0x0000000000007946 */ /* 0x000fea0003800000 */
[----:B------:R-:W-:Y:S01]  /*1020*/  ULDC.64 UR4, c[0x0][0xa28] ;  /* 0x00028a0000047ab9 */ /* 0x000fe20000000a00 */
[----:B-123--:R-:W1:Y:S01]  /*1030*/  LDC.64 R6, c[0x0][0xa08] ;  /* 0x00028200ff067b82 */ /* 0x00ee620000000a00 */
[----:B------:R-:W-:Y:S01]  /*1040*/  ISETP.NE.U32.AND P1, PT, RZ, UR4, PT ;  /* 0x00000004ff007c0c */ /* 0x000fe2000bf25070 */
[----:B------:R-:W-:Y:S02]  /*1050*/  IMAD.MOV.U32 R13, RZ, RZ, RZ ;  /* 0x000000ffff0d7224 */ /* 0x000fe400078e00ff */
[----:B------:R-:W-:Y:S01]  /*1060*/  IMAD.MOV.U32 R67, RZ, RZ, RZ ;  /* 0x000000ffff437224 */ /* 0x000fe200078e00ff */
[----:B------:R-:W-:Y:S01]  /*1070*/  ISETP.NE.AND.EX P1, PT, RZ, UR5, PT, P1 ;  /* 0x00000005ff007c0c */ /* 0x000fe2000bf25310 */
[----:B------:R-:W-:-:S02]  /*1080*/  ULDC.64 UR4, c[0x0][0xa18] ;  /* 0x0002860000047ab9 */ /* 0x000fc40000000a00 */
[----:B------:R-:W-:-:S04]  /*1090*/  ISETP.NE.U32.AND P2, PT, RZ, UR4, PT ;  /* 0x00000004ff007c0c */ /* 0x000fc8000bf45070 */
[----:B------:R-:W-:Y:S01]  /*10a0*/  ISETP.NE.AND.EX P2, PT, RZ, UR5, PT, P2 ;  /* 0x00000005ff007c0c */ /* 0x000fe2000bf45320 */
[----:B------:R-:W-:Y:S02]  /*10b0*/  ULDC.64 UR4, c[0x0][0xa08] ;  /* 0x0002820000047ab9 */ /* 0x000fe40000000a00 */
[----:B------:R-:W-:-:S03]  /*10c0*/  ISETP.NE.U32.AND P0, PT, RZ, UR4, PT ;  /* 0x00000004ff007c0c */ /* 0x000fc6000bf05070 */
[----:B0-----:R-:W0:Y:S01]  /*10d0*/  @P1 LDC.64 R4, c[0x0][0xa28] ;  /* 0x00028a00ff041b82 */ /* 0x001e220000000a00 */
[----:B------:R-:W-:Y:S01]  /*10e0*/  ISETP.NE.AND.EX P0, PT, RZ, UR5, PT, P0 ;  /* 0x00000005ff007c0c */ /* 0x000fe2000bf05300 */
[----:B-1----:R-:W-:-:S06]  /*10f0*/  IMAD.WIDE R10, R35, 0x4, R6 ;  /* 0x00000004230a7825 */ /* 0x002fcc00078e0206 */
[----:B------:R-:W1:Y:S01]  /*1100*/  @P2 LDC.64 R8, c[0x0][0xa18] ;  /* 0x00028600ff082b82 */ /* 0x000e620000000a00 */
[----:B------:R-:W-:Y:S02]  /*1110*/  ULDC UR4, c[0x0][0x288] ;  /* 0x0000a20000047ab9 */ /* 0x000fe40000000800 */
[----:B------:R-:W-:Y:S01]  /*1120*/  IMAD.U32 R156, RZ, RZ, UR4 ;  /* 0x00000004ff9c7e24 */ /* 0x000fe2000f8e00ff */
[----:B------:R-:W-:Y:S02]  /*1130*/  ULDC.64 UR4, c[0x0][0x418] ;  /* 0x0001060000047ab9 */ /* 0x000fe40000000a00 */
[----:B------:R2:W5:Y:S01]  /*1140*/  @P0 LDG.E R67, desc[UR42][R10.64] ;  /* 0x0000002a0a430981 */ /* 0x000562000c1e1900 */
[----:B0-----:R-:W-:-:S05]  /*1150*/  @P1 IMAD.WIDE R4, R35, 0x4, R4 ;  /* 0x0000000423041825 */ /* 0x001fca00078e0204 */
[----:B------:R2:W5:Y:S01]  /*1160*/  @P1 LDG.E R13, desc[UR42][R4.64] ;  /* 0x0000002a040d1981 */ /* 0x000562000c1e1900 */
[----:B-1----:R-:W-:-:S05]  /*1170*/  @P2 IMAD.WIDE R6, R35, 0x4, R8 ;  /* 0x0000000423062825 */ /* 0x002fca00078e0208 */
[----:B------:R2:W5:Y:S01]  /*1180*/  @P2 LDG.E R156, desc[UR42][R6.64] ;  /* 0x0000002a069c2981 */ /* 0x000562000c1e1900 */
[----:B------:R-:W-:-:S03]  /*1190*/  UISETP.NE.U32.AND UP0, UPT, UR4, URZ, UPT ;  /* 0x0000003f0400728c */ /* 0x000fc6000bf05070 */
[----:B------:R-:W-:Y:S01]  /*11a0*/  ULDC UR4, c[0x0][0x424] ;  /* 0x0001090000047ab9 */ /* 0x000fe20000000800 */
[----:B------:R-:W-:-:S03]  /*11b0*/  UISETP.NE.AND.EX UP0, UPT, UR5, URZ, UPT, UP0 ;  /* 0x0000003f0500728c */ /* 0x000fc6000bf05300 */
[----:B------:R-:W-:Y:S01]  /*11c0*/  ULDC UR5, c[0x0][0x2f0] ;  /* 0x0000bc0000057ab9 */ /* 0x000fe20000000800 */
[----:B------:R-:W-:-:S04]  /*11d0*/  USEL UR4, UR4, 0x1, UP0 ;  /* 0x0000000104047887 */ /* 0x000fc80008000000 */
[----:B------:R-:W-:-:S03]  /*11e0*/  UIMAD UR4, UR4, UR5, URZ ;  /* 0x00000005040472a4 */ /* 0x000fc6000f8e023f */
[----:B------:R-:W-:Y:S02]  /*11f0*/  ULDC UR5, c[0x0][0x348] ;  /* 0x0000d20000057ab9 */ /* 0x000fe40000000800 */
[----:B------:R-:W-:Y:S02]  /*1200*/  IMAD.U32 R25, RZ, RZ, UR5 ;  /* 0x00000005ff197e24 */ /* 0x000fe4000f8e00ff */
[----:B------:R-:W-:Y:S01]  /*1210*/  IMAD.U32 R30, RZ, RZ, UR4 ;  /* 0x00000004ff1e7e24 */ /* 0x000fe2000f8e00ff */
[----:B--2-4-:R-:W-:Y:S06]  /*1220*/  @P2 BRA `(.L_x_1572) ;  /* 0x0000000000242947 */ /* 0x014fec0003800000 */
        /* <DEDUP_REMOVED lines=9> */
.L_x_1572:
        /* <DEDUP_REMOVED lines=10> */
[----:B------:R-:W0:Y:S02]  /*1360*/  LDC.64 R30, c[0x0][0xa20] ;  /* 0x00028800ff1e7b82 */ /* 0x000e240000000a00 */
[----:B0-----:R-:W-:-:S06]  /*1370*/  IMAD.WIDE R30, R35, 0x4, R30 ;  /* 0x00000004231e7825 */ /* 0x001fcc00078e021e */
[----:B------:R0:W5:Y:S01]  /*1380*/  LDG.E R30, desc[UR42][R30.64] ;  /* 0x0000002a1e1e7981 */ /* 0x000162000c1e1900 */
[----:B------:R-:W-:Y:S05]  /*1390*/  BRA `(.L_x_1574) ;  /* 0x0000000000107947 */ /* 0x000fea0003800000 */
.L_x_1573:
[----:B------:R-:W-:Y:S05]  /*13a0*/  @!P0 BRA `(.L_x_1574) ;  /* 0x00000000000c8947 */ /* 0x000fea0003800000 */
[----:B------:R-:W2:Y:S04]  /*13b0*/  LDG.E R3, desc[UR42][R10.64] ;  /* 0x0000002a0a037981 */ /* 0x000ea8000c1e1900 */
[----:B------:R-:W2:Y:S02]  /*13c0*/  LDG.E R30, desc[UR42][R10.64+0x4] ;  /* 0x0000042a0a1e7981 */ /* 0x000ea4000c1e1900 */
[----:B--2---:R-:W-:-:S07]  /*13d0*/  IMAD.IADD R30, R30, 0x1, -R3 ;  /* 0x000000011e1e7824 */ /* 0x004fce00078e0a03 */
.L_x_1574:
[----:B------:R-:W-:Y:S01]  /*13e0*/  ULDC.64 UR4, c[0x0][0xa10] ;  /* 0x0002840000047ab9 */ /* 0x000fe20000000a00 */
[----:B------:R-:W1:Y:S01]  /*13f0*/  LDC R4, c[0x0][0x448] ;  /* 0x00011200ff047b82 */ /* 0x000e620000000800 */
[----:B------:R-:W-:-:S04]  /*1400*/  ISETP.NE.U32.AND P0, PT, RZ, UR4, PT ;  /* 0x00000004ff007c0c */ /* 0x000fc8000bf05070 */
[----:B------:R-:W-:Y:S01]  /*1410*/  ISETP.NE.AND.EX P0, PT, RZ, UR5, PT, P0 ;  /* 0x00000005ff007c0c */ /* 0x000fe2000bf05300 */
[----:B------:R-:W-:Y:S02]  /*1420*/  ULDC.64 UR4, c[0x0][0xa30] ;  /* 0x00028c0000047ab9 */ /* 0x000fe40000000a00 */
[----:B------:R-:W-:-:S04]  /*1430*/  ISETP.NE.U32.AND P1, PT, RZ, UR4, PT ;  /* 0x00000004ff007c0c */ /* 0x000fc8000bf25070 */
[----:B------:R-:W-:-:S06]  /*1440*/  ISETP.NE.AND.EX P1, PT, RZ, UR5, PT, P1 ;  /* 0x00000005ff007c0c */ /* 0x000fcc000bf25310 */
[----:B------:R-:W2:Y:S08]  /*1450*/  @P0 LDC.64 R6, c[0x0][0xa10] ;  /* 0x00028400ff060b82 */ /* 0x000eb00000000a00 */
[----:B------:R-:W3:Y:S01]  /*1460*/  @P1 LDC.64 R8, c[0x0][0xa30] ;  /* 0x00028c00ff081b82 */ /* 0x000ee20000000a00 */
[----:B--2---:R-:W-:-:S05]  /*1470*/  @P0 IMAD.WIDE R6, R35, 0x4, R6 ;  /* 0x0000000423060825 */ /* 0x004fca00078e0206 */
[----:B------:R-:W2:Y:S04]  /*1480*/  @P0 LDG.E R0, desc[UR42][R6.64] ;  /* 0x0000002a06000981 */ /* 0x000ea8000c1e1900 */
[----:B------:R-:W2:Y:S01]  /*1490*/  @P0 LDG.E R3, desc[UR42][R6.64+0x4] ;  /* 0x0000042a06030981 */ /* 0x000ea2000c1e1900 */
[----:B-----5:R-:W-:Y:S02]  /*14a0*/  IMAD.MOV.U32 R24, RZ, RZ, R30 ;  /* 0x000000ffff187224 */ /* 0x020fe400078e001e */
[----:B---3--:R-:W-:-:S05]  /*14b0*/  @P1 IMAD.WIDE R8, R35, 0x4, R8 ;  /* 0x0000000423081825 */ /* 0x008fca00078e0208 */
[----:B------:R3:W5:Y:S01]  /*14c0*/  @P1 LDG.E R24, desc[UR42][R8.64] ;  /* 0x0000002a08181981 */ /* 0x000762000c1e1900 */
[----:B-1----:R-:W-:Y:S01]  /*14d0*/  ISETP.NE.AND P1, PT, R4, 0x1, PT ;  /* 0x000000010400780c */ /* 0x002fe20003f25270 */
[----:B------:R-:W-:Y:S01]  /*14e0*/  IMAD.IADD R14, R30, 0x1, -R13 ;  /* 0x000000011e0e7824 */ /* 0x000fe200078e0a0d */
[----:B------:R-:W1:Y:S01]  /*14f0*/  LDC.64 R4, c[0x0][0x9e0] ;  /* 0x00027800ff047b82 */ /* 0x000e620000000a00 */
[----:B------:R-:W-:-:S05]  /*1500*/  IMAD R20, R33, 0xc0, RZ ;  /* 0x000000c021147824 */ /* 0x000fca00078e02ff */
[----:B------:R4:W-:Y:S05]  /*1510*/  STL [R1+0x14], R20 ;  /* 0x0000141401007387 */ /* 0x0009ea0000100800 */
[----:B------:R-:W0:Y:S08]  /*1520*/  @P1 LDC R11, c[0x0][0x44c] ;  /* 0x00011300ff0b1b82 */ /* 0x000e300000000800 */
[----:B------:R-:W3:Y:S01]  /*1530*/  @P1 LDC R10, c[0x0][0x450] ;  /* 0x00011400ff0a1b82 */ /* 0x000ee20000000800 */
[----:B-1----:R-:W-:Y:S01]  /*1540*/  ISETP.GE.AND P2, PT, R5, 0x1, PT ;  /* 0x000000010500780c */ /* 0x002fe20003f46270 */
[----:B--2---:R-:W-:-:S02]  /*1550*/  @P0 IMAD.IADD R25, R3, 0x1, -R0 ;  /* 0x0000000103190824 */ /* 0x004fc400078e0a00 */
[----:B------:R-:W-:Y:S02]  /*1560*/  VIADD R0, R20, 0xbf ;  /* 0x000000bf14007836 */ /* 0x000fe40000000000 */
[----:B------:R-:W-:Y:S02]  /*1570*/  IMAD.IADD R15, R14, 0x1, R25 ;  /* 0x000000010e0f7824 */ /* 0x000fe400078e0219 */
[----:B0-----:R-:W-:-:S03]  /*1580*/  @P1 IMAD.HI.U32 R3, R0, R11, RZ ;  /* 0x0000000b00031227 */ /* 0x001fc600078e00ff */
[----:B------:R4:W-:Y:S01]  /*1590*/  STL [R1], R15 ;  /* 0x0000000f01007387 */ /* 0x0009e20000100800 */
[----:B------:R-:W-:Y:S01]  /*15a0*/  IMAD.MOV.U32 R6, RZ, RZ, R0 ;  /* 0x000000ffff067224 */ /* 0x000fe200078e0000 */
[C---:B------:R-:W-:Y:S02]  /*15b0*/  IADD3 R0, R15.reuse, 0x7f, RZ ;  /* 0x0000007f0f007810 */ /* 0x040fe40007ffe0ff */
[----:B---3--:R-:W-:Y:S02]  /*15c0*/  @P1 SHF.R.U32.HI R6, RZ, R10, R3 ;  /* 0x0000000aff061219 */ /* 0x008fe40000011603 */
[----:B------:R-:W-:Y:S02]  /*15d0*/  IADD3 R7, R15, 0x1, -R156 ;  /* 0x000000010f077810 */ /* 0x000fe40007ffe89c */
[----:B------:R-:W-:-:S03]  /*15e0*/  SHF.R.S32.HI R3, RZ, 0x1f, R0 ;  /* 0x0000001fff037819 */ /* 0x000fc60000011400 */
[----:B------:R-:W-:Y:S01]  /*15f0*/  IMAD.IADD R9, R7, 0x1, R6 ;  /* 0x0000000107097824 */ /* 0x000fe200078e0206 */
[----:B------:R-:W-:-:S03]  /*1600*/  LEA.HI R3, R3, R0, RZ, 0x7 ;  /* 0x0000000003037211 */ /* 0x000fc600078f38ff */
[----:B------:R-:W-:Y:S01]  /*1610*/  IMAD.IADD R4, R9, 0x1, R4 ;  /* 0x0000000109047824 */ /* 0x000fe200078e0204 */
[----:B------:R-:W-:Y:S01]  /*1620*/  SHF.R.S32.HI R29, RZ, 0x7, R3 ;  /* 0x00000007ff1d7819 */ /* 0x000fe20000011403 */
[----:B----4-:R-:W-:Y:S06]  /*1630*/  @!P2 BRA `(.L_x_1575) ;  /* 0x000000000048a947 */ /* 0x010fec0003800000 */
        /* <DEDUP_REMOVED lines=11> */
.L_x_1577:
[----:B------:R-:W-:-:S13]  /*16f0*/  ISETP.NE.AND P0, PT, R5, 0x1, PT ;  /* 0x000000010500780c */ /* 0x000fda0003f05270 */
[----:B------:R-:W0:Y:S02]  /*1700*/  @P0 LDC.64 R6, c[0x0][0x9e8] ;  /* 0x00027a00ff060b82 */ /* 0x000e240000000a00 */
[----:B0-----:R-:W-:-:S05]  /*1710*/  @P0 IMAD.HI.U32 R6, R0, R6, RZ ;  /* 0x0000000600060227 */ /* 0x001fca00078e00ff */
[----:B------:R-:W-:-:S07]  /*1720*/  @P0 SHF.R.U32.HI R0, RZ, R7, R6 ;  /* 0x00000007ff000219 */ /* 0x000fce0000011606 */
.L_x_1578:
[----:B------:R-:W-:Y:S05]  /*1730*/  BSYNC B0 ;  /* 0x0000000000007941 */ /* 0x000fea0003800000 */
.L_x_1576:
[----:B------:R-:W-:-:S05]  /*1740*/  IMAD R3, R0, R5, R5 ;  /* 0x0000000500037224 */ /* 0x000fca00078e0205 */
[----:B------:R-:W-:-:S07]  /*1750*/  VIMNMX R4, R4, R3, PT ;  /* 0x0000000304047248 */ /* 0x000fce0003fe0100 */
.L_x_1575:
[----:B------:R-:W0:Y:S01]  /*1760*/  @P1 LDC R0, c[0x0][0x44c] ;  /* 0x00011300ff001b82 */ /* 0x000e220000000800 */
[----:B------:R-:W-:Y:S01]  /*1770*/  VIADD R4, R4, 0x7f ;  /* 0x0000007f04047836 */ /* 0x000fe20000000000 */
[----:B------:R-:W-:Y:S01]  /*1780*/  ULDC UR4, c[0x0][0x9dc] ;  /* 0x0002770000047ab9 */ /* 0x000fe20000000800 */
[----:B------:R-:W-:Y:S02]  /*1790*/  IMAD.MOV.U32 R6, RZ, RZ, R20 ;  /* 0x000000ffff067224 */ /* 0x000fe400078e0014 */
[----:B------:R-:W-:Y:S01]  /*17a0*/  IMAD.IADD R89, R15, 0x1, -R156 ;  /* 0x000000010f597824 */ /* 0x000fe200078e0a9c */
[----:B------:R-:W-:Y:S02]  /*17b0*/  SHF.R.S32.HI R3, RZ, 0x1f, R4 ;  /* 0x0000001fff037819 */ /* 0x000fe40000011404 */
[----:B------:R-:W1:Y:S02]  /*17c0*/  @P1 LDC R7, c[0x0][0x450] ;  /* 0x00011400ff071b82 */ /* 0x000e640000000800 */
[----:B------:R-:W-:Y:S01]  /*17d0*/  LEA.HI R3, R3, R4, RZ, 0x7 ;  /* 0x0000000403037211 */ /* 0x000fe200078f38ff */
[----:B0-----:R-:W-:-:S05]  /*17e0*/  @P1 IMAD.HI.U32 R0, R20, R0, RZ ;  /* 0x0000000014001227 */ /* 0x001fca00078e00ff */
[----:B-1----:R-:W-:Y:S02]  /*17f0*/  @P1 SHF.R.U32.HI R6, RZ, R7, R0 ;  /* 0x00000007ff061219 */ /* 0x002fe40000011600 */
[----:B------:R-:W-:-:S03]  /*1800*/  SHF.R.S32.HI R0, RZ, 0x7, R3 ;  /* 0x00000007ff007819 */ /* 0x000fc60000011403 */
[----:B------:R-:W-:Y:S01]  /*1810*/  IMAD.IADD R3, R89, 0x1, R6 ;  /* 0x0000000159037824 */ /* 0x000fe200078e0206 */
[----:B------:R-:W-:-:S03]  /*1820*/  VIMNMX R8, R29, R0, PT ;  /* 0x000000001d087248 */ /* 0x000fc60003fe0100 */
[----:B------:R-:W-:Y:S01]  /*1830*/  VIADD R0, R3, -UR4 ;  /* 0x8000000403007c36 */ /* 0x000fe20008000000 */
        /* <DEDUP_REMOVED lines=11> */
.L_x_1581:
[----:B------:R-:W-:-:S13]  /*18f0*/  ISETP.NE.AND P0, PT, R5, 0x1, PT ;  /* 0x000000010500780c */ /* 0x000fda0003f05270 */
[----:B------:R-:W0:Y:S02]  /*1900*/  @P0 LDC.64 R6, c[0x0][0x9e8] ;  /* 0x00027a00ff060b82 */ /* 0x000e240000000a00 */
[----:B0-----:R-:W-:-:S05]  /*1910*/  @P0 IMAD.HI.U32 R4, R3, R6, RZ ;  /* 0x0000000603040227 */ /* 0x001fca00078e00ff */
[----:B------:R-:W-:-:S07]  /*1920*/  @P0 SHF.R.U32.HI R3, RZ, R7, R4 ;  /* 0x00000007ff030219 */ /* 0x000fce0000011604 */
.L_x_1582:
[----:B------:R-:W-:Y:S05]  /*1930*/  BSYNC B0 ;  /* 0x0000000000007941 */ /* 0x000fea0003800000 */
.L_x_1580:
[----:B------:R-:W-:-:S05]  /*1940*/  IMAD R3, R3, R5, RZ ;  /* 0x0000000503037224 */ /* 0x000fca00078e02ff */
[----:B------:R-:W-:-:S07]  /*1950*/  VIMNMX R0, R0, R3, !PT ;  /* 0x0000000300007248 */ /* 0x000fce0007fe0100 */
.L_x_1579:
[----:B------:R-:W-:Y:S01]  /*1960*/  SHF.R.S32.HI R3, RZ, 0x1f, R0 ;  /* 0x0000001fff037819 */ /* 0x000fe20000011400 */
[----:B------:R-:W-:Y:S01]  /*1970*/  BSSY B0, `(.L_x_1583) ;  /* 0x000002a000007945 */ /* 0x000fe20003800000 */
[----:B------:R-:W-:Y:S02]  /*1980*/  LOP3.LUT R13, R12, 0xff, RZ, 0xc0, !PT ;  /* 0x000000ff0c0d7812 */ /* 0x000fe400078ec0ff */
[----:B------:R-:W-:Y:S01]  /*1990*/  LEA.HI R3, R3, R0, RZ, 0x7 ;  /* 0x0000000003037211 */ /* 0x000fe200078f38ff */
[----:B------:R-:W-:Y:S01]  /*19a0*/  IMAD.MOV.U32 R0, RZ, RZ, RZ ;  /* 0x000000ffff007224 */ /* 0x000fe200078e00ff */
[----:B------:R-:W-:Y:S01]  /*19b0*/  SHF.R.U32.HI R4, RZ, 0x10, R12 ;  /* 0x00000010ff047819 */ /* 0x000fe2000001160c */
[----:B------:R0:W-:Y:S01]  /*19c0*/  STL [R1+0x54], R13 ;  /* 0x0000540d01007387 */ /* 0x0001e20000100800 */
[----:B------:R-:W-:-:S03]  /*19d0*/  SHF.R.S32.HI R3, RZ, 0x7, R3 ;  /* 0x00000007ff037819 */ /* 0x000fc60000011403 */
[----:B------:R0:W-:Y:S01]  /*19e0*/  STL [R1+0x4c], R4 ;  /* 0x00004c0401007387 */ /* 0x0001e20000100800 */
[----:B------:R-:W-:-:S04]  /*19f0*/  VIMNMX R9, RZ, R3, !PT ;  /* 0x00000003ff097248 */ /* 0x000fc80007fe0100 */
[----:B------:R-:W-:-:S13]  /*1a00*/  ISETP.GT.AND P0, PT, R8, R9, PT ;  /* 0x000000090800720c */ /* 0x000fda0003f04270 */
[----:B0-----:R-:W-:Y:S05]  /*1a10*/  @!P0 BRA `(.L_x_1584) ;  /* 0x00000000007c8947 */ /* 0x001fea0003800000 */
[----:B------:R-:W-:Y:S01]  /*1a20*/  ISETP.NE.AND P0, PT, R4, RZ, PT ;  /* 0x000000ff0400720c */ /* 0x000fe20003f05270 */
[----:B------:R-:W-:-:S03]  /*1a30*/  ULDC UR4, c[0x0][0x9f0] ;  /* 0x00027c0000047ab9 */ /* 0x000fc60000000800 */
[----:B------:R-:W-:-:S04]  /*1a40*/  SEL R11, R4, UR4, P0 ;  /* 0x00000004040b7c07 */ /* 0x000fc80008000000 */
[-C--:B------:R-:W-:Y:S02]  /*1a50*/  IABS R6, R11.reuse ;  /* 0x0000000b00067213 */ /* 0x080fe40000000000 */
[----:B------:R-:W-:Y:S02]  /*1a60*/  IADD3 R0, R11, -0x1, R8 ;  /* 0xffffffff0b007810 */ /* 0x000fe40007ffe008 */
[----:B------:R-:W0:Y:S01]  /*1a70*/  I2F.RP R3, R6 ;  /* 0x0000000600037306 */ /* 0x000e220000209400 */
[----:B------:R-:W-:Y:S02]  /*1a80*/  IABS R12, R11 ;  /* 0x0000000b000c7213 */ /* 0x000fe40000000000 */
[----:B------:R-:W-:-:S05]  /*1a90*/  IMAD.IADD R0, R0, 0x1, -R9 ;  /* 0x0000000100007824 */ /* 0x000fca00078e0a09 */
        /* <DEDUP_REMOVED lines=10> */
[----:B------:R-:W-:-:S04]  /*1b40*/  IMAD.HI.U32 R5, R5, R7, R4 ;  /* 0x0000000705057227 */ /* 0x000fc800078e0004 */
[----:B------:R-:W-:-:S04]  /*1b50*/  IMAD.MOV.U32 R4, RZ, RZ, R10 ;  /* 0x000000ffff047224 */ /* 0x000fc800078e000a */
        /* <DEDUP_REMOVED lines=11> */
.L_x_1584:
[----:B------:R-:W-:Y:S05]  /*1c10*/  BSYNC B0 ;  /* 0x0000000000007941 */ /* 0x000fea0003800000 */
.L_x_1583:
[----:B------:R-:W-:-:S05]  /*1c20*/  IMAD R3, R13, R0, R9 ;  /* 0x000000000d037224 */ /* 0x000fca00078e0209 */
[C---:B------:R-:W-:Y:S01]  /*1c30*/  VIADDMNMX R0, R3.reuse, R0, R8, PT ;  /* 0x0000000003007246 */ /* 0x040fe20003800108 */
[----:B------:R-:W-:-:S04]  /*1c40*/  IMAD R3, R3, 0x80, -R14 ;  /* 0x0000008003037824 */ /* 0x000fc800078e0a0e */
[----:B------:R-:W-:Y:S01]  /*1c50*/  IMAD R0, R0, 0x80, -R14 ;  /* 0x0000008000007824 */ /* 0x000fe200078e0a0e */
[----:B------:R-:W-:-:S04]  /*1c60*/  VIMNMX R3, RZ, R3, !PT ;  /* 0x00000003ff037248 */ /* 0x000fc80007fe0100 */
        /* <DEDUP_REMOVED lines=31> */
.L_x_1587:
[----:B------:R-:W-:Y:S05]  /*1e60*/  BSYNC B6 ;  /* 0x0000000000067941 */ /* 0x000fea0003800000 */
.L_x_1586:
        /* <DEDUP_REMOVED lines=11> */
[----:B------:R-:W-:Y:S01]  /*1f20*/  MOV R10, UR6 ;  /* 0x00000006000a7c02 */ /* 0x000fe20008000f00 */
        /* <DEDUP_REMOVED lines=8> */
.L_x_1589:
[----:B------:R-:W-:Y:S05]  /*1fb0*/  BSYNC B6 ;  /* 0x0000000000067941 */ /* 0x000fea0003800000 */
.L_x_1588:
[----:B------:R-:W-:Y:S01]  /*1fc0*/  ULDC.64 UR4, c[0x0][0x9f8] ;  /* 0x00027e0000047ab9 */ /* 0x000fe20000000a00 */
[----:B------:R-:W2:Y:S01]  /*1fd0*/  LDL R41, [R1+0x44] ;  /* 0x0000440001297983 */ /* 0x000ea20000100800 */
[----:B------:R-:W-:-:S03]  /*1fe0*/  ISETP.NE.U32.AND P0, PT, RZ, UR4, PT ;  /* 0x00000004ff007c0c */ /* 0x000fc6000bf05070 */
[----:B------:R-:W3:Y:S01]  /*1ff0*/  LDL R40, [R1+0x38] ;  /* 0x0000380001287983 */ /* 0x000ee20000100800 */
[----:B------:R-:W-:Y:S01]  /*2000*/  ISETP.NE.AND.EX P0, PT, RZ, UR5, PT, P0 ;  /* 0x00000005ff007c0c */ /* 0x000fe2000bf05300 */
[----:B------:R-:W-:Y:S01]  /*2010*/  IMAD.MOV.U32 R68, RZ, RZ, R35 ;  /* 0x000000ffff447224 */ /* 0x000fe200078e0023 */
[----:B------:R-:W0:Y:S01]  /*2020*/  LDC R37, c[0x0][0x3f4] ;  /* 0x0000fd00ff257b82 */ /* 0x000e220000000800 */
[----:B------:R-:W4:Y:S04]  /*2030*/  LDL R39, [R1+0x64] ;  /* 0x0000640001277983 */ /* 0x000f280000100800 */
[----:B------:R-:W4:Y:S03]  /*2040*/  LDL R36, [R1+0x48] ;  /* 0x0000480001247983 */ /* 0x000f260000100800 */
[----:B------:R-:W1:Y:S01]  /*2050*/  LDC.64 R62, c[0x0][0x408] ;  /* 0x00010200ff3e7b82 */ /* 0x000e620000000a00 */
[----:B------:R-:W0:Y:S07]  /*2060*/  S2R R32, SR_TID.X ;  /* 0x0000000000207919 */ /* 0x000e2e0000002100 */
[----:B------:R-:W0:Y:S02]  /*2070*/  @P0 LDC.64 R4, c[0x0][0x9f8] ;  /* 0x00027e00ff040b82 */ /* 0x000e240000000a00 */
[----:B0-----:R-:W-:-:S06]  /*2080*/  @P0 IMAD.WIDE R4, R35, 0x4, R4 ;  /* 0x0000000423040825 */ /* 0x001fcc00078e0204 */
[----:B------:R-:W0:Y:S01]  /*2090*/  LDC.64 R34, c[0x0][0x3f8] ;  /* 0x0000fe00ff227b82 */ /* 0x000e220000000a00 */
[----:B------:R-:W-:Y:S01]  /*20a0*/  VIADD R42, R32, 0xffffff80 ;  /* 0xffffff80202a7836 */ /* 0x000fe20000000000 */
[----:B------:R1:W4:Y:S01]  /*20b0*/  @P0 LDG.E R68, desc[UR42][R4.64] ;  /* 0x0000002a04440981 */ /* 0x000322000c1e1900 */
[----:B------:R-:W-:Y:S01]  /*20c0*/  ISETP.GE.AND P0, PT, R16, R37, PT ;  /* 0x000000251000720c */ /* 0x000fe20003f06270 */
[----:B------:R-:W-:Y:S01]  /*20d0*/  IMAD.IADD R67, R67, 0x1, R30 ;  /* 0x0000000143437824 */ /* 0x000fe200078e021e */
[----:B------:R-:W-:Y:S01]  /*20e0*/  SHF.R.S32.HI R153, RZ, 0x1f, R152 ;  /* 0x0000001fff997819 */ /* 0x000fe20000011498 */
[----:B------:R-:W-:Y:S01]  /*20f0*/  IMAD.SHL.U32 R58, R37, 0x2, RZ ;  /* 0x00000002253a7824 */ /* 0x000fe200078e00ff */
[--C-:B------:R-:W-:Y:S02]  /*2100*/  SHF.R.S32.HI R38, RZ, 0x1f, R42.reuse ;  /* 0x0000001fff267819 */ /* 0x100fe4000001142a */
[----:B------:R-:W-:Y:S02]  /*2110*/  SHF.R.S32.HI R14, RZ, 0x1f, R42 ;  /* 0x0000001fff0e7819 */ /* 0x000fe4000001142a */
[----:B------:R-:W-:-:S02]  /*2120*/  LEA.HI R38, R38, R42, RZ, 0x2 ;  /* 0x0000002a26267211 */ /* 0x000fc400078f10ff */
[----:B------:R-:W-:Y:S02]  /*2130*/  LEA.HI R14, R14, R42, RZ, 0x2 ;  /* 0x0000002a0e0e7211 */ /* 0x000fe400078f10ff */
[----:B------:R-:W-:Y:S02]  /*2140*/  SHF.R.S32.HI R38, RZ, 0x2, R38 ;  /* 0x00000002ff267819 */ /* 0x000fe40000011426 */
[----:B------:R-:W-:Y:S02]  /*2150*/  LOP3.LUT R14, R14, 0xfffffffc, RZ, 0xc0, !PT ;  /* 0xfffffffc0e0e7812 */ /* 0x000fe400078ec0ff */
[----:B------:R-:W-:Y:S01]  /*2160*/  SHF.R.S32.HI R3, RZ, 0x1f, R38 ;  /* 0x0000001fff037819 */ /* 0x000fe20000011426 */
[----:B-1----:R-:W-:Y:S01]  /*2170*/  IMAD.WIDE.U32 R4, R38, R62, R152 ;  /* 0x0000003e26047225 */ /* 0x002fe200078e0098 */
[----:B------:R-:W-:Y:S02]  /*2180*/  LOP3.LUT R18, R18, 0xfffffffd, RZ, 0xc0, !PT ;  /* 0xfffffffd12127812 */ /* 0x000fe400078ec0ff */
[----:B0-----:R-:W-:Y:S01]  /*2190*/  SHF.L.U64.HI R66, R34, 0x7, R35 ;  /* 0x0000000722427819 */ /* 0x001fe20000010223 */
[----:B------:R-:W-:-:S02]  /*21a0*/  IMAD R0, R3, R34, RZ ;  /* 0x0000002203007224 */ /* 0x000fc400078e02ff */
[----:B------:R-:W-:Y:S02]  /*21b0*/  IMAD.IADD R14, R42, 0x1, -R14 ;  /* 0x000000012a0e7824 */ /* 0x000fe400078e0a0e */
[C---:B------:R-:W-:Y:S02]  /*21c0*/  IMAD R13, R38.reuse, R35, R0 ;  /* 0x00000023260d7224 */ /* 0x040fe400078e0200 */
[----:B------:R-:W-:Y:S01]  /*21d0*/  IMAD R0, R3, R62, RZ ;  /* 0x0000003e03007224 */ /* 0x000fe200078e02ff */
[----:B------:R-:W-:Y:S01]  /*21e0*/  SEL R3, R37, RZ, P0 ;  /* 0x000000ff25037207 */ /* 0x000fe20000000000 */
[----:B------:R-:W-:-:S04]  /*21f0*/  IMAD.WIDE.U32 R6, R38, R34, R152 ;  /* 0x0000002226067225 */ /* 0x000fc800078e0098 */
[----:B------:R-:W-:Y:S02]  /*2200*/  IMAD.IADD R3, R16, 0x1, R3 ;  /* 0x0000000110037824 */ /* 0x000fe400078e0203 */
[C---:B------:R-:W-:Y:S02]  /*2210*/  IMAD R15, R38.reuse, R63, R0 ;  /* 0x0000003f260f7224 */ /* 0x040fe400078e0200 */
[----:B------:R-:W-:Y:S01]  /*2220*/  IMAD.WIDE.U32 R8, R38, R34, R16 ;  /* 0x0000002226087225 */ /* 0x000fe200078e0010 */
[----:B------:R-:W-:-:S03]  /*2230*/  SHF.R.S32.HI R0, RZ, 0x1f, R3 ;  /* 0x0000001fff007819 */ /* 0x000fc60000011403 */
[----:B------:R-:W-:Y:S01]  /*2240*/  IMAD.WIDE.U32 R10, R38, R62, R16 ;  /* 0x0000003e260a7225 */ /* 0x000fe200078e0010 */
[----:B------:R-:W-:-:S03]  /*2250*/  LEA.HI R3, R0, R3, RZ, 0x3 ;  /* 0x0000000300037211 */ /* 0x000fc600078f18ff */
[----:B------:R-:W-:Y:S02]  /*2260*/  IMAD R59, R14, 0x60, R38 ;  /* 0x000000600e3b7824 */ /* 0x000fe400078e0226 */
[----:B------:R-:W-:Y:S02]  /*2270*/  IMAD.IADD R7, R7, 0x1, R13 ;  /* 0x0000000107077824 */ /* 0x000fe400078e020d */
[----:B------:R-:W-:Y:S01]  /*2280*/  IMAD.IADD R9, R13, 0x1, R9 ;  /* 0x000000010d097824 */ /* 0x000fe200078e0209 */
[----:B-----5:R-:W-:Y:S01]  /*2290*/  SHF.R.S32.HI R13, RZ, 0x1f, R24 ;  /* 0x0000001fff0d7819 */ /* 0x020fe20000011418 */
[----:B------:R-:W-:Y:S02]  /*22a0*/  IMAD.IADD R5, R5, 0x1, R15 ;  /* 0x0000000105057824 */ /* 0x000fe400078e020f */
[----:B------:R-:W-:Y:S02]  /*22b0*/  IMAD.IADD R11, R15, 0x1, R11 ;  /* 0x000000010f0b7824 */ /* 0x000fe400078e020b */
[----:B------:R-:W-:-:S02]  /*22c0*/  IMAD R12, R13, R34, RZ ;  /* 0x000000220d0c7224 */ /* 0x000fc400078e02ff */
[----:B------:R-:W-:Y:S01]  /*22d0*/  IMAD.WIDE.U32 R20, R24, R34, R6 ;  /* 0x0000002218147225 */ /* 0x000fe200078e0006 */
[----:B------:R-:W-:-:S03]  /*22e0*/  LOP3.LUT R6, R3, 0xfffffff8, RZ, 0xc0, !PT ;  /* 0xfffffff803067812 */ /* 0x000fc600078ec0ff */
[C---:B------:R-:W-:Y:S02]  /*22f0*/  IMAD R15, R24.reuse, R35, R12 ;  /* 0x00000023180f7224 */ /* 0x040fe400078e020c */
[----:B------:R-:W-:-:S04]  /*2300*/  IMAD.WIDE.U32 R30, R24, R34, R8 ;  /* 0x00000022181e7225 */ /* 0x000fc800078e0008 */
[----:B------:R-:W-:Y:S02]  /*2310*/  IMAD.SHL.U32 R65, R34, 0x80, RZ ;  /* 0x0000008022417824 */ /* 0x000fe400078e00ff */
[----:B------:R-:W-:Y:S01]  /*2320*/  IMAD.WIDE.U32 R34, R24, R62, R4 ;  /* 0x0000003e18227225 */ /* 0x000fe200078e0004 */
[----:B------:R-:W-:-:S03]  /*2330*/  SHF.R.S32.HI R5, RZ, 0x3, R3 ;  /* 0x00000003ff057819 */ /* 0x000fc60000011403 */
[-C--:B------:R-:W-:Y:S02]  /*2340*/  IMAD R13, R13, R62.reuse, RZ ;  /* 0x0000003e0d0d7224 */ /* 0x080fe400078e02ff */
[----:B------:R-:W-:-:S04]  /*2350*/  IMAD.WIDE.U32 R52, R24, R62, R10 ;  /* 0x0000003e18347225 */ /* 0x000fc800078e000a */
[----:B------:R-:W-:Y:S01]  /*2360*/  IMAD R13, R24, R63, R13 ;  /* 0x0000003f180d7224 */ /* 0x000fe200078e020d */
[C---:B------:R-:W-:Y:S01]  /*2370*/  SHF.L.U64.HI R63, R62.reuse, 0x7, R63 ;  /* 0x000000073e3f7819 */ /* 0x040fe2000001023f */
[----:B------:R-:W-:Y:S02]  /*2380*/  IMAD.SHL.U32 R62, R62, 0x80, RZ ;  /* 0x000000803e3e7824 */ /* 0x000fe400078e00ff */
[----:B------:R-:W-:Y:S02]  /*2390*/  IMAD.IADD R55, R21, 0x1, R15 ;  /* 0x0000000115377824 */ /* 0x000fe400078e020f */
[----:B------:R-:W-:Y:S02]  /*23a0*/  IMAD.IADD R54, R15, 0x1, R31 ;  /* 0x000000010f367824 */ /* 0x000fe400078e021f */
[----:B------:R-:W-:Y:S02]  /*23b0*/  IMAD.IADD R7, R13, 0x1, R53 ;  /* 0x000000010d077824 */ /* 0x000fe400078e0235 */
[C---:B--2---:R-:W-:Y:S01]  /*23c0*/  IMAD.SHL.U32 R64, R41.reuse, 0x40, RZ ;  /* 0x0000004029407824 */ /* 0x044fe200078e00ff */
[----:B------:R-:W-:-:S02]  /*23d0*/  LOP3.LUT P1, RZ, R41, 0x4, RZ, 0xc0, !PT ;  /* 0x0000000429ff7812 */ /* 0x000fc4000782c0ff */
[----:B------:R-:W-:Y:S01]  /*23e0*/  SHF.R.U32.HI R41, RZ, 0x7, R32 ;  /* 0x00000007ff297819 */ /* 0x000fe20000011620 */
[----:B------:R-:W-:Y:S01]  /*23f0*/  VIADD R32, R32, 0xffffff80 ;  /* 0xffffff8020207836 */ /* 0x000fe20000000000 */
[----:B------:R-:W-:Y:S02]  /*2400*/  LOP3.LUT R64, R64, 0x1c0, RZ, 0xc0, !PT ;  /* 0x000001c040407812 */ /* 0x000fe400078ec0ff */
[C---:B------:R-:W-:Y:S01]  /*2410*/  ISETP.NE.AND P6, PT, R41.reuse, 0x1, PT ;  /* 0x000000012900780c */ /* 0x040fe20003fc5270 */
[----:B------:R-:W-:Y:S01]  /*2420*/  VIADD R60, R41, 0x8 ;  /* 0x00000008293c7836 */ /* 0x000fe20000000000 */
[----:B------:R-:W-:Y:S02]  /*2430*/  SHF.R.S32.HI R38, RZ, 0x1f, R32 ;  /* 0x0000001fff267819 */ /* 0x000fe40000011420 */
[----:B------:R-:W-:Y:S02]  /*2440*/  SHF.R.U32.HI R61, RZ, 0x3, R64 ;  /* 0x00000003ff3d7819 */ /* 0x000fe40000011640 */
[----:B------:R-:W-:-:S02]  /*2450*/  LOP3.LUT R0, R64, 0x18, R16, 0xf8, !PT ;  /* 0x0000001840007812 */ /* 0x000fc400078ef810 */
[----:B------:R-:W-:Y:S01]  /*2460*/  LEA.HI R38, R38, R32, RZ, 0x5 ;  /* 0x0000002026267211 */ /* 0x000fe200078f28ff */
[----:B------:R-:W-:Y:S01]  /*2470*/  IMAD.IADD R32, R35, 0x1, R13 ;  /* 0x0000000123207824 */ /* 0x000fe200078e020d */
[----:B------:R-:W-:Y:S02]  /*2480*/  LOP3.LUT R0, R0, R61, RZ, 0x3c, !PT ;  /* 0x0000003d00007212 */ /* 0x000fe400078e3cff */
[----:B------:R-:W-:Y:S01]  /*2490*/  SHF.R.S32.HI R38, RZ, 0x5, R38 ;  /* 0x00000005ff267819 */ /* 0x000fe20000011426 */
[----:B------:R-:W-:Y:S05]  /*24a0*/  @!P6 WARPSYNC.ALL ;  /* 0x000000000000e948 */ /* 0x000fea0003800000 */
[----:B------:R-:W-:Y:S01]  /*24b0*/  IMAD R57, R38, 0x200, R0 ;  /* 0x0000020026397824 */ /* 0x000fe200078e0200 */
[--C-:B------:R-:W-:Y:S01]  /*24c0*/  LOP3.LUT R0, R64, 0x38, R3.reuse, 0xf8, !PT ;  /* 0x0000003840007812 */ /* 0x100fe200078ef803 */
[----:B------:R-:W-:Y:S01]  /*24d0*/  ULDC UR4, c[0x0][0x2f4] ;  /* 0x0000bd0000047ab9 */ /* 0x000fe20000000800 */
[----:B---3--:R-:W-:-:S02]  /*24e0*/  LOP3.LUT R4, R40, 0x38, R3, 0xf8, !PT ;  /* 0x0000003828047812 */ /* 0x008fc400078ef803 */
[----:B------:R-:W-:Y:S02]  /*24f0*/  LOP3.LUT R0, R0, R61, RZ, 0x3c, !PT ;  /* 0x0000003d00007212 */ /* 0x000fe400078e3cff */
[----:B----4-:R-:W-:Y:S02]  /*2500*/  LOP3.LUT R8, R4, R39, RZ, 0x3c, !PT ;  /* 0x0000002704087212 */ /* 0x010fe400078e3cff */
[----:B------:R-:W-:Y:S01]  /*2510*/  @P1 LOP3.LUT R18, R18, 0x2, RZ, 0xfc, !PT ;  /* 0x0000000212121812 */ /* 0x000fe200078efcff */
[----:B------:R-:W-:Y:S01]  /*2520*/  IMAD R3, R38, 0x200, R0 ;  /* 0x0000020026037824 */ /* 0x000fe200078e0200 */
[----:B------:R-:W-:Y:S01]  /*2530*/  @!P6 BAR.SYNC.DEFER_BLOCKING 0x9, 0x100 ;  /* 0x024400000000eb1d */ /* 0x000fe20000010000 */
[----:B------:R-:W-:Y:S01]  /*2540*/  ISETP.GE.AND P1, PT, R16, UR4, PT ;  /* 0x0000000410007c0c */ /* 0x000fe2000bf26270 */
[----:B------:R-:W-:Y:S01]  /*2550*/  IMAD.IADD R0, R36, 0x1, R8 ;  /* 0x0000000124007824 */ /* 0x000fe200078e0208 */
[----:B------:R-:W-:Y:S02]  /*2560*/  ISETP.GE.AND P2, PT, R19, UR4, PT ;  /* 0x0000000413007c0c */ /* 0x000fe4000bf46270 */
[----:B------:R-:W-:-:S02]  /*2570*/  SHF.R.S32.HI R4, RZ, 0x1f, R6 ;  /* 0x0000001fff047819 */ /* 0x000fc40000011406 */
[----:B------:R-:W-:-:S09]  /*2580*/  SHF.R.S32.HI R56, RZ, 0x1f, R68 ;  /* 0x0000001fff387819 */ /* 0x000fd20000011444 */
.L_x_1645:
[----:B--2---:R-:W2:Y:S01]  /*2590*/  LDL R37, [R1+0x44] ;  /* 0x0000440001257983 */ /* 0x004ea20000100800 */
[----:B0-----:R-:W0:Y:S01]  /*25a0*/  LDC R73, c[0x0][0x430] ;  /* 0x00010c00ff497b82 */ /* 0x001e220000000800 */
[----:B------:R-:W-:Y:S02]  /*25b0*/  VIADD R27, R27, 0xffffffff ;  /* 0xffffffff1b1b7836 */ /* 0x000fe40000000000 */
[----:B------:R-:W-:Y:S02]  /*25c0*/  IMAD.MOV.U32 R72, RZ, RZ, RZ ;  /* 0x000000ffff487224 */ /* 0x000fe400078e00ff */
[----:B------:R-:W-:-:S03]  /*25d0*/  IMAD R8, R27, 0x80, R59 ;  /* 0x000000801b087824 */ /* 0x000fc600078e023b */
[----:B------:R-:W1:Y:S01]  /*25e0*/  LDC R78, c[0x0][0x3f4] ;  /* 0x0000fd00ff4e7b82 */ /* 0x000e620000000800 */
[----:B------:R-:W-:Y:S01]  /*25f0*/  IMAD.IADD R36, R67, 0x1, R8 ;  /* 0x0000000143247824 */ /* 0x000fe200078e0208 */
[----:B------:R-:W-:-:S03]  /*2600*/  ISETP.GE.AND P3, PT, R8, R25, PT ;  /* 0x000000190800720c */ /* 0x000fc60003f66270 */
[----:B---3--:R-:W-:Y:S01]  /*2610*/  IMAD.MOV.U32 R12, RZ, RZ, R36 ;  /* 0x000000ffff0c7224 */ /* 0x008fe200078e0024 */
[----:B------:R-:W-:Y:S02]  /*2620*/  ISETP.GT.OR P3, PT, R59, 0x7f, P3 ;  /* 0x0000007f3b00780c */ /* 0x000fe40001f64670 */
[----:B0-----:R-:W-:-:S11]  /*2630*/  ISETP.NE.AND P4, PT, R73, 0x1, PT ;  /* 0x000000014900780c */ /* 0x001fd60003f85270 */
[----:B------:R-:W0:Y:S08]  /*2640*/  @!P3 LDC.64 R10, c[0x0][0x428] ;  /* 0x00010a00ff0abb82 */ /* 0x000e300000000a00 */
[----:B------:R-:W3:Y:S08]  /*2650*/  @!P3 LDC.64 R8, c[0x0][0x418] ;  /* 0x00010600ff08bb82 */ /* 0x000ef00000000a00 */
[----:B------:R-:W4:Y:S08]  /*2660*/  @P4 LDC R13, c[0x0][0x434] ;  /* 0x00010d00ff0d4b82 */ /* 0x000f300000000800 */
[----:B------:R-:W1:Y:S01]  /*2670*/  @P4 LDC R14, c[0x0][0x438] ;  /* 0x00010e00ff0e4b82 */ /* 0x000e620000000800 */
[----:B----4-:R-:W-:-:S05]  /*2680*/  @P4 IMAD.HI.U32 R13, R36, R13, RZ ;  /* 0x0000000d240d4227 */ /* 0x010fca00078e00ff */
[----:B-1----:R-:W-:Y:S01]  /*2690*/  @P4 SHF.R.U32.HI R12, RZ, R14, R13 ;  /* 0x0000000eff0c4219 */ /* 0x002fe2000001160d */
[----:B0-----:R-:W-:-:S03]  /*26a0*/  @!P3 IMAD R14, R56, R10, RZ ;  /* 0x0000000a380eb224 */ /* 0x001fc600078e02ff */
[----:B------:R-:W-:Y:S01]  /*26b0*/  @!P3 SHF.R.S32.HI R13, RZ, 0x1f, R12 ;  /* 0x0000001fff0db819 */ /* 0x000fe2000001140c */
[C---:B------:R-:W-:Y:S02]  /*26c0*/  @!P3 IMAD R15, R68.reuse, R11, R14 ;  /* 0x0000000b440fb224 */ /* 0x040fe400078e020e */
[----:B------:R-:W-:-:S04]  /*26d0*/  @!P3 IMAD.WIDE.U32 R10, R68, R10, R12 ;  /* 0x0000000a440ab225 */ /* 0x000fc800078e000c */
[----:B------:R-:W-:Y:S01]  /*26e0*/  @!P3 IMAD.IADD R11, R11, 0x1, R15 ;  /* 0x000000010b0bb824 */ /* 0x000fe200078e020f */
[----:B---3--:R-:W-:-:S04]  /*26f0*/  @!P3 LEA R8, P4, R10, R8, 0x2 ;  /* 0x000000080a08b211 */ /* 0x008fc800078810ff */
[----:B------:R-:W-:-:S05]  /*2700*/  @!P3 LEA.HI.X R9, R10, R9, R11, 0x2, P4 ;  /* 0x000000090a09b211 */ /* 0x000fca00020f140b */
[----:B-----5:R0:W5:Y:S01]  /*2710*/  @!P3 LDG.E R72, desc[UR42][R8.64] ;  /* 0x0000002a0848b981 */ /* 0x020162000c1e1900 */
[----:B------:R-:W-:Y:S01]  /*2720*/  ISETP.GT.AND P3, PT, R27, R28, PT ;  /* 0x0000001c1b00720c */ /* 0x000fe20003f64270 */
[----:B------:R-:W-:Y:S01]  /*2730*/  IMAD R71, R23, 0x2000, R57 ;  /* 0x0000200017477824 */ /* 0x000fe200078e0239 */
[----:B------:R-:W-:Y:S01]  /*2740*/  LOP3.LUT R18, R18, 0xfffffffe, RZ, 0xc0, !PT ;  /* 0xfffffffe12127812 */ /* 0x000fe200078ec0ff */
[----:B------:R-:W-:Y:S01]  /*2750*/  IMAD.MOV R10, RZ, RZ, -R12 ;  /* 0x000000ffff0a7224 */ /* 0x000fe200078e0a0c */
[----:B------:R-:W-:Y:S05]  /*2760*/  YIELD ;  /* 0x0000000000007946 */ /* 0x000fea0003800000 */
[----:B------:R-:W-:Y:S01]  /*2770*/  VIADD R11, R71, 0x20 ;  /* 0x00000020470b7836 */ /* 0x000fe20000000000 */
[----:B------:R-:W-:Y:S01]  /*2780*/  BSSY B0, `(.L_x_1590) ;  /* 0x0000327000007945 */ /* 0x000fe20003800000 */
[----:B------:R-:W-:-:S02]  /*2790*/  IMAD R73, R73, R10, R36 ;  /* 0x0000000a49497224 */ /* 0x000fc400078e0224 */
[----:B------:R-:W-:Y:S02]  /*27a0*/  @P3 LOP3.LUT R18, R18, 0x1, RZ, 0xfc, !PT ;  /* 0x0000000112123812 */ /* 0x000fe400078efcff */
[----:B------:R-:W-:Y:S02]  /*27b0*/  ISETP.GE.AND P3, PT, R78, 0x1, PT ;  /* 0x000000014e00780c */ /* 0x000fe40003f66270 */
[----:B--2---:R-:W-:-:S13]  /*27c0*/  LOP3.LUT P5, RZ, R37, 0x4, RZ, 0xc0, !PT ;  /* 0x0000000425ff7812 */ /* 0x004fda00078ac0ff */
[C---:B------:R-:W-:Y:S02]  /*27d0*/  @P5 VIADD R11, R71.reuse, 0xffffffe0 ;  /* 0xffffffe0470b5836 */ /* 0x040fe40000000000 */
[--C-:B------:R-:W-:Y:S02]  /*27e0*/  IMAD R71, R71, 0x2, R26.reuse ;  /* 0x0000000247477824 */ /* 0x100fe400078e021a */
[----:B------:R-:W-:Y:S01]  /*27f0*/  IMAD R70, R11, 0x2, R26 ;  /* 0x000000020b467824 */ /* 0x000fe200078e021a */
[----:B0-----:R-:W-:Y:S06]  /*2800*/  @!P3 BRA `(.L_x_1591) ;  /* 0x0000002c004cb947 */ /* 0x001fec0003800000 */
[----:B------:R-:W-:Y:S01]  /*2810*/  SHF.R.S32.HI R74, RZ, 0x1f, R73 ;  /* 0x0000001fff4a7819 */ /* 0x000fe20000011449 */
[----:B------:R-:W-:Y:S01]  /*2820*/  ULDC.64 UR4, c[0x0][0x300] ;  /* 0x0000c00000047ab9 */ /* 0x000fe20000000a00 */
[----:B-----5:R-:W-:Y:S01]  /*2830*/  SHF.R.S32.HI R75, RZ, 0x1f, R72 ;  /* 0x0000001fff4b7819 */ /* 0x020fe20000011448 */
[----:B------:R-:W-:-:S04]  /*2840*/  IMAD.WIDE.U32 R8, R73, UR4, RZ ;  /* 0x0000000449087c25 */ /* 0x000fc8000f8e00ff */
[----:B------:R-:W-:Y:S02]  /*2850*/  IMAD R10, R74, UR4, RZ ;  /* 0x000000044a0a7c24 */ /* 0x000fe4000f8e02ff */
[----:B------:R-:W-:Y:S02]  /*2860*/  IMAD R76, R27, -0x80, R25 ;  /* 0xffffff801b4c7824 */ /* 0x000fe400078e0219 */
[----:B------:R-:W-:Y:S01]  /*2870*/  IMAD R11, R73, UR5, R10 ;  /* 0x00000005490b7c24 */ /* 0x000fe2000f8e020a */
[----:B------:R-:W-:Y:S01]  /*2880*/  ULDC.64 UR4, c[0x0][0x310] ;  /* 0x0000c40000047ab9 */ /* 0x000fe20000000a00 */
[----:B------:R-:W-:Y:S01]  /*2890*/  SHF.R.S32.HI R10, RZ, 0x1f, R27 ;  /* 0x0000001fff0a7819 */ /* 0x000fe2000001141b */
[----:B------:R-:W-:Y:S01]  /*28a0*/  IMAD R13, R75, UR4, RZ ;  /* 0x000000044b0d7c24 */ /* 0x000fe2000f8e02ff */
[----:B------:R-:W-:Y:S01]  /*28b0*/  VIMNMX R76, R76, 0x80, PT ;  /* 0x000000804c4c7848 */ /* 0x000fe20003fe0100 */
[----:B------:R-:W-:Y:S02]  /*28c0*/  IMAD.IADD R9, R9, 0x1, R11 ;  /* 0x0000000109097824 */ /* 0x000fe400078e020b */
[----:B------:R-:W-:-:S02]  /*28d0*/  IMAD R13, R72, UR5, R13 ;  /* 0x00000005480d7c24 */ /* 0x000fc4000f8e020d */
[----:B------:R-:W-:Y:S01]  /*28e0*/  IMAD.WIDE.U32 R8, R72, UR4, R8 ;  /* 0x0000000448087c25 */ /* 0x000fe2000f8e0008 */
[----:B------:R-:W-:-:S03]  /*28f0*/  ULDC.64 UR4, c[0x0][0x308] ;  /* 0x0000c20000047ab9 */ /* 0x000fc60000000a00 */
[----:B------:R-:W-:Y:S02]  /*2900*/  IMAD.IADD R9, R9, 0x1, R13 ;  /* 0x0000000109097824 */ /* 0x000fe400078e020d */
[----:B------:R-:W-:Y:S02]  /*2910*/  IMAD R11, R66, R27, RZ ;  /* 0x0000001b420b7224 */ /* 0x000fe400078e02ff */
[----:B------:R-:W-:-:S04]  /*2920*/  IMAD.WIDE.U32 R8, R157, UR4, R8 ;  /* 0x000000049d087c25 */ /* 0x000fc8000f8e0008 */
[----:B------:R-:W-:Y:S01]  /*2930*/  IMAD R83, R157, UR5, R9 ;  /* 0x000000059d537c24 */ /* 0x000fe2000f8e0209 */
[----:B------:R-:W-:Y:S01]  /*2940*/  ULDC.64 UR4, c[0x0][0x2e8] ;  /* 0x0000ba0000047ab9 */ /* 0x000fe20000000a00 */
[----:B------:R-:W-:Y:S01]  /*2950*/  IMAD R9, R63, R27, RZ ;  /* 0x0000001b3f097224 */ /* 0x000fe200078e02ff */
[----:B------:R-:W-:Y:S01]  /*2960*/  LEA R82, P3, R8, UR4, 0x1 ;  /* 0x0000000408527c11 */ /* 0x000fe2000f8608ff */
[----:B------:R-:W-:Y:S01]  /*2970*/  ULDC.U8 UR4, c[0x0][0x410] ;  /* 0x0001040000047ab9 */ /* 0x000fe20000000000 */
[----:B------:R-:W-:Y:S02]  /*2980*/  IMAD R13, R10, R65, R11 ;  /* 0x000000410a0d7224 */ /* 0x000fe400078e020b */
[----:B------:R-:W-:Y:S01]  /*2990*/  LEA.HI.X R83, R8, UR5, R83, 0x1, P3 ;  /* 0x0000000508537c11 */ /* 0x000fe200098f0c53 */
[----:B------:R-:W-:Y:S01]  /*29a0*/  IMAD R69, R10, R62, R9 ;  /* 0x0000003e0a457224 */ /* 0x000fe200078e0209 */
[----:B------:R-:W-:Y:S01]  /*29b0*/  ISETP.NE.AND P3, PT, RZ, UR4, PT ;  /* 0x00000004ff007c0c */ /* 0x000fe2000bf65270 */
[----:B------:R-:W-:-:S04]  /*29c0*/  IMAD.WIDE.U32 R10, R65, R27, RZ ;  /* 0x0000001b410a7225 */ /* 0x000fc800078e00ff */
[----:B------:R-:W-:Y:S01]  /*29d0*/  IMAD.WIDE.U32 R8, R62, R27, RZ ;  /* 0x0000001b3e087225 */ /* 0x000fe200078e00ff */
[----:B------:R-:W-:-:S03]  /*29e0*/  IADD3 R77, R11, R13, RZ ;  /* 0x0000000d0b4d7210 */ /* 0x000fc60007ffe0ff */
[----:B------:R-:W-:-:S04]  /*29f0*/  IMAD.IADD R69, R9, 0x1, R69 ;  /* 0x0000000109457824 */ /* 0x000fc800078e0245 */
[----:B------:R-:W-:Y:S05]  /*2a00*/  @!P3 BRA `(.L_x_1592) ;  /* 0x000000140038b947 */ /* 0x000fea0003800000 */
[----:B------:R0:W5:Y:S01]  /*2a10*/  LDL R81, [R1+0x10] ;  /* 0x0000100001517983 */ /* 0x0001620000100800 */
[----:B------:R-:W1:Y:S01]  /*2a20*/  S2R R12, SR_TID.X ;  /* 0x00000000000c7919 */ /* 0x000e620000002100 */
[----:B------:R-:W-:Y:S01]  /*2a30*/  BSSY B1, `(.L_x_1593) ;  /* 0x0000023000017945 */ /* 0x000fe20003800000 */
[----:B-1----:R-:W-:-:S05]  /*2a40*/  VIADD R37, R12, 0xffffff80 ;  /* 0xffffff800c257836 */ /* 0x002fca0000000000 */
[----:B------:R-:W-:-:S04]  /*2a50*/  SHF.R.S32.HI R12, RZ, 0x1f, R37 ;  /* 0x0000001fff0c7819 */ /* 0x000fc80000011425 */
[----:B------:R-:W-:-:S04]  /*2a60*/  LEA.HI R12, R12, R37, RZ, 0x2 ;  /* 0x000000250c0c7211 */ /* 0x000fc800078f10ff */
[----:B------:R-:W-:-:S04]  /*2a70*/  SHF.R.S32.HI R12, RZ, 0x2, R12 ;  /* 0x00000002ff0c7819 */ /* 0x000fc8000001140c */
[----:B------:R-:W-:Y:S02]  /*2a80*/  ISETP.GE.AND P3, PT, R12, R76, PT ;  /* 0x0000004c0c00720c */ /* 0x000fe40003f66270 */
        /* <DEDUP_REMOVED lines=8> */
[----:B0-----:R-:W-:Y:S06]  /*2b10*/  @P3 BRA `(.L_x_1594) ;  /* 0x0000000000503947 */ /* 0x001fec0003800000 */
[----:B------:R-:W-:Y:S01]  /*2b20*/  IADD3 R13, P4, R20, R10, RZ ;  /* 0x0000000a140d7210 */ /* 0x000fe20007f9e0ff */
[----:B------:R-:W-:Y:S01]  /*2b30*/  ULDC.64 UR4, c[0x0][0x3e8] ;  /* 0x0000fa0000047ab9 */ /* 0x000fe20000000a00 */
[----:B------:R-:W-:Y:S02]  /*2b40*/  CS2R R48, SRZ ;  /* 0x0000000000307805 */ /* 0x000fe4000001ff00 */
[----:B------:R-:W-:Y:S01]  /*2b50*/  CS2R R50, SRZ ;  /* 0x0000000000327805 */ /* 0x000fe2000001ff00 */
[----:B------:R-:W-:Y:S01]  /*2b60*/  IMAD.X R14, R77, 0x1, R55, P4 ;  /* 0x000000014d0e7824 */ /* 0x000fe200020e0637 */
[----:B------:R-:W-:-:S05]  /*2b70*/  IADD3 R15, P4, R34, R8, RZ ;  /* 0x00000008220f7210 */ /* 0x000fca0007f9e0ff */
[----:B------:R-:W-:Y:S01]  /*2b80*/  IMAD.X R44, R69, 0x1, R32, P4 ;  /* 0x00000001452c7824 */ /* 0x000fe200020e0620 */
        /* <DEDUP_REMOVED lines=9> */
[----:B------:R0:W5:Y:S02]  /*2c20*/  @!P4 LDG.E.64 R50, desc[UR42][R14.64] ;  /* 0x0000002a0e32c981 */ /* 0x000164000c1e1b00 */
[----:B-----5:R-:W-:-:S13]  /*2c30*/  ISETP.GE.AND P4, PT, R81, R78, PT ;  /* 0x0000004e5100720c */ /* 0x020fda0003f86270 */
[----:B------:R0:W5:Y:S04]  /*2c40*/  @!P4 LDG.E.64 R44, desc[UR42][R12.64+0x20] ;  /* 0x0000202a0c2cc981 */ /* 0x000168000c1e1b00 */
[----:B------:R0:W5:Y:S02]  /*2c50*/  @!P4 LDG.E.64 R46, desc[UR42][R14.64+0x20] ;  /* 0x0000202a0e2ec981 */ /* 0x000164000c1e1b00 */
.L_x_1594:
[----:B------:R-:W-:Y:S05]  /*2c60*/  BSYNC B1 ;  /* 0x0000000000017941 */ /* 0x000fea0003800000 */
.L_x_1593:
[----:B0-----:R-:W0:Y:S01]  /*2c70*/  S2R R12, SR_TID.X ;  /* 0x00000000000c7919 */ /* 0x001e220000002100 */
[----:B------:R-:W-:Y:S01]  /*2c80*/  BSSY B1, `(.L_x_1595) ;  /* 0x0000026000017945 */ /* 0x000fe20003800000 */
[----:B-----5:R-:W-:Y:S02]  /*2c90*/  IMAD.MOV.U32 R79, RZ, RZ, R44 ;  /* 0x000000ffff4f7224 */ /* 0x020fe400078e002c */
[----:B------:R-:W-:Y:S02]  /*2ca0*/  IMAD.MOV.U32 R80, RZ, RZ, R45 ;  /* 0x000000ffff507224 */ /* 0x000fe400078e002d */
[----:B0-----:R-:W-:-:S05]  /*2cb0*/  VIADD R13, R12, 0xffffff80 ;  /* 0xffffff800c0d7836 */ /* 0x001fca0000000000 */
[----:B------:R-:W-:-:S04]  /*2cc0*/  SHF.R.S32.HI R12, RZ, 0x1f, R13 ;  /* 0x0000001fff0c7819 */ /* 0x000fc8000001140d */
[----:B------:R-:W-:-:S04]  /*2cd0*/  LEA.HI R12, R12, R13, RZ, 0x2 ;  /* 0x0000000d0c0c7211 */ /* 0x000fc800078f10ff */
[----:B------:R-:W-:-:S05]  /*2ce0*/  SHF.R.S32.HI R12, RZ, 0x2, R12 ;  /* 0x00000002ff0c7819 */ /* 0x000fca000001140c */
[----:B------:R-:W-:-:S05]  /*2cf0*/  VIADD R12, R12, 0x60 ;  /* 0x000000600c0c7836 */ /* 0x000fca0000000000 */
[----:B------:R-:W-:-:S13]  /*2d00*/  ISETP.GE.AND P4, PT, R12, R76, PT ;  /* 0x0000004c0c00720c */ /* 0x000fda0003f86270 */
[----:B------:R-:W-:Y:S05]  /*2d10*/  @P4 BRA `(.L_x_1596) ;  /* 0x0000000000704947 */ /* 0x000fea0003800000 */
[----:B------:R-:W0:Y:S01]  /*2d20*/  LDC.64 R12, c[0x0][0x3f8] ;  /* 0x0000fe00ff0c7b82 */ /* 0x000e220000000a00 */
[----:B------:R-:W-:Y:S01]  /*2d30*/  IMAD.MOV.U32 R11, RZ, RZ, R77 ;  /* 0x000000ffff0b7224 */ /* 0x000fe200078e004d */
[----:B------:R-:W-:Y:S01]  /*2d40*/  ULDC.64 UR4, c[0x0][0x3e8] ;  /* 0x0000fa0000047ab9 */ /* 0x000fe20000000a00 */
[----:B------:R-:W-:Y:S01]  /*2d50*/  IMAD.MOV.U32 R9, RZ, RZ, R69 ;  /* 0x000000ffff097224 */ /* 0x000fe200078e0045 */
        /* <DEDUP_REMOVED lines=24> */
.L_x_1596:
[----:B------:R-:W-:Y:S05]  /*2ee0*/  BSYNC B1 ;  /* 0x0000000000017941 */ /* 0x000fea0003800000 */
.L_x_1595:
[----:B0-----:R-:W-:Y:S01]  /*2ef0*/  IMAD.MOV.U32 R8, RZ, RZ, R48 ;  /* 0x000000ffff087224 */ /* 0x001fe200078e0030 */
        /* <DEDUP_REMOVED lines=8> */
[----:B------:R-:W-:Y:S01]  /*2f80*/  PLOP3.LUT P5, PT, PT, PT, UP0, 0x80, 0x0 ;  /* 0x000000000000781c */ /* 0x000fe20003faf008 */
[----:B------:R-:W-:Y:S01]  /*2f90*/  IMAD.MOV.U32 R9, RZ, RZ, R47 ;  /* 0x000000ffff097224 */ /* 0x000fe200078e002f */
[----:B------:R-:W-:Y:S01]  /*2fa0*/  PRMT R97, R10, 0x5410, R11 ;  /* 0x000054100a617816 */ /* 0x000fe2000000000b */
[----:B-----5:R-:W-:Y:S01]  /*2fb0*/  IMAD.MOV.U32 R10, RZ, RZ, R40 ;  /* 0x000000ffff0a7224 */ /* 0x020fe200078e0028 */
[----:B------:R-:W-:Y:S01]  /*2fc0*/  PRMT R87, R8, 0x7610, R87 ;  /* 0x0000761008577816 */ /* 0x000fe20000000057 */
[----:B------:R-:W-:Y:S01]  /*2fd0*/  IMAD.MOV.U32 R8, RZ, RZ, R36 ;  /* 0x000000ffff087224 */ /* 0x000fe200078e0024 */
[----:B------:R-:W-:Y:S01]  /*2fe0*/  PRMT R86, R86, 0x5410, R9 ;  /* 0x0000541056567816 */ /* 0x000fe20000000009 */
[----:B------:R-:W-:-:S02]  /*2ff0*/  IMAD.MOV.U32 R9, RZ, RZ, R37 ;  /* 0x000000ffff097224 */ /* 0x000fc400078e0025 */
[----:B------:R-:W-:-:S03]  /*3000*/  IMAD.MOV.U32 R11, RZ, RZ, R41 ;  /* 0x000000ffff0b7224 */ /* 0x000fc600078e0029 */
[----:B------:R-:W-:Y:S01]  /*3010*/  PRMT R80, R8, 0x5410, R9 ;  /* 0x0000541008507816 */ /* 0x000fe20000000009 */
[----:B------:R-:W-:Y:S01]  /*3020*/  IMAD.MOV.U32 R8, RZ, RZ, R38 ;  /* 0x000000ffff087224 */ /* 0x000fe200078e0026 */
[----:B------:R-:W-:Y:S01]  /*3030*/  PRMT R84, R10, 0x5410, R11 ;  /* 0x000054100a547816 */ /* 0x000fe2000000000b */
[----:B------:R-:W-:Y:S02]  /*3040*/  IMAD.MOV.U32 R9, RZ, RZ, R39 ;  /* 0x000000ffff097224 */ /* 0x000fe400078e0027 */
[----:B------:R-:W-:Y:S02]  /*3050*/  IMAD.MOV.U32 R10, RZ, RZ, R42 ;  /* 0x000000ffff0a7224 */ /* 0x000fe400078e002a */
[----:B------:R-:W-:Y:S01]  /*3060*/  IMAD.MOV.U32 R11, RZ, RZ, R43 ;  /* 0x000000ffff0b7224 */ /* 0x000fe200078e002b */
[----:B------:R-:W-:-:S04]  /*3070*/  PRMT R81, R8, 0x5410, R9 ;  /* 0x0000541008517816 */ /* 0x000fc80000000009 */
[----:B------:R-:W-:Y:S01]  /*3080*/  PRMT R85, R10, 0x5410, R11 ;  /* 0x000054100a557816 */ /* 0x000fe2000000000b */
[----:B------:R-:W-:Y:S06]  /*3090*/  @!P5 BRA `(.L_x_1597) ;  /* 0x000000000004d947 */ /* 0x000fec0003800000 */
[----:B------:R-:W-:Y:S01]  /*30a0*/  BPT.TRAP 0x1 ;  /* 0x000000040000795c */ /* 0x000fe20000300000 */
.L_x_1597:
[----:B------:R-:W2:Y:S01]  /*30b0*/  LDL R8, [R1+0xc] ;  /* 0x00000c0001087983 */ /* 0x000ea20000100800 */
[----:B------:R-:W-:Y:S01]  /*30c0*/  IMAD R69, R23, 0x8, R2 ;  /* 0x0000000817457824 */ /* 0x000fe200078e0202 */
[----:B------:R-:W-:Y:S01]  /*30d0*/  BSSY B1, `(.L_x_1598) ;  /* 0x0000004000017945 */ /* 0x000fe20003800000 */
[----:B--2---:R-:W-:-:S04]  /*30e0*/  SHF.L.U32 R77, R8, 0x1f, RZ ;  /* 0x0000001f084d7819 */ /* 0x004fc800000006ff */
[----:B------:R-:W0:Y:S02]  /*30f0*/  SYNCS.PHASECHK.TRANS64.TRYWAIT P6, [R69+URZ+0x16890], R77 ;  /* 0x0168904d450075a7 */ /* 0x000e2400080c017f */
[----:B0-----:R-:W-:Y:S05]  /*3100*/  @!P6 BRA `(.L_x_1599) ;  /* 0x000001cc0058e947 */ /* 0x001fea0003800000 */
.L_x_1922:
[----:B------:R-:W-:Y:S05]  /*3110*/  BSYNC B1 ;  /* 0x0000000000017941 */ /* 0x000fea0003800000 */
.L_x_1598:
[----:B------:R-:W-:-:S03]  /*3120*/  UMOV UR4, 0xffffffff ;  /* 0xffffffff00047882 */ /* 0x000fc60000000000 */
[----:B------:R-:W-:Y:S05]  /*3130*/  BRA.DIV UR4, `(.L_x_1600) ;  /* 0x000001ce04607947 */ /* 0x000fea000b800000 */
[----:B------:R1:W2:Y:S04]  /*3140*/  SHFL.IDX PT, R79, R83, RZ, 0x1c1f ;  /* 0x001c1fff534f7589 */ /* 0x0002a800000e0000 */
[----:B------:R1:W3:Y:S02]  /*3150*/  SHFL.IDX PT, R14, R82, RZ, 0x1c1f ;  /* 0x001c1fff520e7589 */ /* 0x0002e400000e0000 */
.L_x_1926:
        /* <DEDUP_REMOVED lines=10> */
[----:B------:R-:W-:Y:S01]  /*3200*/  SHF.R.U64 R91, R48, 0x10, R49 ;  /* 0x00000010305b7819 */ /* 0x000fe20000001231 */
[----:B0-----:R-:W-:Y:S01]  /*3210*/  IMAD.MOV.U32 R15, RZ, RZ, R10 ;  /* 0x000000ffff0f7224 */ /* 0x001fe200078e000a */
[--C-:B------:R-:W-:Y:S01]  /*3220*/  SHF.R.U64 R48, R50, 0x10, R51.reuse ;  /* 0x0000001032307819 */ /* 0x100fe20000001233 */
[--C-:B------:R-:W-:Y:S01]  /*3230*/  HADD2.F32 R10, -RZ, R9.reuse.H1_H1 ;  /* 0x30000009ff0a7230 */ /* 0x100fe20000004100 */
[----:B------:R-:W-:Y:S01]  /*3240*/  SHF.R.U32.HI R88, RZ, 0x10, R51 ;  /* 0x00000010ff587819 */ /* 0x000fe20000011633 */
[----:B------:R-:W-:Y:S01]  /*3250*/  HADD2.F32 R9, -RZ, R9.H0_H0 ;  /* 0x20000009ff097230 */ /* 0x000fe20000004100 */
[----:B------:R-:W-:Y:S01]  /*3260*/  SHF.R.U32.HI R90, RZ, 0x10, R49 ;  /* 0x00000010ff5a7819 */ /* 0x000fe20000011631 */
[----:B------:R-:W-:Y:S02]  /*3270*/  HADD2.F32 R51, -RZ, R48.H0_H0 ;  /* 0x20000030ff337230 */ /* 0x000fe40000004100 */
[----:B------:R-:W-:Y:S02]  /*3280*/  HADD2.F32 R48, -RZ, R11.H1_H1 ;  /* 0x3000000bff307230 */ /* 0x000fe40000004100 */
[----:B------:R-:W-:-:S02]  /*3290*/  HADD2.F32 R88, -RZ, R88.H0_H0 ;  /* 0x20000058ff587230 */ /* 0x000fc40000004100 */
[----:B------:R-:W-:Y:S02]  /*32a0*/  HADD2.F32 R11, -RZ, R11.H0_H0 ;  /* 0x2000000bff0b7230 */ /* 0x000fe40000004100 */
[----:B------:R-:W-:Y:S02]  /*32b0*/  HADD2.F32 R49, -RZ, R91.H0_H0 ;  /* 0x2000005bff317230 */ /* 0x000fe40000004100 */
[-C--:B------:R-:W-:Y:S01]  /*32c0*/  FMUL.FTZ R92, R48, R88.reuse ;  /* 0x00000058305c7220 */ /* 0x080fe20000410000 */
[----:B------:R-:W-:Y:S02]  /*32d0*/  HADD2.F32 R50, -RZ, R90.H0_H0 ;  /* 0x2000005aff327230 */ /* 0x000fe40000004100 */
[CC--:B------:R-:W-:Y:S01]  /*32e0*/  FMUL.FTZ R90, R10.reuse, R51.reuse ;  /* 0x000000330a5a7220 */ /* 0x0c0fe20000410000 */
[----:B------:R-:W-:Y:S01]  /*32f0*/  FMUL.FTZ R51, R9, R51 ;  /* 0x0000003309337220 */ /* 0x000fe20000410000 */
[----:B------:R-:W-:Y:S02]  /*3300*/  FMUL.FTZ R95, R11, R88 ;  /* 0x000000580b5f7220 */ /* 0x000fe40000410000 */
[-C--:B------:R-:W-:Y:S01]  /*3310*/  FFMA.FTZ R90, R9, R49.reuse, -R90 ;  /* 0x00000031095a7223 */ /* 0x080fe2000001085a */
[----:B------:R-:W-:Y:S01]  /*3320*/  FFMA.FTZ R91, R10, R49, R51 ;  /* 0x000000310a5b7223 */ /* 0x000fe20000010033 */
[----:B------:R-:W-:-:S02]  /*3330*/  HADD2.F32 R9, -RZ, R8.H1_H1 ;  /* 0x30000008ff097230 */ /* 0x000fc40000004100 */
[-C--:B------:R-:W-:Y:S01]  /*3340*/  FFMA.FTZ R93, R11, R50.reuse, -R92 ;  /* 0x000000320b5d7223 */ /* 0x080fe2000001085c */
[----:B------:R-:W-:Y:S01]  /*3350*/  FFMA.FTZ R94, R48, R50, R95 ;  /* 0x00000032305e7223 */ /* 0x000fe2000001005f */
[----:B------:R-:W-:Y:S02]  /*3360*/  HADD2.F32 R49, -RZ, R97.H0_H0 ;  /* 0x20000061ff317230 */ /* 0x000fe40000004100 */
[----:B------:R-:W-:Y:S02]  /*3370*/  HADD2.F32 R8, -RZ, R8.H0_H0 ;  /* 0x20000008ff087230 */ /* 0x000fe40000004100 */
[----:B------:R-:W-:Y:S02]  /*3380*/  HADD2.F32 R10, -RZ, R15.H1_H1 ;  /* 0x3000000fff0a7230 */ /* 0x000fe40000004100 */
[-C--:B------:R-:W-:Y:S01]  /*3390*/  FMUL.FTZ R51, R9, R49.reuse ;  /* 0x0000003109337220 */ /* 0x080fe20000410000 */
[----:B------:R-:W-:Y:S02]  /*33a0*/  HADD2.F32 R50, -RZ, R97.H1_H1 ;  /* 0x30000061ff327230 */ /* 0x000fe40000004100 */
[----:B------:R-:W-:Y:S01]  /*33b0*/  FMUL.FTZ R88, R8, R49 ;  /* 0x0000003108587220 */ /* 0x000fe20000410000 */
[----:B------:R-:W-:-:S02]  /*33c0*/  HADD2.F32 R15, -RZ, R15.H0_H0 ;  /* 0x2000000fff0f7230 */ /* 0x000fc40000004100 */
[--C-:B------:R-:W-:Y:S02]  /*33d0*/  HADD2.F32 R11, -RZ, R96.reuse.H0_H0 ;  /* 0x20000060ff0b7230 */ /* 0x100fe40000004100 */
[-C--:B------:R-:W-:Y:S01]  /*33e0*/  FMUL.FTZ R92, R10, R50.reuse ;  /* 0x000000320a5c7220 */ /* 0x080fe20000410000 */
        /* <DEDUP_REMOVED lines=10> */
.L_x_1606:
[----:B------:R-:W-:Y:S05]  /*3490*/  BSYNC B3 ;  /* 0x0000000000037941 */ /* 0x000fea0003800000 */
.L_x_1605:
[----:B0-----:R4:W-:Y:S02]  /*34a0*/  ST.E.128 desc[UR42][R12.64], R8 ;  /* 0x000000080c007985 */ /* 0x0019e4000c101d2a */
.L_x_1604:
[----:B------:R-:W-:Y:S05]  /*34b0*/  BSYNC B2 ;  /* 0x0000000000027941 */ /* 0x000fea0003800000 */
.L_x_1603:
[----:B------:R-:W-:Y:S05]  /*34c0*/  @P2 BRA `(.L_x_1602) ;  /* 0x0000000000cc2947 */ /* 0x000fea0003800000 */
[----:B----4-:R-:W2:Y:S04]  /*34d0*/  LDL R8, [R1+0x8] ;  /* 0x0000080001087983 */ /* 0x010ea80000100800 */
[----:B------:R-:W4:Y:S01]  /*34e0*/  LDL R15, [R1+0x10] ;  /* 0x00001000010f7983 */ /* 0x000f220000100800 */
[C---:B---3--:R-:W-:Y:S01]  /*34f0*/  LEA R12, P3, R19.reuse, R14, 0x1 ;  /* 0x0000000e130c7211 */ /* 0x048fe200078608ff */
[----:B------:R-:W-:Y:S03]  /*3500*/  BSSY B2, `(.L_x_1607) ;  /* 0x000002e000027945 */ /* 0x000fe60003800000 */
[----:B--2---:R-:W-:Y:S02]  /*3510*/  LEA.HI.X R13, R19, R79, R8, 0x1, P3 ;  /* 0x0000004f130d7211 */ /* 0x004fe400018f0c08 */
[----:B------:R2:W3:Y:S01]  /*3520*/  LDS.128 R8, [R70+0xe000] ;  /* 0x00e0000046087984 */ /* 0x0004e20000000c00 */
[----:B----4-:R-:W-:-:S13]  /*3530*/  ISETP.GE.AND P3, PT, R15, R78, PT ;  /* 0x0000004e0f00720c */ /* 0x010fda0003f66270 */
[----:B--2---:R-:W-:Y:S05]  /*3540*/  @P3 BRA `(.L_x_1608) ;  /* 0x0000000000a43947 */ /* 0x004fea0003800000 */
[--C-:B------:R-:W-:Y:S01]  /*3550*/  SHF.R.U64 R44, R44, 0x10, R45.reuse ;  /* 0x000000102c2c7819 */ /* 0x100fe2000000122d */
[----:B---3--:R-:W-:Y:S01]  /*3560*/  IMAD.MOV.U32 R14, RZ, RZ, R10 ;  /* 0x000000ffff0e7224 */ /* 0x008fe200078e000a */
[----:B------:R-:W-:Y:S01]  /*3570*/  SHF.R.U32.HI R49, RZ, 0x10, R45 ;  /* 0x00000010ff317819 */ /* 0x000fe2000001162d */
[--C-:B------:R-:W-:Y:S01]  /*3580*/  HADD2.F32 R10, -RZ, R9.reuse.H1_H1 ;  /* 0x30000009ff0a7230 */ /* 0x100fe20000004100 */
[--C-:B------:R-:W-:Y:S01]  /*3590*/  SHF.R.U64 R45, R46, 0x10, R47.reuse ;  /* 0x000000102e2d7819 */ /* 0x100fe2000000122f */
[----:B------:R-:W-:Y:S01]  /*35a0*/  HADD2.F32 R9, -RZ, R9.H0_H0 ;  /* 0x20000009ff097230 */ /* 0x000fe20000004100 */
[----:B------:R-:W-:Y:S01]  /*35b0*/  SHF.R.U32.HI R48, RZ, 0x10, R47 ;  /* 0x00000010ff307819 */ /* 0x000fe2000001162f */
[----:B------:R-:W-:Y:S02]  /*35c0*/  HADD2.F32 R15, -RZ, R11.H1_H1 ;  /* 0x3000000bff0f7230 */ /* 0x000fe40000004100 */
[----:B------:R-:W-:Y:S02]  /*35d0*/  HADD2.F32 R45, -RZ, R45.H0_H0 ;  /* 0x2000002dff2d7230 */ /* 0x000fe40000004100 */
[----:B------:R-:W-:-:S02]  /*35e0*/  HADD2.F32 R48, -RZ, R48.H0_H0 ;  /* 0x20000030ff307230 */ /* 0x000fc40000004100 */
[----:B------:R-:W-:Y:S02]  /*35f0*/  HADD2.F32 R44, -RZ, R44.H0_H0 ;  /* 0x2000002cff2c7230 */ /* 0x000fe40000004100 */
[CC--:B------:R-:W-:Y:S01]  /*3600*/  FMUL.FTZ R50, R10.reuse, R45.reuse ;  /* 0x0000002d0a327220 */ /* 0x0c0fe20000410000 */
[----:B------:R-:W-:Y:S02]  /*3610*/  HADD2.F32 R11, -RZ, R11.H0_H0 ;  /* 0x2000000bff0b7230 */ /* 0x000fe40000004100 */
[----:B------:R-:W-:Y:S01]  /*3620*/  FMUL.FTZ R45, R9, R45 ;  /* 0x0000002d092d7220 */ /* 0x000fe20000410000 */
[----:B------:R-:W-:Y:S02]  /*3630*/  HADD2.F32 R46, -RZ, R49.H0_H0 ;  /* 0x20000031ff2e7230 */ /* 0x000fe40000004100 */
[----:B------:R-:W-:Y:S01]  /*3640*/  FMUL.FTZ R88, R15, R48 ;  /* 0x000000300f587220 */ /* 0x000fe20000410000 */
[----:B------:R-:W-:Y:S01]  /*3650*/  FFMA.FTZ R50, R9, R44, -R50 ;  /* 0x0000002c09327223 */ /* 0x000fe20000010832 */
[C---:B------:R-:W-:Y:S01]  /*3660*/  FMUL.FTZ R48, R11.reuse, R48 ;  /* 0x000000300b307220 */ /* 0x040fe20000410000 */
[----:B------:R-:W-:Y:S01]  /*3670*/  FFMA.FTZ R49, R10, R44, R45 ;  /* 0x0000002c0a317223 */ /* 0x000fe2000001002d */
[----:B------:R-:W-:Y:S01]  /*3680*/  FFMA.FTZ R88, R11, R46, -R88 ;  /* 0x0000002e0b587223 */ /* 0x000fe20000010858 */
[----:B------:R-:W-:-:S02]  /*3690*/  HADD2.F32 R11, -RZ, R87.H1_H1 ;  /* 0x30000057ff0b7230 */ /* 0x000fc40000004100 */
[----:B------:R-:W-:Y:S01]  /*36a0*/  FFMA.FTZ R79, R15, R46, R48 ;  /* 0x0000002e0f4f7223 */ /* 0x000fe20000010030 */
[----:B------:R-:W-:Y:S02]  /*36b0*/  HADD2.F32 R45, -RZ, R86.H1_H1 ;  /* 0x30000056ff2d7230 */ /* 0x000fe40000004100 */
[----:B------:R-:W-:Y:S02]  /*36c0*/  HADD2.F32 R9, -RZ, R8.H1_H1 ;  /* 0x30000008ff097230 */ /* 0x000fe40000004100 */
[----:B------:R-:W-:Y:S02]  /*36d0*/  HADD2.F32 R10, -RZ, R14.H1_H1 ;  /* 0x3000000eff0a7230 */ /* 0x000fe40000004100 */
[----:B------:R-:W-:Y:S02]  /*36e0*/  HADD2.F32 R87, -RZ, R87.H0_H0 ;  /* 0x20000057ff577230 */ /* 0x000fe40000004100 */
[----:B------:R-:W-:Y:S02]  /*36f0*/  HADD2.F32 R8, -RZ, R8.H0_H0 ;  /* 0x20000008ff087230 */ /* 0x000fe40000004100 */
[----:B------:R-:W-:Y:S01]  /*3700*/  FMUL.FTZ R51, R10, R45 ;  /* 0x0000002d0a337220 */ /* 0x000fe20000410000 */
[----:B------:R-:W-:-:S02]  /*3710*/  HADD2.F32 R14, -RZ, R14.H0_H0 ;  /* 0x2000000eff0e7230 */ /* 0x000fc40000004100 */
[CC--:B------:R-:W-:Y:S01]  /*3720*/  FMUL.FTZ R47, R9.reuse, R87.reuse ;  /* 0x00000057092f7220 */ /* 0x0c0fe20000410000 */
[----:B------:R-:W-:Y:S02]  /*3730*/  HADD2.F32 R15, -RZ, R86.H0_H0 ;  /* 0x20000056ff0f7230 */ /* 0x000fe40000004100 */
[----:B------:R-:W-:Y:S01]  /*3740*/  FMUL.FTZ R44, R8, R87 ;  /* 0x00000057082c7220 */ /* 0x000fe20000410000 */
[----:B------:R-:W-:Y:S01]  /*3750*/  FMUL.FTZ R45, R14, R45 ;  /* 0x0000002d0e2d7220 */ /* 0x000fe20000410000 */
[-C--:B------:R-:W-:Y:S02]  /*3760*/  FFMA.FTZ R47, R8, R11.reuse, -R47 ;  /* 0x0000000b082f7223 */ /* 0x080fe4000001082f */
[----:B------:R-:W-:Y:S01]  /*3770*/  FFMA.FTZ R44, R9, R11, R44 ;  /* 0x0000000b092c7223 */ /* 0x000fe2000001002c */
[-C--:B------:R-:W-:Y:S01]  /*3780*/  FFMA.FTZ R51, R14, R15.reuse, -R51 ;  /* 0x0000000f0e337223 */ /* 0x080fe20000010833 */
[----:B------:R-:W-:Y:S01]  /*3790*/  FFMA.FTZ R10, R10, R15, R45 ;  /* 0x0000000f0a0a7223 */ /* 0x000fe2000001002d */
[----:B------:R-:W-:-:S02]  /*37a0*/  F2FP.F16.F32.PACK_AB R9, R49, R50 ;  /* 0x000000323109723e */ /* 0x000fc400000000ff */
[----:B------:R-:W-:Y:S02]  /*37b0*/  F2FP.F16.F32.PACK_AB R11, R79, R88 ;  /* 0x000000584f0b723e */ /* 0x000fe400000000ff */
[----:B------:R-:W-:Y:S02]  /*37c0*/  F2FP.F16.F32.PACK_AB R8, R44, R47 ;  /* 0x0000002f2c08723e */ /* 0x000fe400000000ff */
[----:B------:R-:W-:-:S07]  /*37d0*/  F2FP.F16.F32.PACK_AB R10, R10, R51 ;  /* 0x000000330a0a723e */ /* 0x000fce00000000ff */
.L_x_1608:
[----:B------:R-:W-:Y:S05]  /*37e0*/  BSYNC B2 ;  /* 0x0000000000027941 */ /* 0x000fea0003800000 */
.L_x_1607:
[----:B---3--:R2:W-:Y:S02]  /*37f0*/  ST.E.128 desc[UR42][R12.64], R8 ;  /* 0x000000080c007985 */ /* 0x0085e4000c101d2a */
.L_x_1602:
[----:B------:R-:W-:Y:S05]  /*3800*/  BSYNC B1 ;  /* 0x0000000000017941 */ /* 0x000fea0003800000 */
.L_x_1601:
[----:B------:R-:W-:-:S03]  /*3810*/  UMOV UR4, 0xffffffff ;  /* 0xffffffff00047882 */ /* 0x000fc60000000000 */
[----:B------:R-:W-:Y:S05]  /*3820*/  BRA.DIV UR4, `(.L_x_1609) ;  /* 0x000001c604ec7947 */ /* 0x000fea000b800000 */
[----:B-1----:R-:W1:Y:S04]  /*3830*/  SHFL.IDX PT, R83, R83, 0x1, 0x1c1f ;  /* 0x003c1f0053537f89 */ /* 0x002e6800000e0000 */
[----:B---3--:R3:W0:Y:S02]  /*3840*/  SHFL.IDX PT, R14, R82, 0x1, 0x1c1f ;  /* 0x003c1f00520e7f89 */ /* 0x00862400000e0000 */
.L_x_1930:
[----:B------:R-:W-:Y:S05]  /*3850*/  @P4 BRA `(.L_x_1610) ;  /* 0x0000002000644947 */ /* 0x000fea0003800000 */
[----:B------:R-:W-:Y:S04]  /*3860*/  BSSY B1, `(.L_x_1611) ;  /* 0x0000033000017945 */ /* 0x000fe80003800000 */
[----:B------:R-:W-:Y:S05]  /*3870*/  @P1 BRA `(.L_x_1612) ;  /* 0x0000000000c41947 */ /* 0x000fea0003800000 */
[----:B--2-4-:R2:W4:Y:S01]  /*3880*/  LDS.128 R8, [R71+0x11000] ;  /* 0x0110000047087984 */ /* 0x0145220000000c00 */
[C---:B0-----:R-:W-:Y:S01]  /*3890*/  LEA R12, P3, R16.reuse, R14, 0x1 ;  /* 0x0000000e100c7211 */ /* 0x041fe200078608ff */
[----:B------:R-:W-:Y:S03]  /*38a0*/  BSSY B2, `(.L_x_1613) ;  /* 0x000002d000027945 */ /* 0x000fe60003800000 */
[----:B-1----:R-:W-:Y:S02]  /*38b0*/  LEA.HI.X R13, R16, R83, R17, 0x1, P3 ;  /* 0x00000053100d7211 */ /* 0x002fe400018f0c11 */
[----:B------:R-:W-:-:S13]  /*38c0*/  ISETP.GE.AND P3, PT, R152, R78, PT ;  /* 0x0000004e9800720c */ /* 0x000fda0003f66270 */
[----:B--2---:R-:W-:Y:S05]  /*38d0*/  @P3 BRA `(.L_x_1614) ;  /* 0x0000000000a43947 */ /* 0x004fea0003800000 */
[----:B------:R-:W-:Y:S01]  /*38e0*/  SHF.R.U64 R46, R40, 0x10, R41 ;  /* 0x00000010282e7819 */ /* 0x000fe20000001229 */
[----:B----4-:R-:W-:Y:S01]  /*38f0*/  IMAD.MOV.U32 R15, RZ, RZ, R10 ;  /* 0x000000ffff0f7224 */ /* 0x010fe200078e000a */
        /* <DEDUP_REMOVED lines=12> */
[-C--:B------:R-:W-:Y:S01]  /*39c0*/  FMUL.FTZ R45, R11, R44.reuse ;  /* 0x0000002c0b2d7220 */ /* 0x080fe20000410000 */
[C---:B------:R-:W-:Y:S01]  /*39d0*/  FMUL.FTZ R43, R9.reuse, R43 ;  /* 0x0000002b092b7220 */ /* 0x040fe20000410000 */
[C---:B------:R-:W-:Y:S01]  /*39e0*/  FMUL.FTZ R48, R40.reuse, R44 ;  /* 0x0000002c28307220 */ /* 0x040fe20000410000 */
[-C--:B------:R-:W-:Y:S01]  /*39f0*/  FFMA.FTZ R46, R9, R41.reuse, -R46 ;  /* 0x00000029092e7223 */ /* 0x080fe2000001082e */
[----:B------:R-:W-:Y:S01]  /*3a00*/  FFMA.FTZ R45, R40, R42, R45 ;  /* 0x0000002a282d7223 */ /* 0x000fe2000001002d */
[----:B------:R-:W-:Y:S01]  /*3a10*/  FFMA.FTZ R43, R10, R41, R43 ;  /* 0x000000290a2b7223 */ /* 0x000fe2000001002b */
[----:B------:R-:W-:-:S02]  /*3a20*/  HADD2.F32 R40, -RZ, R85.H0_H0 ;  /* 0x20000055ff287230 */ /* 0x000fc40000004100 */
[----:B------:R-:W-:Y:S01]  /*3a30*/  FFMA.FTZ R48, R11, R42, -R48 ;  /* 0x0000002a0b307223 */ /* 0x000fe20000010830 */
[----:B------:R-:W-:Y:S02]  /*3a40*/  HADD2.F32 R85, -RZ, R85.H1_H1 ;  /* 0x30000055ff557230 */ /* 0x000fe40000004100 */
        /* <DEDUP_REMOVED lines=18> */
.L_x_1614:
[----:B------:R-:W-:Y:S05]  /*3b70*/  BSYNC B2 ;  /* 0x0000000000027941 */ /* 0x000fea0003800000 */
.L_x_1613:
[----:B----4-:R0:W-:Y:S02]  /*3b80*/  ST.E.128 desc[UR42][R12.64], R8 ;  /* 0x000000080c007985 */ /* 0x0101e4000c101d2a */
.L_x_1612:
[----:B------:R-:W-:Y:S05]  /*3b90*/  BSYNC B1 ;  /* 0x0000000000017941 */ /* 0x000fea0003800000 */
.L_x_1611:
[----:B------:R-:W-:Y:S05]  /*3ba0*/  @P2 BRA `(.L_x_1610) ;  /* 0x0000001c00902947 */ /* 0x000fea0003800000 */
[----:B0-2-4-:R-:W1:Y:S04]  /*3bb0*/  LDL R8, [R1+0x8] ;  /* 0x0000080001087983 */ /* 0x015e680000100800 */
[----:B------:R-:W2:Y:S01]  /*3bc0*/  LDL R15, [R1+0x10] ;  /* 0x00001000010f7983 */ /* 0x000ea20000100800 */
[C---:B------:R-:W-:Y:S01]  /*3bd0*/  LEA R12, P3, R19.reuse, R14, 0x1 ;  /* 0x0000000e130c7211 */ /* 0x040fe200078608ff */
[----:B------:R-:W-:Y:S03]  /*3be0*/  BSSY B1, `(.L_x_1615) ;  /* 0x000002e000017945 */ /* 0x000fe60003800000 */
[----:B-1----:R-:W-:Y:S02]  /*3bf0*/  LEA.HI.X R13, R19, R83, R8, 0x1, P3 ;  /* 0x00000053130d7211 */ /* 0x002fe400018f0c08 */
[----:B------:R0:W1:Y:S01]  /*3c00*/  LDS.128 R8, [R70+0x11000] ;  /* 0x0110000046087984 */ /* 0x0000620000000c00 */
[----:B--2---:R-:W-:-:S13]  /*3c10*/  ISETP.GE.AND P3, PT, R15, R78, PT ;  /* 0x0000004e0f00720c */ /* 0x004fda0003f66270 */
[----:B0-----:R-:W-:Y:S05]  /*3c20*/  @P3 BRA `(.L_x_1616) ;  /* 0x0000000000a43947 */ /* 0x001fea0003800000 */
[--C-:B------:R-:W-:Y:S01]  /*3c30*/  SHF.R.U64 R36, R36, 0x10, R37.reuse ;  /* 0x0000001024247819 */ /* 0x100fe20000001225 */
[----:B-1----:R-:W-:Y:S01]  /*3c40*/  IMAD.MOV.U32 R14, RZ, RZ, R10 ;  /* 0x000000ffff0e7224 */ /* 0x002fe200078e000a */
        /* <DEDUP_REMOVED lines=10> */
[C---:B------:R-:W-:Y:S01]  /*3cf0*/  FMUL.FTZ R37, R9.reuse, R37 ;  /* 0x0000002509257220 */ /* 0x040fe20000410000 */
[----:B------:R-:W-:Y:S02]  /*3d00*/  HADD2.F32 R11, -RZ, R11.H0_H0 ;  /* 0x2000000bff0b7230 */ /* 0x000fe40000004100 */
[-C--:B------:R-:W-:Y:S01]  /*3d10*/  FFMA.FTZ R42, R9, R36.reuse, -R42 ;  /* 0x00000024092a7223 */ /* 0x080fe2000001082a */
[----:B------:R-:W-:Y:S01]  /*3d20*/  FFMA.FTZ R39, R10, R36, R37 ;  /* 0x000000240a277223 */ /* 0x000fe20000010025 */
[----:B------:R-:W-:Y:S02]  /*3d30*/  HADD2.F32 R38, -RZ, R41.H0_H0 ;  /* 0x20000029ff267230 */ /* 0x000fe40000004100 */
[----:B------:R-:W-:Y:S01]  /*3d40*/  FMUL.FTZ R44, R15, R40 ;  /* 0x000000280f2c7220 */ /* 0x000fe20000410000 */
[----:B------:R-:W-:-:S02]  /*3d50*/  HADD2.F32 R36, -RZ, R81.H0_H0 ;  /* 0x20000051ff247230 */ /* 0x000fc40000004100 */
[C---:B------:R-:W-:Y:S01]  /*3d60*/  FMUL.FTZ R40, R11.reuse, R40 ;  /* 0x000000280b287220 */ /* 0x040fe20000410000 */
[----:B------:R-:W-:Y:S02]  /*3d70*/  HADD2.F32 R81, -RZ, R81.H1_H1 ;  /* 0x30000051ff517230 */ /* 0x000fe40000004100 */
[-C--:B------:R-:W-:Y:S01]  /*3d80*/  FFMA.FTZ R44, R11, R38.reuse, -R44 ;  /* 0x000000260b2c7223 */ /* 0x080fe2000001082c */
[----:B------:R-:W-:Y:S02]  /*3d90*/  HADD2.F32 R9, -RZ, R8.H1_H1 ;  /* 0x30000008ff097230 */ /* 0x000fe40000004100 */
[----:B------:R-:W-:Y:S01]  /*3da0*/  FFMA.FTZ R43, R15, R38, R40 ;  /* 0x000000260f2b7223 */ /* 0x000fe20000010028 */
[----:B------:R-:W-:Y:S02]  /*3db0*/  HADD2.F32 R10, -RZ, R14.H1_H1 ;  /* 0x3000000eff0a7230 */ /* 0x000fe40000004100 */
[----:B------:R-:W-:Y:S02]  /*3dc0*/  HADD2.F32 R8, -RZ, R8.H0_H0 ;  /* 0x20000008ff087230 */ /* 0x000fe40000004100 */
[----:B------:R-:W-:Y:S01]  /*3dd0*/  FMUL.FTZ R37, R9, R36 ;  /* 0x0000002409257220 */ /* 0x000fe20000410000 */
[----:B------:R-:W-:-:S02]  /*3de0*/  HADD2.F32 R14, -RZ, R14.H0_H0 ;  /* 0x2000000eff0e7230 */ /* 0x000fc40000004100 */
[-C--:B------:R-:W-:Y:S01]  /*3df0*/  FMUL.FTZ R41, R10, R81.reuse ;  /* 0x000000510a297220 */ /* 0x080fe20000410000 */
[--C-:B------:R-:W-:Y:S02]  /*3e00*/  HADD2.F32 R11, -RZ, R80.reuse.H0_H0 ;  /* 0x20000050ff0b7230 */ /* 0x100fe40000004100 */
[----:B------:R-:W-:Y:S01]  /*3e10*/  FMUL.FTZ R36, R8, R36 ;  /* 0x0000002408247220 */ /* 0x000fe20000410000 */
        /* <DEDUP_REMOVED lines=10> */
.L_x_1616:
[----:B------:R-:W-:Y:S05]  /*3ec0*/  BSYNC B1 ;  /* 0x0000000000017941 */ /* 0x000fea0003800000 */
.L_x_1615:
[----:B-1----:R0:W-:Y:S01]  /*3ed0*/  ST.E.128 desc[UR42][R12.64], R8 ;  /* 0x000000080c007985 */ /* 0x0021e2000c101d2a */
[----:B------:R-:W-:Y:S05]  /*3ee0*/  BRA `(.L_x_1610) ;  /* 0x0000001800c07947 */ /* 0x000fea0003800000 */
.L_x_1592:
[----:B------:R-:W0:Y:S01]  /*3ef0*/  S2R R12, SR_TID.X ;  /* 0x00000000000c7919 */ /* 0x000e220000002100 */
[----:B------:R-:W-:Y:S01]  /*3f00*/  CS2R R42, SRZ ;  /* 0x00000000002a7805 */ /* 0x000fe2000001ff00 */
[----:B------:R-:W1:Y:S01]  /*3f10*/  S2R R38, SR_TID.X ;  /* 0x0000000000267919 */ /* 0x000e620000002100 */
[----:B0-----:R-:W-:Y:S02]  /*3f20*/  VIADD R13, R12, 0xffffff80 ;  /* 0xffffff800c0d7836 */ /* 0x001fe40000000000 */
[----:B-1----:R-:W-:-:S03]  /*3f30*/  VIADD R40, R38, 0xffffff80 ;  /* 0xffffff8026287836 */ /* 0x002fc60000000000 */
[----:B------:R-:W-:Y:S02]  /*3f40*/  SHF.R.S32.HI R12, RZ, 0x1f, R13 ;  /* 0x0000001fff0c7819 */ /* 0x000fe4000001140d */
[----:B------:R-:W-:Y:S02]  /*3f50*/  CS2R R38, SRZ ;  /* 0x0000000000267805 */ /* 0x000fe4000001ff00 */
[----:B------:R-:W-:Y:S02]  /*3f60*/  LEA.HI R12, R12, R13, RZ, 0x2 ;  /* 0x0000000d0c0c7211 */ /* 0x000fe400078f10ff */
[----:B------:R-:W-:Y:S02]  /*3f70*/  SHF.R.S32.HI R44, RZ, 0x1f, R40 ;  /* 0x0000001fff2c7819 */ /* 0x000fe40000011428 */
[----:B------:R-:W-:Y:S02]  /*3f80*/  SHF.R.S32.HI R12, RZ, 0x2, R12 ;  /* 0x00000002ff0c7819 */ /* 0x000fe4000001140c */
[----:B------:R-:W-:-:S02]  /*3f90*/  LEA.HI R44, R44, R40, RZ, 0x2 ;  /* 0x000000282c2c7211 */ /* 0x000fc400078f10ff */
[----:B------:R-:W-:Y:S02]  /*3fa0*/  CS2R R40, SRZ ;  /* 0x0000000000287805 */ /* 0x000fe4000001ff00 */
[----:B------:R-:W-:Y:S02]  /*3fb0*/  ISETP.GE.AND P3, PT, R12, R76, PT ;  /* 0x0000004c0c00720c */ /* 0x000fe40003f66270 */
[----:B------:R-:W-:Y:S02]  /*3fc0*/  SHF.R.S32.HI R44, RZ, 0x2, R44 ;  /* 0x00000002ff2c7819 */ /* 0x000fe4000001142c */
[----:B------:R-:W-:-:S03]  /*3fd0*/  ISETP.GE.OR P3, PT, R16, R78, P3 ;  /* 0x0000004e1000720c */ /* 0x000fc60001f66670 */
[----:B------:R-:W-:-:S10]  /*3fe0*/  VIADD R44, R44, 0x60 ;  /* 0x000000602c2c7836 */ /* 0x000fd40000000000 */
[----:B------:R-:W0:Y:S01]  /*3ff0*/  @!P3 LDC.64 R12, c[0x0][0x3e8] ;  /* 0x0000fa00ff0cbb82 */ /* 0x000e220000000a00 */
[----:B------:R-:W-:-:S05]  /*4000*/  @!P3 IADD3 R14, P4, R30, R10, RZ ;  /* 0x0000000a1e0eb210 */ /* 0x000fca0007f9e0ff */
[----:B------:R-:W-:Y:S01]  /*4010*/  @!P3 IMAD.X R15, R77, 0x1, R54, P4 ;  /* 0x000000014d0fb824 */ /* 0x000fe200020e0636 */
[----:B------:R-:W-:-:S05]  /*4020*/  @!P3 IADD3 R36, P4, R52, R8, RZ ;  /* 0x000000083424b210 */ /* 0x000fca0007f9e0ff */
[----:B------:R-:W-:Y:S01]  /*4030*/  @!P3 IMAD.X R37, R69, 0x1, R7, P4 ;  /* 0x000000014525b824 */ /* 0x000fe200020e0607 */
[----:B0-----:R-:W-:-:S04]  /*4040*/  @!P3 LEA R12, P4, R14, R12, 0x1 ;  /* 0x0000000c0e0cb211 */ /* 0x001fc800078808ff */
[----:B------:R-:W-:Y:S02]  /*4050*/  @!P3 LEA.HI.X R13, R14, R13, R15, 0x1, P4 ;  /* 0x0000000d0e0db211 */ /* 0x000fe400020f0c0f */
[----:B------:R-:W0:Y:S01]  /*4060*/  @!P3 LDC.64 R14, c[0x0][0x400] ;  /* 0x00010000ff0ebb82 */ /* 0x000e220000000a00 */
[----:B------:R-:W-:Y:S01]  /*4070*/  BSSY B1, `(.L_x_1617) ;  /* 0x0000022000017945 */ /* 0x000fe20003800000 */
[----:B0-----:R-:W-:-:S04]  /*4080*/  @!P3 LEA R14, P4, R36, R14, 0x1 ;  /* 0x0000000e240eb211 */ /* 0x001fc800078808ff */
[----:B------:R-:W-:Y:S02]  /*4090*/  @!P3 LEA.HI.X R15, R36, R15, R37, 0x1, P4 ;  /* 0x0000000f240fb211 */ /* 0x000fe400020f0c25 */
[----:B------:R-:W-:Y:S02]  /*40a0*/  CS2R R36, SRZ ;  /* 0x0000000000247805 */ /* 0x000fe4000001ff00 */
[----:B------:R-:W-:Y:S02]  /*40b0*/  ISETP.GE.AND P4, PT, R44, R76, PT ;  /* 0x0000004c2c00720c */ /* 0x000fe40003f86270 */
[----:B------:R-:W-:Y:S02]  /*40c0*/  CS2R R46, SRZ ;  /* 0x00000000002e7805 */ /* 0x000fe4000001ff00 */
[----:B------:R-:W-:Y:S01]  /*40d0*/  CS2R R50, SRZ ;  /* 0x0000000000327805 */ /* 0x000fe2000001ff00 */
[----:B------:R0:W5:Y:S01]  /*40e0*/  @!P3 LDG.E.128 R40, desc[UR42][R14.64] ;  /* 0x0000002a0e28b981 */ /* 0x000162000c1e1d00 */
[----:B------:R-:W-:-:S02]  /*40f0*/  ISETP.GE.OR P4, PT, R16, R78, P4 ;  /* 0x0000004e1000720c */ /* 0x000fc40002786670 */
[----:B------:R-:W-:Y:S02]  /*4100*/  CS2R R44, SRZ ;  /* 0x00000000002c7805 */ /* 0x000fe4000001ff00 */
[----:B------:R-:W-:Y:S01]  /*4110*/  CS2R R48, SRZ ;  /* 0x0000000000307805 */ /* 0x000fe2000001ff00 */
[----:B------:R0:W5:Y:S01]  /*4120*/  @!P3 LDG.E.128 R36, desc[UR42][R12.64] ;  /* 0x0000002a0c24b981 */ /* 0x000162000c1e1d00 */
[----:B------:R-:W-:-:S07]  /*4130*/  ISETP.GE.AND P3, PT, R16, R78, PT ;  /* 0x0000004e1000720c */ /* 0x000fce0003f66270 */
[----:B------:R-:W-:Y:S06]  /*4140*/  @P4 BRA `(.L_x_1618) ;  /* 0x0000000000504947 */ /* 0x000fec0003800000 */
[----:B0-----:R-:W0:Y:S01]  /*4150*/  LDC.64 R12, c[0x0][0x3f8] ;  /* 0x0000fe00ff0c7b82 */ /* 0x001e220000000a00 */
        /* <DEDUP_REMOVED lines=19> */
.L_x_1618:
[----:B------:R-:W-:Y:S05]  /*4290*/  BSYNC B1 ;  /* 0x0000000000017941 */ /* 0x000fea0003800000 */
.L_x_1617:
[----:B-----5:R-:W-:Y:S01]  /*42a0*/  IMAD.MOV.U32 R8, RZ, RZ, R46 ;  /* 0x000000ffff087224 */ /* 0x020fe200078e002e */
[----:B------:R-:W-:Y:S01]  /*42b0*/  UISETP.NE.AND UP0, UPT, UR39, 0x3, UPT ;  /* 0x000000032700788c */ /* 0x000fe2000bf05270 */
[----:B------:R-:W-:Y:S02]  /*42c0*/  IMAD.MOV.U32 R9, RZ, RZ, R47 ;  /* 0x000000ffff097224 */ /* 0x000fe400078e002f */
[----:B------:R-:W-:Y:S02]  /*42d0*/  IMAD.MOV.U32 R10, RZ, RZ, R44 ;  /* 0x000000ffff0a7224 */ /* 0x000fe400078e002c */
        /* <DEDUP_REMOVED lines=25> */
[----:B------:R-:W-:-:S02]  /*4470*/  PRMT R94, R94, 0x5410, R9 ;  /* 0x000054105e5e7816 */ /* 0x000fc40000000009 */
[----:B------:R-:W-:Y:S02]  /*4480*/  PRMT R93, R10, 0x7610, R93 ;  /* 0x000076100a5d7816 */ /* 0x000fe4000000005d */
[----:B------:R-:W-:Y:S01]  /*4490*/  PRMT R98, R11, 0x7610, R98 ;  /* 0x000076100b627816 */ /* 0x000fe20000000062 */
[----:B------:R-:W-:Y:S06]  /*44a0*/  @!P5 BRA `(.L_x_1619) ;  /* 0x000000000004d947 */ /* 0x000fec0003800000 */
[----:B------:R-:W-:Y:S01]  /*44b0*/  BPT.TRAP 0x1 ;  /* 0x000000040000795c */ /* 0x000fe20000300000 */
.L_x_1619:
[----:B------:R-:W2:Y:S01]  /*44c0*/  LDL R8, [R1+0xc] ;  /* 0x00000c0001087983 */ /* 0x000ea20000100800 */
[----:B------:R-:W-:Y:S01]  /*44d0*/  IMAD R69, R23, 0x8, R2 ;  /* 0x0000000817457824 */ /* 0x000fe200078e0202 */
[----:B------:R-:W1:Y:S01]  /*44e0*/  LDC R85, c[0x0][0x2f4] ;  /* 0x0000bd00ff557b82 */ /* 0x000e620000000800 */
[----:B------:R-:W-:Y:S01]  /*44f0*/  BSSY B1, `(.L_x_1620) ;  /* 0x0000004000017945 */ /* 0x000fe20003800000 */
[----:B--2---:R-:W-:-:S04]  /*4500*/  SHF.L.U32 R77, R8, 0x1f, RZ ;  /* 0x0000001f084d7819 */ /* 0x004fc800000006ff */
[----:B------:R-:W2:Y:S02]  /*4510*/  SYNCS.PHASECHK.TRANS64.TRYWAIT P4, [R69+URZ+0x16890], R77 ;  /* 0x0168904d450075a7 */ /* 0x000ea4000808017f */
[----:B-12---:R-:W-:Y:S05]  /*4520*/  @!P4 BRA `(.L_x_1621) ;  /* 0x000001b800f4c947 */ /* 0x006fea0003800000 */
.L_x_1931:
[----:B------:R-:W-:Y:S05]  /*4530*/  BSYNC B1 ;  /* 0x0000000000017941 */ /* 0x000fea0003800000 */
.L_x_1620:
[----:B------:R-:W-:Y:S01]  /*4540*/  UMOV UR4, 0xffffffff ;  /* 0xffffffff00047882 */ /* 0x000fe20000000000 */
[----:B------:R-:W-:Y:S02]  /*4550*/  IMAD.IADD R87, R85, 0x1, -R58 ;  /* 0x0000000155577824 */ /* 0x000fe400078e0a3a */
[----:B------:R-:W-:Y:S05]  /*4560*/  BRA.DIV UR4, `(.L_x_1622) ;  /* 0x000001ba04f87947 */ /* 0x000fea000b800000 */
[----:B------:R2:W3:Y:S04]  /*4570*/  SHFL.IDX PT, R81, R83, RZ, 0x1c1f ;  /* 0x001c1fff53517589 */ /* 0x0004e800000e0000 */
[----:B------:R2:W4:Y:S02]  /*4580*/  SHFL.IDX PT, R80, R82, RZ, 0x1c1f ;  /* 0x001c1fff52507589 */ /* 0x00052400000e0000 */
.L_x_1935:
[----:B------:R-:W5:Y:S01]  /*4590*/  S2R R8, SR_TID.X ;  /* 0x0000000000087919 */ /* 0x000f620000002100 */
[----:B------:R-:W-:Y:S01]  /*45a0*/  BSSY B1, `(.L_x_1623) ;  /* 0x0000078000017945 */ /* 0x000fe20003800000 */
[----:B-----5:R-:W-:-:S05]  /*45b0*/  VIADD R9, R8, 0xffffff80 ;  /* 0xffffff8008097836 */ /* 0x020fca0000000000 */
[----:B------:R-:W-:-:S04]  /*45c0*/  SHF.R.S32.HI R8, RZ, 0x1f, R9 ;  /* 0x0000001fff087819 */ /* 0x000fc80000011409 */
[----:B------:R-:W-:-:S04]  /*45d0*/  LEA.HI R8, R8, R9, RZ, 0x2 ;  /* 0x0000000908087211 */ /* 0x000fc800078f10ff */
[----:B------:R-:W-:-:S04]  /*45e0*/  SHF.R.S32.HI R8, RZ, 0x2, R8 ;  /* 0x00000002ff087819 */ /* 0x000fc80000011408 */
[----:B------:R-:W-:-:S13]  /*45f0*/  ISETP.GE.OR P4, PT, R8, R76, P1 ;  /* 0x0000004c0800720c */ /* 0x000fda0000f86670 */
[----:B------:R-:W-:Y:S05]  /*4600*/  @P4 BRA `(.L_x_1624) ;  /* 0x0000000400c44947 */ /* 0x000fea0003800000 */
[----:B------:R-:W5:Y:S01]  /*4610*/  S2R R9, SR_TID.X ;  /* 0x0000000000097919 */ /* 0x000f620000002100 */
[----:B------:R-:W-:Y:S01]  /*4620*/  SEL R8, R58, R87, !P0 ;  /* 0x000000573a087207 */ /* 0x000fe20004000000 */
[----:B------:R-:W-:Y:S01]  /*4630*/  BSSY B2, `(.L_x_1625) ;  /* 0x000006a000027945 */ /* 0x000fe20003800000 */
[----:B----4-:R-:W-:-:S04]  /*4640*/  LEA R78, P4, R6, R80, 0x1 ;  /* 0x00000050064e7211 */ /* 0x010fc800078808ff */
[----:B---3--:R-:W-:Y:S01]  /*4650*/  LEA.HI.X R79, R6, R81, R4, 0x1, P4 ;  /* 0x00000051064f7211 */ /* 0x008fe200020f0c04 */
[----:B-----5:R-:W-:Y:S01]  /*4660*/  VIADD R11, R9, 0xffffff80 ;  /* 0xffffff80090b7836 */ /* 0x020fe20000000000 */
        /* <DEDUP_REMOVED lines=10> */
[----:B------:R-:W-:-:S05]  /*4710*/  LOP3.LUT R8, R8, R61, RZ, 0x3c, !PT ;  /* 0x0000003d08087212 */ /* 0x000fca00078e3cff */
[----:B------:R-:W-:-:S04]  /*4720*/  IMAD R8, R10, 0x200, R8 ;  /* 0x000002000a087824 */ /* 0x000fc800078e0208 */
[----:B------:R-:W-:-:S04]  /*4730*/  IMAD R11, R23, 0x2000, R8 ;  /* 0x00002000170b7824 */ /* 0x000fc800078e0208 */
[----:B0-----:R-:W-:Y:S02]  /*4740*/  IMAD R12, R11, 0x2, R2 ;  /* 0x000000020b0c7824 */ /* 0x001fe400078e0202 */
[----:B------:R-:W0:Y:S04]  /*4750*/  LDS.128 R8, [R9+0xe400] ;  /* 0x00e4000009087984 */ /* 0x000e280000000c00 */
[----:B------:R-:W3:Y:S01]  /*4760*/  LDS.128 R12, [R12+0xe400] ;  /* 0x00e400000c0c7984 */ /* 0x000ee20000000c00 */
[----:B------:R-:W-:Y:S05]  /*4770*/  @P3 BRA `(.L_x_1626) ;  /* 0x0000000400543947 */ /* 0x000fea0003800000 */
[----:B------:R-:W-:Y:S01]  /*4780*/  SHF.R.U64 R36, R36, 0x10, R37 ;  /* 0x0000001024247819 */ /* 0x000fe20000001225 */
[----:B---3--:R-:W-:Y:S01]  /*4790*/  IMAD.MOV.U32 R95, RZ, RZ, R15 ;  /* 0x000000ffff5f7224 */ /* 0x008fe200078e000f */
[----:B------:R-:W-:Y:S01]  /*47a0*/  SHF.R.U32.HI R97, RZ, 0x10, R37 ;  /* 0x00000010ff617819 */ /* 0x000fe20000011625 */
[----:B------:R-:W-:Y:S01]  /*47b0*/  HADD2.F32 R98, -RZ, R98.H0_H0 ;  /* 0x20000062ff627230 */ /* 0x000fe20000004100 */
[----:B------:R-:W-:Y:S01]  /*47c0*/  SHF.R.U64 R37, R38, 0x10, R39 ;  /* 0x0000001026257819 */ /* 0x000fe20000001227 */
[----:B------:R-:W-:Y:S01]  /*47d0*/  HADD2.F32 R96, -RZ, R96.H0_H0 ;  /* 0x20000060ff607230 */ /* 0x000fe20000004100 */
[----:B------:R-:W-:Y:S01]  /*47e0*/  SHF.R.U64 R38, R42, 0x10, R43 ;  /* 0x000000102a267819 */ /* 0x000fe2000000122b */
[----:B------:R-:W-:Y:S01]  /*47f0*/  IMAD.MOV.U32 R42, RZ, RZ, R13 ;  /* 0x000000ffff2a7224 */ /* 0x000fe200078e000d */
[----:B------:R-:W-:Y:S01]  /*4800*/  SHF.R.U32.HI R99, RZ, 0x10, R41 ;  /* 0x00000010ff637819 */ /* 0x000fe20000011629 */
[----:B0-----:R-:W-:Y:S01]  /*4810*/  IMAD.MOV.U32 R13, RZ, RZ, R11 ;  /* 0x000000ffff0d7224 */ /* 0x001fe200078e000b */
[----:B------:R-:W-:Y:S01]  /*4820*/  SHF.R.U64 R40, R40, 0x10, R41 ;  /* 0x0000001028287819 */ /* 0x000fe20000001229 */
[----:B------:R-:W-:Y:S01]  /*4830*/  HADD2.F32 R11, -RZ, R9.H0_H0 ;  /* 0x20000009ff0b7230 */ /* 0x000fe20000004100 */
[----:B------:R-:W-:Y:S01]  /*4840*/  SHF.R.U32.HI R41, RZ, 0x10, R39 ;  /* 0x00000010ff297819 */ /* 0x000fe20000011627 */
[----:B------:R-:W-:Y:S01]  /*4850*/  HADD2.F32 R15, -RZ, R42.H0_H0 ;  /* 0x2000002aff0f7230 */ /* 0x000fe20000004100 */
[----:B------:R-:W-:Y:S01]  /*4860*/  SHF.R.U32.HI R43, RZ, 0x10, R43 ;  /* 0x00000010ff2b7819 */ /* 0x000fe2000001162b */
[----:B------:R-:W-:-:S02]  /*4870*/  IMAD.MOV.U32 R39, RZ, RZ, R12 ;  /* 0x000000ffff277224 */ /* 0x000fc400078e000c */
[----:B------:R-:W-:Y:S02]  /*4880*/  HADD2.F32 R42, -RZ, R42.H1_H1 ;  /* 0x3000002aff2a7230 */ /* 0x000fe40000004100 */
[-C--:B------:R-:W-:Y:S01]  /*4890*/  FMUL.FTZ R100, R15, R98.reuse ;  /* 0x000000620f647220 */ /* 0x080fe20000410000 */
[----:B------:R-:W-:Y:S02]  /*48a0*/  HADD2.F32 R99, -RZ, R99.H0_H0 ;  /* 0x20000063ff637230 */ /* 0x000fe40000004100 */
[C---:B------:R-:W-:Y:S01]  /*48b0*/  FMUL.FTZ R98, R11.reuse, R98 ;  /* 0x000000620b627220 */ /* 0x040fe20000410000 */
[----:B------:R-:W-:Y:S02]  /*48c0*/  HADD2.F32 R12, -RZ, R9.H1_H1 ;  /* 0x30000009ff0c7230 */ /* 0x000fe40000004100 */
[-C--:B------:R-:W-:Y:S01]  /*48d0*/  FFMA.FTZ R9, R11, R96.reuse, -R100 ;  /* 0x000000600b097223 */ /* 0x080fe20000010864 */
[----:B------:R-:W-:Y:S02]  /*48e0*/  HADD2.F32 R97, -RZ, R97.H0_H0 ;  /* 0x20000061ff617230 */ /* 0x000fe40000004100 */
[-C--:B------:R-:W-:Y:S01]  /*48f0*/  FMUL.FTZ R101, R42, R99.reuse ;  /* 0x000000632a657220 */ /* 0x080fe20000410000 */
[----:B------:R-:W-:Y:S01]  /*4900*/  FFMA.FTZ R11, R15, R96, R98 ;  /* 0x000000600f0b7223 */ /* 0x000fe20000010062 */
[----:B------:R-:W-:Y:S01]  /*4910*/  FMUL.FTZ R99, R12, R99 ;  /* 0x000000630c637220 */ /* 0x000fe20000410000 */
[----:B------:R-:W-:-:S02]  /*4920*/  HADD2.F32 R98, -RZ, R94.H1_H1 ;  /* 0x3000005eff627230 */ /* 0x000fc40000004100 */
[-C--:B------:R-:W-:Y:S01]  /*4930*/  FFMA.FTZ R12, R12, R97.reuse, -R101 ;  /* 0x000000610c0c7223 */ /* 0x080fe20000010865 */
[----:B------:R-:W-:Y:S02]  /*4940*/  HADD2.F32 R96, -RZ, R95.H0_H0 ;  /* 0x2000005fff607230 */ /* 0x000fe40000004100 */
[----:B------:R-:W-:Y:S01]  /*4950*/  FFMA.FTZ R42, R42, R97, R99 ;  /* 0x000000612a2a7223 */ /* 0x000fe20000010063 */
[----:B------:R-:W-:Y:S02]  /*4960*/  HADD2.F32 R97, -RZ, R94.H0_H0 ;  /* 0x2000005eff617230 */ /* 0x000fe40000004100 */
[----:B------:R-:W-:Y:S02]  /*4970*/  HADD2.F32 R15, -RZ, R13.H0_H0 ;  /* 0x2000000dff0f7230 */ /* 0x000fe40000004100 */
[----:B------:R-:W-:Y:S01]  /*4980*/  FMUL.FTZ R100, R96, R98 ;  /* 0x0000006260647220 */ /* 0x000fe20000410000 */
[----:B------:R-:W-:Y:S01]  /*4990*/  HADD2.F32 R43, -RZ, R43.H0_H0 ;  /* 0x2000002bff2b7230 */ /* 0x000fe20000004100 */
[----:B------:R-:W-:Y:S01]  /*49a0*/  F2FP.F16.F32.PACK_AB R9, R12, R9 ;  /* 0x000000090c09723e */ /* 0x000fe200000000ff */
[----:B------:R-:W-:-:S02]  /*49b0*/  HADD2.F32 R94, -RZ, R13.H1_H1 ;  /* 0x3000000dff5e7230 */ /* 0x000fc40000004100 */
[C---:B------:R-:W-:Y:S01]  /*49c0*/  FMUL.FTZ R99, R15.reuse, R98 ;  /* 0x000000620f637220 */ /* 0x040fe20000410000 */
[----:B------:R-:W-:Y:S02]  /*49d0*/  HADD2.F32 R95, -RZ, R95.H1_H1 ;  /* 0x3000005fff5f7230 */ /* 0x000fe40000004100 */
[----:B------:R-:W-:Y:S01]  /*49e0*/  FFMA.FTZ R13, R15, R97, -R100 ;  /* 0x000000610f0d7223 */ /* 0x000fe20000010864 */
[----:B------:R-:W-:Y:S02]  /*49f0*/  HADD2.F32 R41, -RZ, R41.H0_H0 ;  /* 0x20000029ff297230 */ /* 0x000fe40000004100 */
[----:B------:R-:W-:Y:S01]  /*4a00*/  FMUL.FTZ R98, R94, R43 ;  /* 0x0000002b5e627220 */ /* 0x000fe20000410000 */
[----:B------:R-:W-:Y:S01]  /*4a10*/  FFMA.FTZ R15, R96, R97, R99 ;  /* 0x00000061600f7223 */ /* 0x000fe20000010063 */
[C---:B------:R-:W-:Y:S01]  /*4a20*/  FMUL.FTZ R101, R95.reuse, R43 ;  /* 0x0000002b5f657220 */ /* 0x040fe20000410000 */
[----:B------:R-:W-:Y:S02]  /*4a30*/  HADD2.F32 R43, -RZ, R39.H1_H1 ;  /* 0x30000027ff2b7230 */ /* 0x000fe40000004100 */
[----:B------:R-:W-:Y:S01]  /*4a40*/  FFMA.FTZ R96, R95, R41, R98 ;  /* 0x000000295f607223 */ /* 0x000fe20000010062 */
[----:B------:R-:W-:-:S02]  /*4a50*/  HADD2.F32 R95, -RZ, R93.H1_H1 ;  /* 0x3000005dff5f7230 */ /* 0x000fc40000004100 */
[----:B------:R-:W-:Y:S01]  /*4a60*/  FFMA.FTZ R94, R94, R41, -R101 ;  /* 0x000000295e5e7223 */ /* 0x000fe20000010865 */
[----:B------:R-:W-:Y:S02]  /*4a70*/  HADD2.F32 R98, -RZ, R40.H0_H0 ;  /* 0x20000028ff627230 */ /* 0x000fe40000004100 */
[----:B------:R-:W-:Y:S01]  /*4a80*/  HADD2.F32 R93, -RZ, R93.H0_H0 ;  /* 0x2000005dff5d7230 */ /* 0x000fe20000004100 */
[----:B------:R-:W-:Y:S01]  /*4a90*/  F2FP.F16.F32.PACK_AB R15, R96, R15 ;  /* 0x0000000f600f723e */ /* 0x000fe200000000ff */
[----:B------:R-:W-:Y:S02]  /*4aa0*/  HADD2.F32 R41, -RZ, R39.H0_H0 ;  /* 0x20000027ff297230 */ /* 0x000fe40000004100 */
[----:B------:R-:W-:Y:S01]  /*4ab0*/  FMUL.FTZ R102, R43, R98 ;  /* 0x000000622b667220 */ /* 0x000fe20000410000 */
[--C-:B------:R-:W-:Y:S01]  /*4ac0*/  HADD2.F32 R40, -RZ, R8.reuse.H0_H0 ;  /* 0x20000008ff287230 */ /* 0x100fe20000004100 */
[----:B------:R-:W-:Y:S01]  /*4ad0*/  F2FP.F16.F32.PACK_AB R94, R94, R13 ;  /* 0x0000000d5e5e723e */ /* 0x000fe200000000ff */
[----:B------:R-:W-:-:S02]  /*4ae0*/  HADD2.F32 R39, -RZ, R8.H1_H1 ;  /* 0x30000008ff277230 */ /* 0x000fc40000004100 */
[-C--:B------:R-:W-:Y:S01]  /*4af0*/  FMUL.FTZ R97, R41, R93.reuse ;  /* 0x0000005d29617220 */ /* 0x080fe20000410000 */
[----:B------:R-:W-:Y:S02]  /*4b00*/  HADD2.F32 R36, -RZ, R36.H0_H0 ;  /* 0x20000024ff247230 */ /* 0x000fe40000004100 */
[C---:B------:R-:W-:Y:S01]  /*4b10*/  FMUL.FTZ R100, R40.reuse, R93 ;  /* 0x0000005d28647220 */ /* 0x040fe20000410000 */
[----:B------:R-:W-:Y:S02]  /*4b20*/  HADD2.F32 R37, -RZ, R37.H0_H0 ;  /* 0x20000025ff257230 */ /* 0x000fe40000004100 */
[----:B------:R-:W-:Y:S01]  /*4b30*/  FMUL.FTZ R98, R39, R98 ;  /* 0x0000006227627220 */ /* 0x000fe20000410000 */
[-C--:B------:R-:W-:Y:S01]  /*4b40*/  FFMA.FTZ R8, R40, R95.reuse, -R97 ;  /* 0x0000005f28087223 */ /* 0x080fe20000010861 */
[----:B------:R-:W-:Y:S01]  /*4b50*/  FFMA.FTZ R100, R41, R95, R100 ;  /* 0x0000005f29647223 */ /* 0x000fe20000010064 */
[-C--:B------:R-:W-:Y:S01]  /*4b60*/  FFMA.FTZ R93, R39, R36.reuse, -R102 ;  /* 0x00000024275d7223 */ /* 0x080fe20000010866 */
[----:B------:R-:W-:Y:S01]  /*4b70*/  FFMA.FTZ R95, R43, R36, R98 ;  /* 0x000000242b5f7223 */ /* 0x000fe20000010062 */
[----:B------:R-:W-:Y:S01]  /*4b80*/  HADD2.F32 R43, -RZ, R38.H0_H0 ;  /* 0x20000026ff2b7230 */ /* 0x000fe20000004100 */
[----:B------:R-:W-:Y:S01]  /*4b90*/  F2FP.F16.F32.PACK_AB R13, R42, R11 ;  /* 0x0000000b2a0d723e */ /* 0x000fe200000000ff */
[----:B------:R-:W-:Y:S01]  /*4ba0*/  HADD2.F32 R38, -RZ, R14.H0_H0 ;  /* 0x2000000eff267230 */ /* 0x000fe20000004100 */
[----:B------:R-:W-:Y:S01]  /*4bb0*/  F2FP.F16.F32.PACK_AB R8, R93, R8 ;  /* 0x000000085d08723e */ /* 0x000fe200000000ff */
[----:B------:R-:W-:Y:S01]  /*4bc0*/  HADD2.F32 R41, -RZ, R92.H0_H0 ;  /* 0x2000005cff297230 */ /* 0x000fe20000004100 */
[----:B------:R-:W-:Y:S01]  /*4bd0*/  F2FP.F16.F32.PACK_AB R12, R95, R100 ;  /* 0x000000645f0c723e */ /* 0x000fe200000000ff */
[----:B------:R-:W-:-:S02]  /*4be0*/  HADD2.F32 R36, -RZ, R10.H0_H0 ;  /* 0x2000000aff247230 */ /* 0x000fc40000004100 */
[----:B------:R-:W-:Y:S02]  /*4bf0*/  HADD2.F32 R14, -RZ, R14.H1_H1 ;  /* 0x3000000eff0e7230 */ /* 0x000fe40000004100 */
[-C--:B------:R-:W-:Y:S01]  /*4c00*/  FMUL.FTZ R97, R38, R41.reuse ;  /* 0x0000002926617220 */ /* 0x080fe20000410000 */
[----:B------:R-:W-:Y:S02]  /*4c10*/  HADD2.F32 R10, -RZ, R10.H1_H1 ;  /* 0x3000000aff0a7230 */ /* 0x000fe40000004100 */
[----:B------:R-:W-:Y:S01]  /*4c20*/  FMUL.FTZ R41, R36, R41 ;  /* 0x0000002924297220 */ /* 0x000fe20000410000 */
[----:B------:R-:W-:Y:S02]  /*4c30*/  HADD2.F32 R39, -RZ, R92.H1_H1 ;  /* 0x3000005cff277230 */ /* 0x000fe40000004100 */
[-C--:B------:R-:W-:Y:S01]  /*4c40*/  FMUL.FTZ R99, R14, R43.reuse ;  /* 0x0000002b0e637220 */ /* 0x080fe20000410000 */
[----:B------:R-:W-:Y:S02]  /*4c50*/  IMAD.MOV.U32 R11, RZ, RZ, R94 ;  /* 0x000000ffff0b7224 */ /* 0x000fe400078e005e */
[----:B------:R-:W-:Y:S01]  /*4c60*/  FMUL.FTZ R43, R10, R43 ;  /* 0x0000002b0a2b7220 */ /* 0x000fe20000410000 */
[-C--:B------:R-:W-:Y:S01]  /*4c70*/  FFMA.FTZ R97, R36, R39.reuse, -R97 ;  /* 0x0000002724617223 */ /* 0x080fe20000010861 */
[----:B------:R-:W-:Y:S01]  /*4c80*/  FFMA.FTZ R41, R38, R39, R41 ;  /* 0x0000002726297223 */ /* 0x000fe20000010029 */
[-C--:B------:R-:W-:Y:S01]  /*4c90*/  FFMA.FTZ R10, R10, R37.reuse, -R99 ;  /* 0x000000250a0a7223 */ /* 0x080fe20000010863 */
[----:B------:R-:W-:-:S04]  /*4ca0*/  FFMA.FTZ R14, R14, R37, R43 ;  /* 0x000000250e0e7223 */ /* 0x000fc8000001002b */
[----:B------:R-:W-:Y:S02]  /*4cb0*/  F2FP.F16.F32.PACK_AB R10, R10, R97 ;  /* 0x000000610a0a723e */ /* 0x000fe400000000ff */
[----:B------:R-:W-:-:S07]  /*4cc0*/  F2FP.F16.F32.PACK_AB R14, R14, R41 ;  /* 0x000000290e0e723e */ /* 0x000fce00000000ff */
.L_x_1626:
[----:B------:R-:W-:Y:S05]  /*4cd0*/  BSYNC B2 ;  /* 0x0000000000027941 */ /* 0x000fea0003800000 */
.L_x_1625:
[----:B------:R-:W-:Y:S01]  /*4ce0*/  ISETP.GE.AND P4, PT, R91, R85, PT ;  /* 0x000000555b00720c */ /* 0x000fe20003f86270 */
[----:B0-----:R0:W-:-:S12]  /*4cf0*/  ST.E.128 desc[UR42][R78.64], R8 ;  /* 0x000000084e007985 */ /* 0x0011d8000c101d2a */
[----:B------:R-:W-:-:S05]  /*4d00*/  @!P4 IMAD.WIDE R80, R91, 0x2, R80 ;  /* 0x000000025b50c825 */ /* 0x000fca00078e0250 */
[----:B---3--:R0:W-:Y:S02]  /*4d10*/  @!P4 ST.E.128 desc[UR42][R80.64], R12 ;  /* 0x0000000c5000c985 */ /* 0x0081e4000c101d2a */
.L_x_1624:
[----:B------:R-:W-:Y:S05]  /*4d20*/  BSYNC B1 ;  /* 0x0000000000017941 */ /* 0x000fea0003800000 */
.L_x_1623:
[----:B------:R-:W-:-:S03]  /*4d30*/  UMOV UR4, 0xffffffff ;  /* 0xffffffff00047882 */ /* 0x000fc60000000000 */
[----:B------:R-:W-:Y:S05]  /*4d40*/  BRA.DIV UR4, `(.L_x_1627) ;  /* 0x000001b6044c7947 */ /* 0x000fea000b800000 */
[----:B--2---:R-:W2:Y:S04]  /*4d50*/  SHFL.IDX PT, R83, R83, 0x1, 0x1c1f ;  /* 0x003c1f0053537f89 */ /* 0x004ea800000e0000 */
[----:B------:R-:W0:Y:S02]  /*4d60*/  SHFL.IDX PT, R82, R82, 0x1, 0x1c1f ;  /* 0x003c1f0052527f89 */ /* 0x000e2400000e0000 */
.L_x_1939:
[----:B0-----:R-:W0:Y:S02]  /*4d70*/  S2R R8, SR_TID.X ;  /* 0x0000000000087919 */ /* 0x001e240000002100 */
[----:B0-----:R-:W-:-:S05]  /*4d80*/  VIADD R9, R8, 0xffffff80 ;  /* 0xffffff8008097836 */ /* 0x001fca0000000000 */
[----:B------:R-:W-:-:S04]  /*4d90*/  SHF.R.S32.HI R8, RZ, 0x1f, R9 ;  /* 0x0000001fff087819 */ /* 0x000fc80000011409 */
[----:B------:R-:W-:-:S04]  /*4da0*/  LEA.HI R8, R8, R9, RZ, 0x2 ;  /* 0x0000000908087211 */ /* 0x000fc800078f10ff */
[----:B------:R-:W-:-:S05]  /*4db0*/  SHF.R.S32.HI R8, RZ, 0x2, R8 ;  /* 0x00000002ff087819 */ /* 0x000fca0000011408 */
[----:B------:R-:W-:-:S05]  /*4dc0*/  VIADD R8, R8, 0x60 ;  /* 0x0000006008087836 */ /* 0x000fca0000000000 */
[----:B------:R-:W-:-:S13]  /*4dd0*/  ISETP.GE.OR P4, PT, R8, R76, P1 ;  /* 0x0000004c0800720c */ /* 0x000fda0000f86670 */
[----:B------:R-:W-:Y:S05]  /*4de0*/  @P4 BRA `(.L_x_1610) ;  /* 0x0000000c00004947 */ /* 0x000fea0003800000 */
[----:B------:R-:W5:Y:S04]  /*4df0*/  LDL R11, [R1+0x38] ;  /* 0x00003800010b7983 */ /* 0x000f680000100800 */
[----:B------:R-:W3:Y:S04]  /*4e00*/  LDL R10, [R1+0x64] ;  /* 0x00006400010a7983 */ /* 0x000ee80000100800 */
[----:B------:R-:W4:Y:S01]  /*4e10*/  LDL R9, [R1+0x48] ;  /* 0x0000480001097983 */ /* 0x000f220000100800 */
[----:B------:R-:W-:Y:S01]  /*4e20*/  SEL R87, R58, R87, !P0 ;  /* 0x000000573a577207 */ /* 0x000fe20004000000 */
[----:B------:R-:W-:Y:S01]  /*4e30*/  BSSY B1, `(.L_x_1628) ;  /* 0x0000068000017945 */ /* 0x000fe20003800000 */
[----:B------:R-:W-:-:S02]  /*4e40*/  LEA R36, P4, R6, R82, 0x1 ;  /* 0x0000005206247211 */ /* 0x000fc400078808ff */
[----:B------:R-:W-:Y:S02]  /*4e50*/  SHF.R.S32.HI R8, RZ, 0x1f, R87 ;  /* 0x0000001fff087819 */ /* 0x000fe40000011457 */
[----:B--2---:R-:W-:Y:S02]  /*4e60*/  LEA.HI.X R37, R6, R83, R4, 0x1, P4 ;  /* 0x0000005306257211 */ /* 0x004fe400020f0c04 */
[----:B------:R-:W-:-:S04]  /*4e70*/  LEA.HI R8, R8, R87, RZ, 0x4 ;  /* 0x0000005708087211 */ /* 0x000fc800078f20ff */
[----:B------:R-:W-:-:S05]  /*4e80*/  LEA.HI.SX32 R8, R8, R5, 0x1c ;  /* 0x0000000508087211 */ /* 0x000fca00078fe2ff */
[----:B------:R-:W-:-:S05]  /*4e90*/  IMAD.SHL.U32 R38, R8, 0x8, RZ ;  /* 0x0000000808267824 */ /* 0x000fca00078e00ff */
[----:B-----5:R-:W-:-:S04]  /*4ea0*/  LOP3.LUT R8, R11, 0x38, R38, 0xf8, !PT ;  /* 0x000000380b087812 */ /* 0x020fc800078ef826 */
[----:B---3--:R-:W-:-:S05]  /*4eb0*/  LOP3.LUT R8, R8, R10, RZ, 0x3c, !PT ;  /* 0x0000000a08087212 */ /* 0x008fca00078e3cff */
[----:B----4-:R-:W-:Y:S02]  /*4ec0*/  IMAD.IADD R8, R9, 0x1, R8 ;  /* 0x0000000109087824 */ /* 0x010fe400078e0208 */
[C---:B------:R-:W-:Y:S02]  /*4ed0*/  IMAD R9, R23.reuse, 0x2000, R0 ;  /* 0x0000200017097824 */ /* 0x040fe400078e0200 */
[----:B------:R-:W-:Y:S02]  /*4ee0*/  IMAD R11, R23, 0x2000, R8 ;  /* 0x00002000170b7824 */ /* 0x000fe400078e0208 */
[--C-:B------:R-:W-:Y:S02]  /*4ef0*/  IMAD R9, R9, 0x2, R2.reuse ;  /* 0x0000000209097824 */ /* 0x100fe400078e0202 */
[----:B------:R-:W-:-:S04]  /*4f00*/  IMAD R12, R11, 0x2, R2 ;  /* 0x000000020b0c7824 */ /* 0x000fc800078e0202 */
[----:B------:R-:W0:Y:S04]  /*4f10*/  LDS.128 R8, [R9+0xe400] ;  /* 0x00e4000009087984 */ /* 0x000e280000000c00 */
[----:B------:R-:W2:Y:S01]  /*4f20*/  LDS.128 R12, [R12+0xe400] ;  /* 0x00e400000c0c7984 */ /* 0x000ea20000000c00 */
[----:B------:R-:W-:Y:S05]  /*4f30*/  @P3 BRA `(.L_x_1629) ;  /* 0x00000004005c3947 */ /* 0x000fea0003800000 */
[----:B0-----:R-:W-:Y:S01]  /*4f40*/  IMAD.MOV.U32 R43, RZ, RZ, R8 ;  /* 0x000000ffff2b7224 */ /* 0x001fe200078e0008 */
[----:B------:R-:W-:Y:S01]  /*4f50*/  SHF.R.U64 R42, R48, 0x10, R49 ;  /* 0x00000010302a7819 */ /* 0x000fe20000001231 */
[----:B--2---:R-:W-:Y:S01]  /*4f60*/  IMAD.MOV.U32 R8, RZ, RZ, R13 ;  /* 0x000000ffff087224 */ /* 0x004fe200078e000d */
[----:B------:R-:W-:Y:S01]  /*4f70*/  SHF.R.U32.HI R48, RZ, 0x10, R49 ;  /* 0x00000010ff307819 */ /* 0x000fe20000011631 */
[----:B------:R-:W-:Y:S01]  /*4f80*/  HADD2.F32 R49, -RZ, R90.H1_H1 ;  /* 0x3000005aff317230 */ /* 0x000fe20000004100 */
[--C-:B------:R-:W-:Y:S01]  /*4f90*/  SHF.R.U64 R41, R44, 0x10, R45.reuse ;  /* 0x000000102c297819 */ /* 0x100fe2000000122d */
[----:B------:R-:W-:Y:S01]  /*4fa0*/  IMAD.MOV.U32 R44, RZ, RZ, R12 ;  /* 0x000000ffff2c7224 */ /* 0x000fe200078e000c */
[----:B------:R-:W-:Y:S01]  /*4fb0*/  SHF.R.U32.HI R79, RZ, 0x10, R45 ;  /* 0x00000010ff4f7819 */ /* 0x000fe2000001162d */
[----:B------:R-:W-:Y:S01]  /*4fc0*/  IMAD.MOV.U32 R45, RZ, RZ, R15 ;  /* 0x000000ffff2d7224 */ /* 0x000fe200078e000f */
[--C-:B------:R-:W-:Y:S01]  /*4fd0*/  SHF.R.U64 R39, R46, 0x10, R47.reuse ;  /* 0x000000102e277819 */ /* 0x100fe2000000122f */
[--C-:B------:R-:W-:Y:S01]  /*4fe0*/  HADD2.F32 R12, -RZ, R8.reuse.H0_H0 ;  /* 0x20000008ff0c7230 */ /* 0x100fe20000004100 */
[----:B------:R-:W-:Y:S01]  /*4ff0*/  SHF.R.U32.HI R78, RZ, 0x10, R47 ;  /* 0x00000010ff4e7819 */ /* 0x000fe2000001162f */
[----:B------:R-:W-:Y:S01]  /*5000*/  HADD2.F32 R15, -RZ, R8.H1_H1 ;  /* 0x30000008ff0f7230 */ /* 0x000fe20000004100 */
[----:B------:R-:W-:Y:S01]  /*5010*/  SHF.R.U64 R40, R50, 0x10, R51 ;  /* 0x0000001032287819 */ /* 0x000fe20000001233 */
[----:B------:R-:W-:Y:S01]  /*5020*/  IMAD.MOV.U32 R13, RZ, RZ, R11 ;  /* 0x000000ffff0d7224 */ /* 0x000fe200078e000b */
[----:B------:R-:W-:Y:S01]  /*5030*/  SHF.R.U32.HI R51, RZ, 0x10, R51 ;  /* 0x00000010ff337819 */ /* 0x000fe20000011633 */
[----:B------:R-:W-:-:S02]  /*5040*/  HADD2.F32 R8, -RZ, R9.H0_H0 ;  /* 0x20000009ff087230 */ /* 0x000fc40000004100 */
[----:B------:R-:W-:Y:S02]  /*5050*/  HADD2.F32 R48, -RZ, R48.H0_H0 ;  /* 0x20000030ff307230 */ /* 0x000fe40000004100 */
[----:B------:R-:W-:Y:S02]  /*5060*/  HADD2.F32 R11, -RZ, R9.H1_H1 ;  /* 0x30000009ff0b7230 */ /* 0x000fe40000004100 */
[-C--:B------:R-:W-:Y:S01]  /*5070*/  FMUL.FTZ R9, R12, R49.reuse ;  /* 0x000000310c097220 */ /* 0x080fe20000410000 */
[----:B------:R-:W-:Y:S02]  /*5080*/  HADD2.F32 R47, -RZ, R90.H0_H0 ;  /* 0x2000005aff2f7230 */ /* 0x000fe40000004100 */
[C---:B------:R-:W-:Y:S01]  /*5090*/  FMUL.FTZ R49, R8.reuse, R49 ;  /* 0x0000003108317220 */ /* 0x040fe20000410000 */
[----:B------:R-:W-:Y:S02]  /*50a0*/  HADD2.F32 R46, -RZ, R79.H0_H0 ;  /* 0x2000004fff2e7230 */ /* 0x000fe40000004100 */
[-C--:B------:R-:W-:Y:S01]  /*50b0*/  FMUL.FTZ R50, R15, R48.reuse ;  /* 0x000000300f327220 */ /* 0x080fe20000410000 */
[C---:B------:R-:W-:Y:S01]  /*50c0*/  FMUL.FTZ R48, R11.reuse, R48 ;  /* 0x000000300b307220 */ /* 0x040fe20000410000 */
[-C--:B------:R-:W-:Y:S01]  /*50d0*/  FFMA.FTZ R8, R8, R47.reuse, -R9 ;  /* 0x0000002f08087223 */ /* 0x080fe20000010809 */
[----:B------:R-:W-:Y:S01]  /*50e0*/  FFMA.FTZ R9, R12, R47, R49 ;  /* 0x0000002f0c097223 */ /* 0x000fe20000010031 */
[-C--:B------:R-:W-:Y:S01]  /*50f0*/  FFMA.FTZ R11, R11, R46.reuse, -R50 ;  /* 0x0000002e0b0b7223 */ /* 0x080fe20000010832 */
[----:B------:R-:W-:Y:S01]  /*5100*/  FFMA.FTZ R12, R15, R46, R48 ;  /* 0x0000002e0f0c7223 */ /* 0x000fe20000010030 */
[----:B------:R-:W-:-:S02]  /*5110*/  HADD2.F32 R49, -RZ, R88.H0_H0 ;  /* 0x20000058ff317230 */ /* 0x000fc40000004100 */
[--C-:B------:R-:W-:Y:S01]  /*5120*/  HADD2.F32 R46, -RZ, R45.reuse.H0_H0 ;  /* 0x2000002dff2e7230 */ /* 0x100fe20000004100 */
[----:B------:R-:W-:Y:S01]  /*5130*/  F2FP.F16.F32.PACK_AB R11, R11, R8 ;  /* 0x000000080b0b723e */ /* 0x000fe200000000ff */
[----:B------:R-:W-:Y:S02]  /*5140*/  HADD2.F32 R45, -RZ, R45.H1_H1 ;  /* 0x3000002dff2d7230 */ /* 0x000fe40000004100 */
[----:B------:R-:W-:Y:S02]  /*5150*/  HADD2.F32 R50, -RZ, R51.H0_H0 ;  /* 0x20000033ff327230 */ /* 0x000fe40000004100 */
[----:B------:R-:W-:Y:S02]  /*5160*/  HADD2.F32 R47, -RZ, R84.H1_H1 ;  /* 0x30000054ff2f7230 */ /* 0x000fe40000004100 */
[----:B------:R-:W-:Y:S02]  /*5170*/  HADD2.F32 R15, -RZ, R13.H0_H0 ;  /* 0x2000000dff0f7230 */ /* 0x000fe40000004100 */
[----:B------:R-:W-:Y:S01]  /*5180*/  FMUL.FTZ R80, R45, R50 ;  /* 0x000000322d507220 */ /* 0x000fe20000410000 */
[----:B------:R-:W-:-:S02]  /*5190*/  HADD2.F32 R48, -RZ, R78.H0_H0 ;  /* 0x2000004eff307230 */ /* 0x000fc40000004100 */
[-C--:B------:R-:W-:Y:S01]  /*51a0*/  FMUL.FTZ R78, R46, R49.reuse ;  /* 0x000000312e4e7220 */ /* 0x080fe20000410000 */
[----:B------:R-:W-:Y:S02]  /*51b0*/  HADD2.F32 R13, -RZ, R13.H1_H1 ;  /* 0x3000000dff0d7230 */ /* 0x000fe40000004100 */
[C---:B------:R-:W-:Y:S01]  /*51c0*/  FMUL.FTZ R49, R15.reuse, R49 ;  /* 0x000000310f317220 */ /* 0x040fe20000410000 */
[----:B------:R-:W-:Y:S02]  /*51d0*/  HADD2.F32 R88, -RZ, R88.H1_H1 ;  /* 0x30000058ff587230 */ /* 0x000fe40000004100 */
[----:B------:R-:W-:Y:S01]  /*51e0*/  FFMA.FTZ R78, R15, R47, -R78 ;  /* 0x0000002f0f4e7223 */ /* 0x000fe2000001084e */
[----:B------:R-:W-:Y:S02]  /*51f0*/  HADD2.F32 R15, -RZ, R44.H0_H0 ;  /* 0x2000002cff0f7230 */ /* 0x000fe40000004100 */
[C---:B------:R-:W-:Y:S01]  /*5200*/  FMUL.FTZ R50, R13.reuse, R50 ;  /* 0x000000320d327220 */ /* 0x040fe20000410000 */
[----:B------:R-:W-:Y:S01]  /*5210*/  FFMA.FTZ R51, R13, R48, -R80 ;  /* 0x000000300d337223 */ /* 0x000fe20000010850 */
[----:B------:R-:W-:-:S02]  /*5220*/  HADD2.F32 R13, -RZ, R43.H0_H0 ;  /* 0x2000002bff0d7230 */ /* 0x000fc40000004100 */
[----:B------:R-:W-:Y:S01]  /*5230*/  FFMA.FTZ R49, R46, R47, R49 ;  /* 0x0000002f2e317223 */ /* 0x000fe20000010031 */
[----:B------:R-:W-:Y:S02]  /*5240*/  HADD2.F32 R42, -RZ, R42.H0_H0 ;  /* 0x2000002aff2a7230 */ /* 0x000fe40000004100 */
[----:B------:R-:W-:Y:S01]  /*5250*/  FFMA.FTZ R80, R45, R48, R50 ;  /* 0x000000302d507223 */ /* 0x000fe20000010032 */
[----:B------:R-:W-:Y:S02]  /*5260*/  HADD2.F32 R44, -RZ, R44.H1_H1 ;  /* 0x3000002cff2c7230 */ /* 0x000fe40000004100 */
[-C--:B------:R-:W-:Y:S01]  /*5270*/  FMUL.FTZ R48, R15, R88.reuse ;  /* 0x000000580f307220 */ /* 0x080fe20000410000 */
[----:B------:R-:W-:Y:S02]  /*5280*/  HADD2.F32 R43, -RZ, R43.H1_H1 ;  /* 0x3000002bff2b7230 */ /* 0x000fe40000004100 */
[----:B------:R-:W-:Y:S01]  /*5290*/  FMUL.FTZ R88, R13, R88 ;  /* 0x000000580d587220 */ /* 0x000fe20000410000 */
[----:B------:R-:W-:-:S02]  /*52a0*/  HADD2.F32 R46, -RZ, R86.H0_H0 ;  /* 0x20000056ff2e7230 */ /* 0x000fc40000004100 */
[CC--:B------:R-:W-:Y:S01]  /*52b0*/  FMUL.FTZ R50, R44.reuse, R42.reuse ;  /* 0x0000002a2c327220 */ /* 0x0c0fe20000410000 */
[----:B------:R-:W-:Y:S02]  /*52c0*/  HADD2.F32 R41, -RZ, R41.H0_H0 ;  /* 0x20000029ff297230 */ /* 0x000fe40000004100 */
[----:B------:R-:W-:Y:S01]  /*52d0*/  FMUL.FTZ R45, R43, R42 ;  /* 0x0000002a2b2d7220 */ /* 0x000fe20000410000 */
[----:B------:R-:W-:Y:S02]  /*52e0*/  HADD2.F32 R86, -RZ, R86.H1_H1 ;  /* 0x30000056ff567230 */ /* 0x000fe40000004100 */
[-C--:B------:R-:W-:Y:S01]  /*52f0*/  FFMA.FTZ R88, R15, R46.reuse, R88 ;  /* 0x0000002e0f587223 */ /* 0x080fe20000010058 */
[----:B------:R-:W-:Y:S01]  /*5300*/  FFMA.FTZ R48, R13, R46, -R48 ;  /* 0x0000002e0d307223 */ /* 0x000fe20000010830 */
[-C--:B------:R-:W-:Y:S01]  /*5310*/  FFMA.FTZ R43, R43, R41.reuse, -R50 ;  /* 0x000000292b2b7223 */ /* 0x080fe20000010832 */
[----:B------:R-:W-:Y:S01]  /*5320*/  FFMA.FTZ R45, R44, R41, R45 ;  /* 0x000000292c2d7223 */ /* 0x000fe2000001002d */
[----:B------:R-:W-:Y:S01]  /*5330*/  HADD2.F32 R15, -RZ, R14.H0_H0 ;  /* 0x2000000eff0f7230 */ /* 0x000fe20000004100 */
[----:B------:R-:W-:Y:S01]  /*5340*/  F2FP.F16.F32.PACK_AB R51, R51, R78 ;  /* 0x0000004e3333723e */ /* 0x000fe200000000ff */
[----:B------:R-:W-:Y:S01]  /*5350*/  HADD2.F32 R41, -RZ, R40.H0_H0 ;  /* 0x20000028ff297230 */ /* 0x000fe20000004100 */
[----:B------:R-:W-:Y:S01]  /*5360*/  F2FP.F16.F32.PACK_AB R8, R43, R48 ;  /* 0x000000302b08723e */ /* 0x000fe200000000ff */
[----:B------:R-:W-:-:S02]  /*5370*/  HADD2.F32 R13, -RZ, R10.H0_H0 ;  /* 0x2000000aff0d7230 */ /* 0x000fc40000004100 */
[-C--:B------:R-:W-:Y:S01]  /*5380*/  FMUL.FTZ R40, R15, R86.reuse ;  /* 0x000000560f287220 */ /* 0x080fe20000410000 */
[----:B------:R-:W-:Y:S02]  /*5390*/  HADD2.F32 R14, -RZ, R14.H1_H1 ;  /* 0x3000000eff0e7230 */ /* 0x000fe40000004100 */
[----:B------:R-:W-:Y:S02]  /*53a0*/  HADD2.F32 R10, -RZ, R10.H1_H1 ;  /* 0x3000000aff0a7230 */ /* 0x000fe40000004100 */
[C---:B------:R-:W-:Y:S01]  /*53b0*/  FMUL.FTZ R86, R13.reuse, R86 ;  /* 0x000000560d567220 */ /* 0x040fe20000410000 */
[----:B------:R-:W-:Y:S02]  /*53c0*/  HADD2.F32 R84, -RZ, R84.H0_H0 ;  /* 0x20000054ff547230 */ /* 0x000fe40000004100 */
[-C--:B------:R-:W-:Y:S01]  /*53d0*/  FMUL.FTZ R47, R14, R41.reuse ;  /* 0x000000290e2f7220 */ /* 0x080fe20000410000 */
[----:B------:R-:W-:Y:S02]  /*53e0*/  HADD2.F32 R39, -RZ, R39.H0_H0 ;  /* 0x20000027ff277230 */ /* 0x000fe40000004100 */
[C---:B------:R-:W-:Y:S01]  /*53f0*/  FMUL.FTZ R41, R10.reuse, R41 ;  /* 0x000000290a297220 */ /* 0x040fe20000410000 */
[-C--:B------:R-:W-:Y:S01]  /*5400*/  FFMA.FTZ R40, R13, R84.reuse, -R40 ;  /* 0x000000540d287223 */ /* 0x080fe20000010828 */
[----:B------:R-:W-:Y:S01]  /*5410*/  FFMA.FTZ R86, R15, R84, R86 ;  /* 0x000000540f567223 */ /* 0x000fe20000010056 */
[-C--:B------:R-:W-:Y:S01]  /*5420*/  FFMA.FTZ R47, R10, R39.reuse, -R47 ;  /* 0x000000270a2f7223 */ /* 0x080fe2000001082f */
[----:B------:R-:W-:Y:S01]  /*5430*/  FFMA.FTZ R41, R14, R39, R41 ;  /* 0x000000270e297223 */ /* 0x000fe20000010029 */
[----:B------:R-:W-:Y:S01]  /*5440*/  F2FP.F16.F32.PACK_AB R13, R12, R9 ;  /* 0x000000090c0d723e */ /* 0x000fe200000000ff */
[----:B------:R-:W-:Y:S01]  /*5450*/  IMAD.MOV.U32 R9, RZ, RZ, R11 ;  /* 0x000000ffff097224 */ /* 0x000fe200078e000b */
[----:B------:R-:W-:-:S02]  /*5460*/  F2FP.F16.F32.PACK_AB R15, R80, R49 ;  /* 0x00000031500f723e */ /* 0x000fc400000000ff */
[----:B------:R-:W-:Y:S02]  /*5470*/  F2FP.F16.F32.PACK_AB R12, R45, R88 ;  /* 0x000000582d0c723e */ /* 0x000fe400000000ff */
[----:B------:R-:W-:Y:S02]  /*5480*/  F2FP.F16.F32.PACK_AB R10, R47, R40 ;  /* 0x000000282f0a723e */ /* 0x000fe400000000ff */
[----:B------:R-:W-:Y:S02]  /*5490*/  F2FP.F16.F32.PACK_AB R14, R41, R86 ;  /* 0x00000056290e723e */ /* 0x000fe400000000ff */
[----:B------:R-:W-:-:S07]  /*54a0*/  MOV R11, R51 ;  /* 0x00000033000b7202 */ /* 0x000fce0000000f00 */
.L_x_1629:
[----:B------:R-:W-:Y:S05]  /*54b0*/  BSYNC B1 ;  /* 0x0000000000017941 */ /* 0x000fea0003800000 */
.L_x_1628:
[----:B------:R-:W-:Y:S01]  /*54c0*/  ISETP.GE.AND P3, PT, R38, R85, PT ;  /* 0x000000552600720c */ /* 0x000fe20003f66270 */
[----:B0-----:R0:W-:Y:S02]  /*54d0*/  ST.E.128 desc[UR42][R36.64], R8 ;  /* 0x0000000824007985 */ /* 0x0011e4000c101d2a */
[----:B0-----:R-:W-:Y:S02]  /*54e0*/  IMAD.MOV.U32 R8, RZ, RZ, R82 ;  /* 0x000000ffff087224 */ /* 0x001fe400078e0052 */
[----:B------:R-:W-:-:S08]  /*54f0*/  IMAD.MOV.U32 R9, RZ, RZ, R83 ;  /* 0x000000ffff097224 */ /* 0x000fd000078e0053 */
[----:B------:R-:W-:Y:S05]  /*5500*/  @P3 BRA `(.L_x_1610) ;  /* 0x0000000400383947 */ /* 0x000fea0003800000 */
[----:B------:R-:W-:-:S05]  /*5510*/  IMAD.WIDE R8, R38, 0x2, R8 ;  /* 0x0000000226087825 */ /* 0x000fca00078e0208 */
[----:B--2---:R0:W-:Y:S01]  /*5520*/  ST.E.128 desc[UR42][R8.64], R12 ;  /* 0x0000000c08007985 */ /* 0x0041e2000c101d2a */
[----:B------:R-:W-:Y:S05]  /*5530*/  BRA `(.L_x_1610) ;  /* 0x00000004002c7947 */ /* 0x000fea0003800000 */
.L_x_1591:
[----:B------:R-:W-:-:S06]  /*5540*/  UISETP.NE.AND UP0, UPT, UR39, 0x3, UPT ;  /* 0x000000032700788c */ /* 0x000fcc000bf05270 */
[----:B------:R-:W-:-:S13]  /*5550*/  PLOP3.LUT P5, PT, PT, PT, UP0, 0x80, 0x0 ;  /* 0x000000000000781c */ /* 0x000fda0003faf008 */
[----:B------:R-:W-:Y:S05]  /*5560*/  @!P5 BRA `(.L_x_1630) ;  /* 0x000000000004d947 */ /* 0x000fea0003800000 */
[----:B------:R-:W-:Y:S01]  /*5570*/  BPT.TRAP 0x1 ;  /* 0x000000040000795c */ /* 0x000fe20000300000 */
.L_x_1630:
[----:B------:R-:W2:Y:S01]  /*5580*/  LDL R8, [R1+0xc] ;  /* 0x00000c0001087983 */ /* 0x000ea20000100800 */
[----:B------:R-:W-:Y:S01]  /*5590*/  IMAD R69, R23, 0x8, R2 ;  /* 0x0000000817457824 */ /* 0x000fe200078e0202 */
[----:B------:R-:W-:Y:S01]  /*55a0*/  BSSY B1, `(.L_x_1631) ;  /* 0x0000005000017945 */ /* 0x000fe20003800000 */
[----:B------:R-:W-:Y:S02]  /*55b0*/  SHF.R.S32.HI R74, RZ, 0x1f, R73 ;  /* 0x0000001fff4a7819 */ /* 0x000fe40000011449 */
[----:B--2---:R-:W-:-:S04]  /*55c0*/  SHF.L.U32 R77, R8, 0x1f, RZ ;  /* 0x0000001f084d7819 */ /* 0x004fc800000006ff */
[----:B------:R-:W0:Y:S02]  /*55d0*/  SYNCS.PHASECHK.TRANS64.TRYWAIT P3, [R69+URZ+0x16890], R77 ;  /* 0x0168904d450075a7 */ /* 0x000e24000806017f */
[----:B0-----:R-:W-:Y:S05]  /*55e0*/  @!P3 BRA `(.L_x_1632) ;  /* 0x000001ac0070b947 */ /* 0x001fea0003800000 */
.L_x_1940:
[----:B------:R-:W-:Y:S05]  /*55f0*/  BSYNC B1 ;  /* 0x0000000000017941 */ /* 0x000fea0003800000 */
.L_x_1631:
[----:B------:R-:W1:Y:S01]  /*5600*/  S2R R12, SR_TID.X ;  /* 0x00000000000c7919 */ /* 0x000e620000002100 */
        /* <DEDUP_REMOVED lines=15> */
[----:B------:R-:W-:Y:S01]  /*5700*/  IMAD.WIDE.U32 R8, R157, UR4, R8 ;  /* 0x000000049d087c25 */ /* 0x000fe2000f8e0008 */
[----:B------:R-:W-:-:S03]  /*5710*/  UMOV UR4, 0xffffffff ;  /* 0xffffffff00047882 */ /* 0x000fc60000000000 */
[----:B------:R-:W-:Y:S01]  /*5720*/  IMAD R37, R157, UR5, R9 ;  /* 0x000000059d257c24 */ /* 0x000fe2000f8e0209 */
[----:B------:R-:W-:Y:S01]  /*5730*/  LEA R36, P3, R8, UR6, 0x1 ;  /* 0x0000000608247c11 */ /* 0x000fe2000f8608ff */
[----:B-1----:R-:W-:-:S03]  /*5740*/  VIADD R14, R12, 0xffffff80 ;  /* 0xffffff800c0e7836 */ /* 0x002fc60000000000 */
[----:B------:R-:W-:Y:S02]  /*5750*/  LEA.HI.X R37, R8, UR7, R37, 0x1, P3 ;  /* 0x0000000708257c11 */ /* 0x000fe400098f0c25 */
[----:B------:R-:W-:-:S04]  /*5760*/  SHF.R.S32.HI R12, RZ, 0x1f, R14 ;  /* 0x0000001fff0c7819 */ /* 0x000fc8000001140e */
[----:B------:R-:W-:-:S04]  /*5770*/  LEA.HI R12, R12, R14, RZ, 0x2 ;  /* 0x0000000e0c0c7211 */ /* 0x000fc800078f10ff */
[----:B------:R-:W-:-:S05]  /*5780*/  SHF.R.S32.HI R12, RZ, 0x2, R12 ;  /* 0x00000002ff0c7819 */ /* 0x000fca000001140c */
[----:B------:R-:W-:-:S05]  /*5790*/  IMAD.IADD R38, R76, 0x1, -R12 ;  /* 0x000000014c267824 */ /* 0x000fca00078e0a0c */
[----:B------:R-:W-:Y:S01]  /*57a0*/  ISETP.GE.AND P3, PT, R38, 0x1, PT ;  /* 0x000000012600780c */ /* 0x000fe20003f66270 */
[----:B------:R-:W-:-:S12]  /*57b0*/  BRA.DIV UR4, `(.L_x_1633) ;  /* 0x000001ae04107947 */ /* 0x000fd8000b800000 */
[----:B------:R1:W2:Y:S04]  /*57c0*/  SHFL.IDX PT, R8, R37, RZ, 0x1c1f ;  /* 0x001c1fff25087589 */ /* 0x0002a800000e0000 */
[----:B------:R1:W3:Y:S02]  /*57d0*/  SHFL.IDX PT, R9, R36, RZ, 0x1c1f ;  /* 0x001c1fff24097589 */ /* 0x0002e400000e0000 */
.L_x_1944:
[----:B------:R-:W-:Y:S04]  /*57e0*/  BSSY B1, `(.L_x_1634) ;  /* 0x000000e000017945 */ /* 0x000fe80003800000 */
[----:B------:R-:W-:Y:S05]  /*57f0*/  @!P3 BRA `(.L_x_1635) ;  /* 0x000000000030b947 */ /* 0x000fea0003800000 */
[----:B------:R-:W4:Y:S01]  /*5800*/  LDL R10, [R1+0x8] ;  /* 0x00000800010a7983 */ /* 0x000f220000100800 */
[----:B------:R-:W-:Y:S02]  /*5810*/  ULDC UR4, c[0x0][0x2f4] ;  /* 0x0000bd0000047ab9 */ /* 0x000fe40000000800 */
[----:B------:R-:W-:-:S13]  /*5820*/  ISETP.GE.AND P3, PT, R16, UR4, PT ;  /* 0x0000000410007c0c */ /* 0x000fda000bf66270 */
[----:B---3--:R-:W-:-:S04]  /*5830*/  @!P3 LEA R14, P4, R16, R9, 0x1 ;  /* 0x00000009100eb211 */ /* 0x008fc800078808ff */
[----:B--2---:R-:W-:Y:S02]  /*5840*/  @!P3 LEA.HI.X R15, R16, R8, R17, 0x1, P4 ;  /* 0x00000008100fb211 */ /* 0x004fe400020f0c11 */
[----:B------:R-:W-:-:S13]  /*5850*/  ISETP.GE.AND P4, PT, R19, UR4, PT ;  /* 0x0000000413007c0c */ /* 0x000fda000bf86270 */
[----:B------:R-:W-:-:S04]  /*5860*/  @!P4 LEA R12, P6, R19, R9, 0x1 ;  /* 0x00000009130cc211 */ /* 0x000fc800078c08ff */
[----:B----4-:R-:W-:Y:S02]  /*5870*/  @!P4 LEA.HI.X R13, R19, R8, R10, 0x1, P6 ;  /* 0x00000008130dc211 */ /* 0x010fe400030f0c0a */
[----:B------:R-:W2:Y:S04]  /*5880*/  @!P3 LDS.128 R8, [R71+0xe000] ;  /* 0x00e000004708b984 */ /* 0x000ea80000000c00 */
[----:B--2---:R-:W-:Y:S04]  /*5890*/  @!P3 ST.E.128 desc[UR42][R14.64], R8 ;  /* 0x000000080e00b985 */ /* 0x004fe8000c101d2a */
[----:B------:R-:W2:Y:S04]  /*58a0*/  @!P4 LDS.128 R8, [R70+0xe000] ;  /* 0x00e000004608c984 */ /* 0x000ea80000000c00 */
[----:B--2---:R4:W-:Y:S02]  /*58b0*/  @!P4 ST.E.128 desc[UR42][R12.64], R8 ;  /* 0x000000080c00c985 */ /* 0x0049e4000c101d2a */
.L_x_1635:
[----:B------:R-:W-:Y:S05]  /*58c0*/  BSYNC B1 ;  /* 0x0000000000017941 */ /* 0x000fea0003800000 */
.L_x_1634:
[----:B------:R-:W-:-:S03]  /*58d0*/  UMOV UR4, 0xffffffff ;  /* 0xffffffff00047882 */ /* 0x000fc60000000000 */
[----:B------:R-:W-:Y:S05]  /*58e0*/  BRA.DIV UR4, `(.L_x_1636) ;  /* 0x000001ae04107947 */ /* 0x000fea000b800000 */
[----:B--2-4-:R2:W4:Y:S04]  /*58f0*/  SHFL.IDX PT, R8, R37, 0x1, 0x1c1f ;  /* 0x003c1f0025087f89 */ /* 0x01452800000e0000 */
[----:B---3--:R2:W3:Y:S02]  /*5900*/  SHFL.IDX PT, R9, R36, 0x1, 0x1c1f ;  /* 0x003c1f0024097f89 */ /* 0x0084e400000e0000 */
.L_x_1948:
[----:B------:R-:W-:-:S13]  /*5910*/  ISETP.GE.AND P3, PT, R38, 0x61, PT ;  /* 0x000000612600780c */ /* 0x000fda0003f66270 */
[----:B------:R-:W-:Y:S05]  /*5920*/  @!P3 BRA `(.L_x_1610) ;  /* 0x000000000030b947 */ /* 0x000fea0003800000 */
[----:B------:R-:W5:Y:S01]  /*5930*/  LDL R10, [R1+0x8] ;  /* 0x00000800010a7983 */ /* 0x000f620000100800 */
[----:B------:R-:W-:Y:S02]  /*5940*/  ULDC UR4, c[0x0][0x2f4] ;  /* 0x0000bd0000047ab9 */ /* 0x000fe40000000800 */
[----:B------:R-:W-:-:S13]  /*5950*/  ISETP.GE.AND P3, PT, R16, UR4, PT ;  /* 0x0000000410007c0c */ /* 0x000fda000bf66270 */
[----:B---3--:R-:W-:-:S04]  /*5960*/  @!P3 LEA R14, P4, R16, R9, 0x1 ;  /* 0x00000009100eb211 */ /* 0x008fc800078808ff */
[----:B----4-:R-:W-:Y:S02]  /*5970*/  @!P3 LEA.HI.X R15, R16, R8, R17, 0x1, P4 ;  /* 0x00000008100fb211 */ /* 0x010fe400020f0c11 */
[----:B------:R-:W-:-:S13]  /*5980*/  ISETP.GE.AND P4, PT, R19, UR4, PT ;  /* 0x0000000413007c0c */ /* 0x000fda000bf86270 */
[----:B------:R-:W-:-:S04]  /*5990*/  @!P4 LEA R12, P6, R19, R9, 0x1 ;  /* 0x00000009130cc211 */ /* 0x000fc800078c08ff */
[----:B-----5:R-:W-:Y:S02]  /*59a0*/  @!P4 LEA.HI.X R13, R19, R8, R10, 0x1, P6 ;  /* 0x00000008130dc211 */ /* 0x020fe400030f0c0a */
[----:B------:R-:W3:Y:S04]  /*59b0*/  @!P3 LDS.128 R8, [R71+0x11000] ;  /* 0x011000004708b984 */ /* 0x000ee80000000c00 */
[----:B---3--:R-:W-:Y:S04]  /*59c0*/  @!P3 ST.E.128 desc[UR42][R14.64], R8 ;  /* 0x000000080e00b985 */ /* 0x008fe8000c101d2a */
[----:B------:R-:W3:Y:S04]  /*59d0*/  @!P4 LDS.128 R8, [R70+0x11000] ;  /* 0x011000004608c984 */ /* 0x000ee80000000c00 */
[----:B---3--:R3:W-:Y:S02]  /*59e0*/  @!P4 ST.E.128 desc[UR42][R12.64], R8 ;  /* 0x000000080c00c985 */ /* 0x0087e4000c101d2a */
.L_x_1610:
[----:B------:R-:W-:Y:S05]  /*59f0*/  BSYNC B0 ;  /* 0x0000000000007941 */ /* 0x000fea0003800000 */
.L_x_1590:
[----:B0-234-:R-:W0:Y:S01]  /*5a00*/  S2R R8, SR_TID.X ;  /* 0x0000000000087919 */ /* 0x01de220000002100 */
[----:B------:R-:W-:Y:S01]  /*5a10*/  @!PT LDS RZ, [RZ] ;  /* 0x00000000fffff984 */ /* 0x000fe20000000800 */
[----:B------:R-:W-:Y:S01]  /*5a20*/  @!PT LDS RZ, [RZ] ;  /* 0x00000000fffff984 */ /* 0x000fe20000000800 */
[----:B------:R-:W-:Y:S01]  /*5a30*/  @!PT LDS RZ, [RZ] ;  /* 0x00000000fffff984 */ /* 0x000fe20000000800 */
[----:B------:R-:W-:Y:S01]  /*5a40*/  @!PT LDS RZ, [RZ] ;  /* 0x00000000fffff984 */ /* 0x000fe20000000800 */
[----:B------:R2:W-:Y:S06]  /*5a50*/  MEMBAR.ALL.CTA ;  /* 0x0000000000007992 */ /* 0x0005ec0000008000 */
[----:B--2---:R-:W2:Y:S01]  /*5a60*/  FENCE.VIEW.ASYNC.S ;  /* 0x00000000000073c6 */ /* 0x004ea20000000000 */
[----:B------:R-:W-:Y:S05]  /*5a70*/  WARPSYNC.ALL ;  /* 0x0000000000007948 */ /* 0x000fea0003800000 */
[----:B------:R-:W-:Y:S01]  /*5a80*/  BSSY B0, `(.L_x_1637) ;  /* 0x0000008000007945 */ /* 0x000fe20003800000 */
[----:B--2---:R2:W-:Y:S01]  /*5a90*/  BAR.SYNC.DEFER_BLOCKING R60, 0x80 ;  /* 0x0002003c0000751d */ /* 0x0045e20000010000 */
[----:B0-----:R-:W-:-:S13]  /*5aa0*/  LOP3.LUT P3, RZ, R8, 0x7f, RZ, 0xc0, !PT ;  /* 0x0000007f08ff7812 */ /* 0x001fda000786c0ff */
[----:B------:R-:W-:-:S05]  /*5ab0*/  @!P3 VIADD R8, R69, 0x168a0 ;  /* 0x000168a04508b836 */ /* 0x000fca0000000000 */
[----:B------:R-:W-:-:S04]  /*5ac0*/  @!P3 PRMT R8, RZ, 0x654, R8 ;  /* 0x00000654ff08b816 */ /* 0x000fc80000000008 */
[----:B------:R2:W-:Y:S01]  /*5ad0*/  @!P3 SYNCS.ARRIVE.TRANS64.RED.A1T0 RZ, [R8+URZ], RZ ;  /* 0x000000ff08ffb9a7 */ /* 0x0005e2000810043f */
[----:B------:R-:W-:Y:S05]  /*5ae0*/  @!P5 BRA `(.L_x_1638) ;  /* 0x000000000004d947 */ /* 0x000fea0003800000 */
[----:B------:R-:W-:Y:S01]  /*5af0*/  BPT.TRAP 0x1 ;  /* 0x000000040000795c */ /* 0x000fe20000300000 */
.L_x_1638:
[----:B------:R-:W-:Y:S05]  /*5b00*/  BSYNC B0 ;  /* 0x0000000000007941 */ /* 0x000fea0003800000 */
.L_x_1637:
[----:B------:R-:W0:Y:S01]  /*5b10*/  SYNCS.PHASECHK.TRANS64.TRYWAIT P4, [R69+URZ+0x168b0], R77 ;  /* 0x0168b04d450075a7 */ /* 0x000e22000808017f */
[----:B------:R-:W-:Y:S01]  /*5b20*/  ULDC UR40, c[0x0][0x2f4] ;  /* 0x0000bd0000287ab9 */ /* 0x000fe20000000800 */
[----:B------:R-:W-:Y:S04]  /*5b30*/  BSSY B0, `(.L_x_1639) ;  /* 0x0000002000007945 */ /* 0x000fe80003800000 */
[----:B0-----:R-:W-:Y:S05]  /*5b40*/  @!P4 BRA `(.L_x_1640) ;  /* 0x000001a800c4c947 */ /* 0x001fea0003800000 */
.L_x_1949:
[----:B------:R-:W-:Y:S05]  /*5b50*/  BSYNC B0 ;  /* 0x0000000000007941 */ /* 0x000fea0003800000 */
.L_x_1639:
[----:B------:R3:W5:Y:S01]  /*5b60*/  LDL R38, [R1+0x8] ;  /* 0x0000080001267983 */ /* 0x0007620000100800 */
[----:B------:R-:W-:Y:S01]  /*5b70*/  ULDC.64 UR4, c[0x0][0x328] ;  /* 0x0000ca0000047ab9 */ /* 0x000fe20000000a00 */
[----:B------:R-:W-:Y:S01]  /*5b80*/  ULDC.64 UR6, c[0x0][0x318] ;  /* 0x0000c60000067ab9 */ /* 0x000fe20000000a00 */
[----:B------:R-:W-:Y:S01]  /*5b90*/  IMAD R74, R74, UR4, RZ ;  /* 0x000000044a4a7c24 */ /* 0x000fe2000f8e02ff */
[----:B------:R-:W4:Y:S01]  /*5ba0*/  S2R R10, SR_TID.X ;  /* 0x00000000000a7919 */ /* 0x000f220000002100 */
[C---:B--2---:R-:W-:Y:S01]  /*5bb0*/  IMAD.WIDE.U32 R8, R73.reuse, UR4, RZ ;  /* 0x0000000449087c25 */ /* 0x044fe2000f8e00ff */
[----:B------:R-:W-:Y:S03]  /*5bc0*/  BSSY B0, `(.L_x_1641) ;  /* 0x0000020000007945 */ /* 0x000fe60003800000 */
        /* <DEDUP_REMOVED lines=10> */
[----:B-1----:R-:W-:-:S04]  /*5c70*/  LEA R36, P4, R8, UR6, 0x1 ;  /* 0x0000000608247c11 */ /* 0x002fc8000f8808ff */
[----:B------:R-:W-:Y:S01]  /*5c80*/  LEA.HI.X R37, R8, UR7, R9, 0x1, P4 ;  /* 0x0000000708257c11 */ /* 0x000fe2000a0f0c09 */
[----:B----4-:R-:W-:Y:S01]  /*5c90*/  VIADD R11, R10, 0xffffff80 ;  /* 0xffffff800a0b7836 */ /* 0x010fe20000000000 */
[----:B------:R3:W1:Y:S04]  /*5ca0*/  SHFL.IDX PT, R12, R36, RZ, 0x1c1f ;  /* 0x001c1fff240c7589 */ /* 0x00066800000e0000 */
[----:B------:R-:W-:Y:S01]  /*5cb0*/  SHF.R.S32.HI R10, RZ, 0x1f, R11 ;  /* 0x0000001fff0a7819 */ /* 0x000fe2000001140b */
[----:B------:R3:W2:Y:S03]  /*5cc0*/  SHFL.IDX PT, R8, R37, RZ, 0x1c1f ;  /* 0x001c1fff25087589 */ /* 0x0006a600000e0000 */
[----:B------:R-:W-:-:S04]  /*5cd0*/  LEA.HI R10, R10, R11, RZ, 0x2 ;  /* 0x0000000b0a0a7211 */ /* 0x000fc800078f10ff */
[----:B------:R-:W-:-:S05]  /*5ce0*/  SHF.R.S32.HI R10, RZ, 0x2, R10 ;  /* 0x00000002ff0a7819 */ /* 0x000fca000001140a */
[----:B------:R-:W-:-:S05]  /*5cf0*/  IMAD.IADD R76, R76, 0x1, -R10 ;  /* 0x000000014c4c7824 */ /* 0x000fca00078e0a0a */
[----:B------:R-:W-:-:S13]  /*5d00*/  ISETP.GE.AND P4, PT, R76, 0x1, PT ;  /* 0x000000014c00780c */ /* 0x000fda0003f86270 */
[----:B-123--:R-:W-:Y:S05]  /*5d10*/  @!P4 BRA `(.L_x_1642) ;  /* 0x000000000028c947 */ /* 0x00efea0003800000 */
[----:B------:R-:W-:-:S13]  /*5d20*/  ISETP.GE.AND P4, PT, R16, UR40, PT ;  /* 0x0000002810007c0c */ /* 0x000fda000bf86270 */
[----:B------:R-:W-:-:S04]  /*5d30*/  @!P4 LEA R14, P5, R16, R12, 0x1 ;  /* 0x0000000c100ec211 */ /* 0x000fc800078a08ff */
[----:B------:R-:W-:Y:S02]  /*5d40*/  @!P4 LEA.HI.X R15, R16, R8, R17, 0x1, P5 ;  /* 0x00000008100fc211 */ /* 0x000fe400028f0c11 */
[----:B------:R-:W-:-:S13]  /*5d50*/  ISETP.GE.AND P5, PT, R19, UR40, PT ;  /* 0x0000002813007c0c */ /* 0x000fda000bfa6270 */
[----:B------:R-:W-:-:S04]  /*5d60*/  @!P5 LEA R12, P6, R19, R12, 0x1 ;  /* 0x0000000c130cd211 */ /* 0x000fc800078c08ff */
[----:B-----5:R-:W-:Y:S02]  /*5d70*/  @!P5 LEA.HI.X R13, R19, R8, R38, 0x1, P6 ;  /* 0x00000008130dd211 */ /* 0x020fe400030f0c26 */
[----:B------:R-:W1:Y:S04]  /*5d80*/  @!P4 LDS.128 R8, [R71] ;  /* 0x000000004708c984 */ /* 0x000e680000000c00 */
[----:B-1----:R-:W-:Y:S04]  /*5d90*/  @!P4 ST.E.128 desc[UR42][R14.64], R8 ;  /* 0x000000080e00c985 */ /* 0x002fe8000c101d2a */
[----:B------:R-:W1:Y:S04]  /*5da0*/  @!P5 LDS.128 R8, [R70] ;  /* 0x000000004608d984 */ /* 0x000e680000000c00 */
[----:B-1----:R1:W-:Y:S02]  /*5db0*/  @!P5 ST.E.128 desc[UR42][R12.64], R8 ;  /* 0x000000080c00d985 */ /* 0x0023e4000c101d2a */
.L_x_1642:
[----:B------:R-:W-:Y:S05]  /*5dc0*/  BSYNC B0 ;  /* 0x0000000000007941 */ /* 0x000fea0003800000 */
.L_x_1641:
[----:B------:R-:W-:Y:S01]  /*5dd0*/  ISETP.GE.AND P4, PT, R76, 0x61, PT ;  /* 0x000000614c00780c */ /* 0x000fe20003f86270 */
[----:B------:R-:W2:Y:S01]  /*5de0*/  SHFL.IDX PT, R37, R37, 0x1, 0x1c1f ;  /* 0x003c1f0025257f89 */ /* 0x000ea200000e0000 */
[----:B------:R-:W-:Y:S03]  /*5df0*/  BSSY B0, `(.L_x_1643) ;  /* 0x000000d000007945 */ /* 0x000fe60003800000 */
[----:B-1----:R1:W3:Y:S08]  /*5e00*/  SHFL.IDX PT, R12, R36, 0x1, 0x1c1f ;  /* 0x003c1f00240c7f89 */ /* 0x0022f000000e0000 */
[----:B-1----:R-:W-:Y:S05]  /*5e10*/  @!P4 BRA `(.L_x_1644) ;  /* 0x000000000028c947 */ /* 0x002fea0003800000 */
[----:B------:R-:W-:-:S13]  /*5e20*/  ISETP.GE.AND P4, PT, R16, UR40, PT ;  /* 0x0000002810007c0c */ /* 0x000fda000bf86270 */
[----:B------:R-:W1:Y:S01]  /*5e30*/  @!P4 LDS.128 R8, [R71+0x3000] ;  /* 0x003000004708c984 */ /* 0x000e620000000c00 */
[----:B---3--:R-:W-:-:S04]  /*5e40*/  @!P4 LEA R14, P5, R16, R12, 0x1 ;  /* 0x0000000c100ec211 */ /* 0x008fc800078a08ff */
[----:B--2---:R-:W-:Y:S02]  /*5e50*/  @!P4 LEA.HI.X R15, R16, R37, R17, 0x1, P5 ;  /* 0x00000025100fc211 */ /* 0x004fe400028f0c11 */
[----:B------:R-:W-:-:S13]  /*5e60*/  ISETP.GE.AND P5, PT, R19, UR40, PT ;  /* 0x0000002813007c0c */ /* 0x000fda000bfa6270 */
[----:B------:R-:W-:-:S04]  /*5e70*/  @!P5 LEA R12, P6, R19, R12, 0x1 ;  /* 0x0000000c130cd211 */ /* 0x000fc800078c08ff */
[----:B-----5:R-:W-:Y:S01]  /*5e80*/  @!P5 LEA.HI.X R13, R19, R37, R38, 0x1, P6 ;  /* 0x00000025130dd211 */ /* 0x020fe200030f0c26 */
[----:B-1----:R-:W-:Y:S04]  /*5e90*/  @!P4 ST.E.128 desc[UR42][R14.64], R8 ;  /* 0x000000080e00c985 */ /* 0x002fe8000c101d2a */
[----:B------:R-:W1:Y:S04]  /*5ea0*/  @!P5 LDS.128 R8, [R70+0x3000] ;  /* 0x003000004608d984 */ /* 0x000e680000000c00 */
[----:B-1----:R1:W-:Y:S02]  /*5eb0*/  @!P5 ST.E.128 desc[UR42][R12.64], R8 ;  /* 0x000000080c00d985 */ /* 0x0023e4000c101d2a */
.L_x_1644:
[----:B------:R-:W-:Y:S05]  /*5ec0*/  BSYNC B0 ;  /* 0x0000000000007941 */ /* 0x000fea0003800000 */
.L_x_1643:
[----:B-1----:R-:W4:Y:S01]  /*5ed0*/  LDL.LU R9, [R1+0xc] ;  /* 0x00000c0001097983 */ /* 0x002f220000300800 */
[----:B0-----:R-:W-:Y:S01]  /*5ee0*/  @!P3 VIADD R69, R69, 0x168c0 ;  /* 0x000168c04545b836 */ /* 0x001fe20000000000 */
[----:B------:R-:W-:Y:S01]  /*5ef0*/  LOP3.LUT P4, RZ, R18, 0x1, RZ, 0xc0, !PT ;  /* 0x0000000112ff7812 */ /* 0x000fe2000788c0ff */
[----:B------:R-:W-:Y:S01]  /*5f00*/  VIADD R23, R23, 0x1 ;  /* 0x0000000117177836 */ /* 0x000fe20000000000 */
        /* <DEDUP_REMOVED lines=10> */
[----:B------:R-:W-:Y:S02]  /*5fb0*/  SEL R8, RZ, 0x1, P3 ;  /* 0x00000001ff087807 */ /* 0x000fe40001800000 */
[----:B------:R-:W-:Y:S02]  /*5fc0*/  SEL R23, R23, RZ, P3 ;  /* 0x000000ff17177207 */ /* 0x000fe40001800000 */
[----:B----4-:R-:W-:-:S05]  /*5fd0*/  LOP3.LUT R9, R9, R8, RZ, 0x3c, !PT ;  /* 0x0000000809097212 */ /* 0x010fca00078e3cff */
[----:B------:R0:W-:Y:S01]  /*5fe0*/  STL [R1+0xc], R9 ;  /* 0x00000c0901007387 */ /* 0x0001e20000100800 */
[----:B------:R-:W-:Y:S05]  /*5ff0*/  @P4 BRA `(.L_x_1645) ;  /* 0xffffffc400644947 */ /* 0x000fea000383ffff */
[----:B0-----:R-:W0:Y:S01]  /*6000*/  S2R R9, SR_TID.X ;  /* 0x0000000000097919 */ /* 0x001e220000002100 */
[----:B------:R-:W-:Y:S02]  /*6010*/  PLOP3.LUT P0, PT, PT, PT, PT, 0x8, 0x0 ;  /* 0x000000000000781c */ /* 0x000fe40003f0e170 */
[----:B0-----:R-:W-:-:S04]  /*6020*/  SHF.R.U32.HI R9, RZ, 0x7, R9 ;  /* 0x00000007ff097819 */ /* 0x001fc80000011609 */
[----:B------:R-:W-:-:S13]  /*6030*/  ISETP.NE.AND P4, PT, R9, 0x1, PT ;  /* 0x000000010900780c */ /* 0x000fda0003f85270 */
[----:B------:R-:W-:Y:S06]  /*6040*/  @!P4 BAR.ARV 0x9, 0x100 ;  /* 0x024400000000cb1d */ /* 0x000fec0000002000 */
.L_x_1585:
[----:B------:R-:W4:Y:S01]  /*6050*/  LDL R10, [R1+0x14] ;  /* 0x00001400010a7983 */ /* 0x000f220000100800 */
[----:B------:R-:W0:Y:S03]  /*6060*/  LDC R0, c[0x0][0x448] ;  /* 0x00011200ff007b82 */ /* 0x000e260000000800 */
[----:B------:R-:W2:Y:S05]  /*6070*/  LDL R5, [R1] ;  /* 0x0000000001057983 */ /* 0x000eaa0000100800 */
[----:B------:R-:W1:Y:S01]  /*6080*/  LDC.64 R6, c[0x0][0x9e0] ;  /* 0x00027800ff067b82 */ /* 0x000e620000000a00 */
[----:B0-----:R-:W-:-:S13]  /*6090*/  ISETP.NE.AND P1, PT, R0, 0x1, PT ;  /* 0x000000010000780c */ /* 0x001fda0003f25270 */
[----:B------:R-:W0:Y:S08]  /*60a0*/  @P1 LDC R3, c[0x0][0x44c] ;  /* 0x00011300ff031b82 */ /* 0x000e300000000800 */
[----:B------:R-:W3:Y:S01]  /*60b0*/  @P1 LDC R4, c[0x0][0x450] ;  /* 0x00011400ff041b82 */ /* 0x000ee20000000800 */
[----:B-1----:R-:W-:Y:S01]  /*60c0*/  ISETP.GE.AND P2, PT, R7, 0x1, PT ;  /* 0x000000010700780c */ /* 0x002fe20003f46270 */
[----:B----4-:R-:W-:-:S04]  /*60d0*/  VIADD R0, R10, 0xbf ;  /* 0x000000bf0a007836 */ /* 0x010fc80000000000 */
[----:B0-----:R-:W-:Y:S01]  /*60e0*/  @P1 IMAD.HI.U32 R3, R0, R3, RZ ;  /* 0x0000000300031227 */ /* 0x001fe200078e00ff */
[----:B--2---:R-:W-:-:S04]  /*60f0*/  IADD3 R5, R5, 0x1, -R156 ;  /* 0x0000000105057810 */ /* 0x004fc80007ffe89c */
[----:B---3--:R-:W-:-:S05]  /*6100*/  @P1 SHF.R.U32.HI R0, RZ, R4, R3 ;  /* 0x00000004ff001219 */ /* 0x008fca0000011603 */
[----:B------:R-:W-:Y:S01]  /*6110*/  IMAD.IADD R5, R5, 0x1, R0 ;  /* 0x0000000105057824 */ /* 0x000fe200078e0200 */
[----:B------:R-:W-:Y:S06]  /*6120*/  @P0 BRA `(.L_x_1646) ;  /* 0x00000000000c0947 */ /* 0x000fec0003800000 */
[----:B------:R-:W0:Y:S01]  /*6130*/  FENCE.VIEW.ASYNC.G ;  /* 0x00000000000073c6 */ /* 0x000e220000000100 */
[----:B------:R-:W-:Y:S05]  /*6140*/  WARPSYNC.ALL ;  /* 0x0000000000007948 */ /* 0x000fea0003800000 */
[----:B0-----:R-:W-:Y:S06]  /*6150*/  BAR.ARV 0xc, 0x200 ;  /* 0x0308000000007b1d */ /* 0x001fec0000002000 */
.L_x_1646:
        /* <DEDUP_REMOVED lines=13> */
.L_x_1649:
[----:B------:R-:W-:-:S13]  /*6230*/  ISETP.NE.AND P0, PT, R7, 0x1, PT ;  /* 0x000000010700780c */ /* 0x000fda0003f05270 */
[----:B------:R-:W0:Y:S02]  /*6240*/  @P0 LDC.64 R4, c[0x0][0x9e8] ;  /* 0x00027a00ff040b82 */ /* 0x000e240000000a00 */
[----:B0-----:R-:W-:-:S05]  /*6250*/  @P0 IMAD.HI.U32 R4, R3, R4, RZ ;  /* 0x0000000403040227 */ /* 0x001fca00078e00ff */
[----:B------:R-:W-:-:S07]  /*6260*/  @P0 SHF.R.U32.HI R3, RZ, R5, R4 ;  /* 0x00000005ff030219 */ /* 0x000fce0000011604 */
.L_x_1650:
[----:B------:R-:W-:Y:S05]  /*6270*/  BSYNC B0 ;  /* 0x0000000000007941 */ /* 0x000fea0003800000 */
.L_x_1648:
[----:B------:R-:W-:-:S05]  /*6280*/  IMAD R3, R3, R7, R7 ;  /* 0x0000000703037224 */ /* 0x000fca00078e0207 */
[----:B------:R-:W-:-:S07]  /*6290*/  VIMNMX R0, R0, R3, PT ;  /* 0x0000000300007248 */ /* 0x000fce0003fe0100 */
.L_x_1647:
[----:B------:R-:W0:Y:S01]  /*62a0*/  @P1 LDC R4, c[0x0][0x44c] ;  /* 0x00011300ff041b82 */ /* 0x000e220000000800 */
[----:B------:R-:W-:Y:S01]  /*62b0*/  VIADD R0, R0, 0x7f ;  /* 0x0000007f00007836 */ /* 0x000fe20000000000 */
[----:B------:R-:W-:-:S04]  /*62c0*/  ULDC UR4, c[0x0][0x9dc] ;  /* 0x0002770000047ab9 */ /* 0x000fc80000000800 */
[----:B------:R-:W-:Y:S02]  /*62d0*/  SHF.R.S32.HI R3, RZ, 0x1f, R0 ;  /* 0x0000001fff037819 */ /* 0x000fe40000011400 */
[----:B------:R-:W1:Y:S02]  /*62e0*/  @P1 LDC R6, c[0x0][0x450] ;  /* 0x00011400ff061b82 */ /* 0x000e640000000800 */
[----:B------:R-:W-:-:S04]  /*62f0*/  LEA.HI R3, R3, R0, RZ, 0x7 ;  /* 0x0000000003037211 */ /* 0x000fc800078f38ff */
[----:B------:R-:W-:-:S04]  /*6300*/  SHF.R.S32.HI R0, RZ, 0x7, R3 ;  /* 0x00000007ff007819 */ /* 0x000fc80000011403 */
[----:B------:R-:W-:Y:S01]  /*6310*/  VIMNMX R29, R29, R0, PT ;  /* 0x000000001d1d7248 */ /* 0x000fe20003fe0100 */
[----:B0-----:R-:W-:-:S04]  /*6320*/  @P1 IMAD.HI.U32 R5, R10, R4, RZ ;  /* 0x000000040a051227 */ /* 0x001fc800078e00ff */
[----:B------:R-:W-:Y:S01]  /*6330*/  IMAD.MOV.U32 R4, RZ, RZ, R10 ;  /* 0x000000ffff047224 */ /* 0x000fe200078e000a */
[----:B-1----:R-:W-:-:S05]  /*6340*/  @P1 SHF.R.U32.HI R4, RZ, R6, R5 ;  /* 0x00000006ff041219 */ /* 0x002fca0000011605 */
[----:B------:R-:W-:-:S04]  /*6350*/  IMAD.IADD R3, R89, 0x1, R4 ;  /* 0x0000000159037824 */ /* 0x000fc800078e0204 */
        /* <DEDUP_REMOVED lines=12> */
.L_x_1653:
[----:B------:R-:W-:-:S13]  /*6420*/  ISETP.NE.AND P0, PT, R7, 0x1, PT ;  /* 0x000000010700780c */ /* 0x000fda0003f05270 */
[----:B------:R-:W0:Y:S02]  /*6430*/  @P0 LDC.64 R4, c[0x0][0x9e8] ;  /* 0x00027a00ff040b82 */ /* 0x000e240000000a00 */
[----:B0-----:R-:W-:-:S05]  /*6440*/  @P0 IMAD.HI.U32 R4, R3, R4, RZ ;  /* 0x0000000403040227 */ /* 0x001fca00078e00ff */
[----:B------:R-:W-:-:S07]  /*6450*/  @P0 SHF.R.U32.HI R3, RZ, R5, R4 ;  /* 0x00000005ff030219 */ /* 0x000fce0000011604 */
.L_x_1654:
[----:B------:R-:W-:Y:S05]  /*6460*/  BSYNC B0 ;  /* 0x0000000000007941 */ /* 0x000fea0003800000 */
.L_x_1652:
[----:B------:R-:W-:-:S05]  /*6470*/  IMAD R3, R3, R7, RZ ;  /* 0x0000000703037224 */ /* 0x000fca00078e02ff */
[----:B------:R-:W-:-:S07]  /*6480*/  VIMNMX R0, R0, R3, !PT ;  /* 0x0000000300007248 */ /* 0x000fce0007fe0100 */
.L_x_1651:
[----:B------:R-:W-:Y:S01]  /*6490*/  SHF.R.S32.HI R3, RZ, 0x1f, R0 ;  /* 0x0000001fff037819 */ /* 0x000fe20000011400 */
[----:B------:R-:W-:Y:S01]  /*64a0*/  BSSY B0, `(.L_x_1655) ;  /* 0x0000027000007945 */ /* 0x000fe20003800000 */
[----:B------:R-:W-:Y:S02]  /*64b0*/  IMAD.MOV.U32 R88, RZ, RZ, RZ ;  /* 0x000000ffff587224 */ /* 0x000fe400078e00ff */
[----:B------:R-:W-:-:S04]  /*64c0*/  LEA.HI R3, R3, R0, RZ, 0x7 ;  /* 0x0000000003037211 */ /* 0x000fc800078f38ff */
[----:B------:R-:W-:-:S04]  /*64d0*/  SHF.R.S32.HI R3, RZ, 0x7, R3 ;  /* 0x00000007ff037819 */ /* 0x000fc80000011403 */
[----:B------:R-:W-:-:S04]  /*64e0*/  VIMNMX R9, RZ, R3, !PT ;  /* 0x00000003ff097248 */ /* 0x000fc80007fe0100 */
[----:B------:R-:W-:-:S13]  /*64f0*/  ISETP.GT.AND P0, PT, R29, R9, PT ;  /* 0x000000091d00720c */ /* 0x000fda0003f04270 */
[----:B------:R-:W-:Y:S05]  /*6500*/  @!P0 BRA `(.L_x_1656) ;  /* 0x0000000000808947 */ /* 0x000fea0003800000 */
[----:B------:R-:W2:Y:S01]  /*6510*/  LDL R4, [R1+0x4c] ;  /* 0x00004c0001047983 */ /* 0x000ea20000100800 */
[----:B------:R-:W-:Y:S01]  /*6520*/  ULDC UR4, c[0x0][0x9f0] ;  /* 0x00027c0000047ab9 */ /* 0x000fe20000000800 */
[----:B--2---:R-:W-:-:S04]  /*6530*/  ISETP.NE.AND P0, PT, R4, RZ, PT ;  /* 0x000000ff0400720c */ /* 0x004fc80003f05270 */
        /* <DEDUP_REMOVED lines=29> */
.L_x_1656:
[----:B------:R-:W-:Y:S05]  /*6710*/  BSYNC B0 ;  /* 0x0000000000007941 */ /* 0x000fea0003800000 */
.L_x_1655:
[----:B------:R-:W2:Y:S01]  /*6720*/  LDL R0, [R1+0x54] ;  /* 0x0000540001007983 */ /* 0x000ea20000100800 */
[----:B------:R-:W-:Y:S02]  /*6730*/  PLOP3.LUT P0, PT, PT, PT, PT, 0x80, 0x0 ;  /* 0x000000000000781c */ /* 0x000fe40003f0f070 */
        /* <DEDUP_REMOVED lines=16> */
[----:B------:R-:W-:Y:S01]  /*6840*/  CS2R R20, SRZ ;  /* 0x0000000000147805 */ /* 0x000fe2000001ff00 */
[----:B--2---:R-:W-:-:S05]  /*6850*/  IMAD R0, R0, R88, R9 ;  /* 0x0000005800007224 */ /* 0x004fca00078e0209 */
[----:B------:R0:W-:Y:S01]  /*6860*/  STL [R1+0x3c], R0 ;  /* 0x00003c0001007387 */ /* 0x0001e20000100800 */
[----:B------:R-:W-:-:S04]  /*6870*/  VIADDMNMX R88, R0, R88, R29, PT ;  /* 0x0000005800587246 */ /* 0x000fc8000380011d */
        /* <DEDUP_REMOVED lines=11> */
.L_x_1952:
[----:B------:R-:W1:Y:S01]  /*6930*/  LDL R3, [R1+0x2c] ;  /* 0x00002c0001037983 */ /* 0x000e620000100800 */
[----:B------:R-:W-:Y:S01]  /*6940*/  BSSY B6, `(.L_x_1659) ;  /* 0x000001b000067945 */ /* 0x000fe20003800000 */
[----:B-1----:R-:W-:-:S05]  /*6950*/  IMAD.HI R0, R3, 0x55555556, RZ ;  /* 0x5555555603007827 */ /* 0x002fca00078e02ff */
        /* <DEDUP_REMOVED lines=12> */
[----:B------:R-:W-:Y:S01]  /*6a20*/  IMAD.U32 R4, RZ, RZ, UR4 ;  /* 0x00000004ff047e24 */ /* 0x000fe2000f8e00ff */
[----:B0-----:R0:W1:Y:S01]  /*6a30*/  LDC.64 R14, c[0x4][R0] ;  /* 0x01000000000e7b82 */ /* 0x0010620000000a00 */
        /* <DEDUP_REMOVED lines=11> */
.L_x_1660:
[----:B------:R-:W-:Y:S05]  /*6af0*/  BSYNC B6 ;  /* 0x0000000000067941 */ /* 0x000fea0003800000 */
.L_x_1659:
        /* <DEDUP_REMOVED lines=8> */
[----:B------:R1:W2:Y:S03]  /*6b80*/  SYNCS.PHASECHK.TRANS64.TRYWAIT P0, [R2+URZ+0x16800], R3 ;  /* 0x01680003020075a7 */ /* 0x0002a6000800017f */
[----:B--2---:R-:W-:Y:S05]  /*6b90*/  @!P0 NANOSLEEP.SYNCS 0x989680 ;  /* 0x009896800000895d */ /* 0x004fea0003900000 */
[----:B------:R-:W2:Y:S01]  /*6ba0*/  @!P0 SYNCS.PHASECHK.TRANS64 P0, [R2+URZ+0x16800], R3 ;  /* 0x01680003020085a7 */ /* 0x000ea2000800007f */
[----:B------:R-:W-:Y:S04]  /*6bb0*/  BSSY B0, `(.L_x_1662) ;  /* 0x0000006000007945 */ /* 0x000fe80003800000 */
[----:B--2---:R-:W-:Y:S05]  /*6bc0*/  @P0 BRA `(.L_x_1663) ;  /* 0x0000000000100947 */ /* 0x004fea0003800000 */
.L_x_1664:
[----:B--2---:R2:W3:Y:S02]  /*6bd0*/  SYNCS.PHASECHK.TRANS64.TRYWAIT P0, [R2+URZ+0x16800], R3 ;  /* 0x01680003020075a7 */ /* 0x0044e4000800017f */
[----:B---3--:R-:W-:Y:S05]  /*6be0*/  @!P0 NANOSLEEP.SYNCS 0x989680 ;  /* 0x009896800000895d */ /* 0x008fea0003900000 */
[----:B------:R-:W3:Y:S02]  /*6bf0*/  @!P0 SYNCS.PHASECHK.TRANS64 P0, [R2+URZ+0x16800], R3 ;  /* 0x01680003020085a7 */ /* 0x000ee4000800007f */
[----:B---3--:R-:W-:Y:S05]  /*6c00*/  @!P0 BRA `(.L_x_1664) ;  /* 0xfffffffc00f08947 */ /* 0x008fea000383ffff */
.L_x_1663:
[----:B------:R-:W-:Y:S05]  /*6c10*/  BSYNC B0 ;  /* 0x0000000000007941 */ /* 0x000fea0003800000 */
.L_x_1662:
[----:B------:R-:W-:Y:S05]  /*6c20*/  BRA `(.L_x_1665) ;  /* 0x0000002c00b47947 */ /* 0x000fea0003800000 */
.L_x_1661:
[----:B------:R-:W-:Y:S01]  /*6c30*/  ISETP.NE.AND P0, PT, R25, RZ, PT ;  /* 0x000000ff1900720c */ /* 0x000fe20003f05270 */
[----:B------:R-:W-:Y:S01]  /*6c40*/  ULDC.64 UR4, c[0x0][0x3f8] ;  /* 0x0000fe0000047ab9 */ /* 0x000fe20000000a00 */
[----:B-----5:R-:W-:Y:S01]  /*6c50*/  SHF.R.S32.HI R0, RZ, 0x1f, R24 ;  /* 0x0000001fff007819 */ /* 0x020fe20000011418 */
[----:B------:R-:W-:Y:S01]  /*6c60*/  ULDC.64 UR6, c[0x0][0x408] ;  /* 0x0001020000067ab9 */ /* 0x000fe20000000a00 */
[----:B------:R-:W-:Y:S01]  /*6c70*/  IMAD.WIDE.U32 R26, R24, UR4, RZ ;  /* 0x00000004181a7c25 */ /* 0x000fe2000f8e00ff */
[----:B------:R-:W-:Y:S03]  /*6c80*/  BSSY B6, `(.L_x_1666) ;  /* 0x0000019000067945 */ /* 0x000fe60003800000 */
[C---:B------:R-:W-:Y:S02]  /*6c90*/  IMAD R3, R0.reuse, UR4, RZ ;  /* 0x0000000400037c24 */ /* 0x040fe4000f8e02ff */
[----:B------:R-:W-:-:S02]  /*6ca0*/  IMAD R5, R0, UR6, RZ ;  /* 0x0000000600057c24 */ /* 0x000fc4000f8e02ff */
[C---:B------:R-:W-:Y:S02]  /*6cb0*/  IMAD R3, R24.reuse, UR5, R3 ;  /* 0x0000000518037c24 */ /* 0x040fe4000f8e0203 */
[C---:B------:R-:W-:Y:S02]  /*6cc0*/  IMAD R5, R24.reuse, UR7, R5 ;  /* 0x0000000718057c24 */ /* 0x040fe4000f8e0205 */
[----:B------:R-:W-:-:S04]  /*6cd0*/  IMAD.WIDE.U32 R24, R24, UR6, RZ ;  /* 0x0000000618187c25 */ /* 0x000fc8000f8e00ff */
[----:B------:R-:W-:Y:S02]  /*6ce0*/  IMAD.IADD R29, R3, 0x1, R27 ;  /* 0x00000001031d7824 */ /* 0x000fe400078e021b */
[----:B------:R-:W-:Y:S01]  /*6cf0*/  IMAD.IADD R31, R5, 0x1, R25 ;  /* 0x00000001051f7824 */ /* 0x000fe200078e0219 */
[----:B------:R-:W-:Y:S06]  /*6d00*/  @!P0 BRA `(.L_x_1667) ;  /* 0x0000000000408947 */ /* 0x000fec0003800000 */
        /* <DEDUP_REMOVED lines=16> */
.L_x_1667:
[----:B------:R-:W-:Y:S05]  /*6e10*/  BSYNC B6 ;  /* 0x0000000000067941 */ /* 0x000fea0003800000 */
.L_x_1666:
[----:B------:R-:W2:Y:S01]  /*6e20*/  LDL R21, [R1+0x14] ;  /* 0x0000140001157983 */ /* 0x000ea20000100800 */
[----:B------:R-:W-:Y:S01]  /*6e30*/  ULDC.U8 UR4, c[0x0][0x410] ;  /* 0x0001040000047ab9 */ /* 0x000fe20000000000 */
[----:B------:R-:W-:Y:S01]  /*6e40*/  BSSY B0, `(.L_x_1668) ;  /* 0x00002c3000007945 */ /* 0x000fe20003800000 */
[----:B------:R-:W-:Y:S01]  /*6e50*/  ISETP.NE.AND P0, PT, RZ, UR4, PT ;  /* 0x00000004ff007c0c */ /* 0x000fe2000bf05270 */
[----:B------:R-:W1:Y:S02]  /*6e60*/  S2R R20, SR_TID.X ;  /* 0x0000000000147919 */ /* 0x000e640000002100 */
[----:B-1----:R-:W-:-:S05]  /*6e70*/  VIADD R42, R20, 0xffffff80 ;  /* 0xffffff80142a7836 */ /* 0x002fca0000000000 */
[----:B------:R-:W-:-:S04]  /*6e80*/  SHF.R.S32.HI R40, RZ, 0x1f, R42 ;  /* 0x0000001fff287819 */ /* 0x000fc8000001142a */
[----:B------:R-:W-:-:S04]  /*6e90*/  LEA.HI R40, R40, R42, RZ, 0x2 ;  /* 0x0000002a28287211 */ /* 0x000fc800078f10ff */
[----:B------:R-:W-:-:S05]  /*6ea0*/  SHF.R.S32.HI R40, RZ, 0x2, R40 ;  /* 0x00000002ff287819 */ /* 0x000fca0000011428 */
[----:B--2---:R-:W-:Y:S01]  /*6eb0*/  IMAD.IADD R39, R40, 0x1, R21 ;  /* 0x0000000128277824 */ /* 0x004fe200078e0215 */
[----:B------:R-:W-:Y:S06]  /*6ec0*/  @!P0 BRA `(.L_x_1669) ;  /* 0x0000001400a48947 */ /* 0x000fec0003800000 */
[----:B------:R-:W2:Y:S01]  /*6ed0*/  LDL R38, [R1+0x10] ;  /* 0x0000100001267983 */ /* 0x000ea20000100800 */
[----:B------:R-:W1:Y:S01]  /*6ee0*/  LDC R21, c[0x0][0x448] ;  /* 0x00011200ff157b82 */ /* 0x000e620000000800 */
[----:B------:R-:W-:Y:S01]  /*6ef0*/  VIADD R28, R20, 0xffffff80 ;  /* 0xffffff80141c7836 */ /* 0x000fe20000000000 */
[----:B------:R-:W-:Y:S01]  /*6f00*/  ULDC.64 UR4, c[0x0][0x3f8] ;  /* 0x0000fe0000047ab9 */ /* 0x000fe20000000a00 */
[----:B------:R-:W-:-:S03]  /*6f10*/  ULDC.64 UR6, c[0x0][0x408] ;  /* 0x0001020000067ab9 */ /* 0x000fc60000000a00 */
[----:B------:R-:W-:Y:S02]  /*6f20*/  SHF.R.S32.HI R20, RZ, 0x1f, R28 ;  /* 0x0000001fff147819 */ /* 0x000fe4000001141c */
[----:B-1----:R-:W-:Y:S02]  /*6f30*/  ISETP.NE.AND P0, PT, R21, 0x1, PT ;  /* 0x000000011500780c */ /* 0x002fe40003f05270 */
[----:B------:R-:W-:-:S11]  /*6f40*/  LEA.HI R20, R20, R28, RZ, 0x2 ;  /* 0x0000001c14147211 */ /* 0x000fd600078f10ff */
[----:B------:R-:W1:Y:S01]  /*6f50*/  @P0 LDC R0, c[0x0][0x44c] ;  /* 0x00011300ff000b82 */ /* 0x000e620000000800 */
[----:B------:R-:W-:-:S07]  /*6f60*/  LOP3.LUT R20, R20, 0xfffffffc, RZ, 0xc0, !PT ;  /* 0xfffffffc14147812 */ /* 0x000fce00078ec0ff */
[----:B------:R-:W3:Y:S01]  /*6f70*/  @P0 LDC R5, c[0x0][0x450] ;  /* 0x00011400ff050b82 */ /* 0x000ee20000000800 */
[----:B------:R-:W-:-:S04]  /*6f80*/  IMAD.IADD R20, R28, 0x1, -R20 ;  /* 0x000000011c147824 */ /* 0x000fc800078e0a14 */
[----:B------:R-:W-:-:S04]  /*6f90*/  IMAD R3, R20, 0x60, R39 ;  /* 0x0000006014037824 */ /* 0x000fc800078e0227 */
[----:B-1----:R-:W-:-:S05]  /*6fa0*/  @P0 IMAD.HI.U32 R0, R3, R0, RZ ;  /* 0x0000000003000227 */ /* 0x002fca00078e00ff */
[----:B---3--:R-:W-:-:S04]  /*6fb0*/  @P0 SHF.R.U32.HI R3, RZ, R5, R0 ;  /* 0x00000005ff030219 */ /* 0x008fc80000011600 */
[----:B------:R-:W-:Y:S01]  /*6fc0*/  SHF.R.S32.HI R0, RZ, 0x1f, R3 ;  /* 0x0000001fff007819 */ /* 0x000fe20000011403 */
[----:B------:R-:W-:Y:S02]  /*6fd0*/  IMAD.MOV.U32 R8, RZ, RZ, R26 ;  /* 0x000000ffff087224 */ /* 0x000fe400078e001a */
[----:B------:R-:W-:Y:S02]  /*6fe0*/  IMAD.MOV.U32 R9, RZ, RZ, R29 ;  /* 0x000000ffff097224 */ /* 0x000fe400078e001d */
[C---:B------:R-:W-:Y:S02]  /*6ff0*/  IMAD R4, R0.reuse, UR4, RZ ;  /* 0x0000000400047c24 */ /* 0x040fe4000f8e02ff */
[----:B------:R-:W-:Y:S02]  /*7000*/  IMAD.MOV.U32 R10, RZ, RZ, R24 ;  /* 0x000000ffff0a7224 */ /* 0x000fe400078e0018 */
[----:B------:R-:W-:Y:S02]  /*7010*/  IMAD.MOV.U32 R11, RZ, RZ, R31 ;  /* 0x000000ffff0b7224 */ /* 0x000fe400078e001f */
[----:B------:R-:W-:-:S02]  /*7020*/  IMAD R0, R0, UR6, RZ ;  /* 0x0000000600007c24 */ /* 0x000fc4000f8e02ff */
[----:B------:R-:W-:-:S04]  /*7030*/  IMAD.WIDE.U32 R8, R3, UR4, R8 ;  /* 0x0000000403087c25 */ /* 0x000fc8000f8e0008 */
[C---:B------:R-:W-:Y:S01]  /*7040*/  IMAD R5, R3.reuse, UR5, R4 ;  /* 0x0000000503057c24 */ /* 0x040fe2000f8e0204 */
[----:B------:R-:W-:Y:S01]  /*7050*/  ULDC.64 UR4, c[0x0][0x3e8] ;  /* 0x0000fa0000047ab9 */ /* 0x000fe20000000a00 */
[----:B------:R-:W-:-:S04]  /*7060*/  IMAD.WIDE.U32 R10, R3, UR6, R10 ;  /* 0x00000006030a7c25 */ /* 0x000fc8000f8e000a */
[----:B------:R-:W-:Y:S01]  /*7070*/  IMAD R3, R3, UR7, R0 ;  /* 0x0000000703037c24 */ /* 0x000fe2000f8e0200 */
[----:B------:R-:W-:Y:S01]  /*7080*/  ULDC.64 UR6, c[0x0][0x400] ;  /* 0x0001000000067ab9 */ /* 0x000fe20000000a00 */
[----:B------:R-:W-:Y:S01]  /*7090*/  IMAD.IADD R5, R9, 0x1, R5 ;  /* 0x0000000109057824 */ /* 0x000fe200078e0205 */
[----:B------:R-:W-:Y:S01]  /*70a0*/  LEA R4, P0, R8, UR4, 0x1 ;  /* 0x0000000408047c11 */ /* 0x000fe2000f8008ff */
[----:B------:R-:W-:Y:S01]  /*70b0*/  IMAD.IADD R3, R11, 0x1, R3 ;  /* 0x000000010b037824 */ /* 0x000fe200078e0203 */
[----:B------:R-:W-:Y:S01]  /*70c0*/  LEA R7, P1, R10, UR6, 0x1 ;  /* 0x000000060a077c11 */ /* 0x000fe2000f8208ff */
[----:B------:R-:W-:Y:S01]  /*70d0*/  UMOV UR4, 0xffffffff ;  /* 0xffffffff00047882 */ /* 0x000fe20000000000 */
[----:B------:R-:W-:Y:S02]  /*70e0*/  LEA.HI.X R6, R8, UR5, R5, 0x1, P0 ;  /* 0x0000000508067c11 */ /* 0x000fe400080f0c05 */
[----:B------:R-:W-:Y:S02]  /*70f0*/  LEA.HI.X R8, R10, UR7, R3, 0x1, P1 ;  /* 0x000000070a087c11 */ /* 0x000fe400088f0c03 */
[----:B--2---:R-:W-:Y:S01]  /*7100*/  SHF.R.S32.HI R31, RZ, 0x1f, R38 ;  /* 0x0000001fff1f7819 */ /* 0x004fe20000011426 */
[----:B------:R-:W-:Y:S06]  /*7110*/  BRA.DIV UR4, `(.L_x_1670) ;  /* 0x0000019604a47947 */ /* 0x000fec000b800000 */
[----:B------:R1:W2:Y:S04]  /*7120*/  SHFL.IDX PT, R3, R6, RZ, 0x1c1f ;  /* 0x001c1fff06037589 */ /* 0x0002a800000e0000 */
[----:B------:R1:W3:Y:S04]  /*7130*/  SHFL.IDX PT, R0, R4, RZ, 0x1c1f ;  /* 0x001c1fff04007589 */ /* 0x0002e800000e0000 */
[----:B------:R1:W4:Y:S04]  /*7140*/  SHFL.IDX PT, R5, R8, RZ, 0x1c1f ;  /* 0x001c1fff08057589 */ /* 0x00032800000e0000 */
[----:B0-----:R1:W0:Y:S02]  /*7150*/  SHFL.IDX PT, R14, R7, RZ, 0x1c1f ;  /* 0x001c1fff070e7589 */ /* 0x00122400000e0000 */
.L_x_1958:
[----:B------:R-:W-:Y:S01]  /*7160*/  IMAD R32, R156, R21, RZ ;  /* 0x000000159c207224 */ /* 0x000fe200078e02ff */
[----:B------:R-:W-:Y:S01]  /*7170*/  BSSY B1, `(.L_x_1671) ;  /* 0x000001d000017945 */ /* 0x000fe20003800000 */
[----:B------:R-:W-:Y:S02]  /*7180*/  CS2R R34, SRZ ;  /* 0x0000000000227805 */ /* 0x000fe4000001ff00 */
[----:B------:R-:W-:Y:S02]  /*7190*/  CS2R R26, SRZ ;  /* 0x00000000001a7805 */ /* 0x000fe4000001ff00 */
[----:B------:R-:W-:Y:S02]  /*71a0*/  CS2R R28, SRZ ;  /* 0x00000000001c7805 */ /* 0x000fe4000001ff00 */
[----:B------:R-:W-:Y:S02]  /*71b0*/  ISETP.GE.AND P0, PT, R39, R32, PT ;  /* 0x000000202700720c */ /* 0x000fe40003f06270 */
[----:B------:R-:W-:-:S11]  /*71c0*/  CS2R R24, SRZ ;  /* 0x0000000000187805 */ /* 0x000fd6000001ff00 */
[----:B------:R-:W-:Y:S05]  /*71d0*/  @P0 BRA `(.L_x_1672) ;  /* 0x0000000000580947 */ /* 0x000fea0003800000 */
[----:B------:R-:W-:Y:S01]  /*71e0*/  ULDC UR4, c[0x0][0x3f4] ;  /* 0x0000fd0000047ab9 */ /* 0x000fe20000000800 */
[----:B---3--:R-:W-:Y:S01]  /*71f0*/  IMAD.MOV.U32 R10, RZ, RZ, R0 ;  /* 0x000000ffff0a7224 */ /* 0x008fe200078e0000 */
[----:B------:R-:W-:Y:S01]  /*7200*/  ISETP.GE.AND P3, PT, R38, UR4, PT ;  /* 0x0000000426007c0c */ /* 0x000fe2000bf66270 */
[----:B--2---:R-:W-:Y:S01]  /*7210*/  IMAD.MOV.U32 R11, RZ, RZ, R3 ;  /* 0x000000ffff0b7224 */ /* 0x004fe200078e0003 */
[----:B------:R-:W-:Y:S01]  /*7220*/  ISETP.GE.AND P2, PT, R152, UR4, PT ;  /* 0x0000000498007c0c */ /* 0x000fe2000bf46270 */
[----:B----4-:R-:W-:Y:S01]  /*7230*/  IMAD.MOV.U32 R15, RZ, RZ, R5 ;  /* 0x000000ffff0f7224 */ /* 0x010fe200078e0005 */
[----:B------:R-:W-:-:S09]  /*7240*/  CS2R R28, SRZ ;  /* 0x00000000001c7805 */ /* 0x000fd2000001ff00 */
[C---:B------:R-:W-:Y:S01]  /*7250*/  @!P3 IMAD.SHL.U32 R37, R38.reuse, 0x2, RZ ;  /* 0x000000022625b824 */ /* 0x040fe200078e00ff */
[----:B------:R-:W-:Y:S02]  /*7260*/  @!P3 SHF.L.U64.HI R26, R38, 0x1, R31 ;  /* 0x00000001261ab819 */ /* 0x000fe4000001021f */
[----:B------:R-:W-:Y:S02]  /*7270*/  CS2R R34, SRZ ;  /* 0x0000000000227805 */ /* 0x000fe4000001ff00 */
[----:B------:R-:W-:Y:S01]  /*7280*/  CS2R R24, SRZ ;  /* 0x0000000000187805 */ /* 0x000fe2000001ff00 */
[----:B------:R-:W-:Y:S01]  /*7290*/  @!P2 IMAD.WIDE R10, R152, 0x2, R10 ;  /* 0x00000002980aa825 */ /* 0x000fe200078e020a */
[-C--:B------:R-:W-:Y:S02]  /*72a0*/  @!P3 IADD3 R20, P0, R0, R37.reuse, RZ ;  /* 0x000000250014b210 */ /* 0x080fe40007f1e0ff */
[----:B0-----:R-:W-:Y:S01]  /*72b0*/  @!P3 IADD3 R36, P1, R14, R37, RZ ;  /* 0x000000250e24b210 */ /* 0x001fe20007f3e0ff */
[----:B------:R-:W-:Y:S01]  /*72c0*/  @!P2 IMAD.WIDE R12, R152, 0x2, R14 ;  /* 0x00000002980ca825 */ /* 0x000fe200078e020e */
[----:B------:R0:W5:Y:S03]  /*72d0*/  @!P2 LD.E.64 R28, desc[UR42][R10.64] ;  /* 0x0000002a0a1ca980 */ /* 0x000166000c101b00 */
[--C-:B------:R-:W-:Y:S01]  /*72e0*/  @!P3 IMAD.X R21, R3, 0x1, R26.reuse, P0 ;  /* 0x000000010315b824 */ /* 0x100fe200000e061a */
[----:B------:R0:W5:Y:S01]  /*72f0*/  @!P2 LD.E.64 R34, desc[UR42][R12.64] ;  /* 0x0000002a0c22a980 */ /* 0x000162000c101b00 */
[----:B------:R-:W-:Y:S01]  /*7300*/  @!P3 IMAD.X R37, R5, 0x1, R26, P1 ;  /* 0x000000010525b824 */ /* 0x000fe200008e061a */
[----:B------:R-:W-:-:S02]  /*7310*/  CS2R R26, SRZ ;  /* 0x00000000001a7805 */ /* 0x000fc4000001ff00 */
[----:B------:R0:W5:Y:S04]  /*7320*/  @!P3 LD.E.64 R24, desc[UR42][R20.64] ;  /* 0x0000002a1418b980 */ /* 0x000168000c101b00 */
[----:B------:R0:W5:Y:S02]  /*7330*/  @!P3 LD.E.64 R26, desc[UR42][R36.64] ;  /* 0x0000002a241ab980 */ /* 0x000164000c101b00 */
.L_x_1672:
[----:B------:R-:W-:Y:S05]  /*7340*/  BSYNC B1 ;  /* 0x0000000000017941 */ /* 0x000fea0003800000 */
.L_x_1671:
[----:B---3-5:R-:W-:Y:S01]  /*7350*/  IMAD.MOV.U32 R0, RZ, RZ, R34 ;  /* 0x000000ffff007224 */ /* 0x028fe200078e0022 */
[----:B------:R-:W-:Y:S01]  /*7360*/  UMOV UR4, 0xffffffff ;  /* 0xffffffff00047882 */ /* 0x000fe20000000000 */
[----:B--2---:R-:W-:Y:S01]  /*7370*/  IMAD.MOV.U32 R3, RZ, RZ, R35 ;  /* 0x000000ffff037224 */ /* 0x004fe200078e0023 */
[----:B0-----:R-:W-:Y:S01]  /*7380*/  CS2R R20, SRZ ;  /* 0x0000000000147805 */ /* 0x001fe2000001ff00 */
[----:B----4-:R-:W-:Y:S01]  /*7390*/  IMAD.MOV.U32 R5, RZ, RZ, R26 ;  /* 0x000000ffff057224 */ /* 0x010fe200078e001a */
[----:B------:R-:W-:Y:S01]  /*73a0*/  PRMT R41, R0, 0x7610, R41 ;  /* 0x0000761000297816 */ /* 0x000fe20000000029 */
[----:B------:R-:W-:Y:S02]  /*73b0*/  IMAD.MOV.U32 R9, RZ, RZ, R27 ;  /* 0x000000ffff097224 */ /* 0x000fe400078e001b */
[----:B------:R-:W-:Y:S01]  /*73c0*/  IMAD.MOV.U32 R0, RZ, RZ, R28 ;  /* 0x000000ffff007224 */ /* 0x000fe200078e001c */
[----:B------:R-:W-:Y:S01]  /*73d0*/  PRMT R47, R3, 0x5410, R5 ;  /* 0x00005410032f7816 */ /* 0x000fe20000000005 */
[----:B------:R-:W-:Y:S01]  /*73e0*/  IMAD.MOV.U32 R3, RZ, RZ, R29 ;  /* 0x000000ffff037224 */ /* 0x000fe200078e001d */
[----:B------:R-:W-:Y:S01]  /*73f0*/  PRMT R36, R36, 0x5410, R9 ;  /* 0x0000541024247816 */ /* 0x000fe20000000009 */
[----:B------:R-:W-:Y:S01]  /*7400*/  IMAD.MOV.U32 R9, RZ, RZ, R25 ;  /* 0x000000ffff097224 */ /* 0x000fe200078e0019 */
[----:B------:R-:W-:-:S02]  /*7410*/  MOV R5, R24 ;  /* 0x0000001800057202 */ /* 0x000fc40000000f00 */
[----:B------:R-:W-:Y:S02]  /*7420*/  PRMT R37, R0, 0x7610, R37 ;  /* 0x0000761000257816 */ /* 0x000fe40000000025 */
[----:B------:R-:W-:Y:S02]  /*7430*/  PRMT R48, R3, 0x5410, R5 ;  /* 0x0000541003307816 */ /* 0x000fe40000000005 */
[----:B------:R-:W-:Y:S01]  /*7440*/  PRMT R36, R9, 0x7610, R36 ;  /* 0x0000761009247816 */ /* 0x000fe20000000024 */
[----:B------:R-:W-:Y:S06]  /*7450*/  BRA.DIV UR4, `(.L_x_1673) ;  /* 0x0000019604447947 */ /* 0x000fec000b800000 */
[----:B------:R0:W2:Y:S04]  /*7460*/  SHFL.IDX PT, R3, R6, 0x1, 0x1c1f ;  /* 0x003c1f0006037f89 */ /* 0x0000a800000e0000 */
[----:B------:R0:W3:Y:S04]  /*7470*/  SHFL.IDX PT, R0, R4, 0x1, 0x1c1f ;  /* 0x003c1f0004007f89 */ /* 0x0000e800000e0000 */
[----:B------:R0:W4:Y:S04]  /*7480*/  SHFL.IDX PT, R5, R8, 0x1, 0x1c1f ;  /* 0x003c1f0008057f89 */ /* 0x00012800000e0000 */
[----:B------:R0:W0:Y:S02]  /*7490*/  SHFL.IDX PT, R14, R7, 0x1, 0x1c1f ;  /* 0x003c1f00070e7f89 */ /* 0x00002400000e0000 */
.L_x_1964:
[----:B------:R-:W-:Y:S01]  /*74a0*/  VIADD R39, R39, 0x60 ;  /* 0x0000006027277836 */ /* 0x000fe20000000000 */
[----:B------:R-:W-:Y:S01]  /*74b0*/  BSSY B1, `(.L_x_1674) ;  /* 0x000001c000017945 */ /* 0x000fe20003800000 */
[----:B------:R-:W-:Y:S02]  /*74c0*/  CS2R R10, SRZ ;  /* 0x00000000000a7805 */ /* 0x000fe4000001ff00 */
[----:B------:R-:W-:Y:S02]  /*74d0*/  CS2R R12, SRZ ;  /* 0x00000000000c7805 */ /* 0x000fe4000001ff00 */
[----:B01----:R-:W-:Y:S02]  /*74e0*/  CS2R R8, SRZ ;  /* 0x0000000000087805 */ /* 0x003fe4000001ff00 */
[----:B------:R-:W-:-:S13]  /*74f0*/  ISETP.GE.AND P0, PT, R39, R32, PT ;  /* 0x000000202700720c */ /* 0x000fda0003f06270 */
        /* <DEDUP_REMOVED lines=10> */
[----:B------:R-:W-:Y:S01]  /*75a0*/  CS2R R20, SRZ ;  /* 0x0000000000147805 */ /* 0x000fe2000001ff00 */
[----:B------:R-:W-:Y:S01]  /*75b0*/  @!P2 IMAD.WIDE R6, R152, 0x2, R6 ;  /* 0x000000029806a825 */ /* 0x000fe200078e0206 */
[-C--:B------:R-:W-:Y:S02]  /*75c0*/  @!P3 IADD3 R38, P0, R0, R9.reuse, RZ ;  /* 0x000000090026b210 */ /* 0x080fe40007f1e0ff */
[----:B------:R-:W-:Y:S02]  /*75d0*/  @!P3 IADD3 R4, P1, R14, R9, RZ ;  /* 0x000000090e04b210 */ /* 0x000fe40007f3e0ff */
[----:B------:R-:W-:Y:S01]  /*75e0*/  CS2R R8, SRZ ;  /* 0x0000000000087805 */ /* 0x000fe2000001ff00 */
[----:B------:R0:W5:Y:S01]  /*75f0*/  @!P2 LD.E.64 R12, desc[UR42][R6.64] ;  /* 0x0000002a060ca980 */ /* 0x000162000c101b00 */
[----:B------:R-:W-:-:S02]  /*7600*/  @!P3 IMAD.X R39, R3, 0x1, R10, P0 ;  /* 0x000000010327b824 */ /* 0x000fc400000e060a */
[----:B------:R-:W-:Y:S01]  /*7610*/  @!P3 IMAD.X R5, R5, 0x1, R10, P1 ;  /* 0x000000010505b824 */ /* 0x000fe200008e060a */
[----:B------:R-:W-:Y:S01]  /*7620*/  CS2R R10, SRZ ;  /* 0x00000000000a7805 */ /* 0x000fe2000001ff00 */
[----:B------:R-:W-:Y:S01]  /*7630*/  @!P2 IMAD.WIDE R14, R152, 0x2, R14 ;  /* 0x00000002980ea825 */ /* 0x000fe200078e020e */
[----:B------:R0:W5:Y:S04]  /*7640*/  @!P3 LD.E.64 R8, desc[UR42][R38.64] ;  /* 0x0000002a2608b980 */ /* 0x000168000c101b00 */
[----:B------:R0:W5:Y:S04]  /*7650*/  @!P2 LD.E.64 R20, desc[UR42][R14.64] ;  /* 0x0000002a0e14a980 */ /* 0x000168000c101b00 */
[----:B------:R0:W5:Y:S02]  /*7660*/  @!P3 LD.E.64 R10, desc[UR42][R4.64] ;  /* 0x0000002a040ab980 */ /* 0x000164000c101b00 */
.L_x_1675:
[----:B------:R-:W-:Y:S05]  /*7670*/  BSYNC B1 ;  /* 0x0000000000017941 */ /* 0x000fea0003800000 */
.L_x_1674:
[----:B0-----:R-:W3:Y:S01]  /*7680*/  LDL R39, [R1+0x44] ;  /* 0x0000440001277983 */ /* 0x001ee20000100800 */
[----:B------:R-:W-:Y:S01]  /*7690*/  ULEA.HI UR4, UR36, UR36, URZ, 0x1 ;  /* 0x0000002424047291 */ /* 0x000fe2000f8f083f */
[----:B------:R-:W-:Y:S01]  /*76a0*/  SHF.R.S32.HI R38, RZ, 0x1f, R42 ;  /* 0x0000001fff267819 */ /* 0x000fe2000001142a */
[----:B-----5:R-:W-:Y:S01]  /*76b0*/  IMAD.MOV.U32 R4, RZ, RZ, R20 ;  /* 0x000000ffff047224 */ /* 0x020fe200078e0014 */
[----:B------:R-:W-:Y:S01]  /*76c0*/  BSSY B1, `(.L_x_1676) ;  /* 0x0000023000017945 */ /* 0x000fe20003800000 */
[----:B------:R-:W-:Y:S01]  /*76d0*/  ULOP3.LUT UR4, UR4, 0xfffffffe, URZ, 0xc0, !UPT ;  /* 0xfffffffe04047892 */ /* 0x000fe2000f8ec03f */
[----:B------:R-:W-:Y:S01]  /*76e0*/  LEA.HI R38, R38, R42, RZ, 0x5 ;  /* 0x0000002a26267211 */ /* 0x000fe200078f28ff */
[----:B------:R-:W-:Y:S01]  /*76f0*/  IMAD R31, R33, -0xc0, R32 ;  /* 0xffffff40211f7824 */ /* 0x000fe200078e0220 */
[----:B------:R-:W-:Y:S01]  /*7700*/  PRMT R33, R4, 0x7610, R33 ;  /* 0x0000761004217816 */ /* 0x000fe20000000021 */
[----:B------:R-:W-:Y:S01]  /*7710*/  UIADD3 UR4, UR36, -UR4, URZ ;  /* 0x8000000424047290 */ /* 0x000fe2000fffe03f */
[----:B------:R-:W-:Y:S01]  /*7720*/  SHF.R.S32.HI R38, RZ, 0x5, R38 ;  /* 0x00000005ff267819 */ /* 0x000fe20000011426 */
[----:B------:R-:W-:Y:S01]  /*7730*/  IMAD.MOV.U32 R4, RZ, RZ, R10 ;  /* 0x000000ffff047224 */ /* 0x000fe200078e000a */
[----:B------:R-:W-:Y:S01]  /*7740*/  VIMNMX R31, R31, 0xc0, PT ;  /* 0x000000c01f1f7848 */ /* 0x000fe20003fe0100 */
[----:B------:R-:W-:-:S02]  /*7750*/  IMAD.MOV.U32 R6, RZ, RZ, R11 ;  /* 0x000000ffff067224 */ /* 0x000fc400078e000b */
[----:B----4-:R-:W-:Y:S01]  /*7760*/  IMAD.U32 R5, RZ, RZ, UR4 ;  /* 0x00000004ff057e24 */ /* 0x010fe2000f8e00ff */
[----:B------:R-:W-:Y:S01]  /*7770*/  ISETP.GE.AND P1, PT, R40, R31, PT ;  /* 0x0000001f2800720c */ /* 0x000fe20003f26270 */
[----:B------:R-:W-:Y:S01]  /*7780*/  IMAD.MOV.U32 R7, RZ, RZ, R12 ;  /* 0x000000ffff077224 */ /* 0x000fe200078e000c */
[----:B------:R-:W-:Y:S01]  /*7790*/  PRMT R14, R4, 0x5410, R6 ;  /* 0x00005410040e7816 */ /* 0x000fe20000000006 */
[----:B------:R-:W-:Y:S01]  /*77a0*/  IMAD.MOV.U32 R4, RZ, RZ, R8 ;  /* 0x000000ffff047224 */ /* 0x000fe200078e0008 */
[----:B------:R-:W-:Y:S01]  /*77b0*/  SHF.L.U32 R5, R5, 0x1f, RZ ;  /* 0x0000001f05057819 */ /* 0x000fe200000006ff */
[----:B------:R-:W-:Y:S01]  /*77c0*/  IMAD.MOV.U32 R6, RZ, RZ, R9 ;  /* 0x000000ffff067224 */ /* 0x000fe200078e0009 */
[----:B------:R-:W-:Y:S02]  /*77d0*/  PRMT R33, R33, 0x5410, R7 ;  /* 0x0000541021217816 */ /* 0x000fe40000000007 */
[----:B------:R-:W0:Y:S01]  /*77e0*/  SYNCS.PHASECHK.TRANS64.TRYWAIT P0, [R2+URZ+0x16800], R5 ;  /* 0x01680005020075a7 */ /* 0x000e22000800017f */
[----:B------:R-:W-:Y:S01]  /*77f0*/  PRMT R15, R4, 0x7610, R15 ;  /* 0x00007610040f7816 */ /* 0x000fe2000000000f */
[C---:B---3--:R-:W-:Y:S01]  /*7800*/  IMAD.SHL.U32 R0, R39.reuse, 0x40, RZ ;  /* 0x0000004027007824 */ /* 0x048fe200078e00ff */
[----:B------:R-:W-:-:S04]  /*7810*/  LOP3.LUT P2, RZ, R39, 0x4, RZ, 0xc0, !PT ;  /* 0x0000000427ff7812 */ /* 0x000fc8000784c0ff */
[----:B--2---:R-:W-:-:S04]  /*7820*/  LOP3.LUT R3, R0, 0x1c0, RZ, 0xc0, !PT ;  /* 0x000001c000037812 */ /* 0x004fc800078ec0ff */
[----:B------:R-:W-:Y:S02]  /*7830*/  LOP3.LUT R0, R3, 0x18, R16, 0xf8, !PT ;  /* 0x0000001803007812 */ /* 0x000fe400078ef810 */
[----:B------:R-:W-:-:S04]  /*7840*/  SHF.R.U32.HI R3, RZ, 0x3, R3 ;  /* 0x00000003ff037819 */ /* 0x000fc80000011603 */
[----:B------:R-:W-:Y:S01]  /*7850*/  LOP3.LUT R0, R0, R3, RZ, 0x3c, !PT ;  /* 0x0000000300007212 */ /* 0x000fe200078e3cff */
[----:B------:R-:W-:-:S05]  /*7860*/  IMAD.MOV.U32 R3, RZ, RZ, R21 ;  /* 0x000000ffff037224 */ /* 0x000fca00078e0015 */
[----:B------:R-:W-:Y:S01]  /*7870*/  PRMT R32, R3, 0x7610, R32 ;  /* 0x0000761003207816 */ /* 0x000fe20000000020 */
[----:B------:R-:W-:Y:S02]  /*7880*/  IMAD R3, R38, 0x200, R0 ;  /* 0x0000020026037824 */ /* 0x000fe400078e0200 */
[----:B------:R-:W-:Y:S02]  /*7890*/  IMAD.MOV.U32 R0, RZ, RZ, R13 ;  /* 0x000000ffff007224 */ /* 0x000fe400078e000d */
[----:B------:R-:W-:-:S03]  /*78a0*/  IMAD R3, R3, 0x2, R2 ;  /* 0x0000000203037824 */ /* 0x000fc600078e0202 */
[----:B------:R-:W-:Y:S01]  /*78b0*/  PRMT R32, R32, 0x5410, R0 ;  /* 0x0000541020207816 */ /* 0x000fe20000000000 */
[C---:B------:R-:W-:Y:S02]  /*78c0*/  VIADD R4, R3.reuse, 0x8400 ;  /* 0x0000840003047836 */ /* 0x040fe40000000000 */
[----:B------:R-:W-:Y:S01]  /*78d0*/  VIADD R0, R3, 0x8440 ;  /* 0x0000844003007836 */ /* 0x000fe20000000000 */
[----:B0-----:R-:W-:Y:S06]  /*78e0*/  @!P0 BRA `(.L_x_1677) ;  /* 0x0000019000908947 */ /* 0x001fec0003800000 */
.L_x_1965:
[----:B------:R-:W-:Y:S05]  /*78f0*/  BSYNC B1 ;  /* 0x0000000000017941 */ /* 0x000fea0003800000 */
.L_x_1676:
[----:B------:R-:W-:Y:S01]  /*7900*/  BSSY B1, `(.L_x_1678) ;  /* 0x0000060000017945 */ /* 0x000fe20003800000 */
[----:B------:R-:W-:Y:S01]  /*7910*/  PRMT R15, R15, 0x5410, R6 ;  /* 0x000054100f0f7816 */ /* 0x000fe20000000006 */
[----:B------:R-:W-:Y:S02]  /*7920*/  @P2 VIADD R0, R4, 0xffffffc0 ;  /* 0xffffffc004002836 */ /* 0x000fe40000000000 */
[----:B------:R-:W-:Y:S05]  /*7930*/  @P1 BRA `(.L_x_1679) ;  /* 0x0000000400701947 */ /* 0x000fea0003800000 */
[----:B------:R-:W2:Y:S01]  /*7940*/  LDL R7, [R1+0x10] ;  /* 0x0000100001077983 */ /* 0x000ea20000100800 */
[----:B0-----:R-:W0:Y:S01]  /*7950*/  LDC R5, c[0x0][0x3f4] ;  /* 0x0000fd00ff057b82 */ /* 0x001e220000000800 */
[----:B------:R-:W-:Y:S01]  /*7960*/  BSSY B2, `(.L_x_1680) ;  /* 0x000002e000027945 */ /* 0x000fe20003800000 */
[-C--:B0-----:R-:W-:Y:S02]  /*7970*/  ISETP.GE.AND P0, PT, R152, R5.reuse, PT ;  /* 0x000000059800720c */ /* 0x081fe40003f06270 */
[----:B--2---:R-:W-:-:S11]  /*7980*/  ISETP.GE.AND P1, PT, R7, R5, PT ;  /* 0x000000050700720c */ /* 0x004fd60003f26270 */
[----:B------:R-:W-:Y:S05]  /*7990*/  @P0 BRA `(.L_x_1681) ;  /* 0x0000000000a80947 */ /* 0x000fea0003800000 */
[----:B------:R-:W0:Y:S01]  /*79a0*/  LDS.128 R4, [R3+0x8400] ;  /* 0x0084000003047984 */ /* 0x000e220000000c00 */
[----:B------:R-:W-:Y:S01]  /*79b0*/  SHF.R.U32.HI R40, RZ, 0x10, R35 ;  /* 0x00000010ff287819 */ /* 0x000fe20000011623 */
[----:B------:R-:W-:Y:S01]  /*79c0*/  HADD2.F32 R39, -RZ, R41.H0_H0 ;  /* 0x20000029ff277230 */ /* 0x000fe20000004100 */
[----:B------:R-:W-:Y:S01]  /*79d0*/  SHF.R.U32.HI R38, RZ, 0x10, R29 ;  /* 0x00000010ff267819 */ /* 0x000fe2000001161d */
[----:B------:R-:W-:Y:S01]  /*79e0*/  HADD2.F32 R37, -RZ, R37.H0_H0 ;  /* 0x20000025ff257230 */ /* 0x000fe20000004100 */
[----:B------:R-:W-:Y:S01]  /*79f0*/  SHF.R.U64 R45, R34, 0x10, R35 ;  /* 0x00000010222d7819 */ /* 0x000fe20000001223 */
[----:B------:R-:W-:Y:S01]  /*7a00*/  HADD2.F32 R40, -RZ, R40.H0_H0 ;  /* 0x20000028ff287230 */ /* 0x000fe20000004100 */
[----:B------:R-:W-:Y:S01]  /*7a10*/  SHF.R.U64 R46, R28, 0x10, R29 ;  /* 0x000000101c2e7819 */ /* 0x000fe2000000121d */
[----:B------:R-:W-:Y:S02]  /*7a20*/  HADD2.F32 R38, -RZ, R38.H0_H0 ;  /* 0x20000026ff267230 */ /* 0x000fe40000004100 */
[----:B0-----:R-:W-:-:S02]  /*7a30*/  HADD2.F32 R34, -RZ, R7.H0_H0 ;  /* 0x20000007ff227230 */ /* 0x001fc40000004100 */
[----:B------:R-:W-:Y:S02]  /*7a40*/  HADD2.F32 R35, -RZ, R7.H1_H1 ;  /* 0x30000007ff237230 */ /* 0x000fe40000004100 */
[--C-:B------:R-:W-:Y:S02]  /*7a50*/  HADD2.F32 R7, -RZ, R4.reuse.H0_H0 ;  /* 0x20000004ff077230 */ /* 0x100fe40000004100 */
[----:B------:R-:W-:Y:S02]  /*7a60*/  HADD2.F32 R4, -RZ, R4.H1_H1 ;  /* 0x30000004ff047230 */ /* 0x000fe40000004100 */
[C---:B------:R-:W-:Y:S01]  /*7a70*/  FMUL.FTZ R41, R35.reuse, R40 ;  /* 0x0000002823297220 */ /* 0x040fe20000410000 */
[----:B------:R-:W-:Y:S01]  /*7a80*/  FMUL.FTZ R35, R35, R38 ;  /* 0x0000002623237220 */ /* 0x000fe20000410000 */
[--C-:B------:R-:W-:Y:S02]  /*7a90*/  HADD2.F32 R28, -RZ, R6.reuse.H0_H0 ;  /* 0x20000006ff1c7230 */ /* 0x100fe40000004100 */
[----:B------:R-:W-:Y:S01]  /*7aa0*/  FMUL.FTZ R42, R4, R39 ;  /* 0x00000027042a7220 */ /* 0x000fe20000410000 */
[----:B------:R-:W-:-:S02]  /*7ab0*/  HADD2.F32 R29, -RZ, R6.H1_H1 ;  /* 0x30000006ff1d7230 */ /* 0x000fc40000004100 */
[C---:B------:R-:W-:Y:S01]  /*7ac0*/  FFMA.FTZ R43, R34.reuse, R38, -R41 ;  /* 0x00000026222b7223 */ /* 0x040fe20000010829 */
[--C-:B------:R-:W-:Y:S02]  /*7ad0*/  HADD2.F32 R6, -RZ, R5.reuse.H0_H0 ;  /* 0x20000005ff067230 */ /* 0x100fe40000004100 */
[----:B------:R-:W-:Y:S01]  /*7ae0*/  FFMA.FTZ R44, R34, R40, R35 ;  /* 0x00000028222c7223 */ /* 0x000fe20000010023 */
[-C--:B------:R-:W-:Y:S01]  /*7af0*/  FMUL.FTZ R38, R4, R37.reuse ;  /* 0x0000002504267220 */ /* 0x080fe20000410000 */
[C---:B------:R-:W-:Y:S01]  /*7b00*/  FFMA.FTZ R42, R7.reuse, R37, -R42 ;  /* 0x00000025072a7223 */ /* 0x040fe2000001082a */
[----:B------:R-:W-:Y:S02]  /*7b10*/  HADD2.F32 R5, -RZ, R5.H1_H1 ;  /* 0x30000005ff057230 */ /* 0x000fe40000004100 */
[----:B------:R-:W-:Y:S02]  /*7b20*/  HADD2.F32 R37, -RZ, R47.H0_H0 ;  /* 0x2000002fff257230 */ /* 0x000fe40000004100 */
[----:B------:R-:W-:Y:S01]  /*7b30*/  FFMA.FTZ R39, R7, R39, R38 ;  /* 0x0000002707277223 */ /* 0x000fe20000010026 */
[----:B------:R-:W-:-:S02]  /*7b40*/  HADD2.F32 R34, -RZ, R48.H0_H0 ;  /* 0x20000030ff227230 */ /* 0x000fc40000004100 */
[----:B------:R-:W-:Y:S02]  /*7b50*/  HADD2.F32 R35, -RZ, R45.H0_H0 ;  /* 0x2000002dff237230 */ /* 0x000fe40000004100 */
[C---:B------:R-:W-:Y:S01]  /*7b60*/  FMUL.FTZ R41, R29.reuse, R37 ;  /* 0x000000251d297220 */ /* 0x040fe20000410000 */
[----:B------:R-:W-:Y:S02]  /*7b70*/  HADD2.F32 R4, -RZ, R46.H0_H0 ;  /* 0x2000002eff047230 */ /* 0x000fe40000004100 */
[-C--:B------:R-:W-:Y:S01]  /*7b80*/  FMUL.FTZ R40, R29, R34.reuse ;  /* 0x000000221d287220 */ /* 0x080fe20000410000 */
[C---:B------:R-:W-:Y:S01]  /*7b90*/  FMUL.FTZ R7, R5.reuse, R35 ;  /* 0x0000002305077220 */ /* 0x040fe20000410000 */
[C---:B------:R-:W-:Y:S01]  /*7ba0*/  FFMA.FTZ R41, R28.reuse, R34, -R41 ;  /* 0x000000221c297223 */ /* 0x040fe20000010829 */
[-C--:B------:R-:W-:Y:S01]  /*7bb0*/  FMUL.FTZ R38, R5, R4.reuse ;  /* 0x0000000405267220 */ /* 0x080fe20000410000 */
[----:B------:R-:W-:Y:S01]  /*7bc0*/  FFMA.FTZ R40, R28, R37, R40 ;  /* 0x000000251c287223 */ /* 0x000fe20000010028 */
[----:B------:R-:W-:Y:S01]  /*7bd0*/  FFMA.FTZ R5, R6, R4, -R7 ;  /* 0x0000000406057223 */ /* 0x000fe20000010807 */
[----:B------:R-:W-:Y:S01]  /*7be0*/  F2FP.F16.F32.PACK_AB R7, R44, R43 ;  /* 0x0000002b2c07723e */ /* 0x000fe200000000ff */
[----:B------:R-:W-:Y:S01]  /*7bf0*/  FFMA.FTZ R38, R6, R35, R38 ;  /* 0x0000002306267223 */ /* 0x000fe20000010026 */
[----:B------:R-:W-:-:S02]  /*7c00*/  F2FP.F16.F32.PACK_AB R4, R39, R42 ;  /* 0x0000002a2704723e */ /* 0x000fc400000000ff */
[----:B------:R-:W-:Y:S02]  /*7c10*/  F2FP.F16.F32.PACK_AB R6, R40, R41 ;  /* 0x000000292806723e */ /* 0x000fe400000000ff */
[----:B------:R-:W-:-:S05]  /*7c20*/  F2FP.F16.F32.PACK_AB R5, R38, R5 ;  /* 0x000000052605723e */ /* 0x000fca00000000ff */
[----:B------:R0:W-:Y:S02]  /*7c30*/  STS.128 [R3+0x8400], R4 ;  /* 0x0084000403007388 */ /* 0x0001e40000000c00 */
.L_x_1681:
[----:B------:R-:W-:Y:S05]  /*7c40*/  BSYNC B2 ;  /* 0x0000000000027941 */ /* 0x000fea0003800000 */
.L_x_1680:
[----:B------:R-:W-:Y:S05]  /*7c50*/  @P1 BRA `(.L_x_1679) ;  /* 0x0000000000a81947 */ /* 0x000fea0003800000 */
[----:B0-----:R-:W0:Y:S01]  /*7c60*/  LDS.128 R4, [R0] ;  /* 0x0000000000047984 */ /* 0x001e220000000c00 */
[----:B------:R-:W-:Y:S01]  /*7c70*/  SHF.R.U32.HI R29, RZ, 0x10, R25 ;  /* 0x00000010ff1d7819 */ /* 0x000fe20000011619 */
[----:B------:R-:W-:Y:S01]  /*7c80*/  HADD2.F32 R28, -RZ, R48.H1_H1 ;  /* 0x30000030ff1c7230 */ /* 0x000fe20000004100 */
[--C-:B------:R-:W-:Y:S01]  /*7c90*/  SHF.R.U32.HI R35, RZ, 0x10, R27.reuse ;  /* 0x00000010ff237819 */ /* 0x100fe2000001161b */
[----:B------:R-:W-:Y:S01]  /*7ca0*/  HADD2.F32 R34, -RZ, R47.H1_H1 ;  /* 0x3000002fff227230 */ /* 0x000fe20000004100 */
[----:B------:R-:W-:Y:S01]  /*7cb0*/  SHF.R.U64 R39, R26, 0x10, R27 ;  /* 0x000000101a277819 */ /* 0x000fe2000000121b */
[----:B------:R-:W-:Y:S01]  /*7cc0*/  HADD2.F32 R29, -RZ, R29.H0_H0 ;  /* 0x2000001dff1d7230 */ /* 0x000fe20000004100 */
[----:B------:R-:W-:Y:S01]  /*7cd0*/  SHF.R.U64 R41, R24, 0x10, R25 ;  /* 0x0000001018297819 */ /* 0x000fe20000001219 */
[----:B------:R-:W-:Y:S02]  /*7ce0*/  HADD2.F32 R35, -RZ, R35.H0_H0 ;  /* 0x20000023ff237230 */ /* 0x000fe40000004100 */
[----:B0-----:R-:W-:-:S02]  /*7cf0*/  HADD2.F32 R27, -RZ, R7.H1_H1 ;  /* 0x30000007ff1b7230 */ /* 0x001fc40000004100 */
[----:B------:R-:W-:Y:S02]  /*7d00*/  HADD2.F32 R26, -RZ, R7.H0_H0 ;  /* 0x20000007ff1a7230 */ /* 0x000fe40000004100 */
[--C-:B------:R-:W-:Y:S02]  /*7d10*/  HADD2.F32 R7, -RZ, R4.reuse.H0_H0 ;  /* 0x20000004ff077230 */ /* 0x100fe40000004100 */
[C---:B------:R-:W-:Y:S01]  /*7d20*/  FMUL.FTZ R40, R27.reuse, R29 ;  /* 0x0000001d1b287220 */ /* 0x040fe20000410000 */
[----:B------:R-:W-:Y:S02]  /*7d30*/  HADD2.F32 R4, -RZ, R4.H1_H1 ;  /* 0x30000004ff047230 */ /* 0x000fe40000004100 */
[-C--:B------:R-:W-:Y:S01]  /*7d40*/  FMUL.FTZ R37, R27, R35.reuse ;  /* 0x000000231b257220 */ /* 0x080fe20000410000 */
[--C-:B------:R-:W-:Y:S02]  /*7d50*/  HADD2.F32 R24, -RZ, R6.reuse.H0_H0 ;  /* 0x20000006ff187230 */ /* 0x100fe40000004100 */
[----:B------:R-:W-:Y:S01]  /*7d60*/  FFMA.FTZ R42, R26, R35, R40 ;  /* 0x000000231a2a7223 */ /* 0x000fe20000010028 */
[----:B------:R-:W-:-:S02]  /*7d70*/  HADD2.F32 R25, -RZ, R6.H1_H1 ;  /* 0x30000006ff197230 */ /* 0x000fc40000004100 */
[----:B------:R-:W-:Y:S01]  /*7d80*/  FMUL.FTZ R38, R4, R34 ;  /* 0x0000002204267220 */ /* 0x000fe20000410000 */
[--C-:B------:R-:W-:Y:S02]  /*7d90*/  HADD2.F32 R27, -RZ, R36.reuse.H1_H1 ;  /* 0x30000024ff1b7230 */ /* 0x100fe40000004100 */
[----:B------:R-:W-:Y:S01]  /*7da0*/  FFMA.FTZ R37, R26, R29, -R37 ;  /* 0x0000001d1a257223 */ /* 0x000fe20000010825 */
[--C-:B------:R-:W-:Y:S02]  /*7db0*/  HADD2.F32 R6, -RZ, R5.reuse.H0_H0 ;  /* 0x20000005ff067230 */ /* 0x100fe40000004100 */
[-C--:B------:R-:W-:Y:S01]  /*7dc0*/  FMUL.FTZ R40, R4, R28.reuse ;  /* 0x0000001c04287220 */ /* 0x080fe20000410000 */
[----:B------:R-:W-:Y:S02]  /*7dd0*/  HADD2.F32 R36, -RZ, R36.H0_H0 ;  /* 0x20000024ff247230 */ /* 0x000fe40000004100 */
[----:B------:R-:W-:Y:S01]  /*7de0*/  FFMA.FTZ R38, R7, R28, -R38 ;  /* 0x0000001c07267223 */ /* 0x000fe20000010826 */
[----:B------:R-:W-:-:S02]  /*7df0*/  HADD2.F32 R5, -RZ, R5.H1_H1 ;  /* 0x30000005ff057230 */ /* 0x000fc40000004100 */
[----:B------:R-:W-:Y:S01]  /*7e00*/  FFMA.FTZ R29, R7, R34, R40 ;  /* 0x00000022071d7223 */ /* 0x000fe20000010028 */
[----:B------:R-:W-:Y:S02]  /*7e10*/  HADD2.F32 R26, -RZ, R39.H0_H0 ;  /* 0x20000027ff1a7230 */ /* 0x000fe40000004100 */
[CC--:B------:R-:W-:Y:S01]  /*7e20*/  FMUL.FTZ R35, R25.reuse, R27.reuse ;  /* 0x0000001b19237220 */ /* 0x0c0fe20000410000 */
[----:B------:R-:W-:Y:S02]  /*7e30*/  HADD2.F32 R4, -RZ, R41.H0_H0 ;  /* 0x20000029ff047230 */ /* 0x000fe40000004100 */
[----:B------:R-:W-:Y:S01]  /*7e40*/  FMUL.FTZ R28, R25, R36 ;  /* 0x00000024191c7220 */ /* 0x000fe20000410000 */
        /* <DEDUP_REMOVED lines=10> */
[----:B------:R1:W-:Y:S02]  /*7ef0*/  STS.128 [R0], R4 ;  /* 0x0000000400007388 */ /* 0x0003e40000000c00 */
.L_x_1679:
[----:B------:R-:W-:Y:S05]  /*7f00*/  BSYNC B1 ;  /* 0x0000000000017941 */ /* 0x000fea0003800000 */
.L_x_1678:
[----:B01----:R-:W0:Y:S02]  /*7f10*/  S2R R4, SR_TID.X ;  /* 0x0000000000047919 */ /* 0x003e240000002100 */
[----:B0-----:R-:W-:-:S05]  /*7f20*/  VIADD R5, R4, 0xffffff80 ;  /* 0xffffff8004057836 */ /* 0x001fca0000000000 */
[----:B------:R-:W-:-:S04]  /*7f30*/  SHF.R.S32.HI R4, RZ, 0x1f, R5 ;  /* 0x0000001fff047819 */ /* 0x000fc80000011405 */
[----:B------:R-:W-:-:S04]  /*7f40*/  LEA.HI R4, R4, R5, RZ, 0x2 ;  /* 0x0000000504047211 */ /* 0x000fc800078f10ff */
[----:B------:R-:W-:-:S05]  /*7f50*/  SHF.R.S32.HI R4, RZ, 0x2, R4 ;  /* 0x00000002ff047819 */ /* 0x000fca0000011404 */
[----:B------:R-:W-:-:S05]  /*7f60*/  VIADD R4, R4, 0x60 ;  /* 0x0000006004047836 */ /* 0x000fca0000000000 */
[----:B------:R-:W-:-:S13]  /*7f70*/  ISETP.GE.AND P0, PT, R4, R31, PT ;  /* 0x0000001f0400720c */ /* 0x000fda0003f06270 */
[----:B------:R-:W-:Y:S05]  /*7f80*/  @P0 BRA `(.L_x_1682) ;  /* 0x0000001800b80947 */ /* 0x000fea0003800000 */
[----:B------:R-:W2:Y:S01]  /*7f90*/  LDL R4, [R1+0x10] ;  /* 0x0000100001047983 */ /* 0x000ea20000100800 */
[----:B------:R-:W0:Y:S01]  /*7fa0*/  LDC R5, c[0x0][0x3f4] ;  /* 0x0000fd00ff057b82 */ /* 0x000e220000000800 */
[----:B------:R-:W-:Y:S01]  /*7fb0*/  BSSY B1, `(.L_x_1683) ;  /* 0x000002e000017945 */ /* 0x000fe20003800000 */
[-C--:B0-----:R-:W-:Y:S02]  /*7fc0*/  ISETP.GE.AND P0, PT, R152, R5.reuse, PT ;  /* 0x000000059800720c */ /* 0x081fe40003f06270 */
[----:B--2---:R-:W-:-:S11]  /*7fd0*/  ISETP.GE.AND P1, PT, R4, R5, PT ;  /* 0x000000050400720c */ /* 0x004fd60003f26270 */
[----:B------:R-:W-:Y:S05]  /*7fe0*/  @P0 BRA `(.L_x_1684) ;  /* 0x0000000000a80947 */ /* 0x000fea0003800000 */
[----:B------:R-:W0:Y:S01]  /*7ff0*/  LDS.128 R4, [R3+0xb400] ;  /* 0x00b4000003047984 */ /* 0x000e220000000c00 */
[----:B------:R-:W-:Y:S01]  /*8000*/  SHF.R.U32.HI R26, RZ, 0x10, R21 ;  /* 0x00000010ff1a7819 */ /* 0x000fe20000011615 */
[--C-:B------:R-:W-:Y:S01]  /*8010*/  HADD2.F32 R24, -RZ, R33.reuse.H1_H1 ;  /* 0x30000021ff187230 */ /* 0x100fe20000004100 */
[----:B------:R-:W-:Y:S01]  /*8020*/  SHF.R.U32.HI R25, RZ, 0x10, R13 ;  /* 0x00000010ff197819 */ /* 0x000fe2000001160d */
[----:B------:R-:W-:Y:S01]  /*8030*/  HADD2.F32 R33, -RZ, R33.H0_H0 ;  /* 0x20000021ff217230 */ /* 0x000fe20000004100 */
[----:B------:R-:W-:Y:S01]  /*8040*/  SHF.R.U64 R29, R20, 0x10, R21 ;  /* 0x00000010141d7819 */ /* 0x000fe20000001215 */
[----:B------:R-:W-:Y:S01]  /*8050*/  HADD2.F32 R26, -RZ, R26.H0_H0 ;  /* 0x2000001aff1a7230 */ /* 0x000fe20000004100 */
[----:B------:R-:W-:Y:S01]  /*8060*/  SHF.R.U64 R31, R12, 0x10, R13 ;  /* 0x000000100c1f7819 */ /* 0x000fe2000000120d */
[----:B------:R-:W-:Y:S02]  /*8070*/  HADD2.F32 R25, -RZ, R25.H0_H0 ;  /* 0x20000019ff197230 */ /* 0x000fe40000004100 */
[----:B0-----:R-:W-:-:S02]  /*8080*/  HADD2.F32 R21, -RZ, R7.H1_H1 ;  /* 0x30000007ff157230 */ /* 0x001fc40000004100 */
[----:B------:R-:W-:Y:S02]  /*8090*/  HADD2.F32 R20, -RZ, R7.H0_H0 ;  /* 0x20000007ff147230 */ /* 0x000fe40000004100 */
[--C-:B------:R-:W-:Y:S02]  /*80a0*/  HADD2.F32 R7, -RZ, R4.reuse.H0_H0 ;  /* 0x20000004ff077230 */ /* 0x100fe40000004100 */
[CC--:B------:R-:W-:Y:S01]  /*80b0*/  FMUL.FTZ R27, R21.reuse, R26.reuse ;  /* 0x0000001a151b7220 */ /* 0x0c0fe20000410000 */
[----:B------:R-:W-:Y:S01]  /*80c0*/  FMUL.FTZ R21, R21, R25 ;  /* 0x0000001915157220 */ /* 0x000fe20000410000 */
[----:B------:R-:W-:Y:S02]  /*80d0*/  HADD2.F32 R4, -RZ, R4.H1_H1 ;  /* 0x30000004ff047230 */ /* 0x000fe40000004100 */
[--C-:B------:R-:W-:Y:S02]  /*80e0*/  HADD2.F32 R12, -RZ, R6.reuse.H0_H0 ;  /* 0x20000006ff0c7230 */ /* 0x100fe40000004100 */
[----:B------:R-:W-:Y:S01]  /*80f0*/  FFMA.FTZ R34, R20, R26, R21 ;  /* 0x0000001a14227223 */ /* 0x000fe20000010015 */
[----:B------:R-:W-:-:S02]  /*8100*/  HADD2.F32 R13, -RZ, R6.H1_H1 ;  /* 0x30000006ff0d7230 */ /* 0x000fc40000004100 */
[----:B------:R-:W-:Y:S01]  /*8110*/  FMUL.FTZ R28, R4, R33 ;  /* 0x00000021041c7220 */ /* 0x000fe20000410000 */
[--C-:B------:R-:W-:Y:S02]  /*8120*/  HADD2.F32 R21, -RZ, R32.reuse.H0_H0 ;  /* 0x20000020ff157230 */ /* 0x100fe40000004100 */
[----:B------:R-:W-:Y:S01]  /*8130*/  FFMA.FTZ R27, R20, R25, -R27 ;  /* 0x00000019141b7223 */ /* 0x000fe2000001081b */
[--C-:B------:R-:W-:Y:S02]  /*8140*/  HADD2.F32 R6, -RZ, R5.reuse.H0_H0 ;  /* 0x20000005ff067230 */ /* 0x100fe40000004100 */
[-C--:B------:R-:W-:Y:S01]  /*8150*/  FMUL.FTZ R26, R4, R24.reuse ;  /* 0x00000018041a7220 */ /* 0x080fe20000410000 */
[----:B------:R-:W-:Y:S02]  /*8160*/  HADD2.F32 R32, -RZ, R32.H1_H1 ;  /* 0x30000020ff207230 */ /* 0x000fe40000004100 */
        /* <DEDUP_REMOVED lines=18> */
.L_x_1684:
[----:B------:R-:W-:Y:S05]  /*8290*/  BSYNC B1 ;  /* 0x0000000000017941 */ /* 0x000fea0003800000 */
.L_x_1683:
[----:B------:R-:W-:Y:S05]  /*82a0*/  @P1 BRA `(.L_x_1682) ;  /* 0x0000001400f01947 */ /* 0x000fea0003800000 */
[----:B0-----:R-:W0:Y:S01]  /*82b0*/  LDS.128 R4, [R0+0x3000] ;  /* 0x0030000000047984 */ /* 0x001e220000000c00 */
[----:B------:R-:W-:Y:S01]  /*82c0*/  SHF.R.U32.HI R20, RZ, 0x10, R11 ;  /* 0x00000010ff147819 */ /* 0x000fe2000001160b */
[--C-:B------:R-:W-:Y:S01]  /*82d0*/  HADD2.F32 R13, -RZ, R14.reuse.H0_H0 ;  /* 0x2000000eff0d7230 */ /* 0x100fe20000004100 */
[----:B------:R-:W-:Y:S01]  /*82e0*/  SHF.R.U32.HI R12, RZ, 0x10, R9 ;  /* 0x00000010ff0c7819 */ /* 0x000fe20000011609 */
[----:B------:R-:W-:Y:S01]  /*82f0*/  HADD2.F32 R14, -RZ, R14.H1_H1 ;  /* 0x3000000eff0e7230 */ /* 0x000fe20000004100 */
[----:B------:R-:W-:Y:S01]  /*8300*/  SHF.R.U64 R25, R10, 0x10, R11 ;  /* 0x000000100a197819 */ /* 0x000fe2000000120b */
[----:B------:R-:W-:Y:S01]  /*8310*/  HADD2.F32 R20, -RZ, R20.H0_H0 ;  /* 0x20000014ff147230 */ /* 0x000fe20000004100 */
[----:B------:R-:W-:Y:S01]  /*8320*/  SHF.R.U64 R26, R8, 0x10, R9 ;  /* 0x00000010081a7819 */ /* 0x000fe20000001209 */
[----:B------:R-:W-:Y:S02]  /*8330*/  HADD2.F32 R12, -RZ, R12.H0_H0 ;  /* 0x2000000cff0c7230 */ /* 0x000fe40000004100 */
[----:B------:R-:W-:-:S02]  /*8340*/  HADD2.F32 R11, -RZ, R15.H0_H0 ;  /* 0x2000000fff0b7230 */ /* 0x000fc40000004100 */
[----:B------:R-:W-:Y:S02]  /*8350*/  HADD2.F32 R15, -RZ, R15.H1_H1 ;  /* 0x3000000fff0f7230 */ /* 0x000fe40000004100 */
[--C-:B0-----:R-:W-:Y:S02]  /*8360*/  HADD2.F32 R10, -RZ, R7.reuse.H1_H1 ;  /* 0x30000007ff0a7230 */ /* 0x101fe40000004100 */
[--C-:B------:R-:W-:Y:S02]  /*8370*/  HADD2.F32 R3, -RZ, R4.reuse.H0_H0 ;  /* 0x20000004ff037230 */ /* 0x100fe40000004100 */
[----:B------:R-:W-:Y:S02]  /*8380*/  HADD2.F32 R9, -RZ, R7.H0_H0 ;  /* 0x20000007ff097230 */ /* 0x000fe40000004100 */
[C---:B------:R-:W-:Y:S01]  /*8390*/  FMUL.FTZ R24, R10.reuse, R20 ;  /* 0x000000140a187220 */ /* 0x040fe20000410000 */
[----:B------:R-:W-:Y:S02]  /*83a0*/  HADD2.F32 R4, -RZ, R4.H1_H1 ;  /* 0x30000004ff047230 */ /* 0x000fe40000004100 */
[----:B------:R-:W-:Y:S01]  /*83b0*/  FMUL.FTZ R21, R10, R12 ;  /* 0x0000000c0a157220 */ /* 0x000fe20000410000 */
[----:B------:R-:W-:-:S02]  /*83c0*/  HADD2.F32 R7, -RZ, R6.H0_H0 ;  /* 0x20000006ff077230 */ /* 0x000fc40000004100 */
[C---:B------:R-:W-:Y:S01]  /*83d0*/  FFMA.FTZ R24, R9.reuse, R12, -R24 ;  /* 0x0000000c09187223 */ /* 0x040fe20000010818 */
[----:B------:R-:W-:Y:S02]  /*83e0*/  HADD2.F32 R8, -RZ, R6.H1_H1 ;  /* 0x30000006ff087230 */ /* 0x000fe40000004100 */
[C---:B------:R-:W-:Y:S01]  /*83f0*/  FMUL.FTZ R10, R4.reuse, R13 ;  /* 0x0000000d040a7220 */ /* 0x040fe20000410000 */
[--C-:B------:R-:W-:Y:S02]  /*8400*/  HADD2.F32 R6, -RZ, R5.reuse.H0_H0 ;  /* 0x20000005ff067230 */ /* 0x100fe40000004100 */
[----:B------:R-:W-:Y:S01]  /*8410*/  FFMA.FTZ R21, R9, R20, R21 ;  /* 0x0000001409157223 */ /* 0x000fe20000010015 */
[-C--:B------:R-:W-:Y:S01]  /*8420*/  FMUL.FTZ R12, R4, R11.reuse ;  /* 0x0000000b040c7220 */ /* 0x080fe20000410000 */
[----:B------:R-:W-:Y:S02]  /*8430*/  HADD2.F32 R5, -RZ, R5.H1_H1 ;  /* 0x30000005ff057230 */ /* 0x000fe40000004100 */
[----:B------:R-:W-:Y:S01]  /*8440*/  FFMA.FTZ R10, R3, R11, -R10 ;  /* 0x0000000b030a7223 */ /* 0x000fe2000001080a */
[----:B------:R-:W-:-:S02]  /*8450*/  HADD2.F32 R9, -RZ, R25.H0_H0 ;  /* 0x20000019ff097230 */ /* 0x000fc40000004100 */
[----:B------:R-:W-:Y:S01]  /*8460*/  FFMA.FTZ R3, R3, R13, R12 ;  /* 0x0000000d03037223 */ /* 0x000fe2000001000c */
[----:B------:R-:W-:Y:S02]  /*8470*/  HADD2.F32 R4, -RZ, R26.H0_H0 ;  /* 0x2000001aff047230 */ /* 0x000fe40000004100 */
[C---:B------:R-:W-:Y:S01]  /*8480*/  FMUL.FTZ R12, R8.reuse, R14 ;  /* 0x0000000e080c7220 */ /* 0x040fe20000410000 */
[----:B------:R-:W-:Y:S01]  /*8490*/  FMUL.FTZ R13, R8, R15 ;  /* 0x0000000f080d7220 */ /* 0x000fe20000410000 */
[C---:B------:R-:W-:Y:S01]  /*84a0*/  FMUL.FTZ R11, R5.reuse, R9 ;  /* 0x00000009050b7220 */ /* 0x040fe20000410000 */
[----:B------:R-:W-:Y:S01]  /*84b0*/  FMUL.FTZ R8, R5, R4 ;  /* 0x0000000405087220 */ /* 0x000fe20000410000 */
[C---:B------:R-:W-:Y:S01]  /*84c0*/  FFMA.FTZ R12, R7.reuse, R15, -R12 ;  /* 0x0000000f070c7223 */ /* 0x040fe2000001080c */
[----:B------:R-:W-:Y:S01]  /*84d0*/  FFMA.FTZ R13, R7, R14, R13 ;  /* 0x0000000e070d7223 */ /* 0x000fe2000001000d */
[C---:B------:R-:W-:Y:S01]  /*84e0*/  FFMA.FTZ R5, R6.reuse, R4, -R11 ;  /* 0x0000000406057223 */ /* 0x040fe2000001080b */
[----:B------:R-:W-:Y:S01]  /*84f0*/  FFMA.FTZ R8, R6, R9, R8 ;  /* 0x0000000906087223 */ /* 0x000fe20000010008 */
[----:B------:R-:W-:-:S02]  /*8500*/  F2FP.F16.F32.PACK_AB R7, R21, R24 ;  /* 0x000000181507723e */ /* 0x000fc400000000ff */
[----:B------:R-:W-:Y:S02]  /*8510*/  F2FP.F16.F32.PACK_AB R6, R13, R12 ;  /* 0x0000000c0d06723e */ /* 0x000fe400000000ff */
[----:B------:R-:W-:Y:S02]  /*8520*/  F2FP.F16.F32.PACK_AB R4, R3, R10 ;  /* 0x0000000a0304723e */ /* 0x000fe400000000ff */
[----:B------:R-:W-:-:S05]  /*8530*/  F2FP.F16.F32.PACK_AB R5, R8, R5 ;  /* 0x000000050805723e */ /* 0x000fca00000000ff */
[----:B------:R1:W-:Y:S01]  /*8540*/  STS.128 [R0+0x3000], R4 ;  /* 0x0030000400007388 */ /* 0x0003e20000000c00 */
[----:B------:R-:W-:Y:S05]  /*8550*/  BRA `(.L_x_1682) ;  /* 0x0000001400447947 */ /* 0x000fea0003800000 */
.L_x_1669:
[----:B------:R-:W1:Y:S01]  /*8560*/  S2R R0, SR_TID.X ;  /* 0x0000000000007919 */ /* 0x000e620000002100 */
[----:B------:R-:W2:Y:S01]  /*8570*/  LDC R21, c[0x0][0x448] ;  /* 0x00011200ff157b82 */ /* 0x000ea20000000800 */
[----:B------:R-:W-:Y:S01]  /*8580*/  ULDC.64 UR4, c[0x0][0x3f8] ;  /* 0x0000fe0000047ab9 */ /* 0x000fe20000000a00 */
[----:B------:R-:W-:Y:S01]  /*8590*/  ULDC.64 UR6, c[0x0][0x408] ;  /* 0x0001020000067ab9 */ /* 0x000fe20000000a00 */
[----:B------:R-:W-:Y:S02]  /*85a0*/  IMAD.MOV.U32 R4, RZ, RZ, R26 ;  /* 0x000000ffff047224 */ /* 0x000fe400078e001a */
[----:B------:R-:W-:Y:S02]  /*85b0*/  IMAD.MOV.U32 R6, RZ, RZ, R24 ;  /* 0x000000ffff067224 */ /* 0x000fe400078e0018 */
[----:B------:R-:W-:Y:S01]  /*85c0*/  IMAD.MOV.U32 R7, RZ, RZ, R31 ;  /* 0x000000ffff077224 */ /* 0x000fe200078e001f */
[----:B--2---:R-:W-:Y:S01]  /*85d0*/  ISETP.NE.AND P0, PT, R21, 0x1, PT ;  /* 0x000000011500780c */ /* 0x004fe20003f05270 */
[----:B-1----:R-:W-:-:S05]  /*85e0*/  VIADD R0, R0, 0xffffff80 ;  /* 0xffffff8000007836 */ /* 0x002fca0000000000 */
[----:B------:R-:W-:-:S07]  /*85f0*/  SHF.R.S32.HI R3, RZ, 0x1f, R0 ;  /* 0x0000001fff037819 */ /* 0x000fce0000011400 */
[----:B------:R-:W1:Y:S01]  /*8600*/  @P0 LDC R5, c[0x0][0x450] ;  /* 0x00011400ff050b82 */ /* 0x000e620000000800 */
[----:B------:R-:W-:-:S04]  /*8610*/  LEA.HI R3, R3, R0, RZ, 0x2 ;  /* 0x0000000003037211 */ /* 0x000fc800078f10ff */
[----:B------:R-:W-:-:S05]  /*8620*/  LOP3.LUT R3, R3, 0xfffffffc, RZ, 0xc0, !PT ;  /* 0xfffffffc03037812 */ /* 0x000fca00078ec0ff */
[----:B------:R-:W-:Y:S02]  /*8630*/  IMAD.IADD R3, R0, 0x1, -R3 ;  /* 0x0000000100037824 */ /* 0x000fe400078e0a03 */
[----:B------:R-:W2:Y:S02]  /*8640*/  @P0 LDC R0, c[0x0][0x44c] ;  /* 0x00011300ff000b82 */ /* 0x000ea40000000800 */
[----:B------:R-:W-:-:S04]  /*8650*/  IMAD R3, R3, 0x60, R39 ;  /* 0x0000006003037824 */ /* 0x000fc800078e0227 */
[----:B--2---:R-:W-:-:S05]  /*8660*/  @P0 IMAD.HI.U32 R0, R3, R0, RZ ;  /* 0x0000000003000227 */ /* 0x004fca00078e00ff */
[----:B-1----:R-:W-:Y:S01]  /*8670*/  @P0 SHF.R.U32.HI R3, RZ, R5, R0 ;  /* 0x00000005ff030219 */ /* 0x002fe20000011600 */
[----:B------:R-:W-:-:S03]  /*8680*/  IMAD.MOV.U32 R5, RZ, RZ, R29 ;  /* 0x000000ffff057224 */ /* 0x000fc600078e001d */
[----:B------:R-:W-:Y:S01]  /*8690*/  SHF.R.S32.HI R0, RZ, 0x1f, R3 ;  /* 0x0000001fff007819 */ /* 0x000fe20000011403 */
[----:B------:R-:W-:-:S04]  /*86a0*/  IMAD.WIDE.U32 R4, R3, UR4, R4 ;  /* 0x0000000403047c25 */ /* 0x000fc8000f8e0004 */
[C---:B------:R-:W-:Y:S02]  /*86b0*/  IMAD R8, R0.reuse, UR4, RZ ;  /* 0x0000000400087c24 */ /* 0x040fe4000f8e02ff */
[----:B------:R-:W-:Y:S02]  /*86c0*/  IMAD R0, R0, UR6, RZ ;  /* 0x0000000600007c24 */ /* 0x000fe4000f8e02ff */
[C---:B------:R-:W-:Y:S01]  /*86d0*/  IMAD R9, R3.reuse, UR5, R8 ;  /* 0x0000000503097c24 */ /* 0x040fe2000f8e0208 */
[----:B------:R-:W-:Y:S01]  /*86e0*/  ULDC.64 UR4, c[0x0][0x3e8] ;  /* 0x0000fa0000047ab9 */ /* 0x000fe20000000a00 */
[C---:B------:R-:W-:Y:S01]  /*86f0*/  IMAD.WIDE.U32 R6, R3.reuse, UR6, R6 ;  /* 0x0000000603067c25 */ /* 0x040fe2000f8e0006 */
[----:B------:R-:W-:Y:S01]  /*8700*/  LEA R25, P0, R4, UR4, 0x1 ;  /* 0x0000000404197c11 */ /* 0x000fe2000f8008ff */
[----:B------:R-:W-:Y:S02]  /*8710*/  UMOV UR4, 0xffffffff ;  /* 0xffffffff00047882 */ /* 0x000fe40000000000 */
[----:B------:R-:W-:Y:S01]  /*8720*/  IMAD R3, R3, UR7, R0 ;  /* 0x0000000703037c24 */ /* 0x000fe2000f8e0200 */
[----:B------:R-:W-:Y:S01]  /*8730*/  ULDC.64 UR6, c[0x0][0x400] ;  /* 0x0001000000067ab9 */ /* 0x000fe20000000a00 */
[----:B------:R-:W-:Y:S01]  /*8740*/  IMAD.IADD R5, R5, 0x1, R9 ;  /* 0x0000000105057824 */ /* 0x000fe200078e0209 */
[----:B------:R-:W-:Y:S01]  /*8750*/  LEA R27, P1, R6, UR6, 0x1 ;  /* 0x00000006061b7c11 */ /* 0x000fe2000f8208ff */
[----:B------:R-:W-:-:S03]  /*8760*/  IMAD.IADD R3, R7, 0x1, R3 ;  /* 0x0000000107037824 */ /* 0x000fc600078e0203 */
[----:B------:R-:W-:Y:S02]  /*8770*/  LEA.HI.X R26, R4, UR5, R5, 0x1, P0 ;  /* 0x00000005041a7c11 */ /* 0x000fe400080f0c05 */
[----:B------:R-:W-:Y:S01]  /*8780*/  LEA.HI.X R24, R6, UR7, R3, 0x1, P1 ;  /* 0x0000000706187c11 */ /* 0x000fe200088f0c03 */
[----:B------:R-:W-:Y:S06]  /*8790*/  BRA.DIV UR4, `(.L_x_1685) ;  /* 0x0000018204f87947 */ /* 0x000fec000b800000 */
[----:B------:R-:W1:Y:S01]  /*87a0*/  LDC R41, c[0x0][0x3f4] ;  /* 0x0000fd00ff297b82 */ /* 0x000e620000000800 */
[----:B------:R-:W2:Y:S01]  /*87b0*/  SHFL.IDX PT, R3, R25, RZ, 0x1c1f ;  /* 0x001c1fff19037589 */ /* 0x000ea200000e0000 */
[----:B------:R-:W-:-:S03]  /*87c0*/  IMAD R32, R156, R21, RZ ;  /* 0x000000159c207224 */ /* 0x000fc600078e02ff */
[----:B------:R-:W3:Y:S04]  /*87d0*/  SHFL.IDX PT, R0, R26, RZ, 0x1c1f ;  /* 0x001c1fff1a007589 */ /* 0x000ee800000e0000 */
[----:B0-----:R-:W0:Y:S04]  /*87e0*/  SHFL.IDX PT, R14, R27, RZ, 0x1c1f ;  /* 0x001c1fff1b0e7589 */ /* 0x001e2800000e0000 */
[----:B------:R-:W4:Y:S01]  /*87f0*/  SHFL.IDX PT, R4, R24, RZ, 0x1c1f ;  /* 0x001c1fff18047589 */ /* 0x000f2200000e0000 */
[----:B-1----:R-:W-:-:S04]  /*8800*/  ISETP.GE.AND P0, PT, R16, R41, PT ;  /* 0x000000291000720c */ /* 0x002fc80003f06270 */
[----:B------:R-:W-:-:S13]  /*8810*/  ISETP.GE.OR P1, PT, R39, R32, P0 ;  /* 0x000000202700720c */ /* 0x000fda0000726670 */
[C---:B------:R-:W-:Y:S01]  /*8820*/  @!P1 IMAD.SHL.U32 R5, R16.reuse, 0x2, RZ ;  /* 0x0000000210059824 */ /* 0x040fe200078e00ff */
[----:B------:R-:W-:-:S04]  /*8830*/  @!P1 SHF.L.U64.HI R21, R16, 0x1, R17 ;  /* 0x0000000110159819 */ /* 0x000fc80000010211 */
[----:B--2---:R-:W-:-:S05]  /*8840*/  @!P1 IADD3 R6, P2, R3, R5, RZ ;  /* 0x0000000503069210 */ /* 0x004fca0007f5e0ff */
[----:B---3--:R-:W-:-:S05]  /*8850*/  @!P1 IMAD.X R7, R0, 0x1, R21, P2 ;  /* 0x0000000100079824 */ /* 0x008fca00010e0615 */
[----:B------:R-:W2:Y:S01]  /*8860*/  @!P1 LD.E.128 R8, desc[UR42][R6.64] ;  /* 0x0000002a06089980 */ /* 0x000ea2000c101d00 */
[----:B0-----:R-:W-:-:S05]  /*8870*/  @!P1 IADD3 R14, P2, R14, R5, RZ ;  /* 0x000000050e0e9210 */ /* 0x001fca0007f5e0ff */
[----:B----4-:R-:W-:-:S04]  /*8880*/  @!P1 IMAD.X R3, R4, 0x1, R21, P2 ;  /* 0x0000000104039824 */ /* 0x010fc800010e0615 */
[----:B------:R-:W-:-:S05]  /*8890*/  @!P1 IMAD.MOV.U32 R15, RZ, RZ, R3 ;  /* 0x000000ffff0f9224 */ /* 0x000fca00078e0003 */
[----:B------:R0:W3:Y:S01]  /*88a0*/  @!P1 LD.E.128 R4, desc[UR42][R14.64] ;  /* 0x0000002a0e049980 */ /* 0x0000e2000c101d00 */
[----:B------:R-:W-:Y:S02]  /*88b0*/  CS2R R34, SRZ ;  /* 0x0000000000227805 */ /* 0x000fe4000001ff00 */
[----:B------:R-:W-:Y:S02]  /*88c0*/  CS2R R28, SRZ ;  /* 0x00000000001c7805 */ /* 0x000fe4000001ff00 */
[----:B------:R-:W-:Y:S01]  /*88d0*/  CS2R R20, SRZ ;  /* 0x0000000000147805 */ /* 0x000fe2000001ff00 */
[----:B------:R-:W1:Y:S01]  /*88e0*/  SHFL.IDX PT, R24, R24, 0x1, 0x1c1f ;  /* 0x003c1f0018187f89 */ /* 0x000e6200000e0000 */
[----:B------:R-:W-:-:S03]  /*88f0*/  CS2R R36, SRZ ;  /* 0x0000000000247805 */ /* 0x000fc6000001ff00 */
[----:B0-----:R0:W4:Y:S01]  /*8900*/  SHFL.IDX PT, R14, R27, 0x1, 0x1c1f ;  /* 0x003c1f001b0e7f89 */ /* 0x00112200000e0000 */
[----:B--2---:R-:W-:Y:S02]  /*8910*/  @!P1 IMAD.MOV.U32 R35, RZ, RZ, R9 ;  /* 0x000000ffff239224 */ /* 0x004fe400078e0009 */
[----:B------:R-:W-:Y:S02]  /*8920*/  @!P1 IMAD.MOV.U32 R34, RZ, RZ, R8 ;  /* 0x000000ffff229224 */ /* 0x000fe400078e0008 */
[----:B------:R-:W-:Y:S01]  /*8930*/  @!P1 IMAD.MOV.U32 R36, RZ, RZ, R10 ;  /* 0x000000ffff249224 */ /* 0x000fe200078e000a */
[----:B------:R-:W-:Y:S01]  /*8940*/  MOV R3, R35 ;  /* 0x0000002300037202 */ /* 0x000fe20000000f00 */
[----:B------:R-:W-:Y:S02]  /*8950*/  IMAD.MOV.U32 R0, RZ, RZ, R34 ;  /* 0x000000ffff007224 */ /* 0x000fe400078e0022 */
[----:B------:R-:W-:Y:S01]  /*8960*/  @!P1 IMAD.MOV.U32 R37, RZ, RZ, R11 ;  /* 0x000000ffff259224 */ /* 0x000fe200078e000b */
[----:B------:R-:W-:Y:S01]  /*8970*/  PRMT R43, R3, 0x7610, R43 ;  /* 0x00007610032b7816 */ /* 0x000fe2000000002b */
[----:B------:R-:W-:Y:S01]  /*8980*/  IMAD.MOV.U32 R8, RZ, RZ, R36 ;  /* 0x000000ffff087224 */ /* 0x000fe200078e0024 */
[----:B------:R-:W-:Y:S01]  /*8990*/  PRMT R42, R0, 0x7610, R42 ;  /* 0x00007610002a7816 */ /* 0x000fe2000000002a */
[----:B------:R0:W2:Y:S01]  /*89a0*/  SHFL.IDX PT, R3, R25, 0x1, 0x1c1f ;  /* 0x003c1f0019037f89 */ /* 0x0000a200000e0000 */
[----:B------:R-:W-:-:S02]  /*89b0*/  IMAD.MOV.U32 R9, RZ, RZ, R37 ;  /* 0x000000ffff097224 */ /* 0x000fc400078e0025 */
[----:B---3--:R-:W-:Y:S01]  /*89c0*/  @!P1 IMAD.MOV.U32 R28, RZ, RZ, R4 ;  /* 0x000000ffff1c9224 */ /* 0x008fe200078e0004 */
[----:B------:R0:W3:Y:S01]  /*89d0*/  SHFL.IDX PT, R0, R26, 0x1, 0x1c1f ;  /* 0x003c1f001a007f89 */ /* 0x0000e200000e0000 */
[----:B------:R-:W-:Y:S01]  /*89e0*/  @!P1 IMAD.MOV.U32 R29, RZ, RZ, R5 ;  /* 0x000000ffff1d9224 */ /* 0x000fe200078e0005 */
[----:B------:R-:W-:Y:S01]  /*89f0*/  PRMT R31, R8, 0x5410, R9 ;  /* 0x00005410081f7816 */ /* 0x000fe20000000009 */
[----:B------:R-:W-:Y:S02]  /*8a00*/  @!P1 IMAD.MOV.U32 R20, RZ, RZ, R6 ;  /* 0x000000ffff149224 */ /* 0x000fe400078e0006 */
[----:B------:R-:W-:Y:S02]  /*8a10*/  @!P1 IMAD.MOV.U32 R21, RZ, RZ, R7 ;  /* 0x000000ffff159224 */ /* 0x000fe400078e0007 */
[----:B------:R-:W-:Y:S02]  /*8a20*/  IMAD.MOV.U32 R4, RZ, RZ, R28 ;  /* 0x000000ffff047224 */ /* 0x000fe400078e001c */
[----:B------:R-:W-:-:S02]  /*8a30*/  IMAD.MOV.U32 R5, RZ, RZ, R29 ;  /* 0x000000ffff057224 */ /* 0x000fc400078e001d */
[----:B------:R-:W-:Y:S02]  /*8a40*/  IMAD.MOV.U32 R6, RZ, RZ, R20 ;  /* 0x000000ffff067224 */ /* 0x000fe400078e0014 */
[----:B------:R-:W-:Y:S01]  /*8a50*/  IMAD.MOV.U32 R7, RZ, RZ, R21 ;  /* 0x000000ffff077224 */ /* 0x000fe200078e0015 */
[----:B------:R-:W-:Y:S02]  /*8a60*/  PRMT R45, R5, 0x7610, R45 ;  /* 0x00007610052d7816 */ /* 0x000fe4000000002d */
[----:B------:R-:W-:Y:S02]  /*8a70*/  PRMT R56, R4, 0x5410, R6 ;  /* 0x0000541004387816 */ /* 0x000fe40000000006 */
[----:B------:R-:W-:Y:S02]  /*8a80*/  CS2R R4, SRZ ;  /* 0x0000000000047805 */ /* 0x000fe4000001ff00 */
[----:B012-4-:R-:W-:-:S07]  /*8a90*/  PRMT R42, R42, 0x5410, R7 ;  /* 0x000054102a2a7816 */ /* 0x017fce0000000007 */
.L_x_1975:
[----:B------:R-:W-:Y:S01]  /*8aa0*/  VIADD R39, R39, 0x60 ;  /* 0x0000006027277836 */ /* 0x000fe20000000000 */
[----:B------:R-:W-:Y:S01]  /*8ab0*/  BSSY B1, `(.L_x_1686) ;  /* 0x0000012000017945 */ /* 0x000fe20003800000 */
[----:B------:R-:W-:Y:S02]  /*8ac0*/  CS2R R6, SRZ ;  /* 0x0000000000067805 */ /* 0x000fe4000001ff00 */
[----:B------:R-:W-:Y:S02]  /*8ad0*/  CS2R R8, SRZ ;  /* 0x0000000000087805 */ /* 0x000fe4000001ff00 */
[----:B------:R-:W-:Y:S02]  /*8ae0*/  CS2R R10, SRZ ;  /* 0x00000000000a7805 */ /* 0x000fe4000001ff00 */
[----:B------:R-:W-:-:S13]  /*8af0*/  ISETP.GE.AND P1, PT, R39, R32, PT ;  /* 0x000000202700720c */ /* 0x000fda0003f26270 */
[----:B------:R-:W-:Y:S05]  /*8b00*/  @P1 BRA `(.L_x_1687) ;  /* 0x0000000000301947 */ /* 0x000fea0003800000 */
[----:B------:R-:W-:Y:S02]  /*8b10*/  CS2R R6, SRZ ;  /* 0x0000000000067805 */ /* 0x000fe4000001ff00 */
[----:B------:R-:W-:Y:S02]  /*8b20*/  CS2R R8, SRZ ;  /* 0x0000000000087805 */ /* 0x000fe4000001ff00 */
[----:B------:R-:W-:Y:S01]  /*8b30*/  CS2R R10, SRZ ;  /* 0x00000000000a7805 */ /* 0x000fe2000001ff00 */
[----:B------:R-:W-:Y:S06]  /*8b40*/  @P0 BRA `(.L_x_1687) ;  /* 0x0000000000200947 */ /* 0x000fec0003800000 */
[C---:B------:R-:W-:Y:S01]  /*8b50*/  IMAD.SHL.U32 R4, R16.reuse, 0x2, RZ ;  /* 0x0000000210047824 */ /* 0x040fe200078e00ff */
[----:B------:R-:W-:-:S04]  /*8b60*/  SHF.L.U64.HI R5, R16, 0x1, R17 ;  /* 0x0000000110057819 */ /* 0x000fc80000010211 */
[-C--:B------:R-:W-:Y:S02]  /*8b70*/  IADD3 R8, P1, R3, R4.reuse, RZ ;  /* 0x0000000403087210 */ /* 0x080fe40007f3e0ff */
[----:B------:R-:W-:-:S03]  /*8b80*/  IADD3 R4, P2, R14, R4, RZ ;  /* 0x000000040e047210 */ /* 0x000fc60007f5e0ff */
[--C-:B---3--:R-:W-:Y:S02]  /*8b90*/  IMAD.X R9, R0, 0x1, R5.reuse, P1 ;  /* 0x0000000100097824 */ /* 0x108fe400008e0605 */
[----:B------:R-:W-:-:S04]  /*8ba0*/  IMAD.X R5, R24, 0x1, R5, P2 ;  /* 0x0000000118057824 */ /* 0x000fc800010e0605 */
[----:B------:R-:W5:Y:S04]  /*8bb0*/  LD.E.128 R8, desc[UR42][R8.64] ;  /* 0x0000002a08087980 */ /* 0x000f68000c101d00 */
[----:B------:R-:W5:Y:S02]  /*8bc0*/  LD.E.128 R4, desc[UR42][R4.64] ;  /* 0x0000002a04047980 */ /* 0x000f64000c101d00 */
.L_x_1687:
[----:B------:R-:W-:Y:S05]  /*8bd0*/  BSYNC B1 ;  /* 0x0000000000017941 */ /* 0x000fea0003800000 */
.L_x_1686:
[----:B------:R-:W-:Y:S01]  /*8be0*/  ULEA.HI UR4, UR36, UR36, URZ, 0x1 ;  /* 0x0000002424047291 */ /* 0x000fe2000f8f083f */
[----:B---3--:R-:W0:Y:S01]  /*8bf0*/  S2R R0, SR_TID.X ;  /* 0x0000000000007919 */ /* 0x008e220000002100 */
[----:B------:R-:W-:Y:S01]  /*8c00*/  IMAD R32, R33, -0xc0, R32 ;  /* 0xffffff4021207824 */ /* 0x000fe200078e0220 */
[----:B------:R-:W-:Y:S01]  /*8c10*/  BSSY B1, `(.L_x_1688) ;  /* 0x000001e000017945 */ /* 0x000fe20003800000 */
[----:B------:R-:W-:Y:S01]  /*8c20*/  ULOP3.LUT UR4, UR4, 0xfffffffe, URZ, 0xc0, !UPT ;  /* 0xfffffffe04047892 */ /* 0x000fe2000f8ec03f */
[----:B-----5:R-:W-:Y:S02]  /*8c30*/  IMAD.MOV.U32 R12, RZ, RZ, R5 ;  /* 0x000000ffff0c7224 */ /* 0x020fe400078e0005 */
[----:B------:R-:W-:Y:S01]  /*8c40*/  VIMNMX R32, R32, 0xc0, PT ;  /* 0x000000c020207848 */ /* 0x000fe20003fe0100 */
[----:B------:R-:W-:Y:S02]  /*8c50*/  UIADD3 UR4, UR36, -UR4, URZ ;  /* 0x8000000424047290 */ /* 0x000fe4000fffe03f */
[----:B------:R-:W-:Y:S01]  /*8c60*/  PRMT R39, R12, 0x7610, R39 ;  /* 0x000076100c277816 */ /* 0x000fe20000000027 */
[----:B------:R-:W-:-:S03]  /*8c70*/  IMAD.MOV.U32 R12, RZ, RZ, R7 ;  /* 0x000000ffff0c7224 */ /* 0x000fc600078e0007 */
[----:B------:R-:W-:-:S05]  /*8c80*/  IMAD.U32 R3, RZ, RZ, UR4 ;  /* 0x00000004ff037e24 */ /* 0x000fca000f8e00ff */
[----:B------:R-:W-:-:S04]  /*8c90*/  SHF.L.U32 R3, R3, 0x1f, RZ ;  /* 0x0000001f03037819 */ /* 0x000fc800000006ff */
[----:B------:R-:W1:Y:S01]  /*8ca0*/  SYNCS.PHASECHK.TRANS64.TRYWAIT P1, [R2+URZ+0x16800], R3 ;  /* 0x01680003020075a7 */ /* 0x000e62000802017f */
[----:B0-----:R-:W-:-:S05]  /*8cb0*/  VIADD R0, R0, 0xffffff80 ;  /* 0xffffff8000007836 */ /* 0x001fca0000000000 */
[--C-:B------:R-:W-:Y:S02]  /*8cc0*/  SHF.R.S32.HI R13, RZ, 0x1f, R0.reuse ;  /* 0x0000001fff0d7819 */ /* 0x100fe40000011400 */
[----:B------:R-:W-:Y:S02]  /*8cd0*/  SHF.R.S32.HI R14, RZ, 0x1f, R0 ;  /* 0x0000001fff0e7819 */ /* 0x000fe40000011400 */
[-C--:B------:R-:W-:Y:S02]  /*8ce0*/  LEA.HI R13, R13, R0.reuse, RZ, 0x2 ;  /* 0x000000000d0d7211 */ /* 0x080fe400078f10ff */
[----:B------:R-:W-:Y:S01]  /*8cf0*/  LEA.HI R14, R14, R0, RZ, 0x2 ;  /* 0x000000000e0e7211 */ /* 0x000fe200078f10ff */
[----:B------:R-:W-:Y:S01]  /*8d00*/  IMAD.MOV.U32 R0, RZ, RZ, R4 ;  /* 0x000000ffff007224 */ /* 0x000fe200078e0004 */
[----:B------:R-:W-:Y:S02]  /*8d10*/  SHF.R.S32.HI R13, RZ, 0x2, R13 ;  /* 0x00000002ff0d7819 */ /* 0x000fe4000001140d */
[----:B------:R-:W-:-:S02]  /*8d20*/  SHF.R.S32.HI R14, RZ, 0x2, R14 ;  /* 0x00000002ff0e7819 */ /* 0x000fc4000001140e */
[----:B------:R-:W-:Y:S01]  /*8d30*/  PRMT R38, R38, 0x5410, R0 ;  /* 0x0000541026267816 */ /* 0x000fe20000000000 */
[----:B------:R-:W-:Y:S01]  /*8d40*/  VIADD R13, R13, 0x60 ;  /* 0x000000600d0d7836 */ /* 0x000fe20000000000 */
[-C--:B------:R-:W-:Y:S01]  /*8d50*/  ISETP.GE.OR P2, PT, R14, R32.reuse, P0 ;  /* 0x000000200e00720c */ /* 0x080fe20000746670 */
[----:B------:R-:W-:Y:S02]  /*8d60*/  IMAD.MOV.U32 R0, RZ, RZ, R6 ;  /* 0x000000ffff007224 */ /* 0x000fe400078e0006 */
[----:B------:R-:W-:Y:S01]  /*8d70*/  IMAD.MOV.U32 R14, RZ, RZ, R9 ;  /* 0x000000ffff0e7224 */ /* 0x000fe200078e0009 */
[----:B------:R-:W-:Y:S01]  /*8d80*/  ISETP.GE.OR P0, PT, R13, R32, P0 ;  /* 0x000000200d00720c */ /* 0x000fe20000706670 */
[----:B------:R-:W-:Y:S01]  /*8d90*/  IMAD.MOV.U32 R13, RZ, RZ, R8 ;  /* 0x000000ffff0d7224 */ /* 0x000fe200078e0008 */
[----:B------:R-:W-:Y:S01]  /*8da0*/  PRMT R33, R0, 0x5410, R12 ;  /* 0x0000541000217816 */ /* 0x000fe2000000000c */
[----:B------:R-:W-:Y:S01]  /*8db0*/  IMAD.IADD R32, R16, 0x1, R41 ;  /* 0x0000000110207824 */ /* 0x000fe200078e0229 */
[----:B------:R-:W-:-:S02]  /*8dc0*/  PRMT R39, R39, 0x5410, R14 ;  /* 0x0000541027277816 */ /* 0x000fc4000000000e */
[----:B------:R-:W-:Y:S01]  /*8dd0*/  PRMT R38, R13, 0x7610, R38 ;  /* 0x000076100d267816 */ /* 0x000fe20000000026 */
[----:B-1----:R-:W-:Y:S06]  /*8de0*/  @!P1 BRA `(.L_x_1689) ;  /* 0x0000018000cc9947 */ /* 0x002fec0003800000 */
.L_x_1976:
[----:B------:R-:W-:Y:S05]  /*8df0*/  BSYNC B1 ;  /* 0x0000000000017941 */ /* 0x000fea0003800000 */
.L_x_1688:
[----:B------:R-:W-:Y:S01]  /*8e00*/  BSSY B1, `(.L_x_1690) ;  /* 0x0000069000017945 */ /* 0x000fe20003800000 */
[----:B------:R-:W-:Y:S01]  /*8e10*/  IMAD.MOV.U32 R0, RZ, RZ, R10 ;  /* 0x000000ffff007224 */ /* 0x000fe200078e000a */
[----:B------:R-:W-:Y:S01]  /*8e20*/  LOP3.LUT R32, R32, 0x38, RZ, 0xc0, !PT ;  /* 0x0000003820207812 */ /* 0x000fe200078ec0ff */
[----:B0-----:R-:W-:Y:S01]  /*8e30*/  IMAD.MOV.U32 R3, RZ, RZ, R11 ;  /* 0x000000ffff037224 */ /* 0x001fe200078e000b */
[----:B------:R-:W-:Y:S06]  /*8e40*/  @P2 BRA `(.L_x_1691) ;  /* 0x0000000400902947 */ /* 0x000fec0003800000 */
[----:B------:R-:W2:Y:S01]  /*8e50*/  LDL R12, [R1+0x44] ;  /* 0x00004400010c7983 */ /* 0x000ea20000100800 */
[----:B------:R-:W0:Y:S02]  /*8e60*/  S2R R13, SR_TID.X ;  /* 0x00000000000d7919 */ /* 0x000e240000002100 */
[----:B0-----:R-:W-:-:S05]  /*8e70*/  VIADD R13, R13, 0xffffff80 ;  /* 0xffffff800d0d7836 */ /* 0x001fca0000000000 */
[----:B------:R-:W-:-:S04]  /*8e80*/  SHF.R.S32.HI R26, RZ, 0x1f, R13 ;  /* 0x0000001fff1a7819 */ /* 0x000fc8000001140d */
[----:B------:R-:W-:-:S04]  /*8e90*/  LEA.HI R26, R26, R13, RZ, 0x5 ;  /* 0x0000000d1a1a7211 */ /* 0x000fc800078f28ff */
[----:B------:R-:W-:Y:S01]  /*8ea0*/  SHF.R.S32.HI R26, RZ, 0x5, R26 ;  /* 0x00000005ff1a7819 */ /* 0x000fe2000001141a */
[----:B------:R-:W-:Y:S01]  /*8eb0*/  HADD2.F32 R45, -RZ, R45.H0_H0 ;  /* 0x2000002dff2d7230 */ /* 0x000fe20000004100 */
[----:B------:R-:W-:Y:S02]  /*8ec0*/  SHF.R.U64 R55, R34, 0x10, R35 ;  /* 0x0000001022377819 */ /* 0x000fe40000001223 */
[----:B------:R-:W-:Y:S01]  /*8ed0*/  SHF.R.U32.HI R44, RZ, 0x10, R29 ;  /* 0x00000010ff2c7819 */ /* 0x000fe2000001161d */
[----:B------:R-:W-:Y:S01]  /*8ee0*/  HADD2.F32 R43, -RZ, R43.H0_H0 ;  /* 0x2000002bff2b7230 */ /* 0x000fe20000004100 */
[----:B------:R-:W-:Y:S02]  /*8ef0*/  SHF.R.U64 R51, R20, 0x10, R21 ;  /* 0x0000001014337819 */ /* 0x000fe40000001215 */
[----:B------:R-:W-:Y:S01]  /*8f00*/  SHF.R.U32.HI R46, RZ, 0x10, R35 ;  /* 0x00000010ff2e7819 */ /* 0x000fe20000011623 */
[----:B------:R-:W-:Y:S01]  /*8f10*/  HADD2.F32 R44, -RZ, R44.H0_H0 ;  /* 0x2000002cff2c7230 */ /* 0x000fe20000004100 */
[----:B------:R-:W-:-:S02]  /*8f20*/  SHF.R.U64 R54, R36, 0x10, R37 ;  /* 0x0000001024367819 */ /* 0x000fc40000001225 */
[----:B------:R-:W-:Y:S02]  /*8f30*/  SHF.R.U32.HI R50, RZ, 0x10, R21 ;  /* 0x00000010ff327819 */ /* 0x000fe40000011615 */
[----:B------:R-:W-:Y:S02]  /*8f40*/  SHF.R.U64 R53, R28, 0x10, R29 ;  /* 0x000000101c357819 */ /* 0x000fe4000000121d */
[----:B------:R-:W-:Y:S01]  /*8f50*/  SHF.R.U32.HI R52, RZ, 0x10, R37 ;  /* 0x00000010ff347819 */ /* 0x000fe20000011625 */
        /* <DEDUP_REMOVED lines=8> */
[--C-:B------:R-:W-:Y:S02]  /*8fe0*/  IMAD R41, R41, 0x2, R2.reuse ;  /* 0x0000000229297824 */ /* 0x100fe400078e0202 */
[----:B------:R-:W-:-:S03]  /*8ff0*/  IMAD R40, R13, 0x2, R2 ;  /* 0x000000020d287824 */ /* 0x000fc600078e0202 */
[----:B------:R-:W0:Y:S04]  /*9000*/  LDS.128 R24, [R41+0x8400] ;  /* 0x0084000029187984 */ /* 0x000e280000000c00 */
[----:B------:R-:W1:Y:S01]  /*9010*/  LDS.128 R12, [R40+0x8400] ;  /* 0x00840000280c7984 */ /* 0x000e620000000c00 */
[--C-:B0-----:R-:W-:Y:S02]  /*9020*/  HADD2.F32 R34, -RZ, R25.reuse.H0_H0 ;  /* 0x20000019ff227230 */ /* 0x101fe40000004100 */
[----:B------:R-:W-:Y:S02]  /*9030*/  HADD2.F32 R35, -RZ, R25.H1_H1 ;  /* 0x30000019ff237230 */ /* 0x000fe40000004100 */
[----:B-1----:R-:W-:Y:S02]  /*9040*/  HADD2.F32 R20, -RZ, R13.H0_H0 ;  /* 0x2000000dff147230 */ /* 0x002fe40000004100 */
[C---:B------:R-:W-:Y:S01]  /*9050*/  FMUL.FTZ R47, R34.reuse, R45 ;  /* 0x0000002d222f7220 */ /* 0x040fe20000410000 */
[----:B------:R-:W-:Y:S01]  /*9060*/  FMUL.FTZ R49, R34, R43 ;  /* 0x0000002b22317220 */ /* 0x000fe20000410000 */
[----:B------:R-:W-:-:S02]  /*9070*/  HADD2.F32 R34, -RZ, R46.H0_H0 ;  /* 0x2000002eff227230 */ /* 0x000fc40000004100 */
[C---:B------:R-:W-:Y:S01]  /*9080*/  FFMA.FTZ R48, R20.reuse, R43, -R47 ;  /* 0x0000002b14307223 */ /* 0x040fe2000001082f */
[----:B------:R-:W-:Y:S02]  /*9090*/  HADD2.F32 R21, -RZ, R13.H1_H1 ;  /* 0x3000000dff157230 */ /* 0x000fe40000004100 */
[C---:B------:R-:W-:Y:S01]  /*90a0*/  FMUL.FTZ R46, R35.reuse, R44 ;  /* 0x0000002c232e7220 */ /* 0x040fe20000410000 */
[----:B------:R-:W-:Y:S02]  /*90b0*/  HADD2.F32 R36, -RZ, R27.H0_H0 ;  /* 0x2000001bff247230 */ /* 0x000fe40000004100 */
[----:B------:R-:W-:Y:S02]  /*90c0*/  HADD2.F32 R47, -RZ, R42.H1_H1 ;  /* 0x3000002aff2f7230 */ /* 0x000fe40000004100 */
[----:B------:R-:W-:Y:S02]  /*90d0*/  HADD2.F32 R43, -RZ, R31.H1_H1 ;  /* 0x3000001fff2b7230 */ /* 0x000fe40000004100 */
[----:B------:R-:W-:Y:S01]  /*90e0*/  FFMA.FTZ R49, R20, R45, R49 ;  /* 0x0000002d14317223 */ /* 0x000fe20000010031 */
[----:B------:R-:W-:Y:S01]  /*90f0*/  FMUL.FTZ R20, R35, R34 ;  /* 0x0000002223147220 */ /* 0x000fe20000410000 */
[----:B------:R-:W-:-:S02]  /*9100*/  HADD2.F32 R28, -RZ, R15.H0_H0 ;  /* 0x2000000fff1c7230 */ /* 0x000fc40000004100 */
[C---:B------:R-:W-:Y:S01]  /*9110*/  FFMA.FTZ R35, R21.reuse, R34, -R46 ;  /* 0x0000002215237223 */ /* 0x040fe2000001082e */
[C---:B------:R-:W-:Y:S01]  /*9120*/  FMUL.FTZ R45, R36.reuse, R47 ;  /* 0x0000002f242d7220 */ /* 0x040fe20000410000 */
[----:B------:R-:W-:Y:S02]  /*9130*/  HADD2.F32 R37, -RZ, R27.H1_H1 ;  /* 0x3000001bff257230 */ /* 0x000fe40000004100 */
[-C--:B------:R-:W-:Y:S01]  /*9140*/  FMUL.FTZ R36, R36, R43.reuse ;  /* 0x0000002b24247220 */ /* 0x080fe20000410000 */
[----:B------:R-:W-:Y:S02]  /*9150*/  HADD2.F32 R46, -RZ, R50.H0_H0 ;  /* 0x20000032ff2e7230 */ /* 0x000fe40000004100 */
[----:B------:R-:W-:Y:S01]  /*9160*/  FFMA.FTZ R44, R21, R44, R20 ;  /* 0x0000002c152c7223 */ /* 0x000fe20000010014 */
[----:B------:R-:W-:Y:S02]  /*9170*/  HADD2.F32 R29, -RZ, R15.H1_H1 ;  /* 0x3000000fff1d7230 */ /* 0x000fe40000004100 */
[----:B------:R-:W-:Y:S01]  /*9180*/  FFMA.FTZ R45, R28, R43, -R45 ;  /* 0x0000002b1c2d7223 */ /* 0x000fe2000001082d */
[----:B------:R-:W-:-:S02]  /*9190*/  HADD2.F32 R20, -RZ, R52.H0_H0 ;  /* 0x20000034ff147230 */ /* 0x000fc40000004100 */
[----:B------:R-:W-:Y:S01]  /*91a0*/  FFMA.FTZ R47, R28, R47, R36 ;  /* 0x0000002f1c2f7223 */ /* 0x000fe20000010024 */
[----:B------:R-:W-:Y:S02]  /*91b0*/  HADD2.F32 R25, -RZ, R24.H0_H0 ;  /* 0x20000018ff197230 */ /* 0x000fe40000004100 */
[C---:B------:R-:W-:Y:S01]  /*91c0*/  FMUL.FTZ R34, R37.reuse, R46 ;  /* 0x0000002e25227220 */ /* 0x040fe20000410000 */
[----:B------:R-:W-:Y:S02]  /*91d0*/  HADD2.F32 R28, -RZ, R56.H0_H0 ;  /* 0x20000038ff1c7230 */ /* 0x000fe40000004100 */
[----:B------:R-:W-:Y:S02]  /*91e0*/  HADD2.F32 R42, -RZ, R42.H0_H0 ;  /* 0x2000002aff2a7230 */ /* 0x000fe40000004100 */
[-C--:B------:R-:W-:Y:S01]  /*91f0*/  FMUL.FTZ R52, R37, R20.reuse ;  /* 0x0000001425347220 */ /* 0x080fe20000410000 */
[----:B------:R-:W-:Y:S02]  /*9200*/  HADD2.F32 R13, -RZ, R12.H0_H0 ;  /* 0x2000000cff0d7230 */ /* 0x000fe40000004100 */
[----:B------:R-:W-:Y:S01]  /*9210*/  FFMA.FTZ R50, R29, R20, -R34 ;  /* 0x000000141d327223 */ /* 0x000fe20000010822 */
[----:B------:R-:W-:-:S02]  /*9220*/  HADD2.F32 R27, -RZ, R26.H0_H0 ;  /* 0x2000001aff1b7230 */ /* 0x000fc40000004100 */
[C---:B------:R-:W-:Y:S01]  /*9230*/  FMUL.FTZ R36, R25.reuse, R28 ;  /* 0x0000001c19247220 */ /* 0x040fe20000410000 */
[----:B------:R-:W-:Y:S02]  /*9240*/  HADD2.F32 R34, -RZ, R56.H1_H1 ;  /* 0x30000038ff227230 */ /* 0x000fe40000004100 */
[----:B------:R-:W-:Y:S01]  /*9250*/  FMUL.FTZ R25, R25, R42 ;  /* 0x0000002a19197220 */ /* 0x000fe20000410000 */
[----:B------:R-:W-:Y:S02]  /*9260*/  HADD2.F32 R20, -RZ, R31.H0_H0 ;  /* 0x2000001fff147230 */ /* 0x000fe40000004100 */
[----:B------:R-:W-:Y:S01]  /*9270*/  FFMA.FTZ R52, R29, R46, R52 ;  /* 0x0000002e1d347223 */ /* 0x000fe20000010034 */
[----:B------:R-:W-:Y:S01]  /*9280*/  FFMA.FTZ R36, R13, R42, -R36 ;  /* 0x0000002a0d247223 */ /* 0x000fe20000010824 */
[----:B------:R-:W-:Y:S02]  /*9290*/  HADD2.F32 R15, -RZ, R14.H0_H0 ;  /* 0x2000000eff0f7230 */ /* 0x000fe40000004100 */
[----:B------:R-:W-:Y:S01]  /*92a0*/  FMUL.FTZ R46, R27, R34 ;  /* 0x000000221b2e7220 */ /* 0x000fe20000410000 */
[----:B------:R-:W-:Y:S01]  /*92b0*/  FFMA.FTZ R28, R13, R28, R25 ;  /* 0x0000001c0d1c7223 */ /* 0x000fe20000010019 */
[----:B------:R-:W-:Y:S01]  /*92c0*/  FMUL.FTZ R42, R27, R20 ;  /* 0x000000141b2a7220 */ /* 0x000fe20000410000 */
[----:B------:R-:W-:-:S02]  /*92d0*/  HADD2.F32 R24, -RZ, R24.H1_H1 ;  /* 0x30000018ff187230 */ /* 0x000fc40000004100 */
[----:B------:R-:W-:Y:S02]  /*92e0*/  HADD2.F32 R26, -RZ, R26.H1_H1 ;  /* 0x3000001aff1a7230 */ /* 0x000fe40000004100 */
[----:B------:R-:W-:Y:S02]  /*92f0*/  HADD2.F32 R25, -RZ, R53.H0_H0 ;  /* 0x20000035ff197230 */ /* 0x000fe40000004100 */
[----:B------:R-:W-:Y:S02]  /*9300*/  HADD2.F32 R27, -RZ, R51.H0_H0 ;  /* 0x20000033ff1b7230 */ /* 0x000fe40000004100 */
[----:B------:R-:W-:Y:S02]  /*9310*/  HADD2.F32 R13, -RZ, R55.H0_H0 ;  /* 0x20000037ff0d7230 */ /* 0x000fe40000004100 */
[----:B------:R-:W-:Y:S02]  /*9320*/  HADD2.F32 R21, -RZ, R54.H0_H0 ;  /* 0x20000036ff157230 */ /* 0x000fe40000004100 */
[----:B------:R-:W-:Y:S01]  /*9330*/  FFMA.FTZ R46, R15, R20, -R46 ;  /* 0x000000140f2e7223 */ /* 0x000fe2000001082e */
[----:B------:R-:W-:-:S02]  /*9340*/  HADD2.F32 R12, -RZ, R12.H1_H1 ;  /* 0x3000000cff0c7230 */ /* 0x000fc40000004100 */
[----:B------:R-:W-:Y:S01]  /*9350*/  FFMA.FTZ R42, R15, R34, R42 ;  /* 0x000000220f2a7223 */ /* 0x000fe2000001002a */
[----:B------:R-:W-:Y:S02]  /*9360*/  HADD2.F32 R14, -RZ, R14.H1_H1 ;  /* 0x3000000eff0e7230 */ /* 0x000fe40000004100 */
[----:B------:R-:W-:Y:S01]  /*9370*/  FMUL.FTZ R15, R24, R25 ;  /* 0x00000019180f7220 */ /* 0x000fe20000410000 */
[----:B------:R-:W-:Y:S01]  /*9380*/  FMUL.FTZ R37, R26, R27 ;  /* 0x0000001b1a257220 */ /* 0x000fe20000410000 */
[----:B------:R-:W-:Y:S01]  /*9390*/  FMUL.FTZ R24, R24, R13 ;  /* 0x0000000d18187220 */ /* 0x000fe20000410000 */
[----:B------:R-:W-:Y:S01]  /*93a0*/  FMUL.FTZ R26, R26, R21 ;  /* 0x000000151a1a7220 */ /* 0x000fe20000410000 */
[----:B------:R-:W-:Y:S01]  /*93b0*/  FFMA.FTZ R29, R12, R13, -R15 ;  /* 0x0000000d0c1d7223 */ /* 0x000fe2000001080f */
[----:B------:R-:W-:Y:S01]  /*93c0*/  FFMA.FTZ R37, R14, R21, -R37 ;  /* 0x000000150e257223 */ /* 0x000fe20000010825 */
        /* <DEDUP_REMOVED lines=12> */
.L_x_1691:
[----:B------:R-:W-:Y:S05]  /*9490*/  BSYNC B1 ;  /* 0x0000000000017941 */ /* 0x000fea0003800000 */
.L_x_1690:
[----:B------:R-:W-:Y:S01]  /*94a0*/  PRMT R34, R0, 0x5410, R3 ;  /* 0x0000541000227816 */ /* 0x000fe20000000003 */
[----:B------:R-:W-:Y:S06]  /*94b0*/  @P0 BRA `(.L_x_1682) ;  /* 0x00000004006c0947 */ /* 0x000fec0003800000 */
[----:B0-----:R-:W2:Y:S04]  /*94c0*/  LDL R13, [R1+0x38] ;  /* 0x00003800010d7983 */ /* 0x001ea80000100800 */
[----:B------:R-:W2:Y:S04]  /*94d0*/  LDL R12, [R1+0x64] ;  /* 0x00006400010c7983 */ /* 0x000ea80000100800 */
[----:B------:R-:W3:Y:S04]  /*94e0*/  LDL R20, [R1+0x48] ;  /* 0x0000480001147983 */ /* 0x000ee80000100800 */
[----:B------:R-:W4:Y:S01]  /*94f0*/  LDL R43, [R1+0x58] ;  /* 0x00005800012b7983 */ /* 0x000f220000100800 */
[----:B------:R-:W-:-:S02]  /*9500*/  SHF.R.U64 R41, R10, 0x10, R11 ;  /* 0x000000100a297819 */ /* 0x000fc4000000120b */
[----:B------:R-:W-:Y:S01]  /*9510*/  SHF.R.U32.HI R36, RZ, 0x10, R11 ;  /* 0x00000010ff247819 */ /* 0x000fe2000001160b */
[--C-:B------:R-:W-:Y:S01]  /*9520*/  HADD2.F32 R11, -RZ, R39.reuse.H1_H1 ;  /* 0x30000027ff0b7230 */ /* 0x100fe20000004100 */
[----:B------:R-:W-:Y:S01]  /*9530*/  SHF.R.U64 R42, R8, 0x10, R9 ;  /* 0x00000010082a7819 */ /* 0x000fe20000001209 */
[----:B------:R-:W-:Y:S01]  /*9540*/  HADD2.F32 R39, -RZ, R39.H0_H0 ;  /* 0x20000027ff277230 */ /* 0x000fe20000004100 */
[----:B------:R-:W-:Y:S02]  /*9550*/  SHF.R.U64 R40, R4, 0x10, R5 ;  /* 0x0000001004287819 */ /* 0x000fe40000001205 */
[----:B------:R-:W-:Y:S02]  /*9560*/  SHF.R.U32.HI R28, RZ, 0x10, R9 ;  /* 0x00000010ff1c7819 */ /* 0x000fe40000011609 */
[--C-:B------:R-:W-:Y:S02]  /*9570*/  SHF.R.U64 R37, R6, 0x10, R7.reuse ;  /* 0x0000001006257819 */ /* 0x100fe40000001207 */
[----:B------:R-:W-:-:S02]  /*9580*/  SHF.R.U32.HI R35, RZ, 0x10, R7 ;  /* 0x00000010ff237819 */ /* 0x000fc40000011607 */
[----:B--2---:R-:W-:-:S05]  /*9590*/  LOP3.LUT R32, R12, R32, R13, 0x1e, !PT ;  /* 0x000000200c207212 */ /* 0x004fca00078e1e0d */
[----:B---3--:R-:W-:Y:S01]  /*95a0*/  IMAD.IADD R3, R20, 0x1, R32 ;  /* 0x0000000114037824 */ /* 0x008fe200078e0220 */
[----:B------:R-:W-:Y:S01]  /*95b0*/  SHF.R.U32.HI R20, RZ, 0x10, R5 ;  /* 0x00000010ff147819 */ /* 0x000fe20000011605 */
[----:B----4-:R-:W0:Y:S02]  /*95c0*/  LDS.128 R12, [R43+0x8400] ;  /* 0x008400002b0c7984 */ /* 0x010e240000000c00 */
[----:B------:R-:W-:Y:S02]  /*95d0*/  IMAD R3, R3, 0x2, R2 ;  /* 0x0000000203037824 */ /* 0x000fe400078e0202 */
[----:B------:R-:W-:-:S03]  /*95e0*/  HADD2.F32 R20, -RZ, R20.H0_H0 ;  /* 0x20000014ff147230 */ /* 0x000fc60000004100 */
[----:B------:R-:W1:Y:S01]  /*95f0*/  LDS.128 R24, [R3+0x8400] ;  /* 0x0084000003187984 */ /* 0x000e620000000c00 */
[--C-:B0-----:R-:W-:Y:S02]  /*9600*/  HADD2.F32 R4, -RZ, R13.reuse.H0_H0 ;  /* 0x2000000dff047230 */ /* 0x101fe40000004100 */
[----:B------:R-:W-:Y:S02]  /*9610*/  HADD2.F32 R13, -RZ, R13.H1_H1 ;  /* 0x3000000dff0d7230 */ /* 0x000fe40000004100 */
[----:B------:R-:W-:Y:S02]  /*9620*/  HADD2.F32 R0, -RZ, R12.H0_H0 ;  /* 0x2000000cff007230 */ /* 0x000fe40000004100 */
[--C-:B-1----:R-:W-:Y:S02]  /*9630*/  HADD2.F32 R8, -RZ, R25.reuse.H0_H0 ;  /* 0x20000019ff087230 */ /* 0x102fe40000004100 */
[----:B------:R-:W-:Y:S02]  /*9640*/  HADD2.F32 R25, -RZ, R25.H1_H1 ;  /* 0x30000019ff197230 */ /* 0x000fe40000004100 */
[----:B------:R-:W-:-:S02]  /*9650*/  HADD2.F32 R7, -RZ, R24.H0_H0 ;  /* 0x20000018ff077230 */ /* 0x000fc40000004100 */
[C---:B------:R-:W-:Y:S01]  /*9660*/  FMUL.FTZ R21, R8.reuse, R39 ;  /* 0x0000002708157220 */ /* 0x040fe20000410000 */
[-C--:B------:R-:W-:Y:S01]  /*9670*/  FMUL.FTZ R31, R8, R11.reuse ;  /* 0x0000000b081f7220 */ /* 0x080fe20000410000 */
[----:B------:R-:W-:Y:S02]  /*9680*/  HADD2.F32 R8, -RZ, R28.H0_H0 ;  /* 0x2000001cff087230 */ /* 0x000fe40000004100 */
[C---:B------:R-:W-:Y:S01]  /*9690*/  FMUL.FTZ R28, R25.reuse, R20 ;  /* 0x00000014191c7220 */ /* 0x040fe20000410000 */
[C---:B------:R-:W-:Y:S01]  /*96a0*/  FFMA.FTZ R29, R4.reuse, R11, -R21 ;  /* 0x0000000b041d7223 */ /* 0x040fe20000010815 */
[--C-:B------:R-:W-:Y:S02]  /*96b0*/  HADD2.F32 R11, -RZ, R38.reuse.H1_H1 ;  /* 0x30000026ff0b7230 */ /* 0x100fe40000004100 */
[----:B------:R-:W-:Y:S01]  /*96c0*/  FFMA.FTZ R31, R4, R39, R31 ;  /* 0x00000027041f7223 */ /* 0x000fe2000001001f */
[----:B------:R-:W-:Y:S02]  /*96d0*/  HADD2.F32 R38, -RZ, R38.H0_H0 ;  /* 0x20000026ff267230 */ /* 0x000fe40000004100 */
[-C--:B------:R-:W-:Y:S01]  /*96e0*/  FMUL.FTZ R4, R25, R8.reuse ;  /* 0x0000000819047220 */ /* 0x080fe20000410000 */
[----:B------:R-:W-:Y:S01]  /*96f0*/  FFMA.FTZ R32, R13, R8, -R28 ;  /* 0x000000080d207223 */ /* 0x000fe2000001081c */
[----:B------:R-:W-:-:S02]  /*9700*/  HADD2.F32 R9, -RZ, R26.H0_H0 ;  /* 0x2000001aff097230 */ /* 0x000fc40000004100 */
[CC--:B------:R-:W-:Y:S01]  /*9710*/  FMUL.FTZ R21, R7.reuse, R11.reuse ;  /* 0x0000000b07157220 */ /* 0x0c0fe20000410000 */
[----:B------:R-:W-:Y:S02]  /*9720*/  HADD2.F32 R8, -RZ, R33.H0_H0 ;  /* 0x20000021ff087230 */ /* 0x000fe40000004100 */
[----:B------:R-:W-:Y:S01]  /*9730*/  FMUL.FTZ R28, R7, R38 ;  /* 0x00000026071c7220 */ /* 0x000fe20000410000 */
[----:B------:R-:W-:Y:S01]  /*9740*/  FFMA.FTZ R20, R13, R20, R4 ;  /* 0x000000140d147223 */ /* 0x000fe20000010004 */
[----:B------:R-:W-:Y:S02]  /*9750*/  HADD2.F32 R5, -RZ, R14.H0_H0 ;  /* 0x2000000eff057230 */ /* 0x000fe40000004100 */
[C---:B------:R-:W-:Y:S01]  /*9760*/  FFMA.FTZ R21, R0.reuse, R38, -R21 ;  /* 0x0000002600157223 */ /* 0x040fe20000010815 */
[----:B------:R-:W-:Y:S02]  /*9770*/  HADD2.F32 R4, -RZ, R34.H0_H0 ;  /* 0x20000022ff047230 */ /* 0x000fe40000004100 */
[----:B------:R-:W-:Y:S01]  /*9780*/  FFMA.FTZ R28, R0, R11, R28 ;  /* 0x0000000b001c7223 */ /* 0x000fe2000001001c */
[----:B------:R-:W-:Y:S01]  /*9790*/  FMUL.FTZ R0, R9, R8 ;  /* 0x0000000809007220 */ /* 0x000fe20000410000 */
[----:B------:R-:W-:-:S02]  /*97a0*/  HADD2.F32 R10, -RZ, R27.H0_H0 ;  /* 0x2000001bff0a7230 */ /* 0x000fc40000004100 */
[----:B------:R-:W-:Y:S02]  /*97b0*/  HADD2.F32 R7, -RZ, R34.H1_H1 ;  /* 0x30000022ff077230 */ /* 0x000fe40000004100 */
[-C--:B------:R-:W-:Y:S01]  /*97c0*/  FFMA.FTZ R25, R5, R4.reuse, -R0 ;  /* 0x0000000405197223 */ /* 0x080fe20000010800 */
[----:B------:R-:W-:Y:S02]  /*97d0*/  HADD2.F32 R33, -RZ, R33.H1_H1 ;  /* 0x30000021ff217230 */ /* 0x000fe40000004100 */
[----:B------:R-:W-:Y:S01]  /*97e0*/  FMUL.FTZ R34, R9, R4 ;  /* 0x0000000409227220 */ /* 0x000fe20000410000 */
[----:B------:R-:W-:Y:S02]  /*97f0*/  HADD2.F32 R6, -RZ, R15.H0_H0 ;  /* 0x2000000fff067230 */ /* 0x000fe40000004100 */
[----:B------:R-:W-:Y:S02]  /*9800*/  HADD2.F32 R0, -RZ, R36.H0_H0 ;  /* 0x20000024ff007230 */ /* 0x000fe40000004100 */
[----:B------:R-:W-:Y:S01]  /*9810*/  FMUL.FTZ R9, R10, R33 ;  /* 0x000000210a097220 */ /* 0x000fe20000410000 */
[----:B------:R-:W-:-:S02]  /*9820*/  HADD2.F32 R27, -RZ, R27.H1_H1 ;  /* 0x3000001bff1b7230 */ /* 0x000fc40000004100 */
[-C--:B------:R-:W-:Y:S01]  /*9830*/  FMUL.FTZ R36, R10, R7.reuse ;  /* 0x000000070a247220 */ /* 0x080fe20000410000 */
[----:B------:R-:W-:Y:S02]  /*9840*/  HADD2.F32 R4, -RZ, R35.H0_H0 ;  /* 0x20000023ff047230 */ /* 0x000fe40000004100 */
[----:B------:R-:W-:Y:S01]  /*9850*/  FFMA.FTZ R10, R5, R8, R34 ;  /* 0x00000008050a7223 */ /* 0x000fe20000010022 */
[----:B------:R-:W-:Y:S02]  /*9860*/  HADD2.F32 R15, -RZ, R15.H1_H1 ;  /* 0x3000000fff0f7230 */ /* 0x000fe40000004100 */
[C---:B------:R-:W-:Y:S01]  /*9870*/  FFMA.FTZ R8, R6.reuse, R7, -R9 ;  /* 0x0000000706087223 */ /* 0x040fe20000010809 */
[----:B------:R-:W-:Y:S01]  /*9880*/  FFMA.FTZ R36, R6, R33, R36 ;  /* 0x0000002106247223 */ /* 0x000fe20000010024 */
[----:B------:R-:W-:Y:S02]  /*9890*/  HADD2.F32 R24, -RZ, R24.H1_H1 ;  /* 0x30000018ff187230 */ /* 0x000fe40000004100 */
[----:B------:R-:W-:Y:S01]  /*98a0*/  FMUL.FTZ R34, R27, R4 ;  /* 0x000000041b227220 */ /* 0x000fe20000410000 */
[----:B------:R-:W-:-:S02]  /*98b0*/  HADD2.F32 R26, -RZ, R26.H1_H1 ;  /* 0x3000001aff1a7230 */ /* 0x000fc40000004100 */
[-C--:B------:R-:W-:Y:S01]  /*98c0*/  FMUL.FTZ R6, R27, R0.reuse ;  /* 0x000000001b067220 */ /* 0x080fe20000410000 */
[----:B------:R-:W-:Y:S02]  /*98d0*/  HADD2.F32 R9, -RZ, R40.H0_H0 ;  /* 0x20000028ff097230 */ /* 0x000fe40000004100 */
[C---:B------:R-:W-:Y:S01]  /*98e0*/  FFMA.FTZ R27, R15.reuse, R0, -R34 ;  /* 0x000000000f1b7223 */ /* 0x040fe20000010822 */
[----:B------:R-:W-:Y:S02]  /*98f0*/  HADD2.F32 R11, -RZ, R37.H0_H0 ;  /* 0x20000025ff0b7230 */ /* 0x000fe40000004100 */
[----:B------:R-:W-:Y:S01]  /*9900*/  FFMA.FTZ R33, R15, R4, R6 ;  /* 0x000000040f217223 */ /* 0x000fe20000010006 */
[----:B------:R-:W-:Y:S02]  /*9910*/  HADD2.F32 R5, -RZ, R42.H0_H0 ;  /* 0x2000002aff057230 */ /* 0x000fe40000004100 */
[----:B------:R-:W-:Y:S01]  /*9920*/  FMUL.FTZ R13, R24, R9 ;  /* 0x00000009180d7220 */ /* 0x000fe20000410000 */
[----:B------:R-:W-:-:S02]  /*9930*/  HADD2.F32 R7, -RZ, R41.H0_H0 ;  /* 0x20000029ff077230 */ /* 0x000fc40000004100 */
[----:B------:R-:W-:Y:S01]  /*9940*/  FMUL.FTZ R15, R26, R11 ;  /* 0x0000000b1a0f7220 */ /* 0x000fe20000410000 */
[----:B------:R-:W-:Y:S02]  /*9950*/  HADD2.F32 R12, -RZ, R12.H1_H1 ;  /* 0x3000000cff0c7230 */ /* 0x000fe40000004100 */
[----:B------:R-:W-:Y:S01]  /*9960*/  FMUL.FTZ R24, R24, R5 ;  /* 0x0000000518187220 */ /* 0x000fe20000410000 */
[----:B------:R-:W-:Y:S02]  /*9970*/  HADD2.F32 R14, -RZ, R14.H1_H1 ;  /* 0x3000000eff0e7230 */ /* 0x000fe40000004100 */
        /* <DEDUP_REMOVED lines=8> */
[----:B------:R-:W-:Y:S02]  /*9a00*/  F2FP.F16.F32.PACK_AB R6, R6, R25 ;  /* 0x000000190606723e */ /* 0x000fe400000000ff */
[----:B------:R-:W-:Y:S02]  /*9a10*/  F2FP.F16.F32.PACK_AB R11, R33, R36 ;  /* 0x00000024210b723e */ /* 0x000fe400000000ff */
[----:B------:R-:W-:Y:S01]  /*9a20*/  F2FP.F16.F32.PACK_AB R9, R20, R31 ;  /* 0x0000001f1409723e */ /* 0x000fe200000000ff */
[----:B------:R2:W-:Y:S01]  /*9a30*/  STS.128 [R43+0x8400], R4 ;  /* 0x008400042b007388 */ /* 0x0005e20000000c00 */
[----:B------:R-:W-:-:S02]  /*9a40*/  F2FP.F16.F32.PACK_AB R8, R13, R28 ;  /* 0x0000001c0d08723e */ /* 0x000fc400000000ff */
[----:B------:R-:W-:-:S05]  /*9a50*/  F2FP.F16.F32.PACK_AB R10, R15, R10 ;  /* 0x0000000a0f0a723e */ /* 0x000fca00000000ff */
[----:B------:R2:W-:Y:S02]  /*9a60*/  STS.128 [R3+0x8400], R8 ;  /* 0x0084000803007388 */ /* 0x0005e40000000c00 */
.L_x_1682:
[----:B------:R-:W-:Y:S05]  /*9a70*/  BSYNC B0 ;  /* 0x0000000000007941 */ /* 0x000fea0003800000 */
.L_x_1668:
[----:B------:R-:W-:Y:S01]  /*9a80*/  @!PT LDS RZ, [RZ] ;  /* 0x00000000fffff984 */ /* 0x000fe20000000800 */
[----:B------:R-:W-:Y:S01]  /*9a90*/  @!PT LDS RZ, [RZ] ;  /* 0x00000000fffff984 */ /* 0x000fe20000000800 */
[----:B------:R-:W-:Y:S01]  /*9aa0*/  @!PT LDS RZ, [RZ] ;  /* 0x00000000fffff984 */ /* 0x000fe20000000800 */
[----:B------:R-:W-:Y:S01]  /*9ab0*/  @!PT LDS RZ, [RZ] ;  /* 0x00000000fffff984 */ /* 0x000fe20000000800 */
[----:B------:R3:W-:Y:S06]  /*9ac0*/  MEMBAR.ALL.CTA ;  /* 0x0000000000007992 */ /* 0x0007ec0000008000 */
[----:B---3--:R-:W3:Y:S01]  /*9ad0*/  FENCE.VIEW.ASYNC.S ;  /* 0x00000000000073c6 */ /* 0x008ee20000000000 */
[----:B------:R-:W-:Y:S05]  /*9ae0*/  WARPSYNC.ALL ;  /* 0x0000000000007948 */ /* 0x000fea0003800000 */
[----:B---3--:R-:W-:Y:S06]  /*9af0*/  BAR.SYNC.DEFER_BLOCKING 0xd, 0x180 ;  /* 0x0346000000007b1d */ /* 0x008fec0000010000 */
.L_x_1665:
[----:B-1----:R-:W-:-:S05]  /*9b00*/  IMAD.U32 R0, RZ, RZ, UR39 ;  /* 0x00000027ff007e24 */ /* 0x002fca000f8e00ff */
[----:B------:R-:W-:-:S13]  /*9b10*/  ISETP.NE.AND P0, PT, R0, 0x3, PT ;  /* 0x000000030000780c */ /* 0x000fda0003f05270 */
[----:B------:R-:W-:Y:S05]  /*9b20*/  @!P0 BRA `(.L_x_1692) ;  /* 0x0000000000048947 */ /* 0x000fea0003800000 */
[----:B------:R-:W-:Y:S01]  /*9b30*/  BPT.TRAP 0x1 ;  /* 0x000000040000795c */ /* 0x000fe20000300000 */
.L_x_1692:
[----:B0-----:R-:W-:Y:S01]  /*9b40*/  IMAD R12, R22, 0x8, R2 ;  /* 0x00000008160c7824 */ /* 0x001fe200078e0202 */
[----:B--2---:R-:W-:-:S04]  /*9b50*/  SHF.L.U32 R3, R154, 0x1f, RZ ;  /* 0x0000001f9a037819 */ /* 0x004fc800000006ff */
[----:B------:R0:W1:Y:S01]  /*9b60*/  SYNCS.PHASECHK.TRANS64.TRYWAIT P1, [R12+URZ+0x16830], R3 ;  /* 0x016830030c0075a7 */ /* 0x000062000802017f */
[----:B------:R-:W-:Y:S05]  /*9b70*/  @!P0 BRA `(.L_x_1693) ;  /* 0x0000000000048947 */ /* 0x000fea0003800000 */
[----:B------:R-:W-:Y:S01]  /*9b80*/  BPT.TRAP 0x1 ;  /* 0x000000040000795c */ /* 0x000fe20000300000 */
.L_x_1693:
[----:B------:R-:W-:Y:S01]  /*9b90*/  VIADD R0, R2, 0xe400 ;  /* 0x0000e40002007836 */ /* 0x000fe20000000000 */
[----:B------:R-:W-:Y:S01]  /*9ba0*/  LOP3.LUT R8, R30, 0x10000, RZ, 0xfc, !PT ;  /* 0x000100001e087812 */ /* 0x000fe200078efcff */
[----:B------:R-:W-:-:S03]  /*9bb0*/  IMAD.MOV.U32 R9, RZ, RZ, 0x40000040 ;  /* 0x40000040ff097424 */ /* 0x000fc600078e00ff */
[----:B------:R-:W-:-:S04]  /*9bc0*/  SHF.R.U32.HI R0, RZ, 0x4, R0 ;  /* 0x00000004ff007819 */ /* 0x000fc80000011600 */
[----:B------:R-:W-:-:S04]  /*9bd0*/  LOP3.LUT R0, R0, 0x3fff, RZ, 0xc0, !PT ;  /* 0x00003fff00007812 */ /* 0x000fc800078ec0ff */
[----:B------:R-:W-:-:S05]  /*9be0*/  LOP3.LUT R0, R0, 0x10000, RZ, 0xfc, !PT ;  /* 0x0001000000007812 */ /* 0x000fca00078efcff */
[----:B------:R2:W-:Y:S01]  /*9bf0*/  STL [R1+0x30], R0 ;  /* 0x0000300001007387 */ /* 0x0005e20000100800 */
[----:B-1----:R-:W-:Y:S05]  /*9c00*/  @P1 BRA `(.L_x_1694) ;  /* 0x0000000000081947 */ /* 0x002fea0003800000 */
[----:B------:R-:W1:Y:S02]  /*9c10*/  SYNCS.PHASECHK.TRANS64.TRYWAIT P1, [R12+URZ+0x16830], R3 ;  /* 0x016830030c0075a7 */ /* 0x000e64000802017f */
[----:B-1----:R-:W-:Y:S05]  /*9c20*/  @!P1 BRA `(.L_x_1695) ;  /* 0x0000017400509947 */ /* 0x002fea0003800000 */
.L_x_1694:
[----:B--2---:R-:W2:Y:S01]  /*9c30*/  LDL R0, [R1+0x30] ;  /* 0x0000300001007983 */ /* 0x004ea20000100800 */
[----:B------:R-:W-:Y:S01]  /*9c40*/  IMAD.MOV.U32 R5, RZ, RZ, 0x40000040 ;  /* 0x40000040ff057424 */ /* 0x000fe200078e00ff */
[----:B------:R-:W-:Y:S05]  /*9c50*/  WARPSYNC.ALL ;  /* 0x0000000000007948 */ /* 0x000fea0003800000 */
[C---:B------:R-:W-:Y:S01]  /*9c60*/  R2UR UR4, R8.reuse ;  /* 0x00000000080472ca */ /* 0x040fe200000e0000 */
[----:B-----5:R-:W-:Y:S01]  /*9c70*/  WARPGROUP.ARRIVE ;  /* 0x00000000000079c5 */ /* 0x020fe20000000000 */
[----:B------:R-:W-:Y:S01]  /*9c80*/  R2UR UR5, R9 ;  /* 0x00000000090572ca */ /* 0x000fe200000e0000 */
[----:B------:R-:W-:Y:S01]  /*9c90*/  VIADD R20, R8, 0x2 ;  /* 0x0000000208147836 */ /* 0x000fe20000000000 */
[----:B------:R-:W-:Y:S01]  /*9ca0*/  R2UR UR7, R5 ;  /* 0x00000000050772ca */ /* 0x000fe200000e0000 */
[----:B------:R-:W-:-:S02]  /*9cb0*/  IMAD.MOV.U32 R21, RZ, RZ, 0x40000040 ;  /* 0x40000040ff157424 */ /* 0x000fc400078e00ff */
[----:B------:R-:W-:Y:S02]  /*9cc0*/  IMAD.MOV.U32 R7, RZ, RZ, 0x40000040 ;  /* 0x40000040ff077424 */ /* 0x000fe400078e00ff */
[C---:B------:R-:W-:Y:S01]  /*9cd0*/  VIADD R10, R8.reuse, 0x4 ;  /* 0x00000004080a7836 */ /* 0x040fe20000000000 */
[----:B------:R3:W-:Y:S01]  /*9ce0*/  STL.64 [R1+0x20], R20 ;  /* 0x0000201401007387 */ /* 0x0007e20000100a00 */
[----:B------:R-:W-:Y:S02]  /*9cf0*/  IMAD.MOV.U32 R11, RZ, RZ, 0x40000040 ;  /* 0x40000040ff0b7424 */ /* 0x000fe400078e00ff */
[----:B------:R-:W-:Y:S02]  /*9d00*/  VIADD R14, R8, 0x6 ;  /* 0x00000006080e7836 */ /* 0x000fe40000000000 */
[----:B------:R-:W-:Y:S01]  /*9d10*/  IMAD.MOV.U32 R15, RZ, RZ, 0x40000040 ;  /* 0x40000040ff0f7424 */ /* 0x000fe200078e00ff */
[----:B------:R3:W-:Y:S01]  /*9d20*/  STL.64 [R1+0x18], R10 ;  /* 0x0000180a01007387 */ /* 0x0007e20000100a00 */
[----:B------:R-:W-:Y:S01]  /*9d30*/  IMAD.MOV.U32 R5, RZ, RZ, 0x40000040 ;  /* 0x40000040ff057424 */ /* 0x000fe200078e00ff */
[----:B--2---:R-:W-:-:S04]  /*9d40*/  LEA R4, R22, R0, 0xa ;  /* 0x0000000016047211 */ /* 0x004fc800078e50ff */
[C---:B------:R-:W-:Y:S01]  /*9d50*/  R2UR UR6, R4.reuse ;  /* 0x00000000040672ca */ /* 0x040fe200000e0000 */
[----:B------:R-:W-:-:S12]  /*9d60*/  VIADD R6, R4, 0x2 ;  /* 0x0000000204067836 */ /* 0x000fd80000000000 */
[----:B------:R-:W-:Y:S01]  /*9d70*/  HGMMA.64x128x16.F32 R24, gdesc[UR4], RZ, !UPT, gsb0 ;  /* 0x01e00000041879f0 */ /* 0x000fe2000c0008ff */
[----:B------:R-:W-:Y:S02]  /*9d80*/  R2UR UR4, R20 ;  /* 0x00000000140472ca */ /* 0x000fe400000e0000 */
[----:B------:R-:W-:Y:S02]  /*9d90*/  R2UR UR5, R21 ;  /* 0x00000000150572ca */ /* 0x000fe400000e0000 */
[----:B------:R-:W-:Y:S01]  /*9da0*/  R2UR UR6, R6 ;  /* 0x00000000060672ca */ /* 0x000fe200000e0000 */
[C---:B------:R-:W-:Y:S01]  /*9db0*/  VIADD R6, R4.reuse, 0x4 ;  /* 0x0000000404067836 */ /* 0x040fe20000000000 */
[----:B------:R-:W-:Y:S01]  /*9dc0*/  R2UR UR7, R7 ;  /* 0x00000000070772ca */ /* 0x000fe200000e0000 */
[----:B------:R-:W-:Y:S02]  /*9dd0*/  IMAD.MOV.U32 R7, RZ, RZ, 0x40000040 ;  /* 0x40000040ff077424 */ /* 0x000fe400078e00ff */
[----:B------:R-:W-:Y:S01]  /*9de0*/  VIADD R4, R4, 0x6 ;  /* 0x0000000604047836 */ /* 0x000fe20000000000 */
[----:B------:R-:W-:-:S02]  /*9df0*/  WARPGROUP.DEPBAR.LE gsb0, 0x0 ;  /* 0x00008000000079c5 */ /* 0x000fc40000010000 */
        /* <DEDUP_REMOVED lines=17> */
[----:B---3--:R-:W-:Y:S05]  /*9f10*/  @!P0 BRA `(.L_x_1696) ;  /* 0x0000000000048947 */ /* 0x008fea0003800000 */
[----:B------:R-:W-:Y:S01]  /*9f20*/  BPT.TRAP 0x1 ;  /* 0x000000040000795c */ /* 0x000fe20000300000 */
.L_x_1696:
[----:B------:R-:W2:Y:S01]  /*9f30*/  LDL R4, [R1+0x34] ;  /* 0x0000340001047983 */ /* 0x000ea20000100800 */
[----:B------:R-:W3:Y:S03]  /*9f40*/  LDC R92, c[0x0][0x448] ;  /* 0x00011200ff5c7b82 */ /* 0x000ee60000000800 */
[----:B------:R-:W2:Y:S04]  /*9f50*/  LDL R91, [R1+0x14] ;  /* 0x00001400015b7983 */ /* 0x000ea80000100800 */
[----:B------:R-:W4:Y:S01]  /*9f60*/  LDL R93, [R1] ;  /* 0x00000000015d7983 */ /* 0x000f220000100800 */
[----:B------:R-:W5:Y:S01]  /*9f70*/  LDC.64 R10, c[0x0][0x9e0] ;  /* 0x00027800ff0a7b82 */ /* 0x000f620000000a00 */
[----:B------:R-:W-:Y:S01]  /*9f80*/  LOP3.LUT R18, R18, 0xfffffff7, RZ, 0xc0, !PT ;  /* 0xfffffff712127812 */ /* 0x000fe200078ec0ff */
[----:B------:R-:W-:Y:S01]  /*9f90*/  IMAD.U32 R5, RZ, RZ, UR38 ;  /* 0x00000026ff057e24 */ /* 0x000fe2000f8e00ff */
[----:B------:R-:W-:Y:S01]  /*9fa0*/  ULDC UR29, c[0x0][0x9dc] ;  /* 0x00027700001d7ab9 */ /* 0x000fe20000000800 */
[----:B---3--:R-:W-:-:S13]  /*9fb0*/  ISETP.NE.AND P1, PT, R92, 0x1, PT ;  /* 0x000000015c00780c */ /* 0x008fda0003f25270 */
[----:B------:R-:W3:Y:S08]  /*9fc0*/  @P1 LDC R0, c[0x0][0x44c] ;  /* 0x00011300ff001b82 */ /* 0x000ef00000000800 */
[----:B01----:R-:W0:Y:S01]  /*9fd0*/  @P1 LDC R3, c[0x0][0x450] ;  /* 0x00011400ff031b82 */ /* 0x003e220000000800 */
[----:B------:R-:W-:Y:S01]  /*9fe0*/  @P1 LOP3.LUT R18, R18, 0x8, RZ, 0xfc, !PT ;  /* 0x0000000812121812 */ /* 0x000fe200078efcff */
[----:B------:R-:W-:-:S03]  /*9ff0*/  ULOP3.LUT UR4, URZ, UR29, URZ, 0x33, !UPT ;  /* 0x0000001d3f047292 */ /* 0x000fc6000f8e333f */
[----:B------:R-:W-:Y:S01]  /*a000*/  LOP3.LUT R18, R18, 0xfffffffb, RZ, 0xc0, !PT ;  /* 0xfffffffb12127812 */ /* 0x000fe200078ec0ff */
[----:B--2---:R-:W-:-:S04]  /*a010*/  IMAD.IADD R13, R4, 0x1, R91 ;  /* 0x00000001040d7824 */ /* 0x004fc800078e025b */
[----:B---3--:R-:W-:-:S05]  /*a020*/  @P1 IMAD.HI.U32 R0, R13, R0, RZ ;  /* 0x000000000d001227 */ /* 0x008fca00078e00ff */
[----:B0-----:R-:W-:Y:S01]  /*a030*/  @P1 SHF.R.U32.HI R13, RZ, R3, R0 ;  /* 0x00000003ff0d1219 */ /* 0x001fe20000011600 */
[----:B------:R-:W-:-:S04]  /*a040*/  IMAD.MOV.U32 R3, RZ, RZ, -0x80 ;  /* 0xffffff80ff037424 */ /* 0x000fc800078e00ff */
[----:B------:R-:W0:Y:S01]  /*a050*/  SHFL.IDX PT, R21, R13, RZ, 0x1c1f ;  /* 0x001c1fff0d157589 */ /* 0x000e2200000e0000 */
[----:B------:R-:W-:Y:S01]  /*a060*/  IMAD R90, R88, R3, 0x80 ;  /* 0x00000080585a7424 */ /* 0x000fe200078e0203 */
[----:B-----5:R-:W-:Y:S01]  /*a070*/  ISETP.GE.AND P1, PT, R11, 0x1, PT ;  /* 0x000000010b00780c */ /* 0x020fe20003f26270 */
[----:B------:R-:W-:-:S03]  /*a080*/  VIADD R0, R12, 0x16840 ;  /* 0x000168400c007836 */ /* 0x000fc60000000000 */
[----:B------:R-:W-:-:S04]  /*a090*/  IADD3 R3, -R155, 0x1, R90 ;  /* 0x000000019b037810 */ /* 0x000fc80007ffe15a */
[----:B----4-:R-:W-:Y:S02]  /*a0a0*/  IADD3 R3, -R156, R3, R93 ;  /* 0x000000039c037210 */ /* 0x010fe40007ffe15d */
[----:B------:R-:W-:Y:S02]  /*a0b0*/  PRMT R0, R5, 0x654, R0 ;  /* 0x0000065405007816 */ /* 0x000fe40000000000 */
[----:B------:R-:W-:Y:S01]  /*a0c0*/  IADD3 R20, -R155, R93, R90 ;  /* 0x0000005d9b147210 */ /* 0x000fe20007ffe15a */
[C---:B------:R-:W-:Y:S01]  /*a0d0*/  IMAD.IADD R7, R3.reuse, 0x1, R10 ;  /* 0x0000000103077824 */ /* 0x040fe200078e020a */
[----:B------:R1:W-:Y:S01]  /*a0e0*/  SYNCS.ARRIVE.TRANS64.RED.A1T0 RZ, [R0+URZ], RZ ;  /* 0x000000ff00ff79a7 */ /* 0x0003e2000810043f */
[----:B------:R-:W-:Y:S01]  /*a0f0*/  VIADD R12, R3, UR4 ;  /* 0x00000004030c7c36 */ /* 0x000fe20008000000 */
[----:B------:R-:W-:Y:S02]  /*a100*/  @P1 LOP3.LUT R18, R18, 0x4, RZ, 0xfc, !PT ;  /* 0x0000000412121812 */ /* 0x000fe400078efcff */
[----:B-1----:R-:W-:Y:S01]  /*a110*/  LEA R0, R88, 0xffffff80, 0x7 ;  /* 0xffffff8058007811 */ /* 0x002fe200078e38ff */
[----:B0-----:R-:W-:Y:S01]  /*a120*/  IMAD.IADD R3, R12, 0x1, R21 ;  /* 0x000000010c037824 */ /* 0x001fe200078e0215 */
[----:B------:R-:W-:Y:S01]  /*a130*/  VIADDMNMX R6, R21, R7, R20, PT ;  /* 0x0000000715067246 */ /* 0x000fe20003800114 */
[----:B------:R-:W-:Y:S06]  /*a140*/  @!P1 BRA `(.L_x_1697) ;  /* 0x0000000000509947 */ /* 0x000fec0003800000 */
[----:B------:R-:W-:Y:S01]  /*a150*/  IADD3 R21, -R156, R93, R21 ;  /* 0x0000005d9c157210 */ /* 0x000fe20007ffe115 */
[----:B------:R-:W-:Y:S03]  /*a160*/  BSSY B0, `(.L_x_1698) ;  /* 0x000000e000007945 */ /* 0x000fe60003800000 */
[----:B------:R-:W-:-:S13]  /*a170*/  ISETP.GT.AND P1, PT, R21, -0x1, PT ;  /* 0xffffffff1500780c */ /* 0x000fda0003f24270 */
        /* <DEDUP_REMOVED lines=8> */
.L_x_1699:
[----:B------:R-:W-:-:S13]  /*a200*/  ISETP.NE.AND P1, PT, R11, 0x1, PT ;  /* 0x000000010b00780c */ /* 0x000fda0003f25270 */
[----:B------:R-:W0:Y:S02]  /*a210*/  @P1 LDC.64 R4, c[0x0][0x9e8] ;  /* 0x00027a00ff041b82 */ /* 0x000e240000000a00 */
[----:B0-----:R-:W-:-:S05]  /*a220*/  @P1 IMAD.HI.U32 R4, R21, R4, RZ ;  /* 0x0000000415041227 */ /* 0x001fca00078e00ff */
[----:B------:R-:W-:-:S07]  /*a230*/  @P1 SHF.R.U32.HI R21, RZ, R5, R4 ;  /* 0x00000005ff151219 */ /* 0x000fce0000011604 */
.L_x_1700:
[----:B------:R-:W-:Y:S05]  /*a240*/  BSYNC B0 ;  /* 0x0000000000007941 */ /* 0x000fea0003800000 */
.L_x_1698:
[----:B------:R-:W-:-:S04]  /*a250*/  IMAD R4, R21, R11, -R0 ;  /* 0x0000000b15047224 */ /* 0x000fc800078e0a00 */
[----:B------:R-:W-:-:S05]  /*a260*/  IMAD.IADD R4, R4, 0x1, -R155 ;  /* 0x0000000104047824 */ /* 0x000fca00078e0a9b */
[----:B------:R-:W-:Y:S02]  /*a270*/  VIMNMX R3, R3, R4, !PT ;  /* 0x0000000403037248 */ /* 0x000fe40007fe0100 */
[----:B------:R-:W-:-:S07]  /*a280*/  VIADDMNMX R6, R4, R11, R6, PT ;  /* 0x0000000b04067246 */ /* 0x000fce0003800106 */
.L_x_1697:
[C---:B------:R-:W-:Y:S02]  /*a290*/  ISETP.GE.AND P1, PT, R90.reuse, 0x2, PT ;  /* 0x000000025a00780c */ /* 0x040fe40003f26270 */
[C---:B------:R-:W-:Y:S02]  /*a2a0*/  ISETP.GE.AND P6, PT, R90.reuse, 0x9, PT ;  /* 0x000000095a00780c */ /* 0x040fe40003fc6270 */
[----:B------:R-:W-:Y:S02]  /*a2b0*/  ISETP.GT.AND P2, PT, R3, 0x1, !P1 ;  /* 0x000000010300780c */ /* 0x000fe40004f44270 */
[----:B------:R-:W-:Y:S02]  /*a2c0*/  ISETP.GE.AND P3, PT, R90, 0xa, PT ;  /* 0x0000000a5a00780c */ /* 0x000fe40003f66270 */
[----:B------:R-:W-:Y:S02]  /*a2d0*/  ISETP.LT.OR P2, PT, R6, 0x2, P2 ;  /* 0x000000020600780c */ /* 0x000fe40001741670 */
[----:B------:R-:W-:-:S02]  /*a2e0*/  LOP3.LUT R18, R18, 0xfffffffe, RZ, 0xc0, !PT ;  /* 0xfffffffe12127812 */ /* 0x000fc400078ec0ff */
[----:B------:R-:W-:Y:S02]  /*a2f0*/  FSEL R25, R25, -INF , !P2 ;  /* 0xff80000019197808 */ /* 0x000fe40005000000 */
[----:B------:R-:W-:Y:S02]  /*a300*/  ISETP.GT.AND P2, PT, R3, 0x8, !P6 ;  /* 0x000000080300780c */ /* 0x000fe40007744270 */
[----:B------:R-:W-:Y:S02]  /*a310*/  ISETP.GE.AND P5, PT, R90, 0x1, PT ;  /* 0x000000015a00780c */ /* 0x000fe40003fa6270 */
[----:B------:R-:W-:Y:S02]  /*a320*/  ISETP.LT.OR P2, PT, R6, 0x9, P2 ;  /* 0x000000090600780c */ /* 0x000fe40001741670 */
[----:B------:R-:W-:Y:S02]  /*a330*/  @P3 LOP3.LUT R18, R18, 0x1, RZ, 0xfc, !PT ;  /* 0x0000000112123812 */ /* 0x000fe400078efcff */
[----:B------:R-:W-:-:S02]  /*a340*/  FSEL R28, R28, -INF , !P2 ;  /* 0xff8000001c1c7808 */ /* 0x000fc40005000000 */
[----:B------:R-:W-:Y:S02]  /*a350*/  ISETP.GT.AND P2, PT, R3, 0x9, !P3 ;  /* 0x000000090300780c */ /* 0x000fe40005f44270 */
        /* <DEDUP_REMOVED lines=161> */
[----:B------:R-:W-:-:S04]  /*ad70*/  ISETP.GT.AND P4, PT, R3, RZ, !P5 ;  /* 0x000000ff0300720c */ /* 0x000fc80006f84270 */
[----:B------:R-:W-:-:S04]  /*ad80*/  ISETP.LT.OR P4, PT, R6, 0x1, P4 ;  /* 0x000000010600780c */ /* 0x000fc80002781670 */
[----:B------:R-:W-:Y:S02]  /*ad90*/  FSEL R24, R24, -INF , !P4 ;  /* 0xff80000018187808 */ /* 0x000fe40006000000 */
[----:B------:R-:W-:-:S13]  /*ada0*/  ISETP.GE.AND P4, PT, R90, 0x7a, PT ;  /* 0x0000007a5a00780c */ /* 0x000fda0003f86270 */
[----:B------:R-:W-:Y:S02]  /*adb0*/  @P4 LOP3.LUT R18, R18, 0x10000000, RZ, 0xfc, !PT ;  /* 0x1000000012124812 */ /* 0x000fe400078efcff */
[----:B------:R-:W-:Y:S02]  /*adc0*/  ISETP.GT.AND P4, PT, R3, 0x79, !P4 ;  /* 0x000000790300780c */ /* 0x000fe40006784270 */
[----:B------:R-:W0:Y:S02]  /*add0*/  SHFL.IDX PT, R3, R13, 0x1, 0x1c1f ;  /* 0x003c1f000d037f89 */ /* 0x000e2400000e0000 */
[----:B------:R-:W-:-:S04]  /*ade0*/  ISETP.LT.OR P4, PT, R6, 0x7a, P4 ;  /* 0x0000007a0600780c */ /* 0x000fc80002781670 */
[----:B------:R-:W-:Y:S02]  /*adf0*/  FSEL R85, R85, -INF , !P4 ;  /* 0xff80000055557808 */ /* 0x000fe40006000000 */
[----:B------:R-:W-:Y:S02]  /*ae00*/  ISETP.GE.AND P4, PT, R11, 0x1, PT ;  /* 0x000000010b00780c */ /* 0x000fe40003f86270 */
[----:B0-----:R-:W-:Y:S01]  /*ae10*/  VIADDMNMX R20, R3, R7, R20, PT ;  /* 0x0000000703147246 */ /* 0x001fe20003800114 */
[----:B------:R-:W-:-:S10]  /*ae20*/  IMAD.IADD R12, R12, 0x1, R3 ;  /* 0x000000010c0c7824 */ /* 0x000fd400078e0203 */
[----:B------:R-:W-:Y:S05]  /*ae30*/  @!P4 BRA `(.L_x_1701) ;  /* 0x000000000050c947 */ /* 0x000fea0003800000 */
        /* <DEDUP_REMOVED lines=11> */
.L_x_1703:
[----:B------:R-:W-:-:S13]  /*aef0*/  ISETP.NE.AND P4, PT, R11, 0x1, PT ;  /* 0x000000010b00780c */ /* 0x000fda0003f85270 */
[----:B------:R-:W0:Y:S02]  /*af00*/  @P4 LDC.64 R4, c[0x0][0x9e8] ;  /* 0x00027a00ff044b82 */ /* 0x000e240000000a00 */
[----:B0-----:R-:W-:-:S05]  /*af10*/  @P4 IMAD.HI.U32 R4, R3, R4, RZ ;  /* 0x0000000403044227 */ /* 0x001fca00078e00ff */
[----:B------:R-:W-:-:S07]  /*af20*/  @P4 SHF.R.U32.HI R3, RZ, R5, R4 ;  /* 0x00000005ff034219 */ /* 0x000fce0000011604 */
.L_x_1704:
[----:B------:R-:W-:Y:S05]  /*af30*/  BSYNC B0 ;  /* 0x0000000000007941 */ /* 0x000fea0003800000 */
.L_x_1702:
[----:B------:R-:W-:-:S04]  /*af40*/  IMAD R0, R3, R11, -R0 ;  /* 0x0000000b03007224 */ /* 0x000fc800078e0a00 */
[----:B------:R-:W-:-:S05]  /*af50*/  IMAD.IADD R3, R0, 0x1, -R155 ;  /* 0x0000000100037824 */ /* 0x000fca00078e0a9b */
[----:B------:R-:W-:Y:S02]  /*af60*/  VIMNMX R12, R12, R3, !PT ;  /* 0x000000030c0c7248 */ /* 0x000fe40007fe0100 */
[----:B------:R-:W-:-:S07]  /*af70*/  VIADDMNMX R20, R3, R11, R20, PT ;  /* 0x0000000b03147246 */ /* 0x000fce0003800114 */
.L_x_1701:
[C---:B------:R-:W-:Y:S01]  /*af80*/  ISETP.GT.AND P1, PT, R12.reuse, 0x1, !P1 ;  /* 0x000000010c00780c */ /* 0x040fe20004f24270 */
[----:B------:R-:W-:Y:S01]  /*af90*/  ULDC UR30, c[0x0][0x988] ;  /* 0x00026200001e7ab9 */ /* 0x000fe20000000800 */
[----:B------:R-:W-:Y:S02]  /*afa0*/  ISETP.GT.AND P6, PT, R12, 0x8, !P6 ;  /* 0x000000080c00780c */ /* 0x000fe400077c4270 */
[C---:B------:R-:W-:Y:S02]  /*afb0*/  ISETP.LT.OR P1, PT, R20.reuse, 0x2, P1 ;  /* 0x000000021400780c */ /* 0x040fe40000f21670 */
[----:B------:R-:W-:Y:S02]  /*afc0*/  ISETP.LT.OR P6, PT, R20, 0x9, P6 ;  /* 0x000000091400780c */ /* 0x000fe400037c1670 */
[----:B------:R-:W-:Y:S02]  /*afd0*/  FSEL R27, R27, -INF , !P1 ;  /* 0xff8000001b1b7808 */ /* 0x000fe40004800000 */
[----:B------:R-:W-:-:S02]  /*afe0*/  LOP3.LUT P1, RZ, R18, 0x1, RZ, 0xc0, !PT ;  /* 0x0000000112ff7812 */ /* 0x000fc4000782c0ff */
[----:B------:R-:W-:Y:S02]  /*aff0*/  FSEL R30, R30, -INF , !P6 ;  /* 0xff8000001e1e7808 */ /* 0x000fe40007000000 */
[----:B------:R-:W-:Y:S02]  /*b000*/  ISETP.GT.AND P1, PT, R12, 0x9, !P1 ;  /* 0x000000090c00780c */ /* 0x000fe40004f24270 */
[----:B------:R-:W-:Y:S02]  /*b010*/  LOP3.LUT P6, RZ, R18, 0x4000000, RZ, 0xc0, !PT ;  /* 0x0400000012ff7812 */ /* 0x000fe400078cc0ff */
[----:B------:R-:W-:Y:S02]  /*b020*/  ISETP.LT.OR P1, PT, R20, 0xa, P1 ;  /* 0x0000000a1400780c */ /* 0x000fe40000f21670 */
[----:B------:R-:W-:Y:S02]  /*b030*/  LOP3.LUT P4, RZ, R18, 0x2000000, RZ, 0xc0, !PT ;  /* 0x0200000012ff7812 */ /* 0x000fe4000788c0ff */
        /* <DEDUP_REMOVED lines=19> */
[----:B------:R-:W-:Y:S02]  /*b170*/  LOP3.LUT P6, RZ, R18, 0x8000, RZ, 0xc0, !PT ;  /* 0x0000800012ff7812 */ /* 0x000fe400078cc0ff */
[----:B------:R-:W-:Y:S02]  /*b180*/  ISETP.GT.AND P1, PT, R12, 0x19, !P1 ;  /* 0x000000190c00780c */ /* 0x000fe40004f24270 */
[----:B------:R-:W-:Y:S02]  /*b190*/  FMNMX.FTZ R0, R40, R3, !PT ;  /* 0x0000000328007209 */ /* 0x000fe40007810000 */
[----:B------:R-:W-:Y:S02]  /*b1a0*/  ISETP.LT.OR P1, PT, R20, 0x1a, P1 ;  /* 0x0000001a1400780c */ /* 0x000fe40000f21670 */
[----:B------:R-:W-:Y:S02]  /*b1b0*/  FMNMX.FTZ R3, R41, R0, !PT ;  /* 0x0000000029037209 */ /* 0x000fe40007810000 */
[----:B------:R-:W-:-:S02]  /*b1c0*/  FSEL R39, R39, -INF , !P1 ;  /* 0xff80000027277808 */ /* 0x000fc40004800000 */
[C---:B------:R-:W-:Y:S02]  /*b1d0*/  LOP3.LUT P1, RZ, R18.reuse, 0x800000, RZ, 0xc0, !PT ;  /* 0x0080000012ff7812 */ /* 0x040fe4000782c0ff */
[----:B------:R-:W-:Y:S02]  /*b1e0*/  LOP3.LUT P4, RZ, R18, 0x4000, RZ, 0xc0, !PT ;  /* 0x0000400012ff7812 */ /* 0x000fe4000788c0ff */
[----:B------:R-:W-:Y:S02]  /*b1f0*/  ISETP.GT.AND P1, PT, R12, 0x20, !P1 ;  /* 0x000000200c00780c */ /* 0x000fe40004f24270 */
[----:B------:R-:W-:Y:S02]  /*b200*/  FMNMX.FTZ R0, R44, R3, !PT ;  /* 0x000000032c007209 */ /* 0x000fe40007810000 */
[----:B------:R-:W-:Y:S02]  /*b210*/  ISETP.LT.OR P1, PT, R20, 0x21, P1 ;  /* 0x000000211400780c */ /* 0x000fe40000f21670 */
[----:B------:R-:W-:-:S02]  /*b220*/  FMNMX.FTZ R3, R45, R0, !PT ;  /* 0x000000002d037209 */ /* 0x000fc40007810000 */
[----:B------:R-:W-:Y:S02]  /*b230*/  FSEL R42, R42, -INF , !P1 ;  /* 0xff8000002a2a7808 */ /* 0x000fe40004800000 */
[----:B------:R-:W-:Y:S02]  /*b240*/  LOP3.LUT P1, RZ, R18, 0x400000, RZ, 0xc0, !PT ;  /* 0x0040000012ff7812 */ /* 0x000fe4000782c0ff */
[----:B------:R-:W-:Y:S02]  /*b250*/  FMNMX.FTZ R0, R48, R3, !PT ;  /* 0x0000000330007209 */ /* 0x000fe40007810000 */
[----:B------:R-:W-:Y:S02]  /*b260*/  ISETP.GT.AND P1, PT, R12, 0x21, !P1 ;  /* 0x000000210c00780c */ /* 0x000fe40004f24270 */
[----:B------:R-:W-:Y:S02]  /*b270*/  FMNMX.FTZ R3, R49, R0, !PT ;  /* 0x0000000031037209 */ /* 0x000fe40007810000 */
        /* <DEDUP_REMOVED lines=43> */
[C---:B------:R-:W-:Y:S01]  /*b530*/  ISETP.GT.AND P5, PT, R12.reuse, RZ, !P5 ;  /* 0x000000ff0c00720c */ /* 0x040fe20006fa4270 */
[----:B------:R-:W0:Y:S01]  /*b540*/  SHFL.BFLY PT, R3, R0, 0x2, 0x1f ;  /* 0x0c401f0000037f89 */ /* 0x000e2200000e0000 */
[----:B------:R-:W-:Y:S02]  /*b550*/  FSEL R55, R55, -INF , !P1 ;  /* 0xff80000037377808 */ /* 0x000fe40004800000 */
[----:B------:R-:W-:Y:S02]  /*b560*/  ISETP.GT.AND P1, PT, R12, 0x40, !P6 ;  /* 0x000000400c00780c */ /* 0x000fe40007724270 */
[C---:B------:R-:W-:Y:S02]  /*b570*/  ISETP.LT.OR P5, PT, R20.reuse, 0x1, P5 ;  /* 0x000000011400780c */ /* 0x040fe40002fa1670 */
[----:B------:R-:W-:Y:S02]  /*b580*/  ISETP.LT.OR P1, PT, R20, 0x41, P1 ;  /* 0x000000411400780c */ /* 0x000fe40000f21670 */
[----:B------:R-:W-:-:S02]  /*b590*/  FSEL R26, R26, -INF , !P5 ;  /* 0xff8000001a1a7808 */ /* 0x000fc40006800000 */
[----:B------:R-:W-:Y:S02]  /*b5a0*/  FSEL R58, R58, -INF , !P1 ;  /* 0xff8000003a3a7808 */ /* 0x000fe40004800000 */
[----:B------:R-:W-:Y:S02]  /*b5b0*/  ISETP.GT.AND P1, PT, R12, 0x41, !P4 ;  /* 0x000000410c00780c */ /* 0x000fe40006724270 */
[----:B------:R-:W-:Y:S02]  /*b5c0*/  LOP3.LUT P6, RZ, R18, 0x10, RZ, 0xc0, !PT ;  /* 0x0000001012ff7812 */ /* 0x000fe400078cc0ff */
[----:B------:R-:W-:Y:S02]  /*b5d0*/  ISETP.LT.OR P1, PT, R20, 0x42, P1 ;  /* 0x000000421400780c */ /* 0x000fe40000f21670 */
[----:B------:R-:W-:Y:S02]  /*b5e0*/  FMNMX.FTZ R13, R26, R27, !PT ;  /* 0x0000001b1a0d7209 */ /* 0x000fe40007810000 */
[----:B------:R-:W-:-:S02]  /*b5f0*/  FSEL R59, R59, -INF , !P1 ;  /* 0xff8000003b3b7808 */ /* 0x000fc40004800000 */
[----:B------:R-:W-:Y:S02]  /*b600*/  LOP3.LUT P1, RZ, R18, 0x2000, RZ, 0xc0, !PT ;  /* 0x0000200012ff7812 */ /* 0x000fe4000782c0ff */
[----:B0-----:R-:W-:Y:S02]  /*b610*/  FMNMX.FTZ R5, R0, R3, !PT ;  /* 0x0000000300057209 */ /* 0x001fe40007810000 */
[----:B------:R-:W-:Y:S02]  /*b620*/  ISETP.GT.AND P1, PT, R12, 0x48, !P1 ;  /* 0x000000480c00780c */ /* 0x000fe40004f24270 */
[----:B------:R-:W-:Y:S01]  /*b630*/  FMNMX.FTZ R0, R30, R13, !PT ;  /* 0x0000000d1e007209 */ /* 0x000fe20007810000 */
[----:B------:R-:W0:Y:S01]  /*b640*/  SHFL.BFLY PT, R4, R5, 0x1, 0x1f ;  /* 0x0c201f0005047f89 */ /* 0x000e2200000e0000 */
[----:B------:R-:W-:Y:S02]  /*b650*/  ISETP.LT.OR P1, PT, R20, 0x49, P1 ;  /* 0x000000491400780c */ /* 0x000fe40000f21670 */
[----:B------:R-:W-:-:S02]  /*b660*/  FMNMX.FTZ R13, R31, R0, !PT ;  /* 0x000000001f0d7209 */ /* 0x000fc40007810000 */
[----:B------:R-:W-:Y:S02]  /*b670*/  FSEL R62, R62, -INF , !P1 ;  /* 0xff8000003e3e7808 */ /* 0x000fe40004800000 */
[C---:B------:R-:W-:Y:S02]  /*b680*/  LOP3.LUT P1, RZ, R18.reuse, 0x1000, RZ, 0xc0, !PT ;  /* 0x0000100012ff7812 */ /* 0x040fe4000782c0ff */
[----:B------:R-:W-:Y:S02]  /*b690*/  LOP3.LUT P4, RZ, R18, 0x2, RZ, 0xc0, !PT ;  /* 0x0000000212ff7812 */ /* 0x000fe4000788c0ff */
        /* <DEDUP_REMOVED lines=8> */
[----:B0-----:R-:W-:-:S02]  /*b720*/  FMNMX.FTZ R3, R5, R4, !PT ;  /* 0x0000000405037209 */ /* 0x001fc40007810000 */
[----:B------:R-:W-:Y:S02]  /*b730*/  ISETP.LT.OR P1, PT, R20, 0x51, P1 ;  /* 0x000000511400780c */ /* 0x000fe40000f21670 */
[----:B------:R-:W-:Y:S01]  /*b740*/  FMNMX.FTZ R21, R39, R0, !PT ;  /* 0x0000000027157209 */ /* 0x000fe20007810000 */
[----:B------:R-:W-:Y:S01]  /*b750*/  FMUL.FTZ R4, R3, UR30 ;  /* 0x0000001e03047c20 */ /* 0x000fe20008410000 */
[----:B------:R-:W-:Y:S02]  /*b760*/  FSEL R66, R66, -INF , !P1 ;  /* 0xff80000042427808 */ /* 0x000fe40004800000 */
[----:B------:R-:W-:Y:S02]  /*b770*/  LOP3.LUT P1, RZ, R18, 0x400, RZ, 0xc0, !PT ;  /* 0x0000040012ff7812 */ /* 0x000fe4000782c0ff */
[----:B------:R-:W-:Y:S02]  /*b780*/  FMNMX.FTZ R0, R42, R21, !PT ;  /* 0x000000152a007209 */ /* 0x000fe40007810000 */
[----:B------:R-:W-:-:S02]  /*b790*/  ISETP.GT.AND P1, PT, R12, 0x51, !P1 ;  /* 0x000000510c00780c */ /* 0x000fc40004f24270 */
[----:B------:R-:W-:Y:S02]  /*b7a0*/  ISETP.GT.AND P2, PT, R12, 0x71, !P2 ;  /* 0x000000710c00780c */ /* 0x000fe40005744270 */
[----:B------:R-:W-:Y:S02]  /*b7b0*/  ISETP.LT.OR P1, PT, R20, 0x52, P1 ;  /* 0x000000521400780c */ /* 0x000fe40000f21670 */
[----:B------:R-:W-:Y:S02]  /*b7c0*/  ISETP.GT.AND P3, PT, R12, 0x78, !P3 ;  /* 0x000000780c00780c */ /* 0x000fe40005f64270 */
[----:B------:R-:W-:Y:S02]  /*b7d0*/  FSEL R67, R67, -INF , !P1 ;  /* 0xff80000043437808 */ /* 0x000fe40004800000 */
[----:B------:R-:W-:Y:S02]  /*b7e0*/  LOP3.LUT P1, RZ, R18, 0x200, RZ, 0xc0, !PT ;  /* 0x0000020012ff7812 */ /* 0x000fe4000782c0ff */
[----:B------:R-:W-:-:S02]  /*b7f0*/  ISETP.LT.OR P2, PT, R20, 0x72, P2 ;  /* 0x000000721400780c */ /* 0x000fc40001741670 */
[----:B------:R-:W-:Y:S02]  /*b800*/  ISETP.GT.AND P1, PT, R12, 0x58, !P1 ;  /* 0x000000580c00780c */ /* 0x000fe40004f24270 */
[C---:B------:R-:W-:Y:S02]  /*b810*/  ISETP.LT.OR P3, PT, R20.reuse, 0x79, P3 ;  /* 0x000000791400780c */ /* 0x040fe40001f61670 */
[----:B------:R-:W-:Y:S02]  /*b820*/  ISETP.LT.OR P1, PT, R20, 0x59, P1 ;  /* 0x000000591400780c */ /* 0x000fe40000f21670 */
[----:B------:R-:W-:Y:S02]  /*b830*/  FSEL R83, R83, -INF , !P2 ;  /* 0xff80000053537808 */ /* 0x000fe40005000000 */
[----:B------:R-:W-:Y:S02]  /*b840*/  FSEL R70, R70, -INF , !P1 ;  /* 0xff80000046467808 */ /* 0x000fe40004800000 */
[----:B------:R-:W-:-:S02]  /*b850*/  LOP3.LUT P1, RZ, R18, 0x100, RZ, 0xc0, !PT ;  /* 0x0000010012ff7812 */ /* 0x000fc4000782c0ff */
[----:B------:R-:W-:Y:S02]  /*b860*/  FSEL R86, R86, -INF , !P3 ;  /* 0xff80000056567808 */ /* 0x000fe40005800000 */
        /* <DEDUP_REMOVED lines=15> */
[----:B------:R-:W-:-:S04]  /*b960*/  ISETP.GT.AND P1, PT, R12, 0x69, !P6 ;  /* 0x000000690c00780c */ /* 0x000fc80007724270 */
[----:B------:R-:W-:-:S04]  /*b970*/  ISETP.LT.OR P1, PT, R20, 0x6a, P1 ;  /* 0x0000006a1400780c */ /* 0x000fc80000f21670 */
[----:B------:R-:W-:Y:S02]  /*b980*/  FSEL R79, R79, -INF , !P1 ;  /* 0xff8000004f4f7808 */ /* 0x000fe40004800000 */
[----:B------:R-:W-:Y:S02]  /*b990*/  ISETP.GT.AND P1, PT, R12, 0x70, !P4 ;  /* 0x000000700c00780c */ /* 0x000fe40006724270 */
[----:B------:R-:W-:Y:S02]  /*b9a0*/  LOP3.LUT P4, RZ, R18, 0x10000000, RZ, 0xc0, !PT ;  /* 0x1000000012ff7812 */ /* 0x000fe4000788c0ff */
[----:B------:R-:W-:-:S04]  /*b9b0*/  ISETP.LT.OR P1, PT, R20, 0x71, P1 ;  /* 0x000000711400780c */ /* 0x000fc80000f21670 */
[----:B------:R-:W-:Y:S02]  /*b9c0*/  FSEL R82, R82, -INF , !P1 ;  /* 0xff80000052527808 */ /* 0x000fe40004800000 */
[----:B------:R-:W-:-:S04]  /*b9d0*/  FSETP.NEU.FTZ.AND P1, PT, R3, -INF , PT ;  /* 0xff8000000300780b */ /* 0x000fc80003f3d000 */
[----:B------:R-:W-:Y:S02]  /*b9e0*/  FSEL R4, R4, RZ, P1 ;  /* 0x000000ff04047208 */ /* 0x000fe40000800000 */
[----:B------:R-:W-:Y:S02]  /*b9f0*/  ISETP.GT.AND P1, PT, R12, 0x79, !P4 ;  /* 0x000000790c00780c */ /* 0x000fe40006724270 */
[----:B------:R-:W-:Y:S01]  /*ba00*/  ISETP.NE.AND P4, PT, R92, 0x1, PT ;  /* 0x000000015c00780c */ /* 0x000fe20003f85270 */
[--C-:B------:R-:W-:Y:S01]  /*ba10*/  FFMA.FTZ R5, R25, UR30, -R4.reuse ;  /* 0x0000001e19057c23 */ /* 0x100fe20008010804 */
[----:B------:R-:W-:Y:S01]  /*ba20*/  FMNMX.FTZ R25, R43, R0, !PT ;  /* 0x000000002b197209 */ /* 0x000fe20007810000 */
[--C-:B------:R-:W-:Y:S01]  /*ba30*/  FFMA.FTZ R7, R29, UR30, -R4.reuse ;  /* 0x0000001e1d077c23 */ /* 0x100fe20008010804 */
[--C-:B------:R-:W-:Y:S01]  /*ba40*/  FFMA.FTZ R33, R33, UR30, -R4.reuse ;  /* 0x0000001e21217c23 */ /* 0x100fe20008010804 */
[--C-:B------:R-:W-:Y:S01]  /*ba50*/  FFMA.FTZ R37, R37, UR30, -R4.reuse ;  /* 0x0000001e25257c23 */ /* 0x100fe20008010804 */
[----:B------:R-:W-:Y:S01]  /*ba60*/  FMNMX.FTZ R0, R46, R25, !PT ;  /* 0x000000192e007209 */ /* 0x000fe20007810000 */
[--C-:B------:R-:W-:Y:S01]  /*ba70*/  FFMA.FTZ R41, R41, UR30, -R4.reuse ;  /* 0x0000001e29297c23 */ /* 0x100fe20008010804 */
[----:B------:R0:W-:Y:S01]  /*ba80*/  MUFU.EX2 R13, R33 ;  /* 0x00000021000d7308 */ /* 0x0001e20000000800 */
[--C-:B------:R-:W-:Y:S01]  /*ba90*/  FFMA.FTZ R45, R45, UR30, -R4.reuse ;  /* 0x0000001e2d2d7c23 */ /* 0x100fe20008010804 */
[----:B------:R-:W-:Y:S01]  /*baa0*/  FMNMX.FTZ R25, R47, R0, !PT ;  /* 0x000000002f197209 */ /* 0x000fe20007810000 */
[--C-:B------:R-:W-:Y:S01]  /*bab0*/  FFMA.FTZ R6, R57, UR30, -R4.reuse ;  /* 0x0000001e39067c23 */ /* 0x100fe20008010804 */
[----:B------:R-:W-:Y:S01]  /*bac0*/  ISETP.LT.OR P1, PT, R20, 0x7a, P1 ;  /* 0x0000007a1400780c */ /* 0x000fe20000f21670 */
[--C-:B------:R-:W-:Y:S01]  /*bad0*/  FFMA.FTZ R53, R53, UR30, -R4.reuse ;  /* 0x0000001e35357c23 */ /* 0x100fe20008010804 */
[----:B------:R-:W-:Y:S01]  /*bae0*/  FMNMX.FTZ R0, R50, R25, !PT ;  /* 0x0000001932007209 */ /* 0x000fe20007810000 */
[--C-:B------:R-:W-:Y:S01]  /*baf0*/  FFMA.FTZ R148, R24, UR30, -R4.reuse ;  /* 0x0000001e18947c23 */ /* 0x100fe20008010804 */
[----:B------:R1:W-:Y:S01]  /*bb00*/  MUFU.EX2 R21, R37 ;  /* 0x0000002500157308 */ /* 0x0003e20000000800 */
[----:B------:R-:W-:Y:S01]  /*bb10*/  FSEL R87, R87, -INF , !P1 ;  /* 0xff80000057577808 */ /* 0x000fe20004800000 */
[--C-:B------:R-:W-:Y:S01]  /*bb20*/  FFMA.FTZ R150, R28, UR30, -R4.reuse ;  /* 0x0000001e1c967c23 */ /* 0x100fe20008010804 */
[----:B------:R-:W-:Y:S01]  /*bb30*/  FMNMX.FTZ R29, R51, R0, !PT ;  /* 0x00000000331d7209 */ /* 0x000fe20007810000 */
[--C-:B------:R-:W-:Y:S01]  /*bb40*/  FFMA.FTZ R49, R49, UR30, -R4.reuse ;  /* 0x0000001e31317c23 */ /* 0x100fe20008010804 */
[--C-:B------:R-:W-:Y:S01]  /*bb50*/  FFMA.FTZ R144, R32, UR30, -R4.reuse ;  /* 0x0000001e20907c23 */ /* 0x100fe20008010804 */
[--C-:B------:R-:W-:Y:S01]  /*bb60*/  FFMA.FTZ R146, R36, UR30, -R4.reuse ;  /* 0x0000001e24927c23 */ /* 0x100fe20008010804 */
[----:B------:R-:W-:Y:S01]  /*bb70*/  FMNMX.FTZ R0, R54, R29, !PT ;  /* 0x0000001d36007209 */ /* 0x000fe20007810000 */
[----:B------:R2:W-:Y:S01]  /*bb80*/  MUFU.EX2 R25, R41 ;  /* 0x0000002900197308 */ /* 0x0005e20000000800 */
        /* <DEDUP_REMOVED lines=10> */
[----:B0-----:R-:W-:Y:S01]  /*bc30*/  FMNMX.FTZ R33, R59, R0, !PT ;  /* 0x000000003b217209 */ /* 0x001fe20007810000 */
[--C-:B------:R-:W-:Y:S01]  /*bc40*/  FFMA.FTZ R130, R68, UR30, -R4.reuse ;  /* 0x0000001e44827c23 */ /* 0x100fe20008010804 */
[--C-:B------:R-:W-:Y:S01]  /*bc50*/  FFMA.FTZ R124, R72, UR30, -R4.reuse ;  /* 0x0000001e487c7c23 */ /* 0x100fe20008010804 */
[--C-:B------:R-:W-:Y:S01]  /*bc60*/  FFMA.FTZ R126, R76, UR30, -R4.reuse ;  /* 0x0000001e4c7e7c23 */ /* 0x100fe20008010804 */
[----:B------:R-:W-:Y:S01]  /*bc70*/  FMNMX.FTZ R0, R62, R33, !PT ;  /* 0x000000213e007209 */ /* 0x000fe20007810000 */
[----:B------:R-:W-:Y:S01]  /*bc80*/  MUFU.EX2 R29, R45 ;  /* 0x0000002d001d7308 */ /* 0x000fe20000000800 */
[--C-:B------:R-:W-:Y:S01]  /*bc90*/  FFMA.FTZ R120, R80, UR30, -R4.reuse ;  /* 0x0000001e50787c23 */ /* 0x100fe20008010804 */
[----:B------:R-:W-:Y:S01]  /*bca0*/  FFMA.FTZ R122, R84, UR30, -R4 ;  /* 0x0000001e547a7c23 */ /* 0x000fe20008010804 */
[----:B------:R-:W-:-:S04]  /*bcb0*/  FMNMX.FTZ R33, R63, R0, !PT ;  /* 0x000000003f217209 */ /* 0x000fc80007810000 */
[----:B------:R-:W-:Y:S01]  /*bcc0*/  FMNMX.FTZ R0, R66, R33, !PT ;  /* 0x0000002142007209 */ /* 0x000fe20007810000 */
[----:B------:R-:W0:Y:S03]  /*bcd0*/  MUFU.EX2 R5, R5 ;  /* 0x0000000500057308 */ /* 0x000e260000000800 */
[----:B-1----:R-:W-:-:S04]  /*bce0*/  FMNMX.FTZ R37, R67, R0, !PT ;  /* 0x0000000043257209 */ /* 0x002fc80007810000 */
[----:B------:R-:W-:Y:S01]  /*bcf0*/  FMNMX.FTZ R0, R70, R37, !PT ;  /* 0x0000002546007209 */ /* 0x000fe20007810000 */
[----:B------:R-:W1:Y:S03]  /*bd00*/  MUFU.EX2 R150, R150 ;  /* 0x0000009600967308 */ /* 0x000e660000000800 */
[----:B------:R-:W-:-:S04]  /*bd10*/  FMNMX.FTZ R37, R71, R0, !PT ;  /* 0x0000000047257209 */ /* 0x000fc80007810000 */
[----:B------:R-:W-:Y:S01]  /*bd20*/  FMNMX.FTZ R0, R74, R37, !PT ;  /* 0x000000254a007209 */ /* 0x000fe20007810000 */
[----:B------:R-:W3:Y:S03]  /*bd30*/  MUFU.EX2 R7, R7 ;  /* 0x0000000700077308 */ /* 0x000ee60000000800 */
[----:B--2---:R-:W-:-:S04]  /*bd40*/  FMNMX.FTZ R41, R75, R0, !PT ;  /* 0x000000004b297209 */ /* 0x004fc80007810000 */
[----:B------:R-:W-:Y:S01]  /*bd50*/  FMNMX.FTZ R0, R78, R41, !PT ;  /* 0x000000294e007209 */ /* 0x000fe20007810000 */
[----:B------:R2:W-:Y:S03]  /*bd60*/  MUFU.EX2 R37, R53 ;  /* 0x0000003500257308 */ /* 0x0005e60000000800 */
[----:B------:R-:W-:-:S04]  /*bd70*/  FMNMX.FTZ R41, R79, R0, !PT ;  /* 0x000000004f297209 */ /* 0x000fc80007810000 */
[----:B------:R-:W-:Y:S01]  /*bd80*/  FMNMX.FTZ R0, R82, R41, !PT ;  /* 0x0000002952007209 */ /* 0x000fe20007810000 */
[----:B------:R4:W-:Y:S01]  /*bd90*/  MUFU.EX2 R33, R49 ;  /* 0x0000003100217308 */ /* 0x0009e20000000800 */
[----:B--2---:R-:W-:Y:S02]  /*bda0*/  FFMA.FTZ R53, R69, UR30, -R4 ;  /* 0x0000001e45357c23 */ /* 0x004fe40008010804 */
[----:B------:R-:W-:-:S04]  /*bdb0*/  FMNMX.FTZ R45, R83, R0, !PT ;  /* 0x00000000532d7209 */ /* 0x000fc80007810000 */
[----:B------:R-:W-:Y:S01]  /*bdc0*/  FMNMX.FTZ R0, R86, R45, !PT ;  /* 0x0000002d56007209 */ /* 0x000fe20007810000 */
[----:B------:R2:W-:Y:S01]  /*bdd0*/  MUFU.EX2 R41, R6 ;  /* 0x0000000600297308 */ /* 0x0005e20000000800 */
[--C-:B------:R-:W-:Y:S01]  /*bde0*/  FFMA.FTZ R45, R61, UR30, -R4.reuse ;  /* 0x0000001e3d2d7c23 */ /* 0x100fe20008010804 */
[--C-:B----4-:R-:W-:Y:S01]  /*bdf0*/  FFMA.FTZ R49, R65, UR30, -R4.reuse ;  /* 0x0000001e41317c23 */ /* 0x110fe20008010804 */
[----:B------:R-:W-:Y:S01]  /*be00*/  FMNMX.FTZ R0, R87, R0, !PT ;  /* 0x0000000057007209 */ /* 0x000fe20007810000 */
[--C-:B------:R-:W-:Y:S01]  /*be10*/  FFMA.FTZ R61, R77, UR30, -R4.reuse ;  /* 0x0000001e4d3d7c23 */ /* 0x100fe20008010804 */
[----:B------:R-:W-:-:S03]  /*be20*/  FFMA.FTZ R65, R81, UR30, -R4 ;  /* 0x0000001e51417c23 */ /* 0x000fc60008010804 */
[----:B------:R-:W2:Y:S01]  /*be30*/  SHFL.BFLY PT, R57, R0, 0x2, 0x1f ;  /* 0x0c401f0000397f89 */ /* 0x000ea200000e0000 */
[----:B------:R-:W4:Y:S08]  /*be40*/  MUFU.EX2 R144, R144 ;  /* 0x0000009000907308 */ /* 0x000f300000000800 */
[----:B------:R-:W5:Y:S08]  /*be50*/  MUFU.EX2 R146, R146 ;  /* 0x0000009200927308 */ /* 0x000f700000000800 */
[----:B------:R-:W-:Y:S01]  /*be60*/  MUFU.EX2 R140, R140 ;  /* 0x0000008c008c7308 */ /* 0x000fe20000000800 */
[----:B--2---:R-:W-:Y:S01]  /*be70*/  FMNMX.FTZ R6, R0, R57, !PT ;  /* 0x0000003900067209 */ /* 0x004fe20007810000 */
[----:B------:R-:W-:-:S06]  /*be80*/  FFMA.FTZ R57, R73, UR30, -R4 ;  /* 0x0000001e49397c23 */ /* 0x000fcc0008010804 */
[----:B------:R-:W-:Y:S01]  /*be90*/  MUFU.EX2 R142, R142 ;  /* 0x0000008e008e7308 */ /* 0x000fe20000000800 */
[----:B------:R-:W2:Y:S07]  /*bea0*/  SHFL.BFLY PT, R69, R6, 0x1, 0x1f ;  /* 0x0c201f0006457f89 */ /* 0x000eae00000e0000 */
[----:B------:R-:W-:Y:S08]  /*beb0*/  MUFU.EX2 R136, R136 ;  /* 0x0000008800887308 */ /* 0x000ff00000000800 */
[----:B------:R-:W-:Y:S08]  /*bec0*/  MUFU.EX2 R138, R138 ;  /* 0x0000008a008a7308 */ /* 0x000ff00000000800 */
[----:B------:R-:W-:Y:S01]  /*bed0*/  MUFU.EX2 R132, R132 ;  /* 0x0000008400847308 */ /* 0x000fe20000000800 */
[----:B--2---:R-:W-:Y:S01]  /*bee0*/  FMNMX.FTZ R0, R6, R69, !PT ;  /* 0x0000004506007209 */ /* 0x004fe20007810000 */
[----:B------:R-:W-:-:S03]  /*bef0*/  FFMA.FTZ R69, R85, UR30, -R4 ;  /* 0x0000001e55457c23 */ /* 0x000fc60008010804 */
[C---:B------:R-:W-:Y:S01]  /*bf00*/  FSETP.NEU.FTZ.AND P1, PT, R0.reuse, -INF , PT ;  /* 0xff8000000000780b */ /* 0x040fe20003f3d000 */
[----:B------:R-:W-:Y:S02]  /*bf10*/  FMUL.FTZ R6, R0, UR30 ;  /* 0x0000001e00067c20 */ /* 0x000fe40008410000 */
[----:B------:R-:W-:Y:S03]  /*bf20*/  MUFU.EX2 R134, R134 ;  /* 0x0000008600867308 */ /* 0x000fe60000000800 */
[----:B------:R-:W-:-:S05]  /*bf30*/  FSEL R6, R6, RZ, P1 ;  /* 0x000000ff06067208 */ /* 0x000fca0000800000 */
[----:B------:R-:W-:Y:S01]  /*bf40*/  MUFU.EX2 R45, R45 ;  /* 0x0000002d002d7308 */ /* 0x000fe20000000800 */
[--C-:B------:R-:W-:Y:S01]  /*bf50*/  FFMA.FTZ R149, R26, UR30, -R6.reuse ;  /* 0x0000001e1a957c23 */ /* 0x100fe20008010806 */
[--C-:B------:R-:W-:Y:S01]  /*bf60*/  FFMA.FTZ R4, R27, UR30, -R6.reuse ;  /* 0x0000001e1b047c23 */ /* 0x100fe20008010806 */
[--C-:B------:R-:W-:Y:S01]  /*bf70*/  FFMA.FTZ R151, R30, UR30, -R6.reuse ;  /* 0x0000001e1e977c23 */ /* 0x100fe20008010806 */
[----:B0-----:R-:W-:Y:S01]  /*bf80*/  FADD.FTZ R27, R148, R5 ;  /* 0x00000005941b7221 */ /* 0x001fe20000010000 */
[--C-:B------:R-:W-:Y:S01]  /*bf90*/  FFMA.FTZ R12, R31, UR30, -R6.reuse ;  /* 0x0000001e1f0c7c23 */ /* 0x100fe20008010806 */
[--C-:B------:R-:W-:Y:S01]  /*bfa0*/  FFMA.FTZ R145, R34, UR30, -R6.reuse ;  /* 0x0000001e22917c23 */ /* 0x100fe20008010806 */
[--C-:B------:R-:W-:Y:S01]  /*bfb0*/  FFMA.FTZ R20, R35, UR30, -R6.reuse ;  /* 0x0000001e23147c23 */ /* 0x100fe20008010806 */
[----:B------:R-:W-:Y:S01]  /*bfc0*/  MUFU.EX2 R149, R149 ;  /* 0x0000009500957308 */ /* 0x000fe20000000800 */
[----:B-1----:R-:W-:Y:S01]  /*bfd0*/  FADD.FTZ R34, R150, R27 ;  /* 0x0000001b96227221 */ /* 0x002fe20000010000 */
[--C-:B------:R-:W-:Y:S01]  /*bfe0*/  FFMA.FTZ R147, R38, UR30, -R6.reuse ;  /* 0x0000001e26937c23 */ /* 0x100fe20008010806 */
[--C-:B------:R-:W-:Y:S01]  /*bff0*/  FFMA.FTZ R24, R39, UR30, -R6.reuse ;  /* 0x0000001e27187c23 */ /* 0x100fe20008010806 */
[----:B------:R-:W-:Y:S01]  /*c000*/  FFMA.FTZ R141, R42, UR30, -R6 ;  /* 0x0000001e2a8d7c23 */ /* 0x000fe20008010806 */
[----:B---3--:R-:W-:Y:S01]  /*c010*/  FADD.FTZ R27, R7, R34 ;  /* 0x00000022071b7221 */ /* 0x008fe20000010000 */
[----:B------:R-:W0:Y:S01]  /*c020*/  @P4 LDC R35, c[0x0][0x44c] ;  /* 0x00011300ff234b82 */ /* 0x000e220000000800 */
[--C-:B------:R-:W-:Y:S01]  /*c030*/  FFMA.FTZ R26, R43, UR30, -R6.reuse ;  /* 0x0000001e2b1a7c23 */ /* 0x100fe20008010806 */
[----:B------:R-:W1:Y:S01]  /*c040*/  MUFU.EX2 R4, R4 ;  /* 0x0000000400047308 */ /* 0x000e620000000800 */
[----:B----4-:R-:W-:Y:S01]  /*c050*/  FADD.FTZ R36, R144, R27 ;  /* 0x0000001b90247221 */ /* 0x010fe20000010000 */
[--C-:B------:R-:W-:Y:S01]  /*c060*/  FFMA.FTZ R143, R46, UR30, -R6.reuse ;  /* 0x0000001e2e8f7c23 */ /* 0x100fe20008010806 */
[--C-:B------:R-:W-:Y:S01]  /*c070*/  FFMA.FTZ R28, R47, UR30, -R6.reuse ;  /* 0x0000001e2f1c7c23 */ /* 0x100fe20008010806 */
[----:B------:R-:W-:Y:S01]  /*c080*/  FFMA.FTZ R137, R50, UR30, -R6 ;  /* 0x0000001e32897c23 */ /* 0x000fe20008010806 */
[----:B------:R-:W-:Y:S01]  /*c090*/  FADD.FTZ R27, R13, R36 ;  /* 0x000000240d1b7221 */ /* 0x000fe20000010000 */
[----:B------:R-:W2:Y:S01]  /*c0a0*/  @P4 LDC R46, c[0x0][0x450] ;  /* 0x00011400ff2e4b82 */ /* 0x000ea20000000800 */
[--C-:B------:R-:W-:Y:S01]  /*c0b0*/  FFMA.FTZ R30, R51, UR30, -R6.reuse ;  /* 0x0000001e331e7c23 */ /* 0x100fe20008010806 */
[----:B------:R-:W3:Y:S01]  /*c0c0*/  MUFU.EX2 R151, R151 ;  /* 0x0000009700977308 */ /* 0x000ee20000000800 */
[----:B-----5:R-:W-:Y:S01]  /*c0d0*/  FADD.FTZ R36, R146, R27 ;  /* 0x0000001b92247221 */ /* 0x020fe20000010000 */
[--C-:B------:R-:W-:Y:S01]  /*c0e0*/  FFMA.FTZ R139, R54, UR30, -R6.reuse ;  /* 0x0000001e368b7c23 */ /* 0x100fe20008010806 */
[----:B------:R-:W-:Y:S01]  /*c0f0*/  FFMA.FTZ R32, R55, UR30, -R6 ;  /* 0x0000001e37207c23 */ /* 0x000fe20008010806 */
[----:B------:R-:W-:-:S02]  /*c100*/  IMAD.MOV.U32 R42, RZ, RZ, R91 ;  /* 0x000000ffff2a7224 */ /* 0x000fc400078e005b */
[----:B------:R-:W-:Y:S01]  /*c110*/  FADD.FTZ R31, R21, R36 ;  /* 0x00000024151f7221 */ /* 0x000fe20000010000 */
[--C-:B------:R-:W-:Y:S01]  /*c120*/  FFMA.FTZ R133, R58, UR30, -R6.reuse ;  /* 0x0000001e3a857c23 */ /* 0x100fe20008010806 */
[----:B------:R-:W-:Y:S01]  /*c130*/  FFMA.FTZ R34, R59, UR30, -R6 ;  /* 0x0000001e3b227c23 */ /* 0x000fe20008010806 */
[----:B------:R-:W4:Y:S01]  /*c140*/  MUFU.EX2 R12, R12 ;  /* 0x0000000c000c7308 */ /* 0x000f220000000800 */
[----:B-1----:R-:W-:Y:S01]  /*c150*/  FADD.FTZ R38, R149, R4 ;  /* 0x0000000495267221 */ /* 0x002fe20000010000 */
[----:B------:R-:W-:Y:S01]  /*c160*/  FADD.FTZ R40, R140, R31 ;  /* 0x0000001f8c287221 */ /* 0x000fe20000010000 */
[--C-:B------:R-:W-:Y:S01]  /*c170*/  FFMA.FTZ R135, R62, UR30, -R6.reuse ;  /* 0x0000001e3e877c23 */ /* 0x100fe20008010806 */
[--C-:B------:R-:W-:Y:S01]  /*c180*/  FFMA.FTZ R36, R63, UR30, -R6.reuse ;  /* 0x0000001e3f247c23 */ /* 0x100fe20008010806 */
[----:B------:R-:W-:Y:S01]  /*c190*/  FFMA.FTZ R129, R66, UR30, -R6 ;  /* 0x0000001e42817c23 */ /* 0x000fe20008010806 */
[----:B------:R-:W-:Y:S01]  /*c1a0*/  FADD.FTZ R31, R25, R40 ;  /* 0x00000028191f7221 */ /* 0x000fe20000010000 */
[----:B0-----:R-:W-:Y:S01]  /*c1b0*/  @P4 IMAD.HI.U32 R35, R91, R35, RZ ;  /* 0x000000235b234227 */ /* 0x001fe200078e00ff */
[----:B------:R-:W0:Y:S03]  /*c1c0*/  MUFU.EX2 R145, R145 ;  /* 0x0000009100917308 */ /* 0x000e260000000800 */
[----:B---3--:R-:W-:Y:S01]  /*c1d0*/  FADD.FTZ R27, R151, R38 ;  /* 0x00000026971b7221 */ /* 0x008fe20000010000 */
[--C-:B------:R-:W-:Y:S01]  /*c1e0*/  FFMA.FTZ R131, R70, UR30, -R6.reuse ;  /* 0x0000001e46837c23 */ /* 0x100fe20008010806 */
[--C-:B------:R-:W-:Y:S01]  /*c1f0*/  FFMA.FTZ R125, R74, UR30, -R6.reuse ;  /* 0x0000001e4a7d7c23 */ /* 0x100fe20008010806 */
[--C-:B------:R-:W-:Y:S01]  /*c200*/  FFMA.FTZ R75, R75, UR30, -R6.reuse ;  /* 0x0000001e4b4b7c23 */ /* 0x100fe20008010806 */
[--C-:B------:R-:W-:Y:S01]  /*c210*/  FFMA.FTZ R127, R78, UR30, -R6.reuse ;  /* 0x0000001e4e7f7c23 */ /* 0x100fe20008010806 */
[----:B--2---:R-:W-:Y:S01]  /*c220*/  @P4 SHF.R.U32.HI R42, RZ, R46, R35 ;  /* 0x0000002eff2a4219 */ /* 0x004fe20000011623 */
[--C-:B------:R-:W-:Y:S01]  /*c230*/  FFMA.FTZ R82, R82, UR30, -R6.reuse ;  /* 0x0000001e52527c23 */ /* 0x100fe20008010806 */
[----:B------:R-:W1:Y:S01]  /*c240*/  MUFU.EX2 R20, R20 ;  /* 0x0000001400147308 */ /* 0x000e620000000800 */
[----:B----4-:R-:W-:Y:S01]  /*c250*/  FADD.FTZ R38, R12, R27 ;  /* 0x0000001b0c267221 */ /* 0x010fe20000010000 */
[--C-:B------:R-:W-:Y:S01]  /*c260*/  FFMA.FTZ R83, R83, UR30, -R6.reuse ;  /* 0x0000001e53537c23 */ /* 0x100fe20008010806 */
[--C-:B------:R-:W-:Y:S01]  /*c270*/  FFMA.FTZ R86, R86, UR30, -R6.reuse ;  /* 0x0000001e56567c23 */ /* 0x100fe20008010806 */
[----:B------:R-:W-:Y:S01]  /*c280*/  FFMA.FTZ R87, R87, UR30, -R6 ;  /* 0x0000001e57577c23 */ /* 0x000fe20008010806 */
[----:B------:R-:W-:Y:S01]  /*c290*/  F2FP.F16.F32.PACK_AB R148, R5, R148 ;  /* 0x000000940594723e */ /* 0x000fe200000000ff */
[----:B------:R-:W-:Y:S01]  /*c2a0*/  IMAD.IADD R89, R89, 0x1, R42 ;  /* 0x0000000159597824 */ /* 0x000fe200078e022a */
[----:B------:R-:W-:Y:S01]  /*c2b0*/  F2FP.F16.F32.PACK_AB R150, R7, R150 ;  /* 0x000000960796723e */ /* 0x000fe200000000ff */
[----:B------:R-:W2:Y:S01]  /*c2c0*/  MUFU.EX2 R147, R147 ;  /* 0x0000009300937308 */ /* 0x000ea20000000800 */
[----:B0-----:R-:W-:Y:S01]  /*c2d0*/  FADD.FTZ R27, R145, R38 ;  /* 0x00000026911b7221 */ /* 0x001fe20000010000 */
[----:B------:R-:W-:Y:S01]  /*c2e0*/  FADD.FTZ R38, R142, R31 ;  /* 0x0000001f8e267221 */ /* 0x000fe20000010000 */
[----:B------:R-:W-:Y:S01]  /*c2f0*/  ISETP.GE.AND P4, PT, R11, 0x1, PT ;  /* 0x000000010b00780c */ /* 0x000fe20003f86270 */
[----:B------:R-:W-:Y:S01]  /*c300*/  IMAD.IADD R10, R89, 0x1, R10 ;  /* 0x00000001590a7824 */ /* 0x000fe200078e020a */
[----:B------:R-:W-:Y:S01]  /*c310*/  F2FP.F16.F32.PACK_AB R149, R4, R149 ;  /* 0x000000950495723e */ /* 0x000fe200000000ff */
[----:B------:R-:W-:Y:S01]  /*c320*/  FADD.FTZ R31, R29, R38 ;  /* 0x000000261d1f7221 */ /* 0x000fe20000010000 */
[----:B------:R-:W-:Y:S01]  /*c330*/  FFMA.FTZ R38, R67, UR30, -R6 ;  /* 0x0000001e43267c23 */ /* 0x000fe20008010806 */
        /* <DEDUP_REMOVED lines=11> */
[----:B------:R-:W-:Y:S01]  /*c3f0*/  F2FP.F16.F32.PACK_AB R136, R33, R136 ;  /* 0x000000882188723e */ /* 0x000fe200000000ff */
[C---:B------:R-:W-:Y:S01]  /*c400*/  FADD.FTZ R31, R37.reuse, R46 ;  /* 0x0000002e251f7221 */ /* 0x040fe20000010000 */
[----:B------:R-:W-:Y:S01]  /*c410*/  F2FP.F16.F32.PACK_AB R138, R37, R138 ;  /* 0x0000008a258a723e */ /* 0x000fe200000000ff */
[----:B------:R-:W2:Y:S01]  /*c420*/  MUFU.EX2 R26, R26 ;  /* 0x0000001a001a7308 */ /* 0x000ea20000000800 */
[----:B0-----:R-:W-:Y:S01]  /*c430*/  FADD.FTZ R40, R24, R27 ;  /* 0x0000001b18287221 */ /* 0x001fe20000010000 */
[----:B------:R-:W-:-:S02]  /*c440*/  F2FP.F16.F32.PACK_AB R151, R12, R151 ;  /* 0x000000970c97723e */ /* 0x000fc400000000ff */
[----:B------:R-:W-:Y:S02]  /*c450*/  F2FP.F16.F32.PACK_AB R145, R20, R145 ;  /* 0x000000911491723e */ /* 0x000fe400000000ff */
[----:B------:R-:W-:Y:S02]  /*c460*/  F2FP.F16.F32.PACK_AB R147, R24, R147 ;  /* 0x000000931893723e */ /* 0x000fe400000000ff */
[----:B------:R-:W0:Y:S01]  /*c470*/  MUFU.EX2 R143, R143 ;  /* 0x0000008f008f7308 */ /* 0x000e220000000800 */
[----:B-1----:R-:W-:Y:S01]  /*c480*/  FADD.FTZ R27, R141, R40 ;  /* 0x000000288d1b7221 */ /* 0x002fe20000010000 */
[----:B------:R-:W-:-:S06]  /*c490*/  FFMA.FTZ R40, R71, UR30, -R6 ;  /* 0x0000001e47287c23 */ /* 0x000fcc0008010806 */
[----:B------:R-:W1:Y:S01]  /*c4a0*/  MUFU.EX2 R28, R28 ;  /* 0x0000001c001c7308 */ /* 0x000e620000000800 */
[C---:B--2---:R-:W-:Y:S01]  /*c4b0*/  FADD.FTZ R44, R26.reuse, R27 ;  /* 0x0000001b1a2c7221 */ /* 0x044fe20000010000 */
[----:B------:R-:W-:-:S06]  /*c4c0*/  F2FP.F16.F32.PACK_AB R141, R26, R141 ;  /* 0x0000008d1a8d723e */ /* 0x000fcc00000000ff */
[----:B------:R-:W2:Y:S01]  /*c4d0*/  MUFU.EX2 R137, R137 ;  /* 0x0000008900897308 */ /* 0x000ea20000000800 */
[----:B0-----:R-:W-:Y:S01]  /*c4e0*/  FADD.FTZ R27, R143, R44 ;  /* 0x0000002c8f1b7221 */ /* 0x001fe20000010000 */
[----:B------:R-:W-:Y:S01]  /*c4f0*/  FADD.FTZ R44, R132, R31 ;  /* 0x0000001f842c7221 */ /* 0x000fe20000010000 */
[----:B------:R-:W-:-:S03]  /*c500*/  F2FP.F16.F32.PACK_AB R132, R41, R132 ;  /* 0x000000842984723e */ /* 0x000fc600000000ff */
[----:B------:R-:W-:Y:S01]  /*c510*/  FADD.FTZ R31, R41, R44 ;  /* 0x0000002c291f7221 */ /* 0x000fe20000010000 */
[----:B------:R-:W-:Y:S01]  /*c520*/  FFMA.FTZ R44, R79, UR30, -R6 ;  /* 0x0000001e4f2c7c23 */ /* 0x000fe20008010806 */
[----:B------:R-:W0:Y:S01]  /*c530*/  MUFU.EX2 R30, R30 ;  /* 0x0000001e001e7308 */ /* 0x000e220000000800 */
[----:B-1----:R-:W-:Y:S01]  /*c540*/  FADD.FTZ R46, R28, R27 ;  /* 0x0000001b1c2e7221 */ /* 0x002fe20000010000 */
[----:B------:R-:W-:Y:S01]  /*c550*/  FADD.FTZ R48, R134, R31 ;  /* 0x0000001f86307221 */ /* 0x000fe20000010000 */
[C---:B------:R-:W-:Y:S02]  /*c560*/  F2FP.F16.F32.PACK_AB R134, R45.reuse, R134 ;  /* 0x000000862d86723e */ /* 0x040fe400000000ff */
[----:B------:R-:W-:Y:S01]  /*c570*/  F2FP.F16.F32.PACK_AB R143, R28, R143 ;  /* 0x0000008f1c8f723e */ /* 0x000fe200000000ff */
[----:B------:R-:W-:Y:S02]  /*c580*/  FADD.FTZ R31, R45, R48 ;  /* 0x000000302d1f7221 */ /* 0x000fe40000010000 */
        /* <DEDUP_REMOVED lines=73> */
[----:B-1----:R-:W-:Y:S01]  /*ca20*/  FADD.FTZ R6, R122, R7 ;  /* 0x000000077a067221 */ /* 0x002fe20000010000 */
[C---:B--2---:R-:W-:Y:S01]  /*ca30*/  FADD.FTZ R5, R87.reuse, R4 ;  /* 0x0000000457057221 */ /* 0x044fe20000010000 */
[----:B------:R-:W-:Y:S01]  /*ca40*/  F2FP.F16.F32.PACK_AB R123, R87, R86 ;  /* 0x00000056577b723e */ /* 0x000fe200000000ff */
[----:B------:R-:W-:Y:S02]  /*ca50*/  VIADD R4, R88, 0xfffffffe ;  /* 0xfffffffe58047836 */ /* 0x000fe40000000000 */
[C---:B0-----:R-:W-:Y:S01]  /*ca60*/  FADD.FTZ R6, R69.reuse, R6 ;  /* 0x0000000645067221 */ /* 0x041fe20000010000 */
[----:B------:R-:W-:Y:S01]  /*ca70*/  F2FP.F16.F32.PACK_AB R122, R69, R122 ;  /* 0x0000007a457a723e */ /* 0x000fe200000000ff */
        /* <DEDUP_REMOVED lines=12> */
.L_x_1707:
[----:B------:R-:W-:-:S13]  /*cb40*/  ISETP.NE.AND P1, PT, R11, 0x1, PT ;  /* 0x000000010b00780c */ /* 0x000fda0003f25270 */
[----:B------:R-:W0:Y:S02]  /*cb50*/  @P1 LDC.64 R12, c[0x0][0x9e8] ;  /* 0x00027a00ff0c1b82 */ /* 0x000e240000000a00 */
[----:B0-----:R-:W-:-:S05]  /*cb60*/  @P1 IMAD.HI.U32 R12, R7, R12, RZ ;  /* 0x0000000c070c1227 */ /* 0x001fca00078e00ff */
[----:B------:R-:W-:-:S07]  /*cb70*/  @P1 SHF.R.U32.HI R7, RZ, R13, R12 ;  /* 0x0000000dff071219 */ /* 0x000fce000001160c */
.L_x_1708:
[----:B------:R-:W-:Y:S05]  /*cb80*/  BSYNC B0 ;  /* 0x0000000000007941 */ /* 0x000fea0003800000 */
.L_x_1706:
[----:B------:R-:W-:-:S05]  /*cb90*/  IMAD R7, R7, R11, R11 ;  /* 0x0000000b07077224 */ /* 0x000fca00078e020b */
[----:B------:R-:W-:-:S07]  /*cba0*/  VIMNMX R10, R10, R7, PT ;  /* 0x000000070a0a7248 */ /* 0x000fce0003fe0100 */
.L_x_1705:
[----:B------:R-:W2:Y:S01]  /*cbb0*/  LDL R11, [R1+0x3c] ;  /* 0x00003c00010b7983 */ /* 0x000ea20000100800 */
[----:B------:R-:W-:Y:S01]  /*cbc0*/  SHF.R.S32.HI R7, RZ, 0x1f, R10 ;  /* 0x0000001fff077819 */ /* 0x000fe2000001140a */
[----:B------:R-:W-:Y:S01]  /*cbd0*/  ULDC UR5, c[0x0][0x9e4] ;  /* 0x0002790000057ab9 */ /* 0x000fe20000000800 */
[----:B------:R-:W-:Y:S01]  /*cbe0*/  ULDC UR4, c[0x0][0x9e4] ;  /* 0x0002790000047ab9 */ /* 0x000fe20000000800 */
[----:B------:R-:W-:Y:S01]  /*cbf0*/  ULDC UR9, c[0x0][0x9dc] ;  /* 0x0002770000097ab9 */ /* 0x000fe20000000800 */
[----:B------:R-:W-:Y:S01]  /*cc00*/  LEA.HI R7, R7, R10, RZ, 0x7 ;  /* 0x0000000a07077211 */ /* 0x000fe200078f38ff */
[----:B------:R-:W-:Y:S01]  /*cc10*/  ULDC UR11, c[0x0][0x9dc] ;  /* 0x00027700000b7ab9 */ /* 0x000fe20000000800 */
[----:B------:R-:W-:Y:S01]  /*cc20*/  ULDC UR6, c[0x0][0x988] ;  /* 0x0002620000067ab9 */ /* 0x000fe20000000800 */
[----:B------:R-:W-:Y:S01]  /*cc30*/  ULDC UR7, c[0x0][0x988] ;  /* 0x0002620000077ab9 */ /* 0x000fe20000000800 */
[----:B------:R-:W-:Y:S01]  /*cc40*/  SHF.R.S32.HI R7, RZ, 0x7, R7 ;  /* 0x00000007ff077819 */ /* 0x000fe20000011407 */
[----:B------:R-:W-:Y:S01]  /*cc50*/  ULDC UR8, c[0x0][0x988] ;  /* 0x0002620000087ab9 */ /* 0x000fe20000000800 */
[----:B------:R-:W-:Y:S01]  /*cc60*/  ULDC UR28, c[0x0][0x9e0] ;  /* 0x00027800001c7ab9 */ /* 0x000fe20000000800 */
[----:B------:R-:W-:Y:S01]  /*cc70*/  ULDC UR10, c[0x0][0x9e0] ;  /* 0x00027800000a7ab9 */ /* 0x000fe20000000800 */
        /* <DEDUP_REMOVED lines=16> */
[----:B--2---:R-:W-:-:S04]  /*cd80*/  VIMNMX R11, R11, R7, !PT ;  /* 0x000000070b0b7248 */ /* 0x004fc80007fe0100 */
[----:B------:R-:W-:Y:S01]  /*cd90*/  ISETP.GE.AND P1, PT, R4, R11, PT ;  /* 0x0000000b0400720c */ /* 0x000fe20003f26270 */
[----:B------:R0:W-:-:S12]  /*cda0*/  STL [R1+0x28], R11 ;  /* 0x0000280b01007387 */ /* 0x0001d80000100800 */
[----:B0-----:R-:W-:Y:S05]  /*cdb0*/  @!P1 BRA `(.L_x_1709) ;  /* 0x0000003000309947 */ /* 0x001fea0003800000 */
[----:B------:R-:W-:-:S07]  /*cdc0*/  IMAD.MOV.U32 R119, RZ, RZ, RZ ;  /* 0x000000ffff777224 */ /* 0x000fce00078e00ff */
.L_x_1729:
[----:B------:R-:W2:Y:S01]  /*cdd0*/  LDL R10, [R1+0x2c] ;  /* 0x00002c00010a7983 */ /* 0x000ea20000100800 */
[----:B------:R-:W-:Y:S01]  /*cde0*/  VIADD R7, R22, 0x1 ;  /* 0x0000000116077836 */ /* 0x000fe20000000000 */
[----:B------:R-:W-:Y:S05]  /*cdf0*/  YIELD ;  /* 0x0000000000007946 */ /* 0x000fea0003800000 */
[----:B------:R-:W-:-:S04]  /*ce00*/  ISETP.NE.AND P2, PT, R7, 0x2, PT ;  /* 0x000000020700780c */ /* 0x000fc80003f45270 */
[----:B------:R-:W-:Y:S02]  /*ce10*/  SEL R11, RZ, 0x1, P2 ;  /* 0x00000001ff0b7807 */ /* 0x000fe40001000000 */
[----:B------:R-:W-:Y:S02]  /*ce20*/  SEL R7, R7, RZ, P2 ;  /* 0x000000ff07077207 */ /* 0x000fe40001000000 */
[----:B------:R-:W-:Y:S02]  /*ce30*/  LOP3.LUT R20, R154, R11, RZ, 0x3c, !PT ;  /* 0x0000000b9a147212 */ /* 0x000fe400078e3cff */
[----:B--2---:R-:W-:-:S13]  /*ce40*/  ISETP.NE.AND P1, PT, R10, RZ, PT ;  /* 0x000000ff0a00720c */ /* 0x004fda0003f25270 */
[----:B------:R-:W-:Y:S05]  /*ce50*/  @P1 BRA `(.L_x_1710) ;  /* 0x0000000000301947 */ /* 0x000fea0003800000 */
[----:B------:R-:W-:Y:S05]  /*ce60*/  @!P0 BRA `(.L_x_1711) ;  /* 0x0000000000048947 */ /* 0x000fea0003800000 */
[----:B------:R-:W-:Y:S01]  /*ce70*/  BPT.TRAP 0x1 ;  /* 0x000000040000795c */ /* 0x000fe20000300000 */
.L_x_1711:
[----:B------:R-:W-:Y:S01]  /*ce80*/  IMAD R11, R7, 0x8, R2 ;  /* 0x00000008070b7824 */ /* 0x000fe200078e0202 */
[----:B------:R-:W-:-:S04]  /*ce90*/  SHF.L.U32 R10, R20, 0x1f, RZ ;  /* 0x0000001f140a7819 */ /* 0x000fc800000006ff */
[----:B------:R0:W1:Y:S01]  /*cea0*/  SYNCS.PHASECHK.TRANS64.TRYWAIT P2, [R11+URZ+0x16830], R10 ;  /* 0x0168300a0b0075a7 */ /* 0x000062000804017f */
[----:B------:R-:W-:Y:S05]  /*ceb0*/  @!P0 BRA `(.L_x_1712) ;  /* 0x0000000000048947 */ /* 0x000fea0003800000 */
[----:B------:R-:W-:Y:S01]  /*cec0*/  BPT.TRAP 0x1 ;  /* 0x000000040000795c */ /* 0x000fe20000300000 */
.L_x_1712:
[----:B------:R-:W-:Y:S04]  /*ced0*/  BSSY B0, `(.L_x_1710) ;  /* 0x0000004000007945 */ /* 0x000fe80003800000 */
[----:B-1----:R-:W-:Y:S05]  /*cee0*/  @P2 BRA `(.L_x_1713) ;  /* 0x0000000000082947 */ /* 0x002fea0003800000 */
[----:B------:R-:W1:Y:S02]  /*cef0*/  SYNCS.PHASECHK.TRANS64.TRYWAIT P2, [R11+URZ+0x16830], R10 ;  /* 0x0168300a0b0075a7 */ /* 0x000e64000804017f */
[----:B-1----:R-:W-:Y:S05]  /*cf00*/  @!P2 BRA `(.L_x_1714) ;  /* 0x0000014000aca947 */ /* 0x002fea0003800000 */
.L_x_1713:
[----:B------:R-:W-:Y:S05]  /*cf10*/  BSYNC B0 ;  /* 0x0000000000007941 */ /* 0x000fea0003800000 */
.L_x_1710:
[----:B------:R-:W2:Y:S01]  /*cf20*/  LDL R12, [R1+0x30] ;  /* 0x00003000010c7983 */ /* 0x000ea20000100800 */
[----:B01----:R-:W0:Y:S01]  /*cf30*/  S2R R10, SR_TID.X ;  /* 0x00000000000a7919 */ /* 0x003e220000002100 */
[----:B------:R-:W-:Y:S01]  /*cf40*/  IMAD.MOV.U32 R11, RZ, RZ, 0x40000040 ;  /* 0x40000040ff0b7424 */ /* 0x000fe200078e00ff */
[----:B------:R-:W-:Y:S05]  /*cf50*/  WARPSYNC.ALL ;  /* 0x0000000000007948 */ /* 0x000fea0003800000 */
[----:B------:R-:W-:Y:S02]  /*cf60*/  R2UR UR23, R11 ;  /* 0x000000000b1772ca */ /* 0x000fe400000e0000 */
[----:B0-----:R-:W-:-:S05]  /*cf70*/  SHF.R.U32.HI R10, RZ, 0x7, R10 ;  /* 0x00000007ff0a7819 */ /* 0x001fca000001160a */
[----:B------:R-:W-:Y:S02]  /*cf80*/  VIADD R21, R10, 0x8 ;  /* 0x000000080a157836 */ /* 0x000fe40000000000 */
[----:B------:R-:W-:-:S05]  /*cf90*/  IMAD.MOV.U32 R13, RZ, RZ, 0x40000040 ;  /* 0x40000040ff0d7424 */ /* 0x000fca00078e00ff */
[----:B------:R-:W-:Y:S01]  /*cfa0*/  R2UR UR19, R13 ;  /* 0x000000000d1372ca */ /* 0x000fe200000e0000 */
[----:B------:R-:W-:Y:S01]  /*cfb0*/  IMAD.MOV.U32 R25, RZ, RZ, 0x40000040 ;  /* 0x40000040ff197424 */ /* 0x000fe200078e00ff */
[----:B------:R-:W-:Y:S02]  /*cfc0*/  R2UR UR12, R8 ;  /* 0x00000000080c72ca */ /* 0x000fe400000e0000 */
[----:B------:R-:W-:Y:S02]  /*cfd0*/  R2UR UR13, R9 ;  /* 0x00000000090d72ca */ /* 0x000fe400000e0000 */
[C---:B------:R-:W-:Y:S02]  /*cfe0*/  R2UR UR15, R25.reuse ;  /* 0x00000000190f72ca */ /* 0x040fe400000e0000 */
[----:B------:R-:W-:Y:S01]  /*cff0*/  R2UR UR27, R25 ;  /* 0x00000000191b72ca */ /* 0x000fe200000e0000 */
[----:B------:R0:W-:Y:S01]  /*d000*/  BAR.SYNC.DEFER_BLOCKING R21, 0x100 ;  /* 0x000400150000751d */ /* 0x0001e20000010000 */
[----:B--2---:R-:W-:-:S04]  /*d010*/  IMAD R24, R7, 0x400, R12 ;  /* 0x0000040007187824 */ /* 0x004fc800078e020c */
[----:B------:R-:W-:-:S05]  /*d020*/  VIADD R10, R24, 0x4 ;  /* 0x00000004180a7836 */ /* 0x000fca0000000000 */
[----:B------:R-:W-:Y:S02]  /*d030*/  R2UR UR22, R10 ;  /* 0x000000000a1672ca */ /* 0x000fe400000e0000 */
[----:B------:R-:W2:Y:S01]  /*d040*/  LDL.64 R10, [R1+0x20] ;  /* 0x00002000010a7983 */ /* 0x000ea20000100a00 */
[----:B------:R-:W-:-:S05]  /*d050*/  VIADD R12, R24, 0x2 ;  /* 0x00000002180c7836 */ /* 0x000fca0000000000 */
[----:B------:R-:W-:Y:S02]  /*d060*/  R2UR UR18, R12 ;  /* 0x000000000c1272ca */ /* 0x000fe400000e0000 */
[----:B------:R-:W3:Y:S01]  /*d070*/  LDL.64 R12, [R1+0x18] ;  /* 0x00001800010c7983 */ /* 0x000ee20000100a00 */
[C---:B------:R-:W-:Y:S01]  /*d080*/  R2UR UR14, R24.reuse ;  /* 0x00000000180e72ca */ /* 0x040fe200000e0000 */
[----:B------:R-:W-:-:S05]  /*d090*/  VIADD R24, R24, 0x6 ;  /* 0x0000000618187836 */ /* 0x000fca0000000000 */
[----:B------:R-:W-:Y:S02]  /*d0a0*/  R2UR UR26, R24 ;  /* 0x00000000181a72ca */ /* 0x000fe400000e0000 */
[----:B------:R-:W-:-:S06]  /*d0b0*/  WARPGROUP.ARRIVE ;  /* 0x00000000000079c5 */ /* 0x000fcc0000000000 */
[----:B------:R-:W-:Y:S03]  /*d0c0*/  HGMMA.64x128x16.F32 R24, gdesc[UR12], RZ, !UPT, gsb0 ;  /* 0x01e000000c1879f0 */ /* 0x000fe6000c0008ff */
[----:B------:R-:W-:Y:S02]  /*d0d0*/  WARPGROUP.DEPBAR.LE gsb0, 0x0 ;  /* 0x00008000000079c5 */ /* 0x000fe40000010000 */
[----:B------:R-:W-:Y:S01]  /*d0e0*/  WARPGROUP.ARRIVE ;  /* 0x00000000000079c5 */ /* 0x000fe20000000000 */
[----:B--2---:R-:W-:Y:S02]  /*d0f0*/  R2UR UR16, R10 ;  /* 0x000000000a1072ca */ /* 0x004fe400000e0000 */
[----:B------:R-:W-:-:S13]  /*d100*/  R2UR UR17, R11 ;  /* 0x000000000b1172ca */ /* 0x000fda00000e0000 */
[----:B------:R-:W-:Y:S01]  /*d110*/  HGMMA.64x128x16.F32 R24, gdesc[UR16], R24, gsb0 ;  /* 0x01e00000101879f0 */ /* 0x000fe20008000818 */
[----:B---3--:R-:W-:Y:S02]  /*d120*/  R2UR UR20, R12 ;  /* 0x000000000c1472ca */ /* 0x008fe400000e0000 */
        /* <DEDUP_REMOVED lines=13> */
.L_x_1716:
[----:B------:R-:W-:Y:S02]  /*d200*/  SHF.L.U32 R10, R154, 0x1f, RZ ;  /* 0x0000001f9a0a7819 */ /* 0x000fe400000006ff */
[----:B------:R-:W-:-:S04]  /*d210*/  LEA R11, R22, R2, 0x3 ;  /* 0x00000002160b7211 */ /* 0x000fc800078e18ff */
[----:B------:R0:W1:Y:S01]  /*d220*/  SYNCS.PHASECHK.TRANS64.TRYWAIT P1, [R11+URZ+0x16850], R10 ;  /* 0x0168500a0b0075a7 */ /* 0x000062000802017f */
[----:B------:R-:W-:Y:S05]  /*d230*/  @!P0 BRA `(.L_x_1717) ;  /* 0x0000000000048947 */ /* 0x000fea0003800000 */
[----:B------:R-:W-:Y:S01]  /*d240*/  BPT.TRAP 0x1 ;  /* 0x000000040000795c */ /* 0x000fe20000300000 */
.L_x_1717:
[----:B-1----:R-:W-:Y:S05]  /*d250*/  @P1 BRA `(.L_x_1715) ;  /* 0x0000000000081947 */ /* 0x002fea0003800000 */
[----:B------:R-:W1:Y:S02]  /*d260*/  SYNCS.PHASECHK.TRANS64.TRYWAIT P1, [R11+URZ+0x16850], R10 ;  /* 0x0168500a0b0075a7 */ /* 0x000e64000802017f */
[----:B-1----:R-:W-:Y:S05]  /*d270*/  @!P1 BRA `(.L_x_1718) ;  /* 0x0000013c00e49947 */ /* 0x002fea0003800000 */
.L_x_1715:
[----:B01----:R-:W-:Y:S01]  /*d280*/  VIADD R10, R2, 0x400 ;  /* 0x00000400020a7836 */ /* 0x003fe20000000000 */
[----:B------:R-:W-:Y:S05]  /*d290*/  WARPSYNC.ALL ;  /* 0x0000000000007948 */ /* 0x000fea0003800000 */
[----:B------:R-:W-:Y:S01]  /*d2a0*/  SHF.R.U32.HI R10, RZ, 0x4, R10 ;  /* 0x00000004ff0a7819 */ /* 0x000fe2000001160a */
[----:B------:R-:W-:Y:S01]  /*d2b0*/  IMAD.MOV.U32 R11, RZ, RZ, 0x40000040 ;  /* 0x40000040ff0b7424 */ /* 0x000fe200078e00ff */
[----:B------:R-:W-:Y:S01]  /*d2c0*/  WARPGROUP.ARRIVE ;  /* 0x00000000000079c5 */ /* 0x000fe20000000000 */
[----:B------:R-:W-:Y:S01]  /*d2d0*/  IMAD.MOV.U32 R13, RZ, RZ, 0x40000040 ;  /* 0x40000040ff0d7424 */ /* 0x000fe200078e00ff */
[----:B------:R-:W-:-:S04]  /*d2e0*/  LOP3.LUT R10, R10, 0x3fff, RZ, 0xc0, !PT ;  /* 0x00003fff0a0a7812 */ /* 0x000fc800078ec0ff */
[----:B------:R-:W0:Y:S01]  /*d2f0*/  S2R R154, SR_TID.X ;  /* 0x00000000009a7919 */ /* 0x000e220000002100 */
[----:B------:R-:W-:Y:S01]  /*d300*/  R2UR UR15, R11 ;  /* 0x000000000b0f72ca */ /* 0x000fe200000e0000 */
[----:B------:R-:W-:Y:S02]  /*d310*/  IMAD.MOV.U32 R11, RZ, RZ, 0x40000040 ;  /* 0x40000040ff0b7424 */ /* 0x000fe400078e00ff */
[----:B------:R-:W-:-:S04]  /*d320*/  IMAD R10, R22, 0x400, R10 ;  /* 0x00000400160a7824 */ /* 0x000fc800078e020a */
[C---:B------:R-:W-:Y:S01]  /*d330*/  VIADD R12, R10.reuse, 0x80 ;  /* 0x000000800a0c7836 */ /* 0x040fe20000000000 */
[----:B------:R-:W-:-:S13]  /*d340*/  R2UR UR14, R10 ;  /* 0x000000000a0e72ca */ /* 0x000fda00000e0000 */
[----:B------:R-:W-:Y:S01]  /*d350*/  HGMMA.64x64x16.F32 R88, R148, gdesc[UR12].tnspB, R88, gsb0 ;  /* 0x40e0000c94587df0 */ /* 0x000fe20008000858 */
[----:B------:R-:W-:Y:S01]  /*d360*/  R2UR UR14, R12 ;  /* 0x000000000c0e72ca */ /* 0x000fe200000e0000 */
[----:B------:R-:W-:Y:S01]  /*d370*/  VIADD R12, R10, 0x100 ;  /* 0x000001000a0c7836 */ /* 0x000fe20000000000 */
[----:B------:R-:W-:Y:S01]  /*d380*/  R2UR UR15, R13 ;  /* 0x000000000d0f72ca */ /* 0x000fe200000e0000 */
[----:B------:R-:W-:Y:S01]  /*d390*/  IMAD.MOV.U32 R13, RZ, RZ, 0x40000040 ;  /* 0x40000040ff0d7424 */ /* 0x000fe200078e00ff */
[----:B0-----:R-:W-:Y:S02]  /*d3a0*/  SHF.R.U32.HI R21, RZ, 0x7, R154 ;  /* 0x00000007ff157819 */ /* 0x001fe4000001169a */
[----:B------:R-:W-:Y:S01]  /*d3b0*/  ISETP.GE.U32.AND P1, PT, R154, 0x180, PT ;  /* 0x000001809a00780c */ /* 0x000fe20003f26070 */
        /* <DEDUP_REMOVED lines=27> */
[----:B------:R-:W-:Y:S02]  /*d570*/  IMAD.MOV.U32 R13, RZ, RZ, 0x40000040 ;  /* 0x40000040ff0d7424 */ /* 0x000fe400078e00ff */
        /* <DEDUP_REMOVED lines=9> */
[----:B------:R-:W-:Y:S01]  /*d610*/  R2UR UR14, R10 ;  /* 0x000000000a0e72ca */ /* 0x000fe200000e0000 */
[----:B------:R-:W-:Y:S01]  /*d620*/  VIADD R10, R21, 0x9 ;  /* 0x00000009150a7836 */ /* 0x000fe20000000000 */
[----:B------:R-:W-:-:S04]  /*d630*/  R2UR UR15, R11 ;  /* 0x000000000b0f72ca */ /* 0x000fc800000e0000 */
[----:B------:R-:W-:Y:S01]  /*d640*/  SEL R10, R10, 0x9, !P1 ;  /* 0x000000090a0a7807 */ /* 0x000fe20004800000 */
[----:B------:R-:W-:Y:S02]  /*d650*/  WARPGROUP.DEPBAR.LE gsb0, 0x0 ;  /* 0x00008000000079c5 */ /* 0x000fe40000010000 */
[----:B------:R-:W-:-:S06]  /*d660*/  WARPGROUP.ARRIVE ;  /* 0x00000000000079c5 */ /* 0x000fcc0000000000 */
[----:B------:R-:W-:Y:S03]  /*d670*/  HGMMA.64x64x16.F32 R88, R120, gdesc[UR12].tnspB, R88, gsb0 ;  /* 0x40e0000c78587df0 */ /* 0x000fe60008000858 */
[----:B------:R-:W-:Y:S02]  /*d680*/  WARPGROUP.DEPBAR.LE gsb0, 0x0 ;  /* 0x00008000000079c5 */ /* 0x000fe40000010000 */
[----:B------:R0:W-:Y:S06]  /*d690*/  BAR.ARV R10, 0x100 ;  /* 0x0004000a0000751d */ /* 0x0001ec0000002000 */
[----:B------:R-:W-:Y:S05]  /*d6a0*/  @!P0 BRA `(.L_x_1719) ;  /* 0x0000000000048947 */ /* 0x000fea0003800000 */
[----:B------:R-:W-:Y:S01]  /*d6b0*/  BPT.TRAP 0x1 ;  /* 0x000000040000795c */ /* 0x000fe20000300000 */
.L_x_1719:
[----:B------:R-:W2:Y:S01]  /*d6c0*/  LDL R13, [R1+0x14] ;  /* 0x00001400010d7983 */ /* 0x000ea20000100800 */
[----:B0-----:R-:W0:Y:S03]  /*d6d0*/  LDC R10, c[0x0][0x448] ;  /* 0x00011200ff0a7b82 */ /* 0x001e260000000800 */
[----:B------:R-:W2:Y:S04]  /*d6e0*/  LDL R12, [R1+0x34] ;  /* 0x00003400010c7983 */ /* 0x000ea80000100800 */
[----:B------:R-:W3:Y:S01]  /*d6f0*/  LDL R125, [R1] ;  /* 0x00000000017d7983 */ /* 0x000ee20000100800 */
[----:B0-----:R-:W-:-:S13]  /*d700*/  ISETP.NE.AND P1, PT, R10, 0x1, PT ;  /* 0x000000010a00780c */ /* 0x001fda0003f25270 */
[----:B------:R-:W0:Y:S08]  /*d710*/  @P1 LDC R11, c[0x0][0x44c] ;  /* 0x00011300ff0b1b82 */ /* 0x000e300000000800 */
[----:B------:R-:W1:Y:S01]  /*d720*/  @P1 LDC R10, c[0x0][0x450] ;  /* 0x00011400ff0a1b82 */ /* 0x000e620000000800 */
[----:B------:R-:W-:Y:S01]  /*d730*/  LOP3.LUT P3, RZ, R18, 0x4, RZ, 0xc0, !PT ;  /* 0x0000000412ff7812 */ /* 0x000fe2000786c0ff */
[----:B------:R-:W-:-:S02]  /*d740*/  UMOV UR29, UR9 ;  /* 0x00000009001d7c82 */ /* 0x000fc40008000000 */
[----:B------:R-:W-:Y:S01]  /*d750*/  ULOP3.LUT UR12, URZ, UR29, URZ, 0x33, !UPT ;  /* 0x0000001d3f0c7292 */ /* 0x000fe2000f8e333f */
[----:B--2---:R-:W-:-:S04]  /*d760*/  IMAD.IADD R122, R12, 0x1, R13 ;  /* 0x000000010c7a7824 */ /* 0x004fc800078e020d */
[----:B0-----:R-:W-:-:S05]  /*d770*/  @P1 IMAD.HI.U32 R11, R122, R11, RZ ;  /* 0x0000000b7a0b1227 */ /* 0x001fca00078e00ff */
[----:B-1----:R-:W-:Y:S01]  /*d780*/  @P1 SHF.R.U32.HI R122, RZ, R10, R11 ;  /* 0x0000000aff7a1219 */ /* 0x002fe2000001160b */
[----:B------:R-:W-:Y:S02]  /*d790*/  IMAD R10, R7, 0x8, R2 ;  /* 0x00000008070a7824 */ /* 0x000fe400078e0202 */
[----:B------:R-:W-:Y:S02]  /*d7a0*/  IMAD.U32 R11, RZ, RZ, UR38 ;  /* 0x00000026ff0b7e24 */ /* 0x000fe4000f8e00ff */
[----:B------:R-:W-:Y:S01]  /*d7b0*/  VIADD R10, R10, 0x16840 ;  /* 0x000168400a0a7836 */ /* 0x000fe20000000000 */
[----:B------:R-:W0:Y:S04]  /*d7c0*/  SHFL.IDX PT, R123, R122, RZ, 0x1c1f ;  /* 0x001c1fff7a7b7589 */ /* 0x000e2800000e0000 */
[----:B------:R-:W-:-:S04]  /*d7d0*/  PRMT R10, R11, 0x654, R10 ;  /* 0x000006540b0a7816 */ /* 0x000fc8000000000a */
[----:B------:R1:W-:Y:S02]  /*d7e0*/  SYNCS.ARRIVE.TRANS64.RED.A1T0 RZ, [R10+URZ], RZ ;  /* 0x000000ff0aff79a7 */ /* 0x0003e4000810043f */
[----:B-1----:R-:W-:-:S05]  /*d7f0*/  IMAD.SHL.U32 R10, R4, 0x80, RZ ;  /* 0x00000080040a7824 */ /* 0x002fca00078e00ff */
[----:B------:R-:W-:-:S04]  /*d800*/  IADD3 R13, -R155, 0x1, -R10 ;  /* 0x000000019b0d7810 */ /* 0x000fc80007ffe90a */
[----:B---3--:R-:W-:-:S05]  /*d810*/  IADD3 R13, -R156, R13, R125 ;  /* 0x0000000d9c0d7210 */ /* 0x008fca0007ffe17d */
[C---:B------:R-:W-:Y:S02]  /*d820*/  VIADD R21, R13.reuse, UR28 ;  /* 0x0000001c0d157c36 */ /* 0x040fe40008000000 */
[----:B------:R-:W-:Y:S02]  /*d830*/  VIADD R13, R13, UR12 ;  /* 0x0000000c0d0d7c36 */ /* 0x000fe40008000000 */
[--C-:B0-----:R-:W-:Y:S02]  /*d840*/  IMAD.IADD R12, R21, 0x1, R123.reuse ;  /* 0x00000001150c7824 */ /* 0x101fe400078e027b */
[----:B------:R-:W-:Y:S01]  /*d850*/  IMAD.IADD R11, R13, 0x1, R123 ;  /* 0x000000010d0b7824 */ /* 0x000fe200078e027b */
[----:B------:R-:W-:Y:S06]  /*d860*/  @!P3 BRA `(.L_x_1720) ;  /* 0x000000000058b947 */ /* 0x000fec0003800000 */
[----:B------:R-:W-:Y:S01]  /*d870*/  IADD3 R123, -R156, R125, R123 ;  /* 0x0000007d9c7b7210 */ /* 0x000fe20007ffe17b */
[----:B------:R-:W-:Y:S03]  /*d880*/  BSSY B0, `(.L_x_1721) ;  /* 0x0000010000007945 */ /* 0x000fe60003800000 */
        /* <DEDUP_REMOVED lines=10> */
.L_x_1722:
[----:B------:R-:W-:-:S05]  /*d930*/  IMAD.U32 R124, RZ, RZ, UR5 ;  /* 0x00000005ff7c7e24 */ /* 0x000fca000f8e00ff */
[----:B------:R-:W-:-:S13]  /*d940*/  ISETP.NE.AND P1, PT, R124, 0x1, PT ;  /* 0x000000017c00780c */ /* 0x000fda0003f25270 */
[----:B------:R-:W0:Y:S02]  /*d950*/  @P1 LDC.64 R120, c[0x0][0x9e8] ;  /* 0x00027a00ff781b82 */ /* 0x000e240000000a00 */
[----:B0-----:R-:W-:-:S05]  /*d960*/  @P1 IMAD.HI.U32 R120, R123, R120, RZ ;  /* 0x000000787b781227 */ /* 0x001fca00078e00ff */
[----:B------:R-:W-:-:S07]  /*d970*/  @P1 SHF.R.U32.HI R123, RZ, R121, R120 ;  /* 0x00000079ff7b1219 */ /* 0x000fce0000011678 */
.L_x_1723:
[----:B------:R-:W-:Y:S05]  /*d980*/  BSYNC B0 ;  /* 0x0000000000007941 */ /* 0x000fea0003800000 */
.L_x_1721:
[----:B------:R-:W-:-:S04]  /*d990*/  IMAD R123, R123, R124, -R10 ;  /* 0x0000007c7b7b7224 */ /* 0x000fc800078e0a0a */
[----:B------:R-:W-:-:S05]  /*d9a0*/  IMAD.IADD R123, R123, 0x1, -R155 ;  /* 0x000000017b7b7824 */ /* 0x000fca00078e0a9b */
[----:B------:R-:W-:Y:S02]  /*d9b0*/  VIMNMX R11, R11, R123, !PT ;  /* 0x0000007b0b0b7248 */ /* 0x000fe40007fe0100 */
[----:B------:R-:W-:-:S07]  /*d9c0*/  VIADDMNMX R12, R123, R124, R12, PT ;  /* 0x0000007c7b0c7246 */ /* 0x000fce000380010c */
.L_x_1720:
[----:B------:R-:W-:Y:S01]  /*d9d0*/  ISETP.GT.AND P5, PT, R4, -0x1, PT ;  /* 0xffffffff0400780c */ /* 0x000fe20003fa4270 */
[----:B------:R-:W0:Y:S03]  /*d9e0*/  SHFL.IDX PT, R122, R122, 0x1, 0x1c1f ;  /* 0x003c1f007a7a7f89 */ /* 0x000e2600000e0000 */
[C---:B------:R-:W-:Y:S02]  /*d9f0*/  ISETP.GT.AND P2, PT, R11.reuse, RZ, P5 ;  /* 0x000000ff0b00720c */ /* 0x040fe40002f44270 */
[----:B------:R-:W-:Y:S02]  /*da00*/  ISETP.GT.AND P1, PT, R11, 0x1, P5 ;  /* 0x000000010b00780c */ /* 0x000fe40002f24270 */
[C---:B------:R-:W-:Y:S02]  /*da10*/  ISETP.LT.OR P2, PT, R12.reuse, 0x1, P2 ;  /* 0x000000010c00780c */ /* 0x040fe40001741670 */
[----:B------:R-:W-:-:S02]  /*da20*/  ISETP.LT.OR P1, PT, R12, 0x2, P1 ;  /* 0x000000020c00780c */ /* 0x000fc40000f21670 */
[----:B------:R-:W-:Y:S02]  /*da30*/  FSEL R24, R24, -INF , !P2 ;  /* 0xff80000018187808 */ /* 0x000fe40005000000 */
[----:B------:R-:W-:Y:S02]  /*da40*/  FSEL R25, R25, -INF , !P1 ;  /* 0xff80000019197808 */ /* 0x000fe40004800000 */
[C---:B------:R-:W-:Y:S02]  /*da50*/  ISETP.GT.AND P2, PT, R11.reuse, 0x8, P5 ;  /* 0x000000080b00780c */ /* 0x040fe40002f44270 */
[----:B------:R-:W-:Y:S02]  /*da60*/  ISETP.GT.AND P1, PT, R11, 0x9, P5 ;  /* 0x000000090b00780c */ /* 0x000fe40002f24270 */
[C---:B------:R-:W-:Y:S02]  /*da70*/  ISETP.LT.OR P2, PT, R12.reuse, 0x9, P2 ;  /* 0x000000090c00780c */ /* 0x040fe40001741670 */
[----:B------:R-:W-:-:S02]  /*da80*/  ISETP.LT.OR P1, PT, R12, 0xa, P1 ;  /* 0x0000000a0c00780c */ /* 0x000fc40000f21670 */
[----:B------:R-:W-:Y:S01]  /*da90*/  FSEL R28, R28, -INF , !P2 ;  /* 0xff8000001c1c7808 */ /* 0x000fe20005000000 */
[----:B0-----:R-:W-:Y:S01]  /*daa0*/  IMAD.IADD R21, R21, 0x1, R122 ;  /* 0x0000000115157824 */ /* 0x001fe200078e027a */
[----:B------:R-:W-:Y:S02]  /*dab0*/  FSEL R29, R29, -INF , !P1 ;  /* 0xff8000001d1d7808 */ /* 0x000fe40004800000 */
[C---:B------:R-:W-:Y:S02]  /*dac0*/  ISETP.GT.AND P2, PT, R11.reuse, 0x10, P5 ;  /* 0x000000100b00780c */ /* 0x040fe40002f44270 */
        /* <DEDUP_REMOVED lines=78> */
[----:B------:R-:W-:Y:S01]  /*dfb0*/  ISETP.GT.AND P1, PT, R11, 0x79, P5 ;  /* 0x000000790b00780c */ /* 0x000fe20002f24270 */
[----:B------:R-:W-:Y:S01]  /*dfc0*/  IMAD.IADD R11, R13, 0x1, R122 ;  /* 0x000000010d0b7824 */ /* 0x000fe200078e027a */
[C---:B------:R-:W-:Y:S02]  /*dfd0*/  ISETP.LT.OR P2, PT, R12.reuse, 0x79, P2 ;  /* 0x000000790c00780c */ /* 0x040fe40001741670 */
[----:B------:R-:W-:-:S02]  /*dfe0*/  ISETP.LT.OR P1, PT, R12, 0x7a, P1 ;  /* 0x0000007a0c00780c */ /* 0x000fc40000f21670 */
[----:B------:R-:W-:Y:S02]  /*dff0*/  FSEL R84, R84, -INF , !P2 ;  /* 0xff80000054547808 */ /* 0x000fe40005000000 */
[----:B------:R-:W-:Y:S01]  /*e000*/  FSEL R85, R85, -INF , !P1 ;  /* 0xff80000055557808 */ /* 0x000fe20004800000 */
[----:B------:R-:W-:Y:S08]  /*e010*/  @!P3 BRA `(.L_x_1724) ;  /* 0x000000000058b947 */ /* 0x000ff00003800000 */
        /* <DEDUP_REMOVED lines=12> */
.L_x_1726:
[----:B------:R-:W-:-:S05]  /*e0e0*/  IMAD.U32 R120, RZ, RZ, UR5 ;  /* 0x00000005ff787e24 */ /* 0x000fca000f8e00ff */
[----:B------:R-:W-:-:S13]  /*e0f0*/  ISETP.NE.AND P1, PT, R120, 0x1, PT ;  /* 0x000000017800780c */ /* 0x000fda0003f25270 */
[----:B------:R-:W0:Y:S02]  /*e100*/  @P1 LDC.64 R12, c[0x0][0x9e8] ;  /* 0x00027a00ff0c1b82 */ /* 0x000e240000000a00 */
[----:B0-----:R-:W-:-:S05]  /*e110*/  @P1 IMAD.HI.U32 R12, R122, R12, RZ ;  /* 0x0000000c7a0c1227 */ /* 0x001fca00078e00ff */
[----:B------:R-:W-:-:S07]  /*e120*/  @P1 SHF.R.U32.HI R122, RZ, R13, R12 ;  /* 0x0000000dff7a1219 */ /* 0x000fce000001160c */
.L_x_1727:
[----:B------:R-:W-:Y:S05]  /*e130*/  BSYNC B0 ;  /* 0x0000000000007941 */ /* 0x000fea0003800000 */
.L_x_1725:
[----:B------:R-:W-:-:S04]  /*e140*/  IMAD R10, R122, R120, -R10 ;  /* 0x000000787a0a7224 */ /* 0x000fc800078e0a0a */
[----:B------:R-:W-:-:S05]  /*e150*/  IMAD.IADD R10, R10, 0x1, -R155 ;  /* 0x000000010a0a7824 */ /* 0x000fca00078e0a9b */
[----:B------:R-:W-:Y:S02]  /*e160*/  VIMNMX R11, R11, R10, !PT ;  /* 0x0000000a0b0b7248 */ /* 0x000fe40007fe0100 */
[----:B------:R-:W-:-:S07]  /*e170*/  VIADDMNMX R21, R10, R120, R21, PT ;  /* 0x000000780a157246 */ /* 0x000fce0003800115 */
.L_x_1724:
[C---:B------:R-:W-:Y:S01]  /*e180*/  ISETP.GT.AND P1, PT, R11.reuse, 0x1, P5 ;  /* 0x000000010b00780c */ /* 0x040fe20002f24270 */
[----:B------:R-:W-:Y:S01]  /*e190*/  UMOV UR30, UR7 ;  /* 0x00000007001e7c82 */ /* 0x000fe20008000000 */
[----:B------:R-:W-:Y:S02]  /*e1a0*/  ISETP.GT.AND P2, PT, R11, 0x8, P5 ;  /* 0x000000080b00780c */ /* 0x000fe40002f44270 */
[C---:B------:R-:W-:Y:S02]  /*e1b0*/  ISETP.LT.OR P1, PT, R21.reuse, 0x2, P1 ;  /* 0x000000021500780c */ /* 0x040fe40000f21670 */
[----:B------:R-:W-:Y:S02]  /*e1c0*/  ISETP.LT.OR P2, PT, R21, 0x9, P2 ;  /* 0x000000091500780c */ /* 0x000fe40001741670 */
[----:B------:R-:W-:Y:S02]  /*e1d0*/  FSEL R27, R27, -INF , !P1 ;  /* 0xff8000001b1b7808 */ /* 0x000fe40004800000 */
[----:B------:R-:W-:-:S02]  /*e1e0*/  ISETP.GT.AND P1, PT, R11, 0x9, P5 ;  /* 0x000000090b00780c */ /* 0x000fc40002f24270 */
[----:B------:R-:W-:Y:S02]  /*e1f0*/  FSEL R30, R30, -INF , !P2 ;  /* 0xff8000001e1e7808 */ /* 0x000fe40005000000 */
[----:B------:R-:W-:Y:S02]  /*e200*/  ISETP.LT.OR P1, PT, R21, 0xa, P1 ;  /* 0x0000000a1500780c */ /* 0x000fe40000f21670 */
[----:B------:R-:W-:Y:S02]  /*e210*/  ISETP.GT.AND P2, PT, R11, 0x10, P5 ;  /* 0x000000100b00780c */ /* 0x000fe40002f44270 */
[----:B------:R-:W-:Y:S02]  /*e220*/  FSEL R31, R31, -INF , !P1 ;  /* 0xff8000001f1f7808 */ /* 0x000fe40004800000 */
[----:B------:R-:W-:Y:S02]  /*e230*/  ISETP.GT.AND P1, PT, R11, 0x11, P5 ;  /* 0x000000110b00780c */ /* 0x000fe40002f24270 */
[----:B------:R-:W-:-:S02]  /*e240*/  ISETP.LT.OR P2, PT, R21, 0x11, P2 ;  /* 0x000000111500780c */ /* 0x000fc40001741670 */
[----:B------:R-:W-:Y:S02]  /*e250*/  ISETP.LT.OR P1, PT, R21, 0x12, P1 ;  /* 0x000000121500780c */ /* 0x000fe40000f21670 */
[----:B------:R-:W-:Y:S02]  /*e260*/  FSEL R34, R34, -INF , !P2 ;  /* 0xff80000022227808 */ /* 0x000fe40005000000 */
[----:B------:R-:W-:Y:S02]  /*e270*/  FSEL R35, R35, -INF , !P1 ;  /* 0xff80000023237808 */ /* 0x000fe40004800000 */
[C---:B------:R-:W-:Y:S02]  /*e280*/  ISETP.GT.AND P2, PT, R11.reuse, 0x18, P5 ;  /* 0x000000180b00780c */ /* 0x040fe40002f44270 */
        /* <DEDUP_REMOVED lines=55> */
[----:B------:R-:W-:-:S02]  /*e600*/  LOP3.LUT R18, R18, 0xbfffffff, RZ, 0xc0, !PT ;  /* 0xbfffffff12127812 */ /* 0x000fc400078ec0ff */
[C---:B------:R-:W-:Y:S02]  /*e610*/  ISETP.LT.OR P2, PT, R21.reuse, 0x61, P2 ;  /* 0x000000611500780c */ /* 0x040fe40001741670 */
[----:B------:R-:W-:Y:S02]  /*e620*/  ISETP.LT.OR P1, PT, R21, 0x62, P1 ;  /* 0x000000621500780c */ /* 0x000fe40000f21670 */
[----:B------:R-:W-:Y:S02]  /*e630*/  FMNMX.FTZ R10, R24, R3, !PT ;  /* 0x00000003180a7209 */ /* 0x000fe40007810000 */
[----:B------:R-:W-:Y:S02]  /*e640*/  @P0 LOP3.LUT R18, R18, 0x40000000, RZ, 0xfc, !PT ;  /* 0x4000000012120812 */ /* 0x000fe400078efcff */
[----:B------:R-:W-:Y:S02]  /*e650*/  FSEL R74, R74, -INF , !P2 ;  /* 0xff8000004a4a7808 */ /* 0x000fe40005000000 */
[----:B------:R-:W-:-:S02]  /*e660*/  FSEL R75, R75, -INF , !P1 ;  /* 0xff8000004b4b7808 */ /* 0x000fc40004800000 */
[C---:B------:R-:W-:Y:S02]  /*e670*/  ISETP.GT.AND P4, PT, R11.reuse, 0x68, P5 ;  /* 0x000000680b00780c */ /* 0x040fe40002f84270 */
[C---:B------:R-:W-:Y:S02]  /*e680*/  ISETP.GT.AND P6, PT, R11.reuse, 0x69, P5 ;  /* 0x000000690b00780c */ /* 0x040fe40002fc4270 */
[C---:B------:R-:W-:Y:S02]  /*e690*/  ISETP.GT.AND P3, PT, R11.reuse, 0x70, P5 ;  /* 0x000000700b00780c */ /* 0x040fe40002f64270 */
[C---:B------:R-:W-:Y:S02]  /*e6a0*/  ISETP.GT.AND P2, PT, R11.reuse, 0x71, P5 ;  /* 0x000000710b00780c */ /* 0x040fe40002f44270 */
[C---:B------:R-:W-:Y:S02]  /*e6b0*/  ISETP.GT.AND P1, PT, R11.reuse, 0x78, P5 ;  /* 0x000000780b00780c */ /* 0x040fe40002f24270 */
[----:B------:R-:W-:-:S02]  /*e6c0*/  ISETP.GT.AND P0, PT, R11, RZ, P5 ;  /* 0x000000ff0b00720c */ /* 0x000fc40002f04270 */
[----:B------:R-:W-:Y:S02]  /*e6d0*/  ISETP.GT.AND P5, PT, R11, 0x79, P5 ;  /* 0x000000790b00780c */ /* 0x000fe40002fa4270 */
[----:B------:R-:W-:Y:S02]  /*e6e0*/  FMNMX.FTZ R11, R25, R10, !PT ;  /* 0x0000000a190b7209 */ /* 0x000fe40007810000 */
[----:B------:R-:W-:Y:S02]  /*e6f0*/  ISETP.LT.OR P4, PT, R21, 0x69, P4 ;  /* 0x000000691500780c */ /* 0x000fe40002781670 */
[----:B------:R-:W-:Y:S02]  /*e700*/  FMNMX.FTZ R10, R28, R11, !PT ;  /* 0x0000000b1c0a7209 */ /* 0x000fe40007810000 */
[----:B------:R-:W-:Y:S02]  /*e710*/  LOP3.LUT R18, R18, 0xfffffffd, RZ, 0xc0, !PT ;  /* 0xfffffffd12127812 */ /* 0x000fe400078ec0ff */
[----:B------:R-:W-:-:S02]  /*e720*/  FMNMX.FTZ R11, R29, R10, !PT ;  /* 0x0000000a1d0b7209 */ /* 0x000fc40007810000 */
[----:B------:R-:W-:Y:S02]  /*e730*/  ISETP.LT.OR P0, PT, R21, 0x1, P0 ;  /* 0x000000011500780c */ /* 0x000fe40000701670 */
[----:B------:R-:W-:Y:S02]  /*e740*/  FMNMX.FTZ R10, R32, R11, !PT ;  /* 0x0000000b200a7209 */ /* 0x000fe40007810000 */
[----:B------:R-:W-:Y:S02]  /*e750*/  FSEL R26, R26, -INF , !P0 ;  /* 0xff8000001a1a7808 */ /* 0x000fe40004000000 */
[----:B------:R-:W-:Y:S02]  /*e760*/  FMNMX.FTZ R11, R33, R10, !PT ;  /* 0x0000000a210b7209 */ /* 0x000fe40007810000 */
[----:B------:R-:W-:Y:S02]  /*e770*/  @P4 LOP3.LUT R18, R18, 0x2, RZ, 0xfc, !PT ;  /* 0x0000000212124812 */ /* 0x000fe400078efcff */
[----:B------:R-:W-:-:S02]  /*e780*/  FMNMX.FTZ R10, R36, R11, !PT ;  /* 0x0000000b240a7209 */ /* 0x000fc40007810000 */
[----:B------:R-:W-:Y:S02]  /*e790*/  ISETP.LT.OR P4, PT, R21, 0x6a, P6 ;  /* 0x0000006a1500780c */ /* 0x000fe40003781670 */
[----:B------:R-:W-:Y:S02]  /*e7a0*/  FMNMX.FTZ R11, R37, R10, !PT ;  /* 0x0000000a250b7209 */ /* 0x000fe40007810000 */
[----:B------:R-:W-:Y:S02]  /*e7b0*/  ISETP.LT.OR P3, PT, R21, 0x71, P3 ;  /* 0x000000711500780c */ /* 0x000fe40001f61670 */
[----:B------:R-:W-:Y:S02]  /*e7c0*/  FMNMX.FTZ R10, R40, R11, !PT ;  /* 0x0000000b280a7209 */ /* 0x000fe40007810000 */
[----:B------:R-:W-:Y:S02]  /*e7d0*/  FSEL R79, R79, -INF , !P4 ;  /* 0xff8000004f4f7808 */ /* 0x000fe40006000000 */
[----:B------:R-:W-:-:S02]  /*e7e0*/  FMNMX.FTZ R11, R41, R10, !PT ;  /* 0x0000000a290b7209 */ /* 0x000fc40007810000 */
[----:B------:R-:W-:Y:S02]  /*e7f0*/  ISETP.LT.OR P2, PT, R21, 0x72, P2 ;  /* 0x000000721500780c */ /* 0x000fe40001741670 */
[----:B------:R-:W-:Y:S02]  /*e800*/  FMNMX.FTZ R10, R44, R11, !PT ;  /* 0x0000000b2c0a7209 */ /* 0x000fe40007810000 */
[----:B------:R-:W-:Y:S02]  /*e810*/  FSEL R82, R82, -INF , !P3 ;  /* 0xff80000052527808 */ /* 0x000fe40005800000 */
[----:B------:R-:W-:Y:S02]  /*e820*/  FMNMX.FTZ R11, R45, R10, !PT ;  /* 0x0000000a2d0b7209 */ /* 0x000fe40007810000 */
[----:B------:R-:W-:Y:S02]  /*e830*/  ISETP.LT.OR P1, PT, R21, 0x79, P1 ;  /* 0x000000791500780c */ /* 0x000fe40000f21670 */
[----:B------:R-:W-:-:S02]  /*e840*/  FMNMX.FTZ R10, R48, R11, !PT ;  /* 0x0000000b300a7209 */ /* 0x000fc40007810000 */
[----:B------:R-:W-:Y:S02]  /*e850*/  FSEL R83, R83, -INF , !P2 ;  /* 0xff80000053537808 */ /* 0x000fe40005000000 */
[----:B------:R-:W-:Y:S02]  /*e860*/  FMNMX.FTZ R11, R49, R10, !PT ;  /* 0x0000000a310b7209 */ /* 0x000fe40007810000 */
[----:B------:R-:W-:Y:S02]  /*e870*/  ISETP.LT.OR P5, PT, R21, 0x7a, P5 ;  /* 0x0000007a1500780c */ /* 0x000fe40002fa1670 */
[----:B------:R-:W-:Y:S02]  /*e880*/  FMNMX.FTZ R10, R52, R11, !PT ;  /* 0x0000000b340a7209 */ /* 0x000fe40007810000 */
[----:B------:R-:W-:Y:S02]  /*e890*/  FSEL R86, R86, -INF , !P1 ;  /* 0xff80000056567808 */ /* 0x000fe40004800000 */
[----:B------:R-:W-:-:S02]  /*e8a0*/  FMNMX.FTZ R11, R53, R10, !PT ;  /* 0x0000000a350b7209 */ /* 0x000fc40007810000 */
[----:B------:R-:W-:Y:S02]  /*e8b0*/  FSEL R87, R87, -INF , !P5 ;  /* 0xff80000057577808 */ /* 0x000fe40006800000 */
[----:B------:R-:W-:Y:S02]  /*e8c0*/  FMNMX.FTZ R10, R56, R11, !PT ;  /* 0x0000000b380a7209 */ /* 0x000fe40007810000 */
[----:B------:R-:W-:Y:S02]  /*e8d0*/  LOP3.LUT P0, RZ, R18, 0x40000000, RZ, 0xc0, !PT ;  /* 0x4000000012ff7812 */ /* 0x000fe4000780c0ff */
        /* <DEDUP_REMOVED lines=16> */
[----:B0-----:R-:W-:Y:S02]  /*e9e0*/  FMNMX.FTZ R13, R12, R11, !PT ;  /* 0x0000000b0c0d7209 */ /* 0x001fe40007810000 */
[----:B------:R-:W-:-:S03]  /*e9f0*/  FMNMX.FTZ R12, R26, R0, !PT ;  /* 0x000000001a0c7209 */ /* 0x000fc60007810000 */
[----:B------:R-:W0:Y:S02]  /*ea00*/  SHFL.BFLY PT, R10, R13, 0x1, 0x1f ;  /* 0x0c201f000d0a7f89 */ /* 0x000e2400000e0000 */
[----:B0-----:R-:W-:-:S04]  /*ea10*/  FMNMX.FTZ R10, R13, R10, !PT ;  /* 0x0000000a0d0a7209 */ /* 0x001fc80007810000 */
[C---:B------:R-:W-:Y:S01]  /*ea20*/  FSETP.NEU.FTZ.AND P6, PT, R10.reuse, -INF , PT ;  /* 0xff8000000a00780b */ /* 0x040fe20003fdd000 */
[----:B------:R-:W-:-:S03]  /*ea30*/  FMUL.FTZ R11, R10, UR30 ;  /* 0x0000001e0a0b7c20 */ /* 0x000fc60008410000 */
[----:B------:R-:W-:Y:S02]  /*ea40*/  FSEL R120, R10, RZ, P6 ;  /* 0x000000ff0a787208 */ /* 0x000fe40003000000 */
[----:B------:R-:W-:Y:S02]  /*ea50*/  FSEL R11, R11, RZ, P6 ;  /* 0x000000ff0b0b7208 */ /* 0x000fe40003000000 */
[----:B------:R-:W-:Y:S01]  /*ea60*/  LOP3.LUT P6, RZ, R18, 0x2, RZ, 0xc0, !PT ;  /* 0x0000000212ff7812 */ /* 0x000fe200078cc0ff */
[----:B------:R-:W-:Y:S02]  /*ea70*/  FADD.FTZ R3, -R120, R3 ;  /* 0x0000000378037221 */ /* 0x000fe40000010100 */
        /* <DEDUP_REMOVED lines=32> */
[----:B------:R-:W-:Y:S01]  /*ec80*/  FMNMX.FTZ R11, R27, R12, !PT ;  /* 0x0000000c1b0b7209 */ /* 0x000fe20007810000 */
[----:B------:R-:W-:Y:S01]  /*ec90*/  FMUL.FTZ R13, R3, UR30 ;  /* 0x0000001e030d7c20 */ /* 0x000fe20008410000 */
[----:B------:R-:W-:Y:S01]  /*eca0*/  FSEL R78, R78, -INF , !P6 ;  /* 0xff8000004e4e7808 */ /* 0x000fe20007000000 */
        /* <DEDUP_REMOVED lines=45> */
[----:B------:R-:W-:Y:S02]  /*ef80*/  MUFU.EX2 R53, R53 ;  /* 0x0000003500357308 */ /* 0x000fe40000000800 */
[----:B------:R-:W0:Y:S06]  /*ef90*/  SHFL.BFLY PT, R12, R11, 0x2, 0x1f ;  /* 0x0c401f000b0c7f89 */ /* 0x000e2c00000e0000 */
[----:B------:R-:W-:Y:S08]  /*efa0*/  MUFU.EX2 R56, R56 ;  /* 0x0000003800387308 */ /* 0x000ff00000000800 */
[----:B------:R-:W-:Y:S08]  /*efb0*/  MUFU.EX2 R57, R57 ;  /* 0x0000003900397308 */ /* 0x000ff00000000800 */
[----:B------:R-:W-:Y:S01]  /*efc0*/  MUFU.EX2 R60, R60 ;  /* 0x0000003c003c7308 */ /* 0x000fe20000000800 */
[----:B0-----:R-:W-:-:S05]  /*efd0*/  FMNMX.FTZ R11, R11, R12, !PT ;  /* 0x0000000c0b0b7209 */ /* 0x001fca0007810000 */
[----:B------:R-:W0:Y:S02]  /*efe0*/  SHFL.BFLY PT, R12, R11, 0x1, 0x1f ;  /* 0x0c201f000b0c7f89 */ /* 0x000e2400000e0000 */
[----:B------:R-:W-:Y:S08]  /*eff0*/  MUFU.EX2 R61, R61 ;  /* 0x0000003d003d7308 */ /* 0x000ff00000000800 */
[----:B------:R-:W-:Y:S08]  /*f000*/  MUFU.EX2 R64, R64 ;  /* 0x0000004000407308 */ /* 0x000ff00000000800 */
[----:B------:R-:W-:Y:S01]  /*f010*/  MUFU.EX2 R65, R65 ;  /* 0x0000004100417308 */ /* 0x000fe20000000800 */
[----:B0-----:R-:W-:-:S07]  /*f020*/  FMNMX.FTZ R11, R11, R12, !PT ;  /* 0x0000000c0b0b7209 */ /* 0x001fce0007810000 */
[----:B------:R-:W-:Y:S01]  /*f030*/  MUFU.EX2 R68, R68 ;  /* 0x0000004400447308 */ /* 0x000fe20000000800 */
[----:B------:R-:W-:-:S04]  /*f040*/  FSETP.NEU.FTZ.AND P1, PT, R11, -INF , PT ;  /* 0xff8000000b00780b */ /* 0x000fc80003f3d000 */
[----:B------:R-:W-:-:S03]  /*f050*/  FSEL R12, R11, RZ, P1 ;  /* 0x000000ff0b0c7208 */ /* 0x000fc60000800000 */
[----:B------:R-:W-:Y:S02]  /*f060*/  MUFU.EX2 R69, R69 ;  /* 0x0000004500457308 */ /* 0x000fe40000000800 */
[----:B------:R-:W-:Y:S01]  /*f070*/  FADD.FTZ R12, -R12, R0 ;  /* 0x000000000c0c7221 */ /* 0x000fe20000010100 */
[----:B------:R-:W-:-:S05]  /*f080*/  FMUL.FTZ R0, R11, UR30 ;  /* 0x0000001e0b007c20 */ /* 0x000fca0008410000 */
[----:B------:R-:W-:Y:S01]  /*f090*/  MUFU.EX2 R72, R72 ;  /* 0x0000004800487308 */ /* 0x000fe20000000800 */
[----:B------:R-:W-:-:S05]  /*f0a0*/  FSEL R3, R0, RZ, P1 ;  /* 0x000000ff00037208 */ /* 0x000fca0000800000 */
        /* <DEDUP_REMOVED lines=32> */
[----:B------:R-:W-:Y:S01]  /*f2b0*/  FMUL.FTZ R3, R12, UR30 ;  /* 0x0000001e0c037c20 */ /* 0x000fe20008410000 */
[----:B------:R-:W0:Y:S08]  /*f2c0*/  MUFU.EX2 R0, R13 ;  /* 0x0000000d00007308 */ /* 0x000e300000000800 */
[----:B------:R-:W-:Y:S08]  /*f2d0*/  MUFU.EX2 R26, R26 ;  /* 0x0000001a001a7308 */ /* 0x000ff00000000800 */
[----:B------:R-:W1:Y:S01]  /*f2e0*/  MUFU.EX2 R3, R3 ;  /* 0x0000000300037308 */ /* 0x000e620000000800 */
[----:B0-----:R-:W-:-:S04]  /*f2f0*/  FFMA.FTZ R6, R0, R6, R24 ;  /* 0x0000000600067223 */ /* 0x001fc80000010018 */
[----:B------:R-:W-:-:S03]  /*f300*/  FADD.FTZ R6, R25, R6 ;  /* 0x0000000619067221 */ /* 0x000fc60000010000 */
[----:B------:R-:W0:Y:S08]  /*f310*/  MUFU.EX2 R27, R27 ;  /* 0x0000001b001b7308 */ /* 0x000e300000000800 */
[----:B------:R-:W2:Y:S01]  /*f320*/  MUFU.EX2 R30, R30 ;  /* 0x0000001e001e7308 */ /* 0x000ea20000000800 */
[----:B-1----:R-:W-:-:S07]  /*f330*/  FFMA.FTZ R5, R3, R5, R26 ;  /* 0x0000000503057223 */ /* 0x002fce000001001a */
        /* <DEDUP_REMOVED lines=99> */
.L_x_1728:
[----:B------:R-:W2:Y:S01]  /*f970*/  LDL R21, [R1+0x28] ;  /* 0x0000280001157983 */ /* 0x000ea20000100800 */
[----:B------:R-:W-:Y:S02]  /*f980*/  IMAD R12, R22, 0x8, R2 ;  /* 0x00000008160c7824 */ /* 0x000fe400078e0202 */
[-C--:B------:R-:W-:Y:S01]  /*f990*/  FMUL.FTZ R88, R88, R0.reuse ;  /* 0x0000000058587220 */ /* 0x080fe20000410000 */
[----:B------:R-:W-:Y:S02]  /*f9a0*/  IMAD.U32 R13, RZ, RZ, UR38 ;  /* 0x00000026ff0d7e24 */ /* 0x000fe4000f8e00ff */
[-C--:B------:R-:W-:Y:S01]  /*f9b0*/  FMUL.FTZ R89, R89, R0.reuse ;  /* 0x0000000059597220 */ /* 0x080fe20000410000 */
[----:B------:R-:W-:Y:S02]  /*f9c0*/  VIADD R12, R12, 0x16860 ;  /* 0x000168600c0c7836 */ /* 0x000fe40000000000 */
[-C--:B------:R-:W-:Y:S01]  /*f9d0*/  FMUL.FTZ R92, R92, R0.reuse ;  /* 0x000000005c5c7220 */ /* 0x080fe20000410000 */
[-C--:B------:R-:W-:Y:S01]  /*f9e0*/  FMUL.FTZ R93, R93, R0.reuse ;  /* 0x000000005d5d7220 */ /* 0x080fe20000410000 */
[-C--:B------:R-:W-:Y:S01]  /*f9f0*/  FMUL.FTZ R96, R96, R0.reuse ;  /* 0x0000000060607220 */ /* 0x080fe20000410000 */
[-C--:B------:R-:W-:Y:S01]  /*fa00*/  FMUL.FTZ R97, R97, R0.reuse ;  /* 0x0000000061617220 */ /* 0x080fe20000410000 */
[----:B------:R-:W-:Y:S01]  /*fa10*/  PRMT R12, R13, 0x654, R12 ;  /* 0x000006540d0c7816 */ /* 0x000fe2000000000c */
[-C--:B------:R-:W-:Y:S01]  /*fa20*/  FMUL.FTZ R100, R100, R0.reuse ;  /* 0x0000000064647220 */ /* 0x080fe20000410000 */
[-C--:B------:R-:W-:Y:S01]  /*fa30*/  FMUL.FTZ R101, R101, R0.reuse ;  /* 0x0000000065657220 */ /* 0x080fe20000410000 */
        /* <DEDUP_REMOVED lines=60> */
[----:B------:R-:W-:Y:S02]  /*fe00*/  MOV R3, R10 ;  /* 0x0000000a00037202 */ /* 0x000fe40000000f00 */
[C---:B--2---:R-:W-:Y:S01]  /*fe10*/  ISETP.GT.AND P1, PT, R4.reuse, R21, PT ;  /* 0x000000150400720c */ /* 0x044fe20003f24270 */
[----:B------:R-:W-:-:S12]  /*fe20*/  VIADD R4, R4, 0xffffffff ;  /* 0xffffffff04047836 */ /* 0x000fd80000000000 */
[----:B0-----:R-:W-:Y:S05]  /*fe30*/  @P1 BRA `(.L_x_1729) ;  /* 0xffffffcc00e41947 */ /* 0x001fea000383ffff */
[----:B------:R-:W-:Y:S02]  /*fe40*/  IMAD.MOV.U32 R0, RZ, RZ, R11 ;  /* 0x000000ffff007224 */ /* 0x000fe400078e000b */
[----:B------:R-:W-:Y:S02]  /*fe50*/  IMAD.MOV.U32 R3, RZ, RZ, R10 ;  /* 0x000000ffff037224 */ /* 0x000fe400078e000a */
[----:B------:R-:W-:Y:S02]  /*fe60*/  IMAD.MOV.U32 R22, RZ, RZ, R7 ;  /* 0x000000ffff167224 */ /* 0x000fe400078e0007 */
[----:B------:R-:W-:-:S07]  /*fe70*/  IMAD.MOV.U32 R154, RZ, RZ, R20 ;  /* 0x000000ffff9a7224 */ /* 0x000fce00078e0014 */
.L_x_1709:
[----:B------:R-:W2:Y:S01]  /*fe80*/  LDL R13, [R1+0x14] ;  /* 0x00001400010d7983 */ /* 0x000ea20000100800 */
[----:B------:R-:W0:Y:S03]  /*fe90*/  LDC R7, c[0x0][0x448] ;  /* 0x00011200ff077b82 */ /* 0x000e260000000800 */
[----:B------:R-:W3:Y:S05]  /*fea0*/  LDL R12, [R1] ;  /* 0x00000000010c7983 */ /* 0x000eea0000100800 */
[----:B------:R-:W1:Y:S01]  /*feb0*/  LDC R20, c[0x0][0x9e4] ;  /* 0x00027900ff147b82 */ /* 0x000e620000000800 */
[----:B0-----:R-:W-:-:S02]  /*fec0*/  ISETP.NE.AND P4, PT, R7, 0x1, PT ;  /* 0x000000010700780c */ /* 0x001fc40003f85270 */
[----:B-1----:R-:W-:-:S11]  /*fed0*/  ISETP.GE.AND P5, PT, R20, 0x1, PT ;  /* 0x000000011400780c */ /* 0x002fd60003fa6270 */
[----:B------:R-:W0:Y:S08]  /*fee0*/  @P4 LDC R10, c[0x0][0x44c] ;  /* 0x00011300ff0a4b82 */ /* 0x000e300000000800 */
[----:B------:R-:W1:Y:S01]  /*fef0*/  @P4 LDC R11, c[0x0][0x450] ;  /* 0x00011400ff0b4b82 */ /* 0x000e620000000800 */
[----:B--2---:R-:W-:-:S04]  /*ff00*/  VIADD R7, R13, 0xbf ;  /* 0x000000bf0d077836 */ /* 0x004fc80000000000 */
[----:B0-----:R-:W-:Y:S01]  /*ff10*/  @P4 IMAD.HI.U32 R10, R7, R10, RZ ;  /* 0x0000000a070a4227 */ /* 0x001fe200078e00ff */
[----:B---3--:R-:W-:-:S04]  /*ff20*/  IADD3 R12, R12, 0x1, -R156 ;  /* 0x000000010c0c7810 */ /* 0x008fc80007ffe89c */
        /* <DEDUP_REMOVED lines=14> */
.L_x_1732:
[----:B------:R-:W-:-:S13]  /*10010*/  ISETP.NE.AND P1, PT, R20, 0x1, PT ;  /* 0x000000011400780c */ /* 0x000fda0003f25270 */
[----:B------:R-:W0:Y:S02]  /*10020*/  @P1 LDC.64 R10, c[0x0][0x9e8] ;  /* 0x00027a00ff0a1b82 */ /* 0x000e240000000a00 */
[----:B0-----:R-:W-:-:S05]  /*10030*/  @P1 IMAD.HI.U32 R10, R7, R10, RZ ;  /* 0x0000000a070a1227 */ /* 0x001fca00078e00ff */
[----:B------:R-:W-:-:S07]  /*10040*/  @P1 SHF.R.U32.HI R7, RZ, R11, R10 ;  /* 0x0000000bff071219 */ /* 0x000fce000001160a */
.L_x_1733:
[----:B------:R-:W-:Y:S05]  /*10050*/  BSYNC B0 ;  /* 0x0000000000007941 */ /* 0x000fea0003800000 */
.L_x_1731:
[----:B------:R-:W-:-:S05]  /*10060*/  IMAD R7, R7, R20, RZ ;  /* 0x0000001407077224 */ /* 0x000fca00078e02ff */
[----:B------:R-:W-:-:S07]  /*10070*/  VIMNMX R12, R12, R7, !PT ;  /* 0x000000070c0c7248 */ /* 0x000fce0007fe0100 */
.L_x_1730:
[----:B------:R-:W2:Y:S01]  /*10080*/  LDL R10, [R1+0x3c] ;  /* 0x00003c00010a7983 */ /* 0x000ea20000100800 */
[----:B------:R-:W-:-:S05]  /*10090*/  VIADD R12, R12, 0x7f ;  /* 0x0000007f0c0c7836 */ /* 0x000fca0000000000 */
[----:B------:R-:W-:-:S04]  /*100a0*/  SHF.R.S32.HI R7, RZ, 0x1f, R12 ;  /* 0x0000001fff077819 */ /* 0x000fc8000001140c */
[----:B------:R-:W-:-:S04]  /*100b0*/  LEA.HI R7, R7, R12, RZ, 0x7 ;  /* 0x0000000c07077211 */ /* 0x000fc800078f38ff */
[----:B------:R-:W-:-:S04]  /*100c0*/  SHF.R.S32.HI R7, RZ, 0x7, R7 ;  /* 0x00000007ff077819 */ /* 0x000fc80000011407 */
[----:B--2---:R-:W-:-:S04]  /*100d0*/  VIMNMX R10, R10, R7, !PT ;  /* 0x000000070a0a7248 */ /* 0x004fc80007fe0100 */
[----:B------:R-:W-:Y:S01]  /*100e0*/  ISETP.GE.AND P1, PT, R4, R10, PT ;  /* 0x0000000a0400720c */ /* 0x000fe20003f26270 */
[----:B------:R0:W-:-:S12]  /*100f0*/  STL [R1+0x28], R10 ;  /* 0x0000280a01007387 */ /* 0x0001d80000100800 */
[----:B0-----:R-:W-:Y:S05]  /*10100*/  @!P1 BRA `(.L_x_1734) ;  /* 0x0000001c00f89947 */ /* 0x001fea0003800000 */
[----:B------:R-:W-:Y:S02]  /*10110*/  IMAD.MOV.U32 R20, RZ, RZ, R0 ;  /* 0x000000ffff147224 */ /* 0x000fe400078e0000 */
[----:B------:R-:W-:Y:S02]  /*10120*/  IMAD.MOV.U32 R7, RZ, RZ, R3 ;  /* 0x000000ffff077224 */ /* 0x000fe400078e0003 */
[----:B------:R-:W-:Y:S02]  /*10130*/  IMAD.MOV.U32 R10, RZ, RZ, R154 ;  /* 0x000000ffff0a7224 */ /* 0x000fe400078e009a */
[----:B------:R-:W-:-:S07]  /*10140*/  IMAD.MOV.U32 R21, RZ, RZ, R22 ;  /* 0x000000ffff157224 */ /* 0x000fce00078e0016 */
.L_x_1746:
[----:B------:R-:W2:Y:S01]  /*10150*/  LDL R0, [R1+0x2c] ;  /* 0x00002c0001007983 */ /* 0x000ea20000100800 */
[----:B------:R-:W-:Y:S01]  /*10160*/  ISETP.NE.AND P1, PT, R21, 0x1, PT ;  /* 0x000000011500780c */ /* 0x000fe20003f25270 */
[----:B------:R-:W-:Y:S05]  /*10170*/  YIELD ;  /* 0x0000000000007946 */ /* 0x000fea0003800000 */
[----:B------:R-:W-:-:S04]  /*10180*/  SEL R3, RZ, 0x1, P1 ;  /* 0x00000001ff037807 */ /* 0x000fc80000800000 */
[----:B------:R-:W-:Y:S02]  /*10190*/  LOP3.LUT R154, R10, R3, RZ, 0x3c, !PT ;  /* 0x000000030a9a7212 */ /* 0x000fe400078e3cff */
[----:B--2---:R-:W-:-:S13]  /*101a0*/  ISETP.NE.AND P1, PT, R0, RZ, PT ;  /* 0x000000ff0000720c */ /* 0x004fda0003f25270 */
[----:B------:R-:W-:Y:S05]  /*101b0*/  @P1 BRA `(.L_x_1735) ;  /* 0x00000000003c1947 */ /* 0x000fea0003800000 */
[----:B------:R-:W-:Y:S05]  /*101c0*/  @!P0 BRA `(.L_x_1736) ;  /* 0x0000000000048947 */ /* 0x000fea0003800000 */
[----:B------:R-:W-:Y:S01]  /*101d0*/  BPT.TRAP 0x1 ;  /* 0x000000040000795c */ /* 0x000fe20000300000 */
.L_x_1736:
[----:B------:R-:W-:-:S05]  /*101e0*/  VIADD R0, R21, 0x1 ;  /* 0x0000000115007836 */ /* 0x000fca0000000000 */
[----:B------:R-:W-:-:S04]  /*101f0*/  ISETP.NE.AND P2, PT, R0, 0x2, PT ;  /* 0x000000020000780c */ /* 0x000fc80003f45270 */
[----:B------:R-:W-:Y:S02]  /*10200*/  SEL R3, R0, RZ, P2 ;  /* 0x000000ff00037207 */ /* 0x000fe40001000000 */
[----:B------:R-:W-:-:S03]  /*10210*/  SHF.L.U32 R0, R154, 0x1f, RZ ;  /* 0x0000001f9a007819 */ /* 0x000fc600000006ff */
[----:B------:R-:W-:-:S04]  /*10220*/  IMAD R3, R3, 0x8, R2 ;  /* 0x0000000803037824 */ /* 0x000fc800078e0202 */
[----:B------:R0:W1:Y:S01]  /*10230*/  SYNCS.PHASECHK.TRANS64.TRYWAIT P2, [R3+URZ+0x16830], R0 ;  /* 0x01683000030075a7 */ /* 0x000062000804017f */
[----:B------:R-:W-:Y:S05]  /*10240*/  @!P0 BRA `(.L_x_1737) ;  /* 0x0000000000048947 */ /* 0x000fea0003800000 */
[----:B------:R-:W-:Y:S01]  /*10250*/  BPT.TRAP 0x1 ;  /* 0x000000040000795c */ /* 0x000fe20000300000 */
.L_x_1737:
[----:B------:R-:W-:Y:S04]  /*10260*/  BSSY B0, `(.L_x_1735) ;  /* 0x0000004000007945 */ /* 0x000fe80003800000 */
[----:B-1----:R-:W-:Y:S05]  /*10270*/  @P2 BRA `(.L_x_1738) ;  /* 0x0000000000082947 */ /* 0x002fea0003800000 */
[----:B------:R-:W1:Y:S02]  /*10280*/  SYNCS.PHASECHK.TRANS64.TRYWAIT P2, [R3+URZ+0x16830], R0 ;  /* 0x01683000030075a7 */ /* 0x000e64000804017f */
[----:B-1----:R-:W-:Y:S05]  /*10290*/  @!P2 BRA `(.L_x_1739) ;  /* 0x0000010c00f0a947 */ /* 0x002fea0003800000 */
.L_x_1738:
[----:B------:R-:W-:Y:S05]  /*102a0*/  BSYNC B0 ;  /* 0x0000000000007941 */ /* 0x000fea0003800000 */
.L_x_1735:
[----:B------:R-:W2:Y:S04]  /*102b0*/  LDL R11, [R1+0x30] ;  /* 0x00003000010b7983 */ /* 0x000ea80000100800 */
[----:B------:R3:W-:Y:S01]  /*102c0*/  STL [R1+0x68], R2 ;  /* 0x0000680201007387 */ /* 0x0007e20000100800 */
[----:B01----:R-:W0:Y:S03]  /*102d0*/  S2R R0, SR_TID.X ;  /* 0x0000000000007919 */ /* 0x003e260000002100 */
[----:B---3--:R-:W3:Y:S01]  /*102e0*/  LDL.64 R2, [R1+0x20] ;  /* 0x0000200001027983 */ /* 0x008ee20000100a00 */
[----:B------:R-:W-:Y:S01]  /*102f0*/  VIADD R22, R21, 0x1 ;  /* 0x0000000115167836 */ /* 0x000fe20000000000 */
[----:B------:R-:W-:Y:S05]  /*10300*/  WARPSYNC.ALL ;  /* 0x0000000000007948 */ /* 0x000fea0003800000 */
[----:B------:R-:W-:Y:S01]  /*10310*/  ISETP.NE.AND P2, PT, R22, 0x2, PT ;  /* 0x000000021600780c */ /* 0x000fe20003f45270 */
[----:B------:R-:W-:Y:S01]  /*10320*/  IMAD.MOV.U32 R13, RZ, RZ, 0x40000040 ;  /* 0x40000040ff0d7424 */ /* 0x000fe200078e00ff */
[----:B------:R-:W-:Y:S01]  /*10330*/  R2UR UR12, R8 ;  /* 0x00000000080c72ca */ /* 0x000fe200000e0000 */
[----:B------:R-:W-:Y:S01]  /*10340*/  IMAD.MOV.U32 R27, RZ, RZ, 0x40000040 ;  /* 0x40000040ff1b7424 */ /* 0x000fe200078e00ff */
[----:B------:R-:W-:Y:S01]  /*10350*/  SEL R22, R22, RZ, P2 ;  /* 0x000000ff16167207 */ /* 0x000fe20001000000 */
[----:B------:R-:W-:Y:S01]  /*10360*/  IMAD.MOV.U32 R25, RZ, RZ, 0x40000040 ;  /* 0x40000040ff197424 */ /* 0x000fe200078e00ff */
[----:B------:R-:W-:-:S02]  /*10370*/  R2UR UR23, R13 ;  /* 0x000000000d1772ca */ /* 0x000fc400000e0000 */
[----:B------:R-:W-:Y:S02]  /*10380*/  R2UR UR13, R9 ;  /* 0x00000000090d72ca */ /* 0x000fe400000e0000 */
[----:B------:R-:W-:Y:S02]  /*10390*/  R2UR UR15, R27 ;  /* 0x000000001b0f72ca */ /* 0x000fe400000e0000 */
[----:B------:R-:W-:Y:S02]  /*103a0*/  R2UR UR19, R25 ;  /* 0x00000000191372ca */ /* 0x000fe400000e0000 */
[----:B0-----:R-:W-:-:S05]  /*103b0*/  SHF.R.U32.HI R0, RZ, 0x7, R0 ;  /* 0x00000007ff007819 */ /* 0x001fca0000011600 */
[----:B------:R-:W-:Y:S01]  /*103c0*/  VIADD R0, R0, 0x8 ;  /* 0x0000000800007836 */ /* 0x000fe20000000000 */
[----:B------:R-:W-:-:S04]  /*103d0*/  R2UR UR27, R27 ;  /* 0x000000001b1b72ca */ /* 0x000fc800000e0000 */
[----:B------:R0:W-:Y:S01]  /*103e0*/  BAR.SYNC.DEFER_BLOCKING R0, 0x100 ;  /* 0x000400000000751d */ /* 0x0001e20000010000 */
[----:B--2---:R-:W-:-:S04]  /*103f0*/  IMAD R26, R22, 0x400, R11 ;  /* 0x00000400161a7824 */ /* 0x004fc800078e020b */
[C---:B------:R-:W-:Y:S01]  /*10400*/  VIADD R12, R26.reuse, 0x4 ;  /* 0x000000041a0c7836 */ /* 0x040fe20000000000 */
[C---:B------:R-:W-:Y:S01]  /*10410*/  R2UR UR14, R26.reuse ;  /* 0x000000001a0e72ca */ /* 0x040fe200000e0000 */
[C---:B------:R-:W-:Y:S02]  /*10420*/  VIADD R24, R26.reuse, 0x2 ;  /* 0x000000021a187836 */ /* 0x040fe40000000000 */
[----:B------:R-:W-:Y:S01]  /*10430*/  VIADD R26, R26, 0x6 ;  /* 0x000000061a1a7836 */ /* 0x000fe20000000000 */
[----:B------:R-:W-:Y:S02]  /*10440*/  R2UR UR22, R12 ;  /* 0x000000000c1672ca */ /* 0x000fe400000e0000 */
[----:B------:R-:W2:Y:S01]  /*10450*/  LDL.64 R12, [R1+0x18] ;  /* 0x00001800010c7983 */ /* 0x000ea20000100a00 */
[----:B------:R-:W-:Y:S02]  /*10460*/  R2UR UR18, R24 ;  /* 0x00000000181272ca */ /* 0x000fe400000e0000 */
[----:B------:R-:W-:-:S02]  /*10470*/  R2UR UR26, R26 ;  /* 0x000000001a1a72ca */ /* 0x000fc400000e0000 */
[----:B------:R-:W-:-:S06]  /*10480*/  WARPGROUP.ARRIVE ;  /* 0x00000000000079c5 */ /* 0x000fcc0000000000 */
[----:B------:R-:W-:Y:S01]  /*10490*/  HGMMA.64x128x16.F32 R24, gdesc[UR12], RZ, !UPT, gsb0 ;  /* 0x01e000000c1879f0 */ /* 0x000fe2000c0008ff */
[----:B---3--:R-:W-:Y:S02]  /*104a0*/  R2UR UR16, R2 ;  /* 0x00000000021072ca */ /* 0x008fe400000e0000 */
[----:B------:R-:W-:Y:S01]  /*104b0*/  R2UR UR17, R3 ;  /* 0x00000000031172ca */ /* 0x000fe200000e0000 */
[----:B------:R0:W5:Y:S01]  /*104c0*/  LDL.LU R2, [R1+0x68] ;  /* 0x0000680001027983 */ /* 0x0001620000300800 */
[----:B------:R-:W-:Y:S02]  /*104d0*/  WARPGROUP.DEPBAR.LE gsb0, 0x0 ;  /* 0x00008000000079c5 */ /* 0x000fe40000010000 */
[----:B------:R-:W-:-:S09]  /*104e0*/  WARPGROUP.ARRIVE ;  /* 0x00000000000079c5 */ /* 0x000fd20000000000 */
[----:B------:R-:W-:Y:S01]  /*104f0*/  HGMMA.64x128x16.F32 R24, gdesc[UR16], R24, gsb0 ;  /* 0x01e00000101879f0 */ /* 0x000fe20008000818 */
[----:B------:R-:W-:Y:S02]  /*10500*/  R2UR UR24, R14 ;  /* 0x000000000e1872ca */ /* 0x000fe400000e0000 */
[----:B------:R-:W-:Y:S01]  /*10510*/  R2UR UR25, R15 ;  /* 0x000000000f1972ca */ /* 0x000fe200000e0000 */
[----:B------:R-:W-:Y:S02]  /*10520*/  WARPGROUP.DEPBAR.LE gsb0, 0x0 ;  /* 0x00008000000079c5 */ /* 0x000fe40000010000 */
[----:B------:R-:W-:Y:S01]  /*10530*/  WARPGROUP.ARRIVE ;  /* 0x00000000000079c5 */ /* 0x000fe20000000000 */
[----:B--2---:R-:W-:Y:S02]  /*10540*/  R2UR UR20, R12 ;  /* 0x000000000c1472ca */ /* 0x004fe400000e0000 */
[----:B------:R-:W-:-:S13]  /*10550*/  R2UR UR21, R13 ;  /* 0x000000000d1572ca */ /* 0x000fda00000e0000 */
        /* <DEDUP_REMOVED lines=8> */
.L_x_1741:
[----:B------:R-:W-:Y:S01]  /*105e0*/  SHF.L.U32 R0, R10, 0x1f, RZ ;  /* 0x0000001f0a007819 */ /* 0x000fe200000006ff */
[----:B-----5:R-:W-:-:S04]  /*105f0*/  IMAD R3, R21, 0x8, R2 ;  /* 0x0000000815037824 */ /* 0x020fc800078e0202 */
[----:B------:R0:W1:Y:S01]  /*10600*/  SYNCS.PHASECHK.TRANS64.TRYWAIT P1, [R3+URZ+0x16850], R0 ;  /* 0x01685000030075a7 */ /* 0x000062000802017f */
[----:B------:R-:W-:Y:S05]  /*10610*/  @!P0 BRA `(.L_x_1742) ;  /* 0x0000000000048947 */ /* 0x000fea0003800000 */
[----:B------:R-:W-:Y:S01]  /*10620*/  BPT.TRAP 0x1 ;  /* 0x000000040000795c */ /* 0x000fe20000300000 */
.L_x_1742:
[----:B-1----:R-:W-:Y:S05]  /*10630*/  @P1 BRA `(.L_x_1740) ;  /* 0x0000000000081947 */ /* 0x002fea0003800000 */
[----:B------:R-:W1:Y:S02]  /*10640*/  SYNCS.PHASECHK.TRANS64.TRYWAIT P1, [R3+URZ+0x16850], R0 ;  /* 0x01685000030075a7 */ /* 0x000e64000802017f */
[----:B-1----:R-:W-:Y:S05]  /*10650*/  @!P1 BRA `(.L_x_1743) ;  /* 0x0000010c00149947 */ /* 0x002fea0003800000 */
.L_x_1740:
[----:B01---5:R-:W-:Y:S01]  /*10660*/  VIADD R0, R2, 0x400 ;  /* 0x0000040002007836 */ /* 0x023fe20000000000 */
        /* <DEDUP_REMOVED lines=8> */
[----:B------:R-:W-:Y:S02]  /*106f0*/  IMAD R10, R21, 0x400, R0 ;  /* 0x00000400150a7824 */ /* 0x000fe400078e0200 */
[----:B------:R-:W0:Y:S02]  /*10700*/  S2R R0, SR_TID.X ;  /* 0x0000000000007919 */ /* 0x000e240000002100 */
        /* <DEDUP_REMOVED lines=57> */
.L_x_1744:
[----:B0-----:R-:W-:Y:S01]  /*10aa0*/  IMAD R0, R22, 0x8, R2 ;  /* 0x0000000816007824 */ /* 0x001fe200078e0202 */
[----:B------:R-:W-:Y:S01]  /*10ab0*/  FMNMX.FTZ R10, R24, R7, !PT ;  /* 0x00000007180a7209 */ /* 0x000fe20007810000 */
[----:B------:R-:W-:Y:S01]  /*10ac0*/  IMAD.U32 R3, RZ, RZ, UR38 ;  /* 0x00000026ff037e24 */ /* 0x000fe2000f8e00ff */
[----:B------:R-:W-:Y:S01]  /*10ad0*/  UMOV UR30, UR8 ;  /* 0x00000008001e7c82 */ /* 0x000fe20008000000 */
[----:B------:R-:W-:-:S05]  /*10ae0*/  VIADD R0, R0, 0x16840 ;  /* 0x0001684000007836 */ /* 0x000fca0000000000 */
[----:B------:R-:W-:Y:S02]  /*10af0*/  PRMT R0, R3, 0x654, R0 ;  /* 0x0000065403007816 */ /* 0x000fe40000000000 */
[----:B------:R-:W-:Y:S02]  /*10b00*/  FMNMX.FTZ R3, R25, R10, !PT ;  /* 0x0000000a19037209 */ /* 0x000fe40007810000 */
[----:B------:R0:W-:Y:S02]  /*10b10*/  SYNCS.ARRIVE.TRANS64.RED.A1T0 RZ, [R0+URZ], RZ ;  /* 0x000000ff00ff79a7 */ /* 0x0001e4000810043f */
[----:B------:R-:W-:-:S04]  /*10b20*/  FMNMX.FTZ R10, R28, R3, !PT ;  /* 0x000000031c0a7209 */ /* 0x000fc80007810000 */
[----:B------:R-:W-:Y:S02]  /*10b30*/  FMNMX.FTZ R3, R29, R10, !PT ;  /* 0x0000000a1d037209 */ /* 0x000fe40007810000 */
[----:B0-----:R-:W-:Y:S02]  /*10b40*/  FMNMX.FTZ R0, R26, R20, !PT ;  /* 0x000000141a007209 */ /* 0x001fe40007810000 */
        /* <DEDUP_REMOVED lines=56> */
[----:B------:R-:W0:Y:S01]  /*10ed0*/  SHFL.BFLY PT, R3, R10, 0x2, 0x1f ;  /* 0x0c401f000a037f89 */ /* 0x000e2200000e0000 */
[----:B------:R-:W-:-:S04]  /*10ee0*/  FMNMX.FTZ R11, R83, R0, !PT ;  /* 0x00000000530b7209 */ /* 0x000fc80007810000 */
[----:B------:R-:W-:Y:S02]  /*10ef0*/  FMNMX.FTZ R0, R86, R11, !PT ;  /* 0x0000000b56007209 */ /* 0x000fe40007810000 */
[----:B0-----:R-:W-:-:S05]  /*10f00*/  FMNMX.FTZ R12, R10, R3, !PT ;  /* 0x000000030a0c7209 */ /* 0x001fca0007810000 */
[----:B------:R-:W0:Y:S02]  /*10f10*/  SHFL.BFLY PT, R3, R12, 0x1, 0x1f ;  /* 0x0c201f000c037f89 */ /* 0x000e2400000e0000 */
[----:B0-----:R-:W-:Y:S02]  /*10f20*/  FMNMX.FTZ R3, R12, R3, !PT ;  /* 0x000000030c037209 */ /* 0x001fe40007810000 */
[----:B------:R-:W-:-:S03]  /*10f30*/  FMNMX.FTZ R12, R87, R0, !PT ;  /* 0x00000000570c7209 */ /* 0x000fc60007810000 */
[----:B------:R-:W-:Y:S02]  /*10f40*/  FADD.FTZ R7, -R3, R7 ;  /* 0x0000000703077221 */ /* 0x000fe40000010100 */
[----:B------:R-:W0:Y:S02]  /*10f50*/  SHFL.BFLY PT, R11, R12, 0x2, 0x1f ;  /* 0x0c401f000c0b7f89 */ /* 0x000e2400000e0000 */
[----:B------:R-:W-:-:S06]  /*10f60*/  FMUL.FTZ R7, R7, UR30 ;  /* 0x0000001e07077c20 */ /* 0x000fcc0008410000 */
[----:B------:R-:W-:Y:S01]  /*10f70*/  MUFU.EX2 R7, R7 ;  /* 0x0000000700077308 */ /* 0x000fe20000000800 */
[----:B0-----:R-:W-:Y:S01]  /*10f80*/  FMNMX.FTZ R13, R12, R11, !PT ;  /* 0x0000000b0c0d7209 */ /* 0x001fe20007810000 */
[----:B------:R-:W-:-:S04]  /*10f90*/  FMUL.FTZ R11, R3, UR30 ;  /* 0x0000001e030b7c20 */ /* 0x000fc80008410000 */
[----:B------:R-:W0:Y:S01]  /*10fa0*/  SHFL.BFLY PT, R0, R13, 0x1, 0x1f ;  /* 0x0c201f000d007f89 */ /* 0x000e2200000e0000 */
[--C-:B------:R-:W-:Y:S01]  /*10fb0*/  FFMA.FTZ R24, R24, UR30, -R11.reuse ;  /* 0x0000001e18187c23 */ /* 0x100fe2000801080b */
[--C-:B------:R-:W-:Y:S01]  /*10fc0*/  FFMA.FTZ R25, R25, UR30, -R11.reuse ;  /* 0x0000001e19197c23 */ /* 0x100fe2000801080b */
[--C-:B------:R-:W-:Y:S01]  /*10fd0*/  FFMA.FTZ R28, R28, UR30, -R11.reuse ;  /* 0x0000001e1c1c7c23 */ /* 0x100fe2000801080b */
[--C-:B------:R-:W-:Y:S01]  /*10fe0*/  FFMA.FTZ R29, R29, UR30, -R11.reuse ;  /* 0x0000001e1d1d7c23 */ /* 0x100fe2000801080b */
[--C-:B------:R-:W-:Y:S01]  /*10ff0*/  FFMA.FTZ R32, R32, UR30, -R11.reuse ;  /* 0x0000001e20207c23 */ /* 0x100fe2000801080b */
[--C-:B------:R-:W-:Y:S01]  /*11000*/  FFMA.FTZ R33, R33, UR30, -R11.reuse ;  /* 0x0000001e21217c23 */ /* 0x100fe2000801080b */
[----:B------:R-:W1:Y:S01]  /*11010*/  MUFU.EX2 R24, R24 ;  /* 0x0000001800187308 */ /* 0x000e620000000800 */
        /* <DEDUP_REMOVED lines=16> */
[----:B0-----:R-:W-:Y:S01]  /*11120*/  FMNMX.FTZ R0, R13, R0, !PT ;  /* 0x000000000d007209 */ /* 0x001fe20007810000 */
[----:B-1----:R-:W-:Y:S01]  /*11130*/  FFMA.FTZ R6, R7, R6, R24 ;  /* 0x0000000607067223 */ /* 0x002fe20000010018 */
[--C-:B------:R-:W-:Y:S01]  /*11140*/  FFMA.FTZ R64, R64, UR30, -R11.reuse ;  /* 0x0000001e40407c23 */ /* 0x100fe2000801080b */
[--C-:B------:R-:W-:Y:S01]  /*11150*/  FFMA.FTZ R65, R65, UR30, -R11.reuse ;  /* 0x0000001e41417c23 */ /* 0x100fe2000801080b */
[--C-:B------:R-:W-:Y:S01]  /*11160*/  FFMA.FTZ R68, R68, UR30, -R11.reuse ;  /* 0x0000001e44447c23 */ /* 0x100fe2000801080b */
[C---:B------:R-:W-:Y:S01]  /*11170*/  FADD.FTZ R10, -R0.reuse, R20 ;  /* 0x00000014000a7221 */ /* 0x040fe20000010100 */
[----:B------:R-:W-:Y:S01]  /*11180*/  FMUL.FTZ R12, R0, UR30 ;  /* 0x0000001e000c7c20 */ /* 0x000fe20008410000 */
[----:B------:R-:W-:Y:S01]  /*11190*/  MUFU.EX2 R29, R29 ;  /* 0x0000001d001d7308 */ /* 0x000fe20000000800 */
[--C-:B------:R-:W-:Y:S01]  /*111a0*/  FFMA.FTZ R69, R69, UR30, -R11.reuse ;  /* 0x0000001e45457c23 */ /* 0x100fe2000801080b */
[----:B------:R-:W-:Y:S01]  /*111b0*/  FMUL.FTZ R10, R10, UR30 ;  /* 0x0000001e0a0a7c20 */ /* 0x000fe20008410000 */
        /* <DEDUP_REMOVED lines=29> */
[----:B------:R-:W2:Y:S01]  /*11390*/  MUFU.EX2 R30, R30 ;  /* 0x0000001e001e7308 */ /* 0x000ea20000000800 */
[--C-:B------:R-:W-:Y:S01]  /*113a0*/  FFMA.FTZ R78, R78, UR30, -R12.reuse ;  /* 0x0000001e4e4e7c23 */ /* 0x100fe2000801080c */
[--C-:B------:R-:W-:Y:S01]  /*113b0*/  FFMA.FTZ R79, R79, UR30, -R12.reuse ;  /* 0x0000001e4f4f7c23 */ /* 0x100fe2000801080c */
[--C-:B------:R-:W-:Y:S01]  /*113c0*/  FFMA.FTZ R82, R82, UR30, -R12.reuse ;  /* 0x0000001e52527c23 */ /* 0x100fe2000801080c */
[--C-:B------:R-:W-:Y:S01]  /*113d0*/  FFMA.FTZ R83, R83, UR30, -R12.reuse ;  /* 0x0000001e53537c23 */ /* 0x100fe2000801080c */
[--C-:B------:R-:W-:Y:S01]  /*113e0*/  FFMA.FTZ R86, R86, UR30, -R12.reuse ;  /* 0x0000001e56567c23 */ /* 0x100fe2000801080c */
[----:B------:R-:W-:Y:S01]  /*113f0*/  FFMA.FTZ R123, R87, UR30, -R12 ;  /* 0x0000001e577b7c23 */ /* 0x000fe2000801080c */
[----:B0-----:R-:W-:Y:S01]  /*11400*/  FFMA.FTZ R12, R10, R5, R26 ;  /* 0x000000050a0c7223 */ /* 0x001fe2000001001a */
[----:B------:R-:W0:Y:S01]  /*11410*/  MUFU.EX2 R31, R31 ;  /* 0x0000001f001f7308 */ /* 0x000e220000000800 */
[----:B------:R-:W-:Y:S01]  /*11420*/  FADD.FTZ R5, R25, R6 ;  /* 0x0000000619057221 */ /* 0x000fe20000010000 */
[--C-:B------:R-:W-:Y:S01]  /*11430*/  FFMA.FTZ R72, R72, UR30, -R11.reuse ;  /* 0x0000001e48487c23 */ /* 0x100fe2000801080b */
[----:B-1----:R-:W-:Y:S01]  /*11440*/  FADD.FTZ R13, R27, R12 ;  /* 0x0000000c1b0d7221 */ /* 0x002fe20000010000 */
[----:B------:R-:W-:Y:S01]  /*11450*/  FFMA.FTZ R73, R73, UR30, -R11 ;  /* 0x0000001e49497c23 */ /* 0x000fe2000801080b */
[----:B------:R-:W-:Y:S01]  /*11460*/  FADD.FTZ R6, R28, R5 ;  /* 0x000000051c067221 */ /* 0x000fe20000010000 */
[--C-:B------:R-:W-:Y:S01]  /*11470*/  FFMA.FTZ R76, R76, UR30, -R11.reuse ;  /* 0x0000001e4c4c7c23 */ /* 0x100fe2000801080b */
[----:B------:R-:W-:Y:S01]  /*11480*/  FFMA.FTZ R77, R77, UR30, -R11 ;  /* 0x0000001e4d4d7c23 */ /* 0x000fe2000801080b */
[----:B------:R-:W1:Y:S01]  /*11490*/  MUFU.EX2 R32, R32 ;  /* 0x0000002000207308 */ /* 0x000e620000000800 */
[----:B--2---:R-:W-:Y:S01]  /*114a0*/  FADD.FTZ R12, R30, R13 ;  /* 0x0000000d1e0c7221 */ /* 0x004fe20000010000 */
[----:B------:R-:W-:Y:S01]  /*114b0*/  FADD.FTZ R5, R29, R6 ;  /* 0x000000061d057221 */ /* 0x000fe20000010000 */
[--C-:B------:R-:W-:Y:S01]  /*114c0*/  FFMA.FTZ R80, R80, UR30, -R11.reuse ;  /* 0x0000001e50507c23 */ /* 0x100fe2000801080b */
[--C-:B------:R-:W-:Y:S01]  /*114d0*/  FFMA.FTZ R81, R81, UR30, -R11.reuse ;  /* 0x0000001e51517c23 */ /* 0x100fe2000801080b */
[--C-:B------:R-:W-:Y:S01]  /*114e0*/  FFMA.FTZ R84, R84, UR30, -R11.reuse ;  /* 0x0000001e54547c23 */ /* 0x100fe2000801080b */
[----:B------:R-:W-:-:S02]  /*114f0*/  FFMA.FTZ R11, R85, UR30, -R11 ;  /* 0x0000001e550b7c23 */ /* 0x000fc4000801080b */
        /* <DEDUP_REMOVED lines=114> */
.L_x_1745:
        /* <DEDUP_REMOVED lines=73> */
[C---:B--2---:R-:W-:Y:S01]  /*120b0*/  ISETP.GT.AND P1, PT, R4.reuse, R20, PT ;  /* 0x000000140400720c */ /* 0x044fe20003f24270 */
[----:B------:R-:W-:Y:S02]  /*120c0*/  VIADD R4, R4, 0xffffffff ;  /* 0xffffffff04047836 */ /* 0x000fe40000000000 */
[----:B------:R-:W-:-:S10]  /*120d0*/  IMAD.MOV.U32 R20, RZ, RZ, R0 ;  /* 0x000000ffff147224 */ /* 0x000fd400078e0000 */
[----:B0-----:R-:W-:Y:S05]  /*120e0*/  @P1 BRA `(.L_x_1746) ;  /* 0xffffffe000181947 */ /* 0x001fea000383ffff */
.L_x_1734:
[----:B------:R-:W2:Y:S02]  /*120f0*/  LDL R7, [R1+0x3c] ;  /* 0x00003c0001077983 */ /* 0x000ea40000100800 */
[----:B--2---:R-:W-:-:S13]  /*12100*/  ISETP.GE.AND P1, PT, R4, R7, PT ;  /* 0x000000070400720c */ /* 0x004fda0003f26270 */
[----:B------:R-:W-:Y:S05]  /*12110*/  @!P1 BRA `(.L_x_1747) ;  /* 0x00000030001c9947 */ /* 0x000fea0003800000 */
[----:B------:R-:W-:Y:S02]  /*12120*/  IMAD.MOV.U32 R7, RZ, RZ, R0 ;  /* 0x000000ffff077224 */ /* 0x000fe400078e0000 */
[----:B------:R-:W-:Y:S02]  /*12130*/  IMAD.MOV.U32 R20, RZ, RZ, R3 ;  /* 0x000000ffff147224 */ /* 0x000fe400078e0003 */
[----:B------:R-:W-:Y:S02]  /*12140*/  IMAD.MOV.U32 R10, RZ, RZ, R154 ;  /* 0x000000ffff0a7224 */ /* 0x000fe400078e009a */
[----:B------:R-:W-:-:S07]  /*12150*/  IMAD.MOV.U32 R21, RZ, RZ, R22 ;  /* 0x000000ffff157224 */ /* 0x000fce00078e0016 */
.L_x_1767:
        /* <DEDUP_REMOVED lines=9> */
.L_x_1749:
        /* <DEDUP_REMOVED lines=8> */
.L_x_1750:
[----:B------:R-:W-:Y:S04]  /*12270*/  BSSY B0, `(.L_x_1748) ;  /* 0x0000004000007945 */ /* 0x000fe80003800000 */
[----:B-1----:R-:W-:Y:S05]  /*12280*/  @P2 BRA `(.L_x_1751) ;  /* 0x0000000000082947 */ /* 0x002fea0003800000 */
[----:B------:R-:W1:Y:S02]  /*12290*/  SYNCS.PHASECHK.TRANS64.TRYWAIT P2, [R3+URZ+0x16830], R0 ;  /* 0x01683000030075a7 */ /* 0x000e64000804017f */
[----:B-1----:R-:W-:Y:S05]  /*122a0*/  @!P2 BRA `(.L_x_1752) ;  /* 0x000000f00014a947 */ /* 0x002fea0003800000 */
.L_x_1751:
[----:B------:R-:W-:Y:S05]  /*122b0*/  BSYNC B0 ;  /* 0x0000000000007941 */ /* 0x000fea0003800000 */
.L_x_1748:
        /* <DEDUP_REMOVED lines=51> */
.L_x_1754:
[----:B------:R-:W-:Y:S01]  /*125f0*/  SHF.L.U32 R0, R10, 0x1f, RZ ;  /* 0x0000001f0a007819 */ /* 0x000fe200000006ff */
[----:B-----5:R-:W-:-:S04]  /*12600*/  IMAD R3, R21, 0x8, R2 ;  /* 0x0000000815037824 */ /* 0x020fc800078e0202 */
[----:B------:R0:W1:Y:S01]  /*12610*/  SYNCS.PHASECHK.TRANS64.TRYWAIT P1, [R3+URZ+0x16850], R0 ;  /* 0x01685000030075a7 */ /* 0x000062000802017f */
[----:B------:R-:W-:Y:S05]  /*12620*/  @!P0 BRA `(.L_x_1755) ;  /* 0x0000000000048947 */ /* 0x000fea0003800000 */
[----:B------:R-:W-:Y:S01]  /*12630*/  BPT.TRAP 0x1 ;  /* 0x000000040000795c */ /* 0x000fe20000300000 */
.L_x_1755:
[----:B-1----:R-:W-:Y:S05]  /*12640*/  @P1 BRA `(.L_x_1753) ;  /* 0x0000000000081947 */ /* 0x002fea0003800000 */
[----:B------:R-:W1:Y:S02]  /*12650*/  SYNCS.PHASECHK.TRANS64.TRYWAIT P1, [R3+URZ+0x16850], R0 ;  /* 0x01685000030075a7 */ /* 0x000e64000802017f */
[----:B-1----:R-:W-:Y:S05]  /*12660*/  @!P1 BRA `(.L_x_1756) ;  /* 0x000000ec00389947 */ /* 0x002fea0003800000 */
.L_x_1753:
        /* <DEDUP_REMOVED lines=34> */
[----:B------:R-:W-:Y:S02]  /*12890*/  R2UR UR15, R13 ;  /* 0x000000000d0f72ca */ /* 0x000fe400000e0000 */
[----:B------:R-:W-:Y:S01]  /*128a0*/  MOV R13, 0x40000040 ;  /* 0x40000040000d7802 */ /* 0x000fe20000000f00 */
        /* <DEDUP_REMOVED lines=32> */
.L_x_1757:
[----:B------:R-:W2:Y:S01]  /*12ab0*/  LDL R11, [R1+0x14] ;  /* 0x00001400010b7983 */ /* 0x000ea20000100800 */
[----:B------:R-:W1:Y:S03]  /*12ac0*/  @P4 LDC R10, c[0x0][0x44c] ;  /* 0x00011300ff0a4b82 */ /* 0x000e660000000800 */
[----:B------:R-:W2:Y:S04]  /*12ad0*/  LDL R3, [R1+0x34] ;  /* 0x0000340001037983 */ /* 0x000ea80000100800 */
[----:B------:R-:W3:Y:S01]  /*12ae0*/  LDL R124, [R1] ;  /* 0x00000000017c7983 */ /* 0x000ee20000100800 */
[----:B0-----:R-:W0:Y:S01]  /*12af0*/  @P4 LDC R0, c[0x0][0x450] ;  /* 0x00011400ff004b82 */ /* 0x001e220000000800 */
[----:B------:R-:W-:Y:S01]  /*12b00*/  ULOP3.LUT UR12, URZ, UR11, URZ, 0x33, !UPT ;  /* 0x0000000b3f0c7292 */ /* 0x000fe2000f8e333f */
[----:B--2---:R-:W-:-:S04]  /*12b10*/  IMAD.IADD R13, R3, 0x1, R11 ;  /* 0x00000001030d7824 */ /* 0x004fc800078e020b */
[----:B-1----:R-:W-:-:S05]  /*12b20*/  @P4 IMAD.HI.U32 R3, R13, R10, RZ ;  /* 0x0000000a0d034227 */ /* 0x002fca00078e00ff */
[----:B0-----:R-:W-:Y:S01]  /*12b30*/  @P4 SHF.R.U32.HI R13, RZ, R0, R3 ;  /* 0x00000000ff0d4219 */ /* 0x001fe20000011603 */
        /* <DEDUP_REMOVED lines=26> */
.L_x_1760:
[----:B------:R-:W-:-:S05]  /*12ce0*/  IMAD.U32 R123, RZ, RZ, UR4 ;  /* 0x00000004ff7b7e24 */ /* 0x000fca000f8e00ff */
[----:B------:R-:W-:-:S13]  /*12cf0*/  ISETP.NE.AND P1, PT, R123, 0x1, PT ;  /* 0x000000017b00780c */ /* 0x000fda0003f25270 */
[----:B------:R-:W0:Y:S02]  /*12d00*/  @P1 LDC.64 R120, c[0x0][0x9e8] ;  /* 0x00027a00ff781b82 */ /* 0x000e240000000a00 */
[----:B0-----:R-:W-:-:S05]  /*12d10*/  @P1 IMAD.HI.U32 R120, R122, R120, RZ ;  /* 0x000000787a781227 */ /* 0x001fca00078e00ff */
[----:B------:R-:W-:-:S07]  /*12d20*/  @P1 SHF.R.U32.HI R122, RZ, R121, R120 ;  /* 0x00000079ff7a1219 */ /* 0x000fce0000011678 */
.L_x_1761:
[----:B------:R-:W-:Y:S05]  /*12d30*/  BSYNC B0 ;  /* 0x0000000000007941 */ /* 0x000fea0003800000 */
.L_x_1759:
[----:B------:R-:W-:-:S04]  /*12d40*/  IMAD R122, R122, R123, -R0 ;  /* 0x0000007b7a7a7224 */ /* 0x000fc800078e0a00 */
[----:B------:R-:W-:-:S05]  /*12d50*/  IMAD.IADD R122, R122, 0x1, -R155 ;  /* 0x000000017a7a7824 */ /* 0x000fca00078e0a9b */
[----:B------:R-:W-:Y:S02]  /*12d60*/  VIMNMX R3, R3, R122, !PT ;  /* 0x0000007a03037248 */ /* 0x000fe40007fe0100 */
[----:B------:R-:W-:-:S07]  /*12d70*/  VIADDMNMX R10, R122, R123, R10, PT ;  /* 0x0000007b7a0a7246 */ /* 0x000fce000380010a */
.L_x_1758:
        /* <DEDUP_REMOVED lines=113> */
.L_x_1764:
[----:B------:R-:W-:-:S05]  /*13490*/  IMAD.U32 R120, RZ, RZ, UR4 ;  /* 0x00000004ff787e24 */ /* 0x000fca000f8e00ff */
[----:B------:R-:W-:-:S13]  /*134a0*/  ISETP.NE.AND P2, PT, R120, 0x1, PT ;  /* 0x000000017800780c */ /* 0x000fda0003f45270 */
[----:B------:R-:W0:Y:S02]  /*134b0*/  @P2 LDC.64 R10, c[0x0][0x9e8] ;  /* 0x00027a00ff0a2b82 */ /* 0x000e240000000a00 */
[----:B0-----:R-:W-:-:S05]  /*134c0*/  @P2 IMAD.HI.U32 R10, R13, R10, RZ ;  /* 0x0000000a0d0a2227 */ /* 0x001fca00078e00ff */
[----:B------:R-:W-:-:S07]  /*134d0*/  @P2 SHF.R.U32.HI R13, RZ, R11, R10 ;  /* 0x0000000bff0d2219 */ /* 0x000fce000001160a */
.L_x_1765:
[----:B------:R-:W-:Y:S05]  /*134e0*/  BSYNC B0 ;  /* 0x0000000000007941 */ /* 0x000fea0003800000 */
.L_x_1763:
[----:B------:R-:W-:-:S04]  /*134f0*/  IMAD R0, R13, R120, -R0 ;  /* 0x000000780d007224 */ /* 0x000fc800078e0a00 */
[----:B------:R-:W-:-:S05]  /*13500*/  IMAD.IADD R11, R0, 0x1, -R155 ;  /* 0x00000001000b7824 */ /* 0x000fca00078e0a9b */
[----:B------:R-:W-:Y:S02]  /*13510*/  VIADDMNMX R12, R11, R120, R12, PT ;  /* 0x000000780b0c7246 */ /* 0x000fe4000380010c */
[----:B------:R-:W-:-:S07]  /*13520*/  VIMNMX R3, R3, R11, !PT ;  /* 0x0000000b03037248 */ /* 0x000fce0007fe0100 */
.L_x_1762:
[C---:B------:R-:W-:Y:S01]  /*13530*/  ISETP.GT.AND P2, PT, R3.reuse, 0x1, P1 ;  /* 0x000000010300780c */ /* 0x040fe20000f44270 */
[----:B------:R-:W-:Y:S01]  /*13540*/  UMOV UR30, UR6 ;  /* 0x00000006001e7c82 */ /* 0x000fe20008000000 */
[----:B------:R-:W-:Y:S02]  /*13550*/  FMNMX.FTZ R0, R24, R20, !PT ;  /* 0x0000001418007209 */ /* 0x000fe40007810000 */
[----:B------:R-:W-:Y:S02]  /*13560*/  ISETP.LT.OR P3, PT, R12, 0x2, P2 ;  /* 0x000000020c00780c */ /* 0x000fe40001761670 */
[----:B------:R-:W-:Y:S02]  /*13570*/  ISETP.GT.AND P2, PT, R3, 0x8, P1 ;  /* 0x000000080300780c */ /* 0x000fe40000f44270 */
[----:B------:R-:W-:Y:S02]  /*13580*/  FSEL R27, R27, -INF , !P3 ;  /* 0xff8000001b1b7808 */ /* 0x000fe40005800000 */
[----:B------:R-:W-:-:S02]  /*13590*/  ISETP.GT.AND P3, PT, R3, 0x9, P1 ;  /* 0x000000090300780c */ /* 0x000fc40000f64270 */
[----:B------:R-:W-:Y:S02]  /*135a0*/  FMNMX.FTZ R11, R25, R0, !PT ;  /* 0x00000000190b7209 */ /* 0x000fe40007810000 */
[C---:B------:R-:W-:Y:S02]  /*135b0*/  ISETP.LT.OR P2, PT, R12.reuse, 0x9, P2 ;  /* 0x000000090c00780c */ /* 0x040fe40001741670 */
[----:B------:R-:W-:Y:S02]  /*135c0*/  ISETP.LT.OR P3, PT, R12, 0xa, P3 ;  /* 0x0000000a0c00780c */ /* 0x000fe40001f61670 */
[----:B------:R-:W-:Y:S02]  /*135d0*/  FMNMX.FTZ R0, R28, R11, !PT ;  /* 0x0000000b1c007209 */ /* 0x000fe40007810000 */
[----:B------:R-:W-:Y:S02]  /*135e0*/  FSEL R30, R30, -INF , !P2 ;  /* 0xff8000001e1e7808 */ /* 0x000fe40005000000 */
[----:B------:R-:W-:-:S02]  /*135f0*/  FSEL R31, R31, -INF , !P3 ;  /* 0xff8000001f1f7808 */ /* 0x000fc40005800000 */
[C---:B------:R-:W-:Y:S02]  /*13600*/  ISETP.GT.AND P2, PT, R3.reuse, 0x10, P1 ;  /* 0x000000100300780c */ /* 0x040fe40000f44270 */
[----:B------:R-:W-:Y:S02]  /*13610*/  ISETP.GT.AND P3, PT, R3, 0x11, P1 ;  /* 0x000000110300780c */ /* 0x000fe40000f64270 */
[----:B------:R-:W-:Y:S02]  /*13620*/  FMNMX.FTZ R11, R29, R0, !PT ;  /* 0x000000001d0b7209 */ /* 0x000fe40007810000 */
[C---:B------:R-:W-:Y:S02]  /*13630*/  ISETP.LT.OR P2, PT, R12.reuse, 0x11, P2 ;  /* 0x000000110c00780c */ /* 0x040fe40001741670 */
[----:B------:R-:W-:Y:S02]  /*13640*/  ISETP.LT.OR P3, PT, R12, 0x12, P3 ;  /* 0x000000120c00780c */ /* 0x000fe40001f61670 */
[----:B------:R-:W-:-:S02]  /*13650*/  FMNMX.FTZ R0, R32, R11, !PT ;  /* 0x0000000b20007209 */ /* 0x000fc40007810000 */
[----:B------:R-:W-:Y:S02]  /*13660*/  FSEL R34, R34, -INF , !P2 ;  /* 0xff80000022227808 */ /* 0x000fe40005000000 */
[----:B------:R-:W-:Y:S02]  /*13670*/  FSEL R35, R35, -INF , !P3 ;  /* 0xff80000023237808 */ /* 0x000fe40005800000 */
[C---:B------:R-:W-:Y:S02]  /*13680*/  ISETP.GT.AND P2, PT, R3.reuse, 0x18, P1 ;  /* 0x000000180300780c */ /* 0x040fe40000f44270 */
[----:B------:R-:W-:Y:S02]  /*13690*/  ISETP.GT.AND P3, PT, R3, 0x19, P1 ;  /* 0x000000190300780c */ /* 0x000fe40000f64270 */
[----:B------:R-:W-:Y:S02]  /*136a0*/  FMNMX.FTZ R0, R33, R0, !PT ;  /* 0x0000000021007209 */ /* 0x000fe40007810000 */
[----:B------:R-:W-:-:S02]  /*136b0*/  ISETP.LT.OR P2, PT, R12, 0x19, P2 ;  /* 0x000000190c00780c */ /* 0x000fc40001741670 */
[----:B------:R-:W-:Y:S02]  /*136c0*/  ISETP.LT.OR P3, PT, R12, 0x1a, P3 ;  /* 0x0000001a0c00780c */ /* 0x000fe40001f61670 */
[----:B------:R-:W-:Y:S02]  /*136d0*/  FMNMX.FTZ R0, R36, R0, !PT ;  /* 0x0000000024007209 */ /* 0x000fe40007810000 */
[----:B------:R-:W-:Y:S02]  /*136e0*/  FSEL R38, R38, -INF , !P2 ;  /* 0xff80000026267808 */ /* 0x000fe40005000000 */
[----:B------:R-:W-:Y:S02]  /*136f0*/  FSEL R39, R39, -INF , !P3 ;  /* 0xff80000027277808 */ /* 0x000fe40005800000 */
[C---:B------:R-:W-:Y:S02]  /*13700*/  ISETP.GT.AND P2, PT, R3.reuse, 0x20, P1 ;  /* 0x000000200300780c */ /* 0x040fe40000f44270 */
[----:B------:R-:W-:-:S02]  /*13710*/  ISETP.GT.AND P3, PT, R3, 0x21, P1 ;  /* 0x000000210300780c */ /* 0x000fc40000f64270 */
[----:B------:R-:W-:Y:S02]  /*13720*/  FMNMX.FTZ R11, R37, R0, !PT ;  /* 0x00000000250b7209 */ /* 0x000fe40007810000 */
[C---:B------:R-:W-:Y:S02]  /*13730*/  ISETP.LT.OR P2, PT, R12.reuse, 0x21, P2 ;  /* 0x000000210c00780c */ /* 0x040fe40001741670 */
[----:B------:R-:W-:Y:S02]  /*13740*/  ISETP.LT.OR P3, PT, R12, 0x22, P3 ;  /* 0x000000220c00780c */ /* 0x000fe40001f61670 */
[----:B------:R-:W-:Y:S02]  /*13750*/  FMNMX.FTZ R0, R40, R11, !PT ;  /* 0x0000000b28007209 */ /* 0x000fe40007810000 */
[----:B------:R-:W-:Y:S02]  /*13760*/  FSEL R42, R42, -INF , !P2 ;  /* 0xff8000002a2a7808 */ /* 0x000fe40005000000 */
[----:B------:R-:W-:-:S02]  /*13770*/  FSEL R43, R43, -INF , !P3 ;  /* 0xff8000002b2b7808 */ /* 0x000fc40005800000 */
[----:B------:R-:W-:Y:S02]  /*13780*/  FMNMX.FTZ R11, R41, R0, !PT ;  /* 0x00000000290b7209 */ /* 0x000fe40007810000 */
[C---:B------:R-:W-:Y:S02]  /*13790*/  ISETP.GT.AND P2, PT, R3.reuse, 0x28, P1 ;  /* 0x000000280300780c */ /* 0x040fe40000f44270 */
[----:B------:R-:W-:Y:S02]  /*137a0*/  ISETP.GT.AND P3, PT, R3, 0x29, P1 ;  /* 0x000000290300780c */ /* 0x000fe40000f64270 */
[----:B------:R-:W-:Y:S02]  /*137b0*/  FMNMX.FTZ R0, R44, R11, !PT ;  /* 0x0000000b2c007209 */ /* 0x000fe40007810000 */
[C---:B------:R-:W-:Y:S02]  /*137c0*/  ISETP.LT.OR P2, PT, R12.reuse, 0x29, P2 ;  /* 0x000000290c00780c */ /* 0x040fe40001741670 */
[----:B------:R-:W-:-:S02]  /*137d0*/  ISETP.LT.OR P3, PT, R12, 0x2a, P3 ;  /* 0x0000002a0c00780c */ /* 0x000fc40001f61670 */
[----:B------:R-:W-:Y:S02]  /*137e0*/  FMNMX.FTZ R11, R45, R0, !PT ;  /* 0x000000002d0b7209 */ /* 0x000fe40007810000 */
[----:B------:R-:W-:Y:S02]  /*137f0*/  FSEL R46, R46, -INF , !P2 ;  /* 0xff8000002e2e7808 */ /* 0x000fe40005000000 */
[----:B------:R-:W-:Y:S02]  /*13800*/  FSEL R47, R47, -INF , !P3 ;  /* 0xff8000002f2f7808 */ /* 0x000fe40005800000 */
[C---:B------:R-:W-:Y:S02]  /*13810*/  ISETP.GT.AND P2, PT, R3.reuse, 0x30, P1 ;  /* 0x000000300300780c */ /* 0x040fe40000f44270 */
[----:B------:R-:W-:Y:S02]  /*13820*/  ISETP.GT.AND P3, PT, R3, 0x31, P1 ;  /* 0x000000310300780c */ /* 0x000fe40000f64270 */
[----:B------:R-:W-:-:S02]  /*13830*/  FMNMX.FTZ R0, R48, R11, !PT ;  /* 0x0000000b30007209 */ /* 0x000fc40007810000 */
[C---:B------:R-:W-:Y:S02]  /*13840*/  ISETP.LT.OR P2, PT, R12.reuse, 0x31, P2 ;  /* 0x000000310c00780c */ /* 0x040fe40001741670 */
[----:B------:R-:W-:Y:S02]  /*13850*/  ISETP.LT.OR P3, PT, R12, 0x32, P3 ;  /* 0x000000320c00780c */ /* 0x000fe40001f61670 */
[----:B------:R-:W-:Y:S02]  /*13860*/  FMNMX.FTZ R11, R49, R0, !PT ;  /* 0x00000000310b7209 */ /* 0x000fe40007810000 */
[----:B------:R-:W-:Y:S02]  /*13870*/  FSEL R50, R50, -INF , !P2 ;  /* 0xff80000032327808 */ /* 0x000fe40005000000 */
[----:B------:R-:W-:Y:S02]  /*13880*/  FSEL R51, R51, -INF , !P3 ;  /* 0xff80000033337808 */ /* 0x000fe40005800000 */
[----:B------:R-:W-:-:S02]  /*13890*/  ISETP.GT.AND P2, PT, R3, 0x38, P1 ;  /* 0x000000380300780c */ /* 0x000fc40000f44270 */
[----:B------:R-:W-:Y:S02]  /*138a0*/  ISETP.GT.AND P3, PT, R3, 0x39, P1 ;  /* 0x000000390300780c */ /* 0x000fe40000f64270 */
[----:B------:R-:W-:Y:S02]  /*138b0*/  FMNMX.FTZ R0, R52, R11, !PT ;  /* 0x0000000b34007209 */ /* 0x000fe40007810000 */
[C---:B------:R-:W-:Y:S02]  /*138c0*/  ISETP.LT.OR P2, PT, R12.reuse, 0x39, P2 ;  /* 0x000000390c00780c */ /* 0x040fe40001741670 */
[----:B------:R-:W-:Y:S02]  /*138d0*/  ISETP.LT.OR P3, PT, R12, 0x3a, P3 ;  /* 0x0000003a0c00780c */ /* 0x000fe40001f61670 */
[----:B------:R-:W-:Y:S02]  /*138e0*/  FMNMX.FTZ R11, R53, R0, !PT ;  /* 0x00000000350b7209 */ /* 0x000fe40007810000 */
[----:B------:R-:W-:-:S02]  /*138f0*/  FSEL R54, R54, -INF , !P2 ;  /* 0xff80000036367808 */ /* 0x000fc40005000000 */
[----:B------:R-:W-:Y:S02]  /*13900*/  FSEL R55, R55, -INF , !P3 ;  /* 0xff80000037377808 */ /* 0x000fe40005800000 */
        /* <DEDUP_REMOVED lines=8> */
[----:B------:R-:W-:Y:S02]  /*13990*/  FMNMX.FTZ R0, R60, R11, !PT ;  /* 0x0000000b3c007209 */ /* 0x000fe40007810000 */
        /* <DEDUP_REMOVED lines=42> */
[----:B------:R-:W-:Y:S02]  /*13c40*/  ISETP.GT.AND P3, PT, R3, RZ, P1 ;  /* 0x000000ff0300720c */ /* 0x000fe40000f64270 */
[----:B------:R-:W-:-:S02]  /*13c50*/  FMNMX.FTZ R10, R84, R11, !PT ;  /* 0x0000000b540a7209 */ /* 0x000fc40007810000 */
[C---:B------:R-:W-:Y:S02]  /*13c60*/  ISETP.LT.OR P2, PT, R12.reuse, 0x71, P2 ;  /* 0x000000710c00780c */ /* 0x040fe40001741670 */
[----:B------:R-:W-:Y:S02]  /*13c70*/  ISETP.LT.OR P3, PT, R12, 0x1, P3 ;  /* 0x000000010c00780c */ /* 0x000fe40001f61670 */
[----:B------:R-:W-:Y:S02]  /*13c80*/  FMNMX.FTZ R10, R85, R10, !PT ;  /* 0x0000000a550a7209 */ /* 0x000fe40007810000 */
[----:B------:R-:W-:Y:S02]  /*13c90*/  FSEL R82, R82, -INF , !P2 ;  /* 0xff80000052527808 */ /* 0x000fe40005000000 */
[----:B------:R-:W-:Y:S02]  /*13ca0*/  FSEL R26, R26, -INF , !P3 ;  /* 0xff8000001a1a7808 */ /* 0x000fe40005800000 */
[----:B------:R-:W-:-:S02]  /*13cb0*/  ISETP.GT.AND P2, PT, R3, 0x71, P1 ;  /* 0x000000710300780c */ /* 0x000fc40000f44270 */
[C---:B------:R-:W-:Y:S02]  /*13cc0*/  ISETP.GT.AND P3, PT, R3.reuse, 0x78, P1 ;  /* 0x000000780300780c */ /* 0x040fe40000f64270 */
[----:B------:R-:W-:Y:S02]  /*13cd0*/  ISETP.GT.AND P1, PT, R3, 0x79, P1 ;  /* 0x000000790300780c */ /* 0x000fe40000f24270 */
[----:B------:R-:W0:Y:S01]  /*13ce0*/  SHFL.BFLY PT, R3, R10, 0x2, 0x1f ;  /* 0x0c401f000a037f89 */ /* 0x000e2200000e0000 */
[----:B------:R-:W-:Y:S02]  /*13cf0*/  FMNMX.FTZ R120, R26, R7, !PT ;  /* 0x000000071a787209 */ /* 0x000fe40007810000 */
[C---:B------:R-:W-:Y:S02]  /*13d00*/  ISETP.LT.OR P2, PT, R12.reuse, 0x72, P2 ;  /* 0x000000720c00780c */ /* 0x040fe40001741670 */
[----:B------:R-:W-:Y:S02]  /*13d10*/  ISETP.LT.OR P3, PT, R12, 0x79, P3 ;  /* 0x000000790c00780c */ /* 0x000fe40001f61670 */
[----:B------:R-:W-:-:S02]  /*13d20*/  FSEL R83, R83, -INF , !P2 ;  /* 0xff80000053537808 */ /* 0x000fc40005000000 */
[----:B------:R-:W-:Y:S02]  /*13d30*/  ISETP.LT.OR P1, PT, R12, 0x7a, P1 ;  /* 0x0000007a0c00780c */ /* 0x000fe40000f21670 */
[----:B------:R-:W-:Y:S02]  /*13d40*/  FSEL R86, R86, -INF , !P3 ;  /* 0xff80000056567808 */ /* 0x000fe40005800000 */
[----:B------:R-:W-:Y:S02]  /*13d50*/  FSEL R87, R87, -INF , !P1 ;  /* 0xff80000057577808 */ /* 0x000fe40004800000 */
[----:B0-----:R-:W-:Y:S02]  /*13d60*/  FMNMX.FTZ R0, R10, R3, !PT ;  /* 0x000000030a007209 */ /* 0x001fe40007810000 */
        /* <DEDUP_REMOVED lines=19> */
[----:B------:R-:W-:Y:S02]  /*13ea0*/  FMNMX.FTZ R10, R66, R3, !PT ;  /* 0x00000003420a7209 */ /* 0x000fe40007810000 */
[----:B------:R-:W0:Y:S02]  /*13eb0*/  SHFL.BFLY PT, R3, R0, 0x1, 0x1f ;  /* 0x0c201f0000037f89 */ /* 0x000e2400000e0000 */
[----:B------:R-:W-:-:S04]  /*13ec0*/  FMNMX.FTZ R11, R67, R10, !PT ;  /* 0x0000000a430b7209 */ /* 0x000fc80007810000 */
[----:B------:R-:W-:-:S04]  /*13ed0*/  FMNMX.FTZ R10, R70, R11, !PT ;  /* 0x0000000b460a7209 */ /* 0x000fc80007810000 */
[----:B------:R-:W-:-:S04]  /*13ee0*/  FMNMX.FTZ R11, R71, R10, !PT ;  /* 0x0000000a470b7209 */ /* 0x000fc80007810000 */
[----:B------:R-:W-:-:S04]  /*13ef0*/  FMNMX.FTZ R10, R74, R11, !PT ;  /* 0x0000000b4a0a7209 */ /* 0x000fc80007810000 */
[----:B------:R-:W-:-:S04]  /*13f00*/  FMNMX.FTZ R11, R75, R10, !PT ;  /* 0x0000000a4b0b7209 */ /* 0x000fc80007810000 */
[----:B------:R-:W-:Y:S02]  /*13f10*/  FMNMX.FTZ R10, R78, R11, !PT ;  /* 0x0000000b4e0a7209 */ /* 0x000fe40007810000 */
[----:B0-----:R-:W-:Y:S02]  /*13f20*/  FMNMX.FTZ R3, R0, R3, !PT ;  /* 0x0000000300037209 */ /* 0x001fe40007810000 */
[----:B------:R-:W-:Y:S02]  /*13f30*/  FMNMX.FTZ R11, R79, R10, !PT ;  /* 0x0000000a4f0b7209 */ /* 0x000fe40007810000 */
[C---:B------:R-:W-:Y:S01]  /*13f40*/  FSETP.NEU.FTZ.AND P2, PT, R3.reuse, -INF , PT ;  /* 0xff8000000300780b */ /* 0x040fe20003f5d000 */
[----:B------:R-:W-:Y:S01]  /*13f50*/  FMUL.FTZ R0, R3, UR30 ;  /* 0x0000001e03007c20 */ /* 0x000fe20008410000 */
[----:B------:R-:W-:-:S04]  /*13f60*/  FMNMX.FTZ R10, R82, R11, !PT ;  /* 0x0000000b520a7209 */ /* 0x000fc80007810000 */
[----:B------:R-:W-:Y:S02]  /*13f70*/  FMNMX.FTZ R11, R83, R10, !PT ;  /* 0x0000000a530b7209 */ /* 0x000fe40007810000 */
[----:B------:R-:W-:Y:S02]  /*13f80*/  FSEL R0, R0, RZ, P2 ;  /* 0x000000ff00007208 */ /* 0x000fe40001000000 */
[----:B------:R-:W-:Y:S02]  /*13f90*/  FMNMX.FTZ R10, R86, R11, !PT ;  /* 0x0000000b560a7209 */ /* 0x000fe40007810000 */
[----:B------:R-:W-:Y:S01]  /*13fa0*/  FSEL R11, R3, RZ, P2 ;  /* 0x000000ff030b7208 */ /* 0x000fe20001000000 */
        /* <DEDUP_REMOVED lines=33> */
[----:B------:R-:W-:Y:S01]  /*141c0*/  FADD.FTZ R10, -R11, R20 ;  /* 0x000000140b0a7221 */ /* 0x000fe20000010100 */
[----:B------:R-:W-:Y:S03]  /*141d0*/  MUFU.EX2 R24, R24 ;  /* 0x0000001800187308 */ /* 0x000fe60000000800 */
[----:B------:R-:W0:Y:S05]  /*141e0*/  SHFL.BFLY PT, R11, R0, 0x2, 0x1f ;  /* 0x0c401f00000b7f89 */ /* 0x000e2a00000e0000 */
        /* <DEDUP_REMOVED lines=10> */
[C---:B------:R-:W-:Y:S01]  /*14290*/  FSETP.NEU.FTZ.AND P1, PT, R0.reuse, -INF , PT ;  /* 0xff8000000000780b */ /* 0x040fe20003f3d000 */
[----:B------:R-:W-:-:S03]  /*142a0*/  FMUL.FTZ R121, R0, UR30 ;  /* 0x0000001e00797c20 */ /* 0x000fc60008410000 */
[----:B------:R-:W-:-:S03]  /*142b0*/  FSEL R122, R0, RZ, P1 ;  /* 0x000000ff007a7208 */ /* 0x000fc60000800000 */
[----:B------:R-:W-:Y:S01]  /*142c0*/  MUFU.EX2 R40, R40 ;  /* 0x0000002800287308 */ /* 0x000fe20000000800 */
[----:B------:R-:W-:Y:S01]  /*142d0*/  FSEL R121, R121, RZ, P1 ;  /* 0x000000ff79797208 */ /* 0x000fe20000800000 */
[----:B------:R-:W-:Y:S01]  /*142e0*/  FADD.FTZ R122, -R122, R7 ;  /* 0x000000077a7a7221 */ /* 0x000fe20000010100 */
[----:B------:R-:W-:-:S03]  /*142f0*/  FMUL.FTZ R7, R10, UR30 ;  /* 0x0000001e0a077c20 */ /* 0x000fc60008410000 */
[--C-:B------:R-:W-:Y:S01]  /*14300*/  FFMA.FTZ R149, R26, UR30, -R121.reuse ;  /* 0x0000001e1a957c23 */ /* 0x100fe20008010879 */
[--C-:B------:R-:W-:Y:S01]  /*14310*/  FFMA.FTZ R120, R27, UR30, -R121.reuse ;  /* 0x0000001e1b787c23 */ /* 0x100fe20008010879 */
[----:B------:R-:W-:Y:S01]  /*14320*/  FMUL.FTZ R10, R122, UR30 ;  /* 0x0000001e7a0a7c20 */ /* 0x000fe20008410000 */
        /* <DEDUP_REMOVED lines=19> */
[----:B0-----:R-:W-:Y:S01]  /*14460*/  FFMA.FTZ R6, R7, R6, R24 ;  /* 0x0000000607067223 */ /* 0x001fe20000010018 */
[--C-:B------:R-:W-:Y:S01]  /*14470*/  FFMA.FTZ R135, R62, UR30, -R121.reuse ;  /* 0x0000001e3e877c23 */ /* 0x100fe20008010879 */
[--C-:B------:R-:W-:Y:S01]  /*14480*/  FFMA.FTZ R46, R63, UR30, -R121.reuse ;  /* 0x0000001e3f2e7c23 */ /* 0x100fe20008010879 */
[--C-:B------:R-:W-:Y:S01]  /*14490*/  FFMA.FTZ R129, R66, UR30, -R121.reuse ;  /* 0x0000001e42817c23 */ /* 0x100fe20008010879 */
[----:B------:R-:W-:Y:S01]  /*144a0*/  FADD.FTZ R47, R25, R6 ;  /* 0x00000006192f7221 */ /* 0x000fe20000010000 */
        /* <DEDUP_REMOVED lines=14> */
[--C-:B------:R-:W-:Y:S01]  /*14590*/  FFMA.FTZ R34, R83, UR30, -R121.reuse ;  /* 0x0000001e53227c23 */ /* 0x100fe20008010879 */
[--C-:B------:R-:W-:Y:S01]  /*145a0*/  FFMA.FTZ R123, R86, UR30, -R121.reuse ;  /* 0x0000001e567b7c23 */ /* 0x100fe20008010879 */
[----:B------:R-:W-:-:S02]  /*145b0*/  FFMA.FTZ R31, R87, UR30, -R121 ;  /* 0x0000001e571f7c23 */ /* 0x000fc40008010879 */
[----:B------:R-:W1:Y:S01]  /*145c0*/  MUFU.EX2 R30, R30 ;  /* 0x0000001e001e7308 */ /* 0x000e620000000800 */
[----:B0-----:R-:W-:-:S07]  /*145d0*/  FADD.FTZ R6, R120, R5 ;  /* 0x0000000578067221 */ /* 0x001fce0000010000 */
[----:B------:R-:W0:Y:S01]  /*145e0*/  MUFU.EX2 R145, R145 ;  /* 0x0000009100917308 */ /* 0x000e220000000800 */
[----:B--2---:R-:W-:-:S07]  /*145f0*/  FADD.FTZ R5, R151, R6 ;  /* 0x0000000697057221 */ /* 0x004fce0000010000 */
        /* <DEDUP_REMOVED lines=104> */
[----:B--2---:R-:W-:-:S03]  /*14c80*/  FADD.FTZ R6, R85, R50 ;  /* 0x0000003255067221 */ /* 0x004fc60000010000 */
[----:B-1----:R-:W-:Y:S01]  /*14c90*/  FADD.FTZ R5, R31, R54 ;  /* 0x000000361f057221 */ /* 0x002fe20000010000 */
[----:B------:R-:W-:Y:S06]  /*14ca0*/  @!P0 BRA `(.L_x_1766) ;  /* 0x0000000000048947 */ /* 0x000fec0003800000 */
[----:B------:R-:W-:Y:S01]  /*14cb0*/  BPT.TRAP 0x1 ;  /* 0x000000040000795c */ /* 0x000fe20000300000 */
.L_x_1766:
[----:B------:R-:W2:Y:S01]  /*14cc0*/  LDL R47, [R1+0x3c] ;  /* 0x00003c00012f7983 */ /* 0x000ea20000100800 */
[----:B------:R-:W-:Y:S01]  /*14cd0*/  IMAD R21, R21, 0x8, R2 ;  /* 0x0000000815157824 */ /* 0x000fe200078e0202 */
[----:B------:R-:W-:Y:S01]  /*14ce0*/  F2FP.F16.F32.PACK_AB R149, R120, R149 ;  /* 0x000000957895723e */ /* 0x000fe200000000ff */
[----:B------:R-:W-:Y:S01]  /*14cf0*/  IMAD.U32 R50, RZ, RZ, UR38 ;  /* 0x00000026ff327e24 */ /* 0x000fe2000f8e00ff */
[----:B------:R-:W-:Y:S01]  /*14d00*/  F2FP.F16.F32.PACK_AB R141, R20, R141 ;  /* 0x0000008d148d723e */ /* 0x000fe200000000ff */
        /* <DEDUP_REMOVED lines=41> */
[----:B------:R-:W-:Y:S01]  /*14fa0*/  F2FP.F16.F32.PACK_AB R144, R33, R32 ;  /* 0x000000202190723e */ /* 0x000fe200000000ff */
[----:B0-----:R-:W-:Y:S01]  /*14fb0*/  IMAD.MOV.U32 R21, RZ, RZ, R22 ;  /* 0x000000ffff157224 */ /* 0x001fe200078e0016 */
        /* <DEDUP_REMOVED lines=26> */
[C---:B--2---:R-:W-:Y:S01]  /*15160*/  ISETP.GT.AND P1, PT, R4.reuse, R47, PT ;  /* 0x0000002f0400720c */ /* 0x044fe20003f24270 */
[----:B------:R-:W-:-:S12]  /*15170*/  VIADD R4, R4, 0xffffffff ;  /* 0xffffffff04047836 */ /* 0x000fd80000000000 */
[----:B------:R-:W-:Y:S05]  /*15180*/  @P1 BRA `(.L_x_1767) ;  /* 0xffffffcc00f41947 */ /* 0x000fea000383ffff */
.L_x_1747:
[----:B------:R-:W-:Y:S05]  /*15190*/  WARPSYNC.ALL ;  /* 0x0000000000007948 */ /* 0x000fea0003800000 */
[----:B------:R-:W-:Y:S06]  /*151a0*/  BAR.ARV 0x8, 0x200 ;  /* 0x0208000000007b1d */ /* 0x000fec0000002000 */
[----:B------:R-:W-:Y:S05]  /*151b0*/  @!P0 BRA `(.L_x_1768) ;  /* 0x0000000000048947 */ /* 0x000fea0003800000 */
[----:B------:R-:W-:Y:S01]  /*151c0*/  BPT.TRAP 0x1 ;  /* 0x000000040000795c */ /* 0x000fe20000300000 */
.L_x_1768:
[----:B------:R-:W-:Y:S01]  /*151d0*/  IMAD R11, R22, 0x8, R2 ;  /* 0x00000008160b7824 */ /* 0x000fe200078e0202 */
[----:B------:R-:W-:-:S04]  /*151e0*/  SHF.L.U32 R4, R154, 0x1f, RZ ;  /* 0x0000001f9a047819 */ /* 0x000fc800000006ff */
[----:B------:R0:W1:Y:S01]  /*151f0*/  SYNCS.PHASECHK.TRANS64.TRYWAIT P1, [R11+URZ+0x16850], R4 ;  /* 0x016850040b0075a7 */ /* 0x000062000802017f */
[----:B------:R-:W-:Y:S05]  /*15200*/  @!P0 BRA `(.L_x_1769) ;  /* 0x0000000000048947 */ /* 0x000fea0003800000 */
[----:B------:R-:W-:Y:S01]  /*15210*/  BPT.TRAP 0x1 ;  /* 0x000000040000795c */ /* 0x000fe20000300000 */
.L_x_1769:
[----:B------:R-:W-:-:S05]  /*15220*/  VIADD R2, R2, 0x400 ;  /* 0x0000040002027836 */ /* 0x000fca0000000000 */
[----:B------:R-:W-:-:S04]  /*15230*/  SHF.R.U32.HI R2, RZ, 0x4, R2 ;  /* 0x00000004ff027819 */ /* 0x000fc80000011602 */
[----:B------:R-:W-:Y:S01]  /*15240*/  LOP3.LUT R9, R2, 0x3fff, RZ, 0xc0, !PT ;  /* 0x00003fff02097812 */ /* 0x000fe200078ec0ff */
[----:B-1----:R-:W-:Y:S06]  /*15250*/  @P1 BRA `(.L_x_1770) ;  /* 0x0000000000081947 */ /* 0x002fec0003800000 */
[----:B------:R-:W1:Y:S02]  /*15260*/  SYNCS.PHASECHK.TRANS64.TRYWAIT P1, [R11+URZ+0x16850], R4 ;  /* 0x016850040b0075a7 */ /* 0x000e64000802017f */
[----:B-1----:R-:W-:Y:S05]  /*15270*/  @!P1 BRA `(.L_x_1771) ;  /* 0x000000c000489947 */ /* 0x002fea0003800000 */
.L_x_1770:
[----:B------:R-:W-:Y:S01]  /*15280*/  IMAD R8, R22, 0x400, R9 ;  /* 0x0000040016087824 */ /* 0x000fe200078e0209 */
[----:B------:R-:W-:Y:S05]  /*15290*/  WARPSYNC.ALL ;  /* 0x0000000000007948 */ /* 0x000fea0003800000 */
[----:B------:R-:W-:Y:S01]  /*152a0*/  IMAD.MOV.U32 R9, RZ, RZ, 0x40000040 ;  /* 0x40000040ff097424 */ /* 0x000fe200078e00ff */
[C---:B------:R-:W-:Y:S01]  /*152b0*/  R2UR UR6, R8.reuse ;  /* 0x00000000080672ca */ /* 0x040fe200000e0000 */
[----:B------:R-:W-:Y:S01]  /*152c0*/  WARPGROUP.ARRIVE ;  /* 0x00000000000079c5 */ /* 0x000fe20000000000 */
[----:B------:R-:W-:Y:S01]  /*152d0*/  VIADD R12, R8, 0x80 ;  /* 0x00000080080c7836 */ /* 0x000fe20000000000 */
[----:B------:R-:W2:Y:S01]  /*152e0*/  SHFL.BFLY PT, R7, R6, 0x2, 0x1f ;  /* 0x0c401f0006077f89 */ /* 0x000ea200000e0000 */
[----:B------:R-:W-:Y:S01]  /*152f0*/  R2UR UR7, R9 ;  /* 0x00000000090772ca */ /* 0x000fe200000e0000 */
[----:B------:R-:W-:-:S02]  /*15300*/  IMAD.MOV.U32 R13, RZ, RZ, 0x40000040 ;  /* 0x40000040ff0d7424 */ /* 0x000fc400078e00ff */
[----:B------:R-:W0:Y:S01]  /*15310*/  SHFL.BFLY PT, R2, R5, 0x2, 0x1f ;  /* 0x0c401f0005027f89 */ /* 0x000e2200000e0000 */
[----:B------:R-:W-:Y:S02]  /*15320*/  IMAD.MOV.U32 R9, RZ, RZ, 0x40000040 ;  /* 0x40000040ff097424 */ /* 0x000fe400078e00ff */
[----:B------:R-:W-:Y:S02]  /*15330*/  IMAD.MOV.U32 R27, RZ, RZ, -0x800000 ;  /* 0xff800000ff1b7424 */ /* 0x000fe400078e00ff */
[----:B------:R-:W-:-:S05]  /*15340*/  IMAD.MOV.U32 R26, RZ, RZ, -0x800000 ;  /* 0xff800000ff1a7424 */ /* 0x000fca00078e00ff */
[----:B------:R-:W-:Y:S01]  /*15350*/  HGMMA.64x64x16.F32 R88, R148, gdesc[UR4].tnspB, R88, gsb0 ;  /* 0x40e0000494587df0 */ /* 0x000fe20008000858 */
[----:B------:R-:W-:Y:S01]  /*15360*/  R2UR UR6, R12 ;  /* 0x000000000c0672ca */ /* 0x000fe200000e0000 */
[----:B------:R-:W-:Y:S01]  /*15370*/  VIADD R12, R8, 0x100 ;  /* 0x00000100080c7836 */ /* 0x000fe20000000000 */
[----:B------:R-:W-:Y:S01]  /*15380*/  R2UR UR7, R13 ;  /* 0x000000000d0772ca */ /* 0x000fe200000e0000 */
[----:B------:R-:W-:Y:S02]  /*15390*/  IMAD.MOV.U32 R13, RZ, RZ, 0x40000040 ;  /* 0x40000040ff0d7424 */ /* 0x000fe400078e00ff */
[----:B--2---:R-:W-:Y:S01]  /*153a0*/  FADD.FTZ R7, R7, R6 ;  /* 0x0000000607077221 */ /* 0x004fe20000010000 */
[----:B------:R-:W-:Y:S02]  /*153b0*/  IMAD.MOV.U32 R6, RZ, RZ, RZ ;  /* 0x000000ffff067224 */ /* 0x000fe400078e00ff */
[----:B01----:R-:W-:Y:S02]  /*153c0*/  FADD.FTZ R4, R2, R5 ;  /* 0x0000000502047221 */ /* 0x003fe40000010000 */
[----:B------:R-:W0:Y:S02]  /*153d0*/  SHFL.BFLY PT, R2, R7, 0x1, 0x1f ;  /* 0x0c201f0007027f89 */ /* 0x000e2400000e0000 */
[----:B0-----:R-:W-:Y:S01]  /*153e0*/  FADD.FTZ R10, R7, R2 ;  /* 0x00000002070a7221 */ /* 0x001fe20000010000 */
[----:B------:R-:W-:-:S04]  /*153f0*/  IMAD.MOV.U32 R2, RZ, RZ, RZ ;  /* 0x000000ffff027224 */ /* 0x000fc800078e00ff */
[----:B------:R-:W-:-:S13]  /*15400*/  FSETP.NE.FTZ.AND P1, PT, R10, RZ, PT ;  /* 0x000000ff0a00720b */ /* 0x000fda0003f35000 */
[----:B------:R-:W0:Y:S08]  /*15410*/  @P1 MUFU.LG2 R5, R10 ;  /* 0x0000000a00051308 */ /* 0x000e300000000c00 */
[----:B------:R-:W-:Y:S01]  /*15420*/  @P1 MUFU.RCP R2, R10 ;  /* 0x0000000a00021308 */ /* 0x000fe20000001000 */
[----:B0-----:R-:W-:Y:S01]  /*15430*/  @P1 FMUL.FTZ R5, R5, 0.69314718246459960938 ;  /* 0x3f31721805051820 */ /* 0x001fe20000410000 */
[----:B------:R-:W-:-:S02]  /*15440*/  WARPGROUP.DEPBAR.LE gsb0, 0x0 ;  /* 0x00008000000079c5 */ /* 0x000fc40000010000 */
[----:B------:R-:W-:-:S06]  /*15450*/  WARPGROUP.ARRIVE ;  /* 0x00000000000079c5 */ /* 0x000fcc0000000000 */
        /* <DEDUP_REMOVED lines=30> */
[----:B------:R-:W-:Y:S01]  /*15640*/  R2UR UR6, R12 ;  /* 0x000000000c0672ca */ /* 0x000fe200000e0000 */
[----:B------:R-:W-:Y:S01]  /*15650*/  IMAD.U32 R12, RZ, RZ, UR30 ;  /* 0x0000001eff0c7e24 */ /* 0x000fe2000f8e00ff */
[----:B------:R-:W-:Y:S01]  /*15660*/  R2UR UR7, R13 ;  /* 0x000000000d0772ca */ /* 0x000fe200000e0000 */
[----:B------:R-:W-:Y:S02]  /*15670*/  WARPGROUP.DEPBAR.LE gsb0, 0x0 ;  /* 0x00008000000079c5 */ /* 0x000fe40000010000 */
[----:B------:R-:W-:-:S10]  /*15680*/  WARPGROUP.ARRIVE ;  /* 0x00000000000079c5 */ /* 0x000fd40000000000 */
[----:B------:R-:W-:Y:S01]  /*15690*/  HGMMA.64x64x16.F32 R88, R124, gdesc[UR4].tnspB, R88, gsb0 ;  /* 0x40e000047c587df0 */ /* 0x000fe20008000858 */
[----:B------:R-:W-:Y:S02]  /*156a0*/  R2UR UR6, R8 ;  /* 0x00000000080672ca */ /* 0x000fe400000e0000 */
[----:B------:R-:W-:Y:S02]  /*156b0*/  R2UR UR7, R9 ;  /* 0x00000000090772ca */ /* 0x000fe400000e0000 */
[----:B------:R-:W0:Y:S02]  /*156c0*/  SHFL.BFLY PT, R9, R4, 0x1, 0x1f ;  /* 0x0c201f0004097f89 */ /* 0x000e2400000e0000 */
[----:B0-----:R-:W-:Y:S01]  /*156d0*/  FADD.FTZ R9, R4, R9 ;  /* 0x0000000904097221 */ /* 0x001fe20000010000 */
[----:B------:R-:W-:-:S04]  /*156e0*/  IMAD.U32 R4, RZ, RZ, UR30 ;  /* 0x0000001eff047e24 */ /* 0x000fc8000f8e00ff */
[----:B------:R-:W-:Y:S01]  /*156f0*/  FSETP.NE.FTZ.AND P2, PT, R9, RZ, PT ;  /* 0x000000ff0900720b */ /* 0x000fe20003f55000 */
[----:B------:R-:W-:-:S04]  /*15700*/  @P1 FMUL.FTZ R4, R4, 0.69314718246459960938 ;  /* 0x3f31721804041820 */ /* 0x000fc80000410000 */
[----:B------:R-:W-:-:S08]  /*15710*/  @P1 FFMA.FTZ R27, R4, R3, R5 ;  /* 0x00000003041b1223 */ /* 0x000fd00000010005 */
        /* <DEDUP_REMOVED lines=11> */
.L_x_1772:
[----:B------:R-:W-:Y:S02]  /*157d0*/  VIADD R0, R11, 0x16860 ;  /* 0x000168600b007836 */ /* 0x000fe40000000000 */
[-C--:B------:R-:W-:Y:S01]  /*157e0*/  FMUL.FTZ R20, R88, R2.reuse ;  /* 0x0000000258147220 */ /* 0x080fe20000410000 */
[----:B------:R-:W-:Y:S02]  /*157f0*/  IMAD.U32 R3, RZ, RZ, UR38 ;  /* 0x00000026ff037e24 */ /* 0x000fe4000f8e00ff */
[-C--:B------:R-:W-:Y:S01]  /*15800*/  FMUL.FTZ R21, R89, R2.reuse ;  /* 0x0000000259157220 */ /* 0x080fe20000410000 */
        /* <DEDUP_REMOVED lines=9> */
[----:B------:R-:W-:Y:S01]  /*158a0*/  SEL R3, RZ, 0x1, P1 ;  /* 0x00000001ff037807 */ /* 0x000fe20000800000 */
        /* <DEDUP_REMOVED lines=26> */
[----:B------:R-:W-:Y:S01]  /*15a50*/  LOP3.LUT R154, R154, R3, RZ, 0x3c, !PT ;  /* 0x000000039a9a7212 */ /* 0x000fe200078e3cff */
[----:B------:R-:W-:Y:S01]  /*15a60*/  UIADD3 UR36, UR36, 0x1, URZ ;  /* 0x0000000124247890 */ /* 0x000fe2000fffe03f */
[----:B0-----:R-:W-:-:S11]  /*15a70*/  SEL R22, R22, RZ, P1 ;  /* 0x000000ff16167207 */ /* 0x001fd60000800000 */
.L_x_1657:
[----:B------:R-:W0:Y:S01]  /*15a80*/  S2R R0, SR_TID.X ;  /* 0x0000000000007919 */ /* 0x000e220000002100 */
[----:B------:R-:W-:Y:S05]  /*15a90*/  WARPSYNC.ALL ;  /* 0x0000000000007948 */ /* 0x000fea0003800000 */
[----:B0----5:R-:W-:-:S05]  /*15aa0*/  VIADD R38, R0, 0xffffff80 ;  /* 0xffffff8000267836 */ /* 0x021fca0000000000 */
[----:B------:R-:W-:-:S04]  /*15ab0*/  SHF.R.S32.HI R48, RZ, 0x1f, R38 ;  /* 0x0000001fff307819 */ /* 0x000fc80000011426 */
[----:B------:R-:W-:-:S04]  /*15ac0*/  LEA.HI R48, R48, R38, RZ, 0x3 ;  /* 0x0000002630307211 */ /* 0x000fc800078f18ff */
[----:B------:R-:W-:-:S05]  /*15ad0*/  LOP3.LUT R48, R48, 0xfffffff8, RZ, 0xc0, !PT ;  /* 0xfffffff830307812 */ /* 0x000fca00078ec0ff */
[----:B------:R-:W-:-:S04]  /*15ae0*/  IMAD.IADD R48, R38, 0x1, -R48 ;  /* 0x0000000126307824 */ /* 0x000fc800078e0a30 */
[----:B------:R-:W-:-:S05]  /*15af0*/  IMAD.SHL.U32 R44, R48, 0x8, RZ ;  /* 0x00000008302c7824 */ /* 0x000fca00078e00ff */
[----:B------:R-:W-:Y:S01]  /*15b00*/  SHF.R.S32.HI R43, RZ, 0x1f, R44 ;  /* 0x0000001fff2b7819 */ /* 0x000fe2000001142c */
[----:B------:R-:W0:Y:S08]  /*15b10*/  S2UR UR38, SR_CgaCtaId ;  /* 0x00000000002679c3 */ /* 0x000e300000008800 */
[----:B------:R-:W-:Y:S06]  /*15b20*/  BAR.SYNC.DEFER_BLOCKING 0x5, 0x200 ;  /* 0x0148000000007b1d */ /* 0x000fec0000010000 */
[----:B------:R-:W-:Y:S01]  /*15b30*/  UMOV UR4, 0x400 ;  /* 0x0000040000047882 */ /* 0x000fe20000000000 */
[----:B------:R-:W-:Y:S01]  /*15b40*/  BSSY B0, `(.L_x_1773) ;  /* 0x000023a000007945 */ /* 0x000fe20003800000 */
[----:B0-----:R-:W-:-:S06]  /*15b50*/  ULEA UR4, UR38, UR4, 0x18 ;  /* 0x0000000426047291 */ /* 0x001fcc000f8ec03f */
[----:B------:R-:W-:-:S05]  /*15b60*/  IMAD.U32 R2, RZ, RZ, UR4 ;  /* 0x00000004ff027e24 */ /* 0x000fca000f8e00ff */
[----:B------:R0:W1:Y:S01]  /*15b70*/  LDS.128 R32, [R2+0x168d0] ;  /* 0x0168d00002207984 */ /* 0x0000620000000c00 */
[----:B------:R-:W-:Y:S06]  /*15b80*/  BAR.ARV 0x4, 0x200 ;  /* 0x0108000000007b1d */ /* 0x000fec0000002000 */
[----:B------:R-:W-:Y:S05]  /*15b90*/  @P0 BRA `(.L_x_1774) ;  /* 0x00000018003c0947 */ /* 0x000fea0003800000 */
[----:B------:R-:W2:Y:S01]  /*15ba0*/  LDL R0, [R1+0x60] ;  /* 0x0000600001007983 */ /* 0x000ea20000100800 */
[----:B------:R-:W-:Y:S01]  /*15bb0*/  ULDC UR4, c[0x0][0xad4] ;  /* 0x0002b50000047ab9 */ /* 0x000fe20000000800 */
[----:B------:R-:W3:Y:S02]  /*15bc0*/  LDC.64 R28, c[0x0][0xc00] ;  /* 0x00030000ff1c7b82 */ /* 0x000ee40000000a00 */
[----:B------:R-:W4:Y:S04]  /*15bd0*/  LDL.LU R30, [R1+0x4c] ;  /* 0x00004c00011e7983 */ /* 0x000f280000300800 */
[----:B------:R-:W3:Y:S01]  /*15be0*/  LDL R39, [R1+0x50] ;  /* 0x0000500001277983 */ /* 0x000ee20000100800 */
[----:B------:R-:W0:Y:S01]  /*15bf0*/  S2R R3, SR_SWINHI ;  /* 0x0000000000037919 */ /* 0x000e220000002f00 */
[----:B------:R-:W-:-:S02]  /*15c00*/  MOV R24, R2 ;  /* 0x0000000200187202 */ /* 0x000fc40000000f00 */
[----:B0-----:R-:W-:Y:S02]  /*15c10*/  MOV R25, R3 ;  /* 0x0000000300197202 */ /* 0x001fe40000000f00 */
[----:B------:R-:W-:Y:S02]  /*15c20*/  F2FP.F16.F32.PACK_AB R12, R21, R20 ;  /* 0x00000014150c723e */ /* 0x000fe400000000ff */
[----:B------:R-:W-:Y:S01]  /*15c30*/  F2FP.F16.F32.PACK_AB R14, R93, R92 ;  /* 0x0000005c5d0e723e */ /* 0x000fe200000000ff */
[----:B--2---:R-:W-:-:S03]  /*15c40*/  IMAD.WIDE R8, R0, 0x2, R24 ;  /* 0x0000000200087825 */ /* 0x004fc600078e0218 */
[----:B------:R-:W-:-:S05]  /*15c50*/  IADD3 R15, P0, R8, 0x60, RZ ;  /* 0x00000060080f7810 */ /* 0x000fca0007f1e0ff */
[----:B------:R-:W-:Y:S01]  /*15c60*/  IMAD.X R5, RZ, RZ, R9, P0 ;  /* 0x000000ffff057224 */ /* 0x000fe200000e0609 */
[----:B----4-:R-:W-:-:S04]  /*15c70*/  ISETP.NE.AND P0, PT, R30, RZ, PT ;  /* 0x000000ff1e00720c */ /* 0x010fc80003f05270 */
[----:B------:R-:W-:Y:S01]  /*15c80*/  SEL R37, R30, UR4, P0 ;  /* 0x000000041e257c07 */ /* 0x000fe20008000000 */
[----:B------:R-:W-:Y:S05]  /*15c90*/  WARPSYNC.ALL ;  /* 0x0000000000007948 */ /* 0x000fea0003800000 */
[C---:B------:R-:W-:Y:S01]  /*15ca0*/  LOP3.LUT R3, R8.reuse, 0x380, RZ, 0xc0, !PT ;  /* 0x0000038008037812 */ /* 0x040fe200078ec0ff */
[----:B------:R-:W-:Y:S01]  /*15cb0*/  ULDC.64 UR6, c[0x0][0xc08] ;  /* 0x0003020000067ab9 */ /* 0x000fe20000000a00 */
[----:B------:R-:W-:Y:S01]  /*15cc0*/  BAR.SYNC.DEFER_BLOCKING 0x1, 0x180 ;  /* 0x0046000000007b1d */ /* 0x000fe20000010000 */
[C---:B------:R-:W-:Y:S02]  /*15cd0*/  IADD3 R6, P1, R8.reuse, 0x40, RZ ;  /* 0x0000004008067810 */ /* 0x040fe40007f3e0ff */
[----:B------:R-:W-:-:S02]  /*15ce0*/  IADD3 R13, P2, R8, 0x20, RZ ;  /* 0x00000020080d7810 */ /* 0x000fc40007f5e0ff */
[----:B------:R-:W-:Y:S01]  /*15cf0*/  SHF.R.U64 R3, R3, 0x3, RZ ;  /* 0x0000000303037819 */ /* 0x000fe200000012ff */
[----:B------:R-:W-:Y:S01]  /*15d00*/  ULDC.64 UR4, c[0x0][0xc00] ;  /* 0x0003000000047ab9 */ /* 0x000fe20000000a00 */
[----:B------:R-:W-:Y:S02]  /*15d10*/  LOP3.LUT R4, R6, 0x380, RZ, 0xc0, !PT ;  /* 0x0000038006047812 */ /* 0x000fe400078ec0ff */
[----:B------:R-:W-:Y:S02]  /*15d20*/  LOP3.LUT R0, R13, 0x380, RZ, 0xc0, !PT ;  /* 0x000003800d007812 */ /* 0x000fe400078ec0ff */
[----:B------:R-:W-:Y:S02]  /*15d30*/  LOP3.LUT R10, R15, 0x380, RZ, 0xc0, !PT ;  /* 0x000003800f0a7812 */ /* 0x000fe400078ec0ff */
[----:B------:R-:W-:Y:S02]  /*15d40*/  ISETP.NE.U32.AND P0, PT, RZ, UR6, PT ;  /* 0x00000006ff007c0c */ /* 0x000fe4000bf05070 */
[----:B------:R-:W-:-:S02]  /*15d50*/  LOP3.LUT R8, R3, R8, RZ, 0x3c, !PT ;  /* 0x0000000803087212 */ /* 0x000fc400078e3cff */
[----:B------:R-:W-:Y:S02]  /*15d60*/  SHF.R.U64 R3, R4, 0x3, RZ ;  /* 0x0000000304037819 */ /* 0x000fe400000012ff */
[----:B------:R-:W-:Y:S02]  /*15d70*/  SHF.R.U64 R0, R0, 0x3, RZ ;  /* 0x0000000300007819 */ /* 0x000fe400000012ff */
[----:B------:R-:W-:Y:S02]  /*15d80*/  SHF.R.U64 R4, R10, 0x3, RZ ;  /* 0x000000030a047819 */ /* 0x000fe400000012ff */
[----:B------:R-:W-:Y:S01]  /*15d90*/  ISETP.NE.AND.EX P0, PT, RZ, UR7, PT, P0 ;  /* 0x00000007ff007c0c */ /* 0x000fe2000bf05300 */
[--C-:B------:R-:W-:Y:S01]  /*15da0*/  IMAD.X R7, RZ, RZ, R9.reuse, P1 ;  /* 0x000000ffff077224 */ /* 0x100fe200008e0609 */
[----:B------:R-:W-:Y:S01]  /*15db0*/  LOP3.LUT R10, R0, R13, RZ, 0x3c, !PT ;  /* 0x0000000d000a7212 */ /* 0x000fe200078e3cff */
[----:B------:R-:W-:Y:S01]  /*15dc0*/  IMAD.X R11, RZ, RZ, R9, P2 ;  /* 0x000000ffff0b7224 */ /* 0x000fe200010e0609 */
[----:B------:R-:W-:-:S02]  /*15dd0*/  LOP3.LUT R4, R4, R15, RZ, 0x3c, !PT ;  /* 0x0000000f04047212 */ /* 0x000fc400078e3cff */
[----:B------:R-:W-:Y:S02]  /*15de0*/  LOP3.LUT R6, R3, R6, RZ, 0x3c, !PT ;  /* 0x0000000603067212 */ /* 0x000fe400078e3cff */
[----:B------:R-:W-:Y:S02]  /*15df0*/  MOV R9, R8 ;  /* 0x0000000800097202 */ /* 0x000fe40000000f00 */
[----:B------:R-:W-:Y:S02]  /*15e00*/  F2FP.F16.F32.PACK_AB R13, R91, R90 ;  /* 0x0000005a5b0d723e */ /* 0x000fe400000000ff */
[----:B------:R-:W-:Y:S01]  /*15e10*/  F2FP.F16.F32.PACK_AB R15, R95, R94 ;  /* 0x0000005e5f0f723e */ /* 0x000fe200000000ff */
[----:B------:R-:W0:Y:S01]  /*15e20*/  @P0 LDC.64 R30, c[0x0][0xc08] ;  /* 0x00030200ff1e0b82 */ /* 0x000e220000000a00 */
[----:B-1----:R-:W-:Y:S02]  /*15e30*/  MOV R32, R6 ;  /* 0x0000000600207202 */ /* 0x002fe40000000f00 */
[----:B------:R-:W-:Y:S01]  /*15e40*/  MOV R0, R4 ;  /* 0x0000000400007202 */ /* 0x000fe20000000f00 */
[----:B------:R1:W-:Y:S01]  /*15e50*/  STSM.16.M88.4 [R9], R12 ;  /* 0x0000000c09007844 */ /* 0x0003e20000000200 */
[----:B------:R-:W-:-:S02]  /*15e60*/  MOV R36, R10 ;  /* 0x0000000a00247202 */ /* 0x000fc40000000f00 */
[----:B------:R-:W-:Y:S02]  /*15e70*/  F2FP.F16.F32.PACK_AB R4, R97, R96 ;  /* 0x000000606104723e */ /* 0x000fe400000000ff */
[----:B------:R-:W-:Y:S02]  /*15e80*/  F2FP.F16.F32.PACK_AB R5, R99, R98 ;  /* 0x000000626305723e */ /* 0x000fe400000000ff */
[----:B------:R-:W-:Y:S02]  /*15e90*/  F2FP.F16.F32.PACK_AB R6, R101, R100 ;  /* 0x000000646506723e */ /* 0x000fe400000000ff */
[----:B------:R-:W-:Y:S02]  /*15ea0*/  F2FP.F16.F32.PACK_AB R7, R103, R102 ;  /* 0x000000666707723e */ /* 0x000fe400000000ff */
[----:B------:R-:W-:Y:S02]  /*15eb0*/  F2FP.F16.F32.PACK_AB R8, R105, R104 ;  /* 0x000000686908723e */ /* 0x000fe400000000ff */
[----:B------:R-:W-:-:S02]  /*15ec0*/  F2FP.F16.F32.PACK_AB R10, R109, R108 ;  /* 0x0000006c6d0a723e */ /* 0x000fc400000000ff */
[----:B------:R-:W-:Y:S02]  /*15ed0*/  F2FP.F16.F32.PACK_AB R11, R111, R110 ;  /* 0x0000006e6f0b723e */ /* 0x000fe400000000ff */
[----:B-1----:R-:W-:Y:S02]  /*15ee0*/  F2FP.F16.F32.PACK_AB R9, R107, R106 ;  /* 0x0000006a6b09723e */ /* 0x002fe400000000ff */
[----:B------:R-:W-:Y:S02]  /*15ef0*/  F2FP.F16.F32.PACK_AB R12, R113, R112 ;  /* 0x00000070710c723e */ /* 0x000fe400000000ff */
[----:B------:R-:W-:Y:S02]  /*15f00*/  F2FP.F16.F32.PACK_AB R13, R115, R114 ;  /* 0x00000072730d723e */ /* 0x000fe400000000ff */
[----:B------:R-:W-:Y:S02]  /*15f10*/  F2FP.F16.F32.PACK_AB R14, R117, R116 ;  /* 0x00000074750e723e */ /* 0x000fe400000000ff */
[----:B------:R-:W-:Y:S01]  /*15f20*/  F2FP.F16.F32.PACK_AB R15, R119, R118 ;  /* 0x00000076770f723e */ /* 0x000fe200000000ff */
[----:B------:R0:W-:Y:S04]  /*15f30*/  STSM.16.M88.4 [R36], R4 ;  /* 0x0000000424007844 */ /* 0x0001e80000000200 */
[----:B------:R-:W-:Y:S04]  /*15f40*/  STSM.16.M88.4 [R32], R8 ;  /* 0x0000000820007844 */ /* 0x000fe80000000200 */
[----:B------:R1:W-:Y:S01]  /*15f50*/  STSM.16.M88.4 [R0], R12 ;  /* 0x0000000c00007844 */ /* 0x0003e20000000200 */
[----:B------:R-:W-:-:S04]  /*15f60*/  ISETP.NE.U32.AND P3, PT, RZ, UR4, PT ;  /* 0x00000004ff007c0c */ /* 0x000fc8000bf65070 */
[----:B------:R-:W-:Y:S01]  /*15f70*/  ISETP.NE.AND.EX P3, PT, RZ, UR5, PT, P3 ;  /* 0x00000005ff007c0c */ /* 0x000fe2000bf65330 */
[----:B------:R-:W-:Y:S01]  /*15f80*/  ULDC UR6, c[0x0][0xa88] ;  /* 0x0002a20000067ab9 */ /* 0x000fe20000000800 */
[----:B------:R-:W-:Y:S02]  /*15f90*/  IMAD.MOV.U32 R3, RZ, RZ, RZ ;  /* 0x000000ffff037224 */ /* 0x000fe400078e00ff */
[----:B------:R-:W-:Y:S02]  /*15fa0*/  IMAD.U32 R45, RZ, RZ, UR6 ;  /* 0x00000006ff2d7e24 */ /* 0x000fe4000f8e00ff */
[C---:B---3--:R-:W-:Y:S01]  /*15fb0*/  IMAD.WIDE R28, R39.reuse, 0x4, R28 ;  /* 0x00000004271c7825 */ /* 0x048fe200078e021c */
[----:B------:R-:W-:Y:S03]  /*15fc0*/  BAR.SYNC.DEFER_BLOCKING 0x1, 0x180 ;  /* 0x0046000000007b1d */ /* 0x000fe60000010000 */
[----:B0-----:R-:W-:Y:S01]  /*15fd0*/  @P0 IMAD.WIDE R4, R39, 0x4, R30 ;  /* 0x0000000427040825 */ /* 0x001fe200078e021e */
[----:B------:R-:W-:-:S04]  /*15fe0*/  ISETP.GT.AND P1, PT, R37, 0x1, PT ;  /* 0x000000012500780c */ /* 0x000fc80003f24270 */
[----:B-1----:R-:W0:Y:S01]  /*15ff0*/  LDC R0, c[0x0][0xbe8] ;  /* 0x0002fa00ff007b82 */ /* 0x002e220000000800 */
[----:B------:R1:W5:Y:S04]  /*16000*/  @P3 LDG.E R3, desc[UR42][R28.64] ;  /* 0x0000002a1c033981 */ /* 0x000368000c1e1900 */
[----:B------:R1:W5:Y:S01]  /*16010*/  @P0 LDG.E R45, desc[UR42][R4.64] ;  /* 0x0000002a042d0981 */ /* 0x000362000c1e1900 */
[----:B------:R-:W-:-:S05]  /*16020*/  IMAD.MOV.U32 R6, RZ, RZ, 0x9b8 ;  /* 0x000009b8ff067424 */ /* 0x000fca00078e00ff */
[----:B------:R-:W-:-:S04]  /*16030*/  SEL R6, R6, 0x978, P1 ;  /* 0x0000097806067807 */ /* 0x000fc80000800000 */
[----:B------:R1:W2:Y:S08]  /*16040*/  LDC.64 R12, c[0x0][R6+0x220] ;  /* 0x00008800060c7b82 */ /* 0x0002b00000000a00 */
[----:B------:R1:W3:Y:S08]  /*16050*/  LDC.64 R14, c[0x0][R6+0x218] ;  /* 0x00008600060e7b82 */ /* 0x0002f00000000a00 */
[----:B------:R1:W4:Y:S01]  /*16060*/  LDC.64 R10, c[0x0][R6+0x228] ;  /* 0x00008a00060a7b82 */ /* 0x0003220000000a00 */
[----:B0-----:R-:W-:Y:S01]  /*16070*/  ISETP.NE.AND P2, PT, R0, 0x1, PT ;  /* 0x000000010000780c */ /* 0x001fe20003f45270 */
[----:B-1----:R-:W-:-:S12]  /*16080*/  @P0 BRA `(.L_x_1775) ;  /* 0x0000000000100947 */ /* 0x002fd80003800000 */
[----:B------:R-:W-:Y:S05]  /*16090*/  @!P3 BRA `(.L_x_1775) ;  /* 0x00000000000cb947 */ /* 0x000fea0003800000 */
[----:B------:R-:W2:Y:S04]  /*160a0*/  LDG.E R4, desc[UR42][R28.64] ;  /* 0x0000002a1c047981 */ /* 0x000ea8000c1e1900 */
[----:B-----5:R-:W2:Y:S02]  /*160b0*/  LDG.E R45, desc[UR42][R28.64+0x4] ;  /* 0x0000042a1c2d7981 */ /* 0x020ea4000c1e1900 */
[----:B--2---:R-:W-:-:S07]  /*160c0*/  IMAD.IADD R45, R45, 0x1, -R4 ;  /* 0x000000012d2d7824 */ /* 0x004fce00078e0a04 */
.L_x_1775:
[----:B------:R-:W4:Y:S04]  /*160d0*/  LDL R29, [R1+0x34] ;  /* 0x00003400011d7983 */ /* 0x000f280000100800 */
[----:B------:R-:W4:Y:S04]  /*160e0*/  LDL R51, [R1+0x14] ;  /* 0x0000140001337983 */ /* 0x000f280000100800 */
[----:B------:R-:W4:Y:S01]  /*160f0*/  LDL R49, [R1+0x54] ;  /* 0x0000540001317983 */ /* 0x000f220000100800 */
[----:B------:R-:W0:Y:S01]  /*16100*/  LDC.64 R6, c[0x0][R6+0x210] ;  /* 0x0000840006067b82 */ /* 0x000e220000000a00 */
[----:B------:R-:W-:-:S02]  /*16110*/  ISETP.NE.U32.AND P0, PT, RZ, UR4, PT ;  /* 0x00000004ff007c0c */ /* 0x000fc4000bf05070 */
[----:B------:R-:W4:Y:S01]  /*16120*/  LDL R36, [R1+0x5c] ;  /* 0x00005c0001247983 */ /* 0x000f220000100800 */
[----:B------:R-:W-:Y:S02]  /*16130*/  SHF.R.S32.HI R9, RZ, 0x1f, R39 ;  /* 0x0000001fff097819 */ /* 0x000fe40000011427 */
[----:B------:R-:W-:Y:S02]  /*16140*/  ISETP.NE.AND.EX P0, PT, RZ, UR5, PT, P0 ;  /* 0x00000005ff007c0c */ /* 0x000fe4000bf05300 */
[----:B------:R-:W1:Y:S02]  /*16150*/  @P2 LDC R28, c[0x0][0xbec] ;  /* 0x0002fb00ff1c2b82 */ /* 0x000e640000000800 */
[----:B------:R-:W-:Y:S02]  /*16160*/  SEL R8, R39, RZ, !P0 ;  /* 0x000000ff27087207 */ /* 0x000fe40004000000 */
[----:B------:R-:W-:-:S03]  /*16170*/  SEL R9, R9, RZ, !P0 ;  /* 0x000000ff09097207 */ /* 0x000fc60004000000 */
[----:B--2---:R-:W-:Y:S01]  /*16180*/  IMAD R13, R13, R8, RZ ;  /* 0x000000080d0d7224 */ /* 0x004fe200078e02ff */
[----:B------:R-:W2:Y:S08]  /*16190*/  @P2 LDC R37, c[0x0][0xbf0] ;  /* 0x0002fc00ff252b82 */ /* 0x000eb00000000800 */
[----:B------:R-:W0:Y:S01]  /*161a0*/  LDC.64 R4, c[0x0][0xba8] ;  /* 0x0002ea00ff047b82 */ /* 0x000e220000000a00 */
[----:B------:R-:W1:Y:S01]  /*161b0*/  S2R R32, SR_TID.X ;  /* 0x0000000000207919 */ /* 0x000e620000002100 */
[----:B------:R-:W-:-:S02]  /*161c0*/  IMAD R31, R12, R9, R13 ;  /* 0x000000090c1f7224 */ /* 0x000fc400078e020d */
[-C--:B---3--:R-:W-:Y:S02]  /*161d0*/  IMAD R9, R15, R157.reuse, RZ ;  /* 0x0000009d0f097224 */ /* 0x088fe400078e02ff */
[----:B------:R-:W-:-:S04]  /*161e0*/  IMAD.WIDE.U32 R14, R14, R157, RZ ;  /* 0x0000009d0e0e7225 */ /* 0x000fc800078e00ff */
[----:B------:R-:W-:-:S03]  /*161f0*/  IMAD.WIDE.U32 R12, R12, R8, RZ ;  /* 0x000000080c0c7225 */ /* 0x000fc600078e00ff */
[----:B-----5:R-:W-:Y:S01]  /*16200*/  IADD3 R14, P0, P3, R12, R14, R3 ;  /* 0x0000000e0c0e7210 */ /* 0x020fe20007b1e003 */
[----:B------:R-:W-:Y:S02]  /*16210*/  IMAD.IADD R31, R13, 0x1, R31 ;  /* 0x000000010d1f7824 */ /* 0x000fe400078e021f */
[----:B------:R-:W-:Y:S01]  /*16220*/  IMAD.IADD R30, R15, 0x1, R9 ;  /* 0x000000010f1e7824 */ /* 0x000fe200078e0209 */
[----:B------:R-:W-:Y:S01]  /*16230*/  SHF.R.S32.HI R9, RZ, 0x1f, R3 ;  /* 0x0000001fff097819 */ /* 0x000fe20000011403 */
[----:B0-----:R-:W0:Y:S08]  /*16240*/  @!P1 LDC R4, c[0x0][0xb50] ;  /* 0x0002d400ff049b82 */ /* 0x001e300000000800 */
[----:B------:R-:W3:Y:S01]  /*16250*/  @!P1 LDC R5, c[0x0][0xb54] ;  /* 0x0002d500ff059b82 */ /* 0x000ee20000000800 */
[----:B-1----:R-:W-:-:S05]  /*16260*/  VIADD R40, R32, 0xffffff80 ;  /* 0xffffff8020287836 */ /* 0x002fca0000000000 */
[----:B------:R-:W-:-:S04]  /*16270*/  SHF.R.S32.HI R32, RZ, 0x1f, R40 ;  /* 0x0000001fff207819 */ /* 0x000fc80000011428 */
[----:B------:R-:W-:-:S04]  /*16280*/  LEA.HI R32, R32, R40, RZ, 0x7 ;  /* 0x0000002820207211 */ /* 0x000fc800078f38ff */
[----:B------:R-:W-:Y:S01]  /*16290*/  LOP3.LUT R32, R32, 0xffffff80, RZ, 0xc0, !PT ;  /* 0xffffff8020207812 */ /* 0x000fe200078ec0ff */
[----:B------:R-:W-:-:S04]  /*162a0*/  IMAD R45, R45, R0, RZ ;  /* 0x000000002d2d7224 */ /* 0x000fc800078e02ff */
[----:B------:R-:W-:Y:S02]  /*162b0*/  IMAD.IADD R32, R40, 0x1, -R32 ;  /* 0x0000000128207824 */ /* 0x000fe400078e0a20 */
[----:B----4-:R-:W-:-:S04]  /*162c0*/  IMAD.IADD R39, R29, 0x1, R51 ;  /* 0x000000011d277824 */ /* 0x010fc800078e0233 */
[----:B------:R-:W-:Y:S01]  /*162d0*/  @P2 IMAD.HI.U32 R12, R39, R28, RZ ;  /* 0x0000001c270c2227 */ /* 0x000fe200078e00ff */
[----:B------:R-:W-:-:S03]  /*162e0*/  SEL R29, R49, RZ, P1 ;  /* 0x000000ff311d7207 */ /* 0x000fc60000800000 */
[----:B------:R-:W-:Y:S01]  /*162f0*/  IMAD.MOV.U32 R13, RZ, RZ, R39 ;  /* 0x000000ffff0d7224 */ /* 0x000fe200078e0027 */
[----:B--2---:R-:W-:Y:S01]  /*16300*/  @P2 SHF.R.U32.HI R13, RZ, R37, R12 ;  /* 0x00000025ff0d2219 */ /* 0x004fe2000001160c */
[-C--:B------:R-:W-:Y:S02]  /*16310*/  IMAD R15, R11, R29.reuse, RZ ;  /* 0x0000001d0b0f7224 */ /* 0x080fe400078e02ff */
[----:B------:R-:W-:Y:S01]  /*16320*/  IMAD.WIDE.U32 R10, R10, R29, RZ ;  /* 0x0000001d0a0a7225 */ /* 0x000fe200078e00ff */
[----:B------:R-:W-:-:S03]  /*16330*/  IADD3.X R12, R31, R30, R9, P0, P3 ;  /* 0x0000001e1f0c7210 */ /* 0x000fc600007e6409 */
[----:B------:R-:W-:Y:S01]  /*16340*/  IMAD.MOV R29, RZ, RZ, -R13 ;  /* 0x000000ffff1d7224 */ /* 0x000fe200078e0a0d */
[----:B------:R-:W-:Y:S01]  /*16350*/  IADD3 R10, P0, P3, R13, R14, R10 ;  /* 0x0000000e0d0a7210 */ /* 0x000fe20007b1e00a */
[----:B------:R-:W-:Y:S01]  /*16360*/  IMAD.IADD R15, R11, 0x1, R15 ;  /* 0x000000010b0f7824 */ /* 0x000fe200078e020f */
        /* <DEDUP_REMOVED lines=8> */
[----:B0-----:R-:W-:-:S04]  /*163f0*/  LEA R12, P0, R6, R4, 0x2 ;  /* 0x00000004060c7211 */ /* 0x001fc800078010ff */
[----:B---3--:R-:W-:Y:S01]  /*16400*/  LEA.HI.X R7, R6, R5, R7, 0x2, P0 ;  /* 0x0000000506077211 */ /* 0x008fe200000f1407 */
[----:B------:R-:W-:Y:S01]  /*16410*/  SHFL.IDX PT, R4, R12, RZ, 0x1c1f ;  /* 0x001c1fff0c047589 */ /* 0x000fe200000e0000 */
[----:B------:R-:W-:-:S03]  /*16420*/  IMAD.IADD R28, R36, 0x1, R51 ;  /* 0x00000001241c7824 */ /* 0x000fc600078e0233 */
        /* <DEDUP_REMOVED lines=16> */
[----:B0-----:R-:W-:Y:S02]  /*16530*/  IMAD R10, R9, UR4, RZ ;  /* 0x00000004090a7c24 */ /* 0x001fe4000f8e02ff */
[----:B------:R-:W-:Y:S02]  /*16540*/  LEA R5, R50, R44, 0x6 ;  /* 0x0000002c32057211 */ /* 0x000fe400078e30ff */
[C---:B------:R-:W-:Y:S02]  /*16550*/  IMAD R9, R3.reuse, UR5, R10 ;  /* 0x0000000503097c24 */ /* 0x040fe4000f8e020a */
[----:B------:R-:W-:Y:S01]  /*16560*/  IMAD.WIDE.U32 R10, R3, UR4, RZ ;  /* 0x00000004030a7c25 */ /* 0x000fe2000f8e00ff */
[----:B------:R-:W-:-:S03]  /*16570*/  ULDC.64 UR4, c[0x0][0xae8] ;  /* 0x0002ba0000047ab9 */ /* 0x000fc60000000a00 */
[----:B------:R-:W-:-:S04]  /*16580*/  IMAD.WIDE R24, R5, 0x2, R24 ;  /* 0x0000000205187825 */ /* 0x000fc800078e0218 */
[----:B------:R-:W-:Y:S01]  /*16590*/  IMAD R3, R48, 0x30, R50 ;  /* 0x0000003030037824 */ /* 0x000fe200078e0232 */
[C---:B------:R-:W-:Y:S01]  /*165a0*/  IADD3 R27, P0, R24.reuse, 0x1800, RZ ;  /* 0x00001800181b7810 */ /* 0x040fe20007f1e0ff */
[----:B------:R-:W-:Y:S01]  /*165b0*/  IMAD.IADD R11, R11, 0x1, R9 ;  /* 0x000000010b0b7824 */ /* 0x000fe200078e0209 */
[C---:B------:R-:W-:Y:S02]  /*165c0*/  IADD3 R29, P1, R24.reuse, 0x3000, RZ ;  /* 0x00003000181d7810 */ /* 0x040fe40007f3e0ff */
[----:B------:R-:W-:Y:S01]  /*165d0*/  IADD3 R37, P3, R24, 0x4800, RZ ;  /* 0x0000480018257810 */ /* 0x000fe20007f7e0ff */
[----:B------:R-:W-:Y:S01]  /*165e0*/  IMAD.IADD R12, R51, 0x1, R3 ;  /* 0x00000001330c7824 */ /* 0x000fe200078e0203 */
[----:B------:R-:W-:Y:S01]  /*165f0*/  LOP3.LUT R26, R27, 0x380, RZ, 0xc0, !PT ;  /* 0x000003801b1a7812 */ /* 0x000fe200078ec0ff */
[----:B------:R-:W-:Y:S01]  /*16600*/  IMAD.WIDE.U32 R10, R157, UR4, R10 ;  /* 0x000000049d0a7c25 */ /* 0x000fe2000f8e000a */
[----:B------:R-:W-:Y:S02]  /*16610*/  LOP3.LUT R28, R29, 0x380, RZ, 0xc0, !PT ;  /* 0x000003801d1c7812 */ /* 0x000fe400078ec0ff */
[----:B------:R-:W-:-:S02]  /*16620*/  LOP3.LUT R36, R37, 0x380, RZ, 0xc0, !PT ;  /* 0x0000038025247812 */ /* 0x000fc400078ec0ff */
[----:B------:R-:W-:Y:S01]  /*16630*/  LOP3.LUT R5, R24, 0x380, RZ, 0xc0, !PT ;  /* 0x0000038018057812 */ /* 0x000fe200078ec0ff */
[----:B-1----:R-:W-:Y:S01]  /*16640*/  @P2 IMAD.HI.U32 R3, R12, R13, RZ ;  /* 0x0000000d0c032227 */ /* 0x002fe200078e00ff */
[----:B------:R-:W-:Y:S02]  /*16650*/  SHF.R.S32.HI R9, RZ, 0x1f, R8 ;  /* 0x0000001fff097819 */ /* 0x000fe40000011408 */
[----:B------:R-:W-:Y:S01]  /*16660*/  SHF.R.U64 R26, R26, 0x3, RZ ;  /* 0x000000031a1a7819 */ /* 0x000fe200000012ff */
[----:B------:R-:W-:Y:S01]  /*16670*/  IMAD R11, R157, UR5, R11 ;  /* 0x000000059d0b7c24 */ /* 0x000fe2000f8e020b */
        /* <DEDUP_REMOVED lines=12> */
[----:B------:R-:W-:Y:S01]  /*16740*/  IMAD.X R37, RZ, RZ, R25, P3 ;  /* 0x000000ffff257224 */ /* 0x000fe200018e0619 */
[----:B--2---:R-:W-:Y:S01]  /*16750*/  @P2 SHF.R.U32.HI R13, RZ, R14, R3 ;  /* 0x0000000eff0d2219 */ /* 0x004fe20000011603 */
[----:B------:R-:W-:-:S02]  /*16760*/  IMAD.MOV.U32 R5, RZ, RZ, R25 ;  /* 0x000000ffff057224 */ /* 0x000fc400078e0019 */
[C---:B------:R-:W-:Y:S01]  /*16770*/  IMAD R15, R8.reuse, UR5, R9 ;  /* 0x00000005080f7c24 */ /* 0x040fe2000f8e0209 */
[----:B------:R-:W5:Y:S01]  /*16780*/  LD.E.128 R24, desc[UR42][R26.64] ;  /* 0x0000002a1a187980 */ /* 0x000f62000c101d00 */
[----:B------:R-:W-:Y:S01]  /*16790*/  IMAD.WIDE.U32 R8, R8, UR4, R10 ;  /* 0x0000000408087c25 */ /* 0x000fe2000f8e000a */
[--C-:B------:R-:W-:Y:S01]  /*167a0*/  SHF.R.S32.HI R10, RZ, 0x1f, R13.reuse ;  /* 0x0000001fff0a7819 */ /* 0x100fe2000001140d */
[----:B------:R-:W-:Y:S01]  /*167b0*/  ULDC.64 UR4, c[0x0][0xae0] ;  /* 0x0002b80000047ab9 */ /* 0x000fe20000000a00 */
[----:B------:R-:W5:Y:S01]  /*167c0*/  LD.E.128 R4, desc[UR42][R4.64] ;  /* 0x0000002a04047980 */ /* 0x000f62000c101d00 */
[----:B------:R-:W-:-:S03]  /*167d0*/  IMAD.MOV R11, RZ, RZ, -R13 ;  /* 0x000000ffff0b7224 */ /* 0x000fc600078e0a0d */
[----:B------:R-:W5:Y:S01]  /*167e0*/  LD.E.128 R28, desc[UR42][R28.64] ;  /* 0x0000002a1c1c7980 */ /* 0x000f62000c101d00 */
[----:B------:R-:W-:-:S03]  /*167f0*/  IMAD R11, R0, R11, R12 ;  /* 0x0000000b000b7224 */ /* 0x000fc600078e020c */
[----:B------:R-:W5:Y:S01]  /*16800*/  LD.E.128 R36, desc[UR42][R36.64] ;  /* 0x0000002a24247980 */ /* 0x000f62000c101d00 */
[----:B------:R-:W-:Y:S01]  /*16810*/  IMAD.IADD R9, R9, 0x1, R15 ;  /* 0x0000000109097824 */ /* 0x000fe200078e020f */
[----:B------:R-:W-:Y:S01]  /*16820*/  @!PT LDS RZ, [RZ] ;  /* 0x00000000fffff984 */ /* 0x000fe20000000800 */
[----:B------:R-:W-:Y:S01]  /*16830*/  @!PT LDS RZ, [RZ] ;  /* 0x00000000fffff984 */ /* 0x000fe20000000800 */
[----:B------:R-:W-:Y:S01]  /*16840*/  @!PT LDS RZ, [RZ] ;  /* 0x00000000fffff984 */ /* 0x000fe20000000800 */
[----:B------:R-:W-:Y:S01]  /*16850*/  @!PT LDS RZ, [RZ] ;  /* 0x00000000fffff984 */ /* 0x000fe20000000800 */
[----:B------:R0:W-:Y:S06]  /*16860*/  MEMBAR.ALL.CTA ;  /* 0x0000000000007992 */ /* 0x0001ec0000008000 */
[----:B0-----:R-:W0:Y:S01]  /*16870*/  FENCE.VIEW.ASYNC.S ;  /* 0x00000000000073c6 */ /* 0x001e220000000000 */
[----:B------:R-:W-:Y:S01]  /*16880*/  IMAD R10, R10, UR4, RZ ;  /* 0x000000040a0a7c24 */ /* 0x000fe2000f8e02ff */
[----:B------:R-:W-:Y:S01]  /*16890*/  SHF.R.S32.HI R0, RZ, 0x1f, R11 ;  /* 0x0000001fff007819 */ /* 0x000fe2000001140b */
[----:B------:R-:W-:-:S04]  /*168a0*/  IMAD.WIDE.U32 R8, R13, UR4, R8 ;  /* 0x000000040d087c25 */ /* 0x000fc8000f8e0008 */
[----:B------:R-:W-:Y:S01]  /*168b0*/  IMAD R15, R13, UR5, R10 ;  /* 0x000000050d0f7c24 */ /* 0x000fe2000f8e020a */
[----:B------:R-:W-:Y:S02]  /*168c0*/  ULDC.64 UR4, c[0x0][0xad8] ;  /* 0x0002b60000047ab9 */ /* 0x000fe40000000a00 */
[----:B------:R-:W-:Y:S02]  /*168d0*/  IMAD R0, R0, UR4, RZ ;  /* 0x0000000400007c24 */ /* 0x000fe4000f8e02ff */
[----:B------:R-:W-:Y:S02]  /*168e0*/  IMAD.IADD R9, R9, 0x1, R15 ;  /* 0x0000000109097824 */ /* 0x000fe400078e020f */
[----:B------:R-:W-:Y:S02]  /*168f0*/  VIADD R3, R2, 0x16820 ;  /* 0x0001682002037836 */ /* 0x000fe40000000000 */
[----:B------:R-:W-:-:S04]  /*16900*/  IMAD.WIDE.U32 R8, R11, UR4, R8 ;  /* 0x000000040b087c25 */ /* 0x000fc8000f8e0008 */
[----:B------:R-:W-:Y:S01]  /*16910*/  IMAD R41, R11, UR5, R0 ;  /* 0x000000050b297c24 */ /* 0x000fe2000f8e0200 */
[----:B------:R-:W-:Y:S01]  /*16920*/  ULDC.64 UR4, c[0x0][0xa80] ;  /* 0x0002a00000047ab9 */ /* 0x000fe20000000a00 */
[----:B------:R-:W-:Y:S02]  /*16930*/  PRMT R3, RZ, 0x654, R3 ;  /* 0x00000654ff037816 */ /* 0x000fe40000000003 */
[----:B------:R-:W-:Y:S01]  /*16940*/  IMAD.IADD R41, R9, 0x1, R41 ;  /* 0x0000000109297824 */ /* 0x000fe200078e0229 */
[C---:B------:R-:W-:Y:S01]  /*16950*/  LEA R40, P0, R8.reuse, UR4, 0x1 ;  /* 0x0000000408287c11 */ /* 0x040fe2000f8008ff */
[----:B------:R-:W-:Y:S01]  /*16960*/  UMOV UR4, 0xffffffff ;  /* 0xffffffff00047882 */ /* 0x000fe20000000000 */
[----:B0-----:R0:W-:Y:S02]  /*16970*/  SYNCS.ARRIVE.TRANS64.RED.A1T0 RZ, [R3+URZ], RZ ;  /* 0x000000ff03ff79a7 */ /* 0x0011e4000810043f */
[----:B------:R-:W-:Y:S01]  /*16980*/  LEA.HI.X R41, R8, UR5, R41, 0x1, P0 ;  /* 0x0000000508297c11 */ /* 0x000fe200080f0c29 */
[----:B------:R-:W-:Y:S08]  /*16990*/  BRA.DIV UR4, `(.L_x_1777) ;  /* 0x000000aa04947947 */ /* 0x000ff0000b800000 */
[----:B0-----:R-:W0:Y:S01]  /*169a0*/  SHFL.IDX PT, R3, R40, RZ, 0x181f ;  /* 0x00181fff28037589 */ /* 0x001e2200000e0000 */
[----:B------:R-:W-:Y:S01]  /*169b0*/  ULDC UR4, c[0x0][0xac8] ;  /* 0x0002b20000047ab9 */ /* 0x000fe20000000800 */
[----:B------:R-:W-:Y:S01]  /*169c0*/  IMAD.IADD R42, R50, 0x1, R51 ;  /* 0x00000001322a7824 */ /* 0x000fe200078e0233 */
[----:B------:R-:W-:Y:S01]  /*169d0*/  ISETP.GE.AND P0, PT, R44, UR4, PT ;  /* 0x000000042c007c0c */ /* 0x000fe2000bf06270 */
[----:B------:R-:W1:Y:S02]  /*169e0*/  SHFL.IDX PT, R9, R40, 0x1, 0x181f ;  /* 0x00381f0028097f89 */ /* 0x000e6400000e0000 */
[C---:B------:R-:W-:Y:S01]  /*169f0*/  VIADD R12, R42.reuse, 0x30 ;  /* 0x000000302a0c7836 */ /* 0x040fe20000000000 */
[CC--:B------:R-:W-:Y:S01]  /*16a00*/  ISETP.GE.OR P2, PT, R42.reuse, R45.reuse, P0 ;  /* 0x0000002d2a00720c */ /* 0x0c0fe20000746670 */
[----:B------:R-:W2:Y:S01]  /*16a10*/  SHFL.IDX PT, R0, R41, RZ, 0x181f ;  /* 0x00181fff29007589 */ /* 0x000ea200000e0000 */
[----:B------:R-:W-:Y:S02]  /*16a20*/  VIADD R20, R42, 0x60 ;  /* 0x000000602a147836 */ /* 0x000fe40000000000 */
[-C--:B------:R-:W-:Y:S01]  /*16a30*/  ISETP.GE.OR P3, PT, R12, R45.reuse, P0 ;  /* 0x0000002d0c00720c */ /* 0x080fe20000766670 */
[----:B------:R-:W3:Y:S02]  /*16a40*/  SHFL.IDX PT, R14, R40, 0x2, 0x181f ;  /* 0x00581f00280e7f89 */ /* 0x000ee400000e0000 */
[----:B------:R-:W-:-:S02]  /*16a50*/  ISETP.GE.OR P4, PT, R20, R45, P0 ;  /* 0x0000002d1400720c */ /* 0x000fc40000786670 */
[----:B------:R-:W4:Y:S04]  /*16a60*/  SHFL.IDX PT, R8, R41, 0x1, 0x181f ;  /* 0x00381f0029087f89 */ /* 0x000f2800000e0000 */
[----:B------:R-:W4:Y:S01]  /*16a70*/  SHFL.IDX PT, R10, R41, 0x2, 0x181f ;  /* 0x00581f00290a7f89 */ /* 0x000f2200000e0000 */
[----:B0-----:R-:W-:-:S03]  /*16a80*/  @!P2 LEA R32, P5, R44, R3, 0x1 ;  /* 0x000000032c20a211 */ /* 0x001fc600078a08ff */
[C---:B-1----:R-:W-:Y:S02]  /*16a90*/  @!P3 LEA R20, P1, R44.reuse, R9, 0x1 ;  /* 0x000000092c14b211 */ /* 0x042fe400078208ff */
[C---:B--2---:R-:W-:Y:S02]  /*16aa0*/  @!P2 LEA.HI.X R3, R44.reuse, R0, R43, 0x1, P5 ;  /* 0x000000002c03a211 */ /* 0x044fe400028f0c2b */
[----:B------:R-:W0:Y:S01]  /*16ab0*/  SHFL.IDX PT, R0, R41, 0x3, 0x181f ;  /* 0x00781f0029007f89 */ /* 0x000e2200000e0000 */
[C---:B---3--:R-:W-:Y:S02]  /*16ac0*/  @!P4 LEA R46, P5, R44.reuse, R14, 0x1 ;  /* 0x0000000e2c2ec211 */ /* 0x048fe400078a08ff */
[----:B------:R-:W-:Y:S01]  /*16ad0*/  @!P2 IMAD.MOV.U32 R9, RZ, RZ, R3 ;  /* 0x000000ffff09a224 */ /* 0x000fe200078e0003 */
[----:B------:R-:W1:Y:S01]  /*16ae0*/  SHFL.IDX PT, R14, R40, 0x3, 0x181f ;  /* 0x00781f00280e7f89 */ /* 0x000e6200000e0000 */
[C-C-:B----4-:R-:W-:Y:S01]  /*16af0*/  @!P3 LEA.HI.X R21, R44.reuse, R8, R43.reuse, 0x1, P1 ;  /* 0x000000082c15b211 */ /* 0x150fe200008f0c2b */
[----:B------:R-:W-:Y:S01]  /*16b00*/  @!P2 IMAD.MOV.U32 R8, RZ, RZ, R32 ;  /* 0x000000ffff08a224 */ /* 0x000fe200078e0020 */
[----:B------:R-:W-:-:S04]  /*16b10*/  @!P4 LEA.HI.X R47, R44, R10, R43, 0x1, P5 ;  /* 0x0000000a2c2fc211 */ /* 0x000fc800028f0c2b */
[----:B-----5:R2:W-:Y:S04]  /*16b20*/  @!P2 ST.E.128 desc[UR42][R8.64], R4 ;  /* 0x000000040800a985 */ /* 0x0205e8000c101d2a */
[----:B------:R3:W-:Y:S01]  /*16b30*/  @!P3 ST.E.128 desc[UR42][R20.64], R24 ;  /* 0x000000181400b985 */ /* 0x0007e2000c101d2a */
[----:B--2---:R-:W-:Y:S02]  /*16b40*/  @!P4 IMAD.MOV.U32 R4, RZ, RZ, R46 ;  /* 0x000000ffff04c224 */ /* 0x004fe400078e002e */
[----:B------:R-:W-:-:S05]  /*16b50*/  @!P4 IMAD.MOV.U32 R5, RZ, RZ, R47 ;  /* 0x000000ffff05c224 */ /* 0x000fca00078e002f */
[----:B01----:R3:W-:Y:S02]  /*16b60*/  @!P4 ST.E.128 desc[UR42][R4.64], R28 ;  /* 0x0000001c0400c985 */ /* 0x0037e4000c101d2a */
.L_x_1985:
[----:B------:R-:W-:-:S05]  /*16b70*/  VIADD R42, R42, 0x90 ;  /* 0x000000902a2a7836 */ /* 0x000fca0000000000 */
[----:B------:R-:W-:-:S13]  /*16b80*/  ISETP.GE.OR P0, PT, R42, R45, P0 ;  /* 0x0000002d2a00720c */ /* 0x000fda0000706670 */
[----:B------:R-:W-:Y:S05]  /*16b90*/  @P0 BRA `(.L_x_1778) ;  /* 0x0000001000d00947 */ /* 0x000fea0003800000 */
[----:B------:R-:W-:-:S04]  /*16ba0*/  LEA R14, P0, R44, R14, 0x1 ;  /* 0x0000000e2c0e7211 */ /* 0x000fc800078008ff */
[----:B------:R-:W-:-:S05]  /*16bb0*/  LEA.HI.X R15, R44, R0, R43, 0x1, P0 ;  /* 0x000000002c0f7211 */ /* 0x000fca00000f0c2b */
[----:B------:R0:W-:Y:S01]  /*16bc0*/  ST.E.128 desc[UR42][R14.64], R36 ;  /* 0x000000240e007985 */ /* 0x0001e2000c101d2a */
[----:B------:R-:W-:Y:S05]  /*16bd0*/  BRA `(.L_x_1778) ;  /* 0x0000001000c07947 */ /* 0x000fea0003800000 */
.L_x_1776:
[----:B------:R-:W1:Y:S01]  /*16be0*/  @P2 LDC R12, c[0x0][0xbec] ;  /* 0x0002fb00ff0c2b82 */ /* 0x000e620000000800 */
[----:B------:R-:W-:Y:S01]  /*16bf0*/  ULDC.64 UR4, c[0x0][0xb08] ;  /* 0x0002c20000047ab9 */ /* 0x000fe20000000a00 */
[----:B------:R-:W-:Y:S01]  /*16c00*/  ULDC.64 UR6, c[0x0][0xb30] ;  /* 0x0002cc0000067ab9 */ /* 0x000fe20000000a00 */
[----:B0-----:R-:W-:Y:S02]  /*16c10*/  IMAD R10, R9, UR4, RZ ;  /* 0x00000004090a7c24 */ /* 0x001fe4000f8e02ff */
[----:B------:R-:W-:-:S03]  /*16c20*/  IMAD.WIDE.U32 R4, R3, UR4, RZ ;  /* 0x0000000403047c25 */ /* 0x000fc6000f8e00ff */
[----:B------:R-:W0:Y:S01]  /*16c30*/  @P2 LDC R11, c[0x0][0xbf0] ;  /* 0x0002fc00ff0b2b82 */ /* 0x000e220000000800 */
[----:B------:R-:W-:Y:S01]  /*16c40*/  IMAD R3, R3, UR5, R10 ;  /* 0x0000000503037c24 */ /* 0x000fe2000f8e020a */
[----:B------:R-:W-:Y:S01]  /*16c50*/  ULDC.64 UR4, c[0x0][0xb38] ;  /* 0x0002ce0000047ab9 */ /* 0x000fe20000000a00 */
[----:B------:R-:W-:Y:S02]  /*16c60*/  VIADD R29, R155, 0x8 ;  /* 0x000000089b1d7836 */ /* 0x000fe40000000000 */
[----:B------:R-:W-:Y:S01]  /*16c70*/  IMAD.IADD R5, R5, 0x1, R3 ;  /* 0x0000000105057824 */ /* 0x000fe200078e0203 */
[----:B------:R-:W-:Y:S01]  /*16c80*/  SHF.R.S32.HI R3, RZ, 0x1f, R8 ;  /* 0x0000001fff037819 */ /* 0x000fe20000011408 */
[----:B------:R-:W-:Y:S01]  /*16c90*/  VIADD R31, R155, 0x10 ;  /* 0x000000109b1f7836 */ /* 0x000fe20000000000 */
[----:B------:R-:W-:Y:S01]  /*16ca0*/  SHF.R.S32.HI R30, RZ, 0x1f, R29 ;  /* 0x0000001fff1e7819 */ /* 0x000fe2000001141d */
[----:B------:R-:W-:-:S03]  /*16cb0*/  IMAD.WIDE.U32 R4, R157, UR4, R4 ;  /* 0x000000049d047c25 */ /* 0x000fc6000f8e0004 */
[----:B------:R-:W-:Y:S01]  /*16cc0*/  SHF.R.S32.HI R32, RZ, 0x1f, R31 ;  /* 0x0000001fff207819 */ /* 0x000fe2000001141f */
[----:B------:R-:W-:Y:S01]  /*16cd0*/  IMAD R5, R157, UR5, R5 ;  /* 0x000000059d057c24 */ /* 0x000fe2000f8e0205 */
[----:B------:R-:W-:Y:S01]  /*16ce0*/  ULDC.64 UR4, c[0x0][0xb40] ;  /* 0x0002d00000047ab9 */ /* 0x000fe20000000a00 */
[----:B------:R-:W-:Y:S02]  /*16cf0*/  VIADD R37, R155, 0x18 ;  /* 0x000000189b257836 */ /* 0x000fe40000000000 */
[----:B------:R-:W-:Y:S02]  /*16d00*/  IMAD R3, R3, UR4, RZ ;  /* 0x0000000403037c24 */ /* 0x000fe4000f8e02ff */
[----:B-1----:R-:W-:Y:S01]  /*16d10*/  @P2 IMAD.HI.U32 R12, R39, R12, RZ ;  /* 0x0000000c270c2227 */ /* 0x002fe200078e00ff */
[----:B------:R-:W-:-:S03]  /*16d20*/  SHF.R.S32.HI R36, RZ, 0x1f, R37 ;  /* 0x0000001fff247819 */ /* 0x000fc60000011425 */
[C---:B------:R-:W-:Y:S02]  /*16d30*/  IMAD R7, R8.reuse, UR5, R3 ;  /* 0x0000000508077c24 */ /* 0x040fe4000f8e0203 */
[----:B------:R-:W-:Y:S01]  /*16d40*/  IMAD.WIDE.U32 R8, R8, UR4, R4 ;  /* 0x0000000408087c25 */ /* 0x000fe2000f8e0004 */
[----:B------:R-:W-:-:S03]  /*16d50*/  ULDC.64 UR4, c[0x0][0xb48] ;  /* 0x0002d20000047ab9 */ /* 0x000fc60000000a00 */
[----:B------:R-:W-:Y:S01]  /*16d60*/  IMAD.MOV.U32 R3, RZ, RZ, R39 ;  /* 0x000000ffff037224 */ /* 0x000fe200078e0027 */
[----:B0-----:R-:W-:Y:S01]  /*16d70*/  @P2 SHF.R.U32.HI R3, RZ, R11, R12 ;  /* 0x0000000bff032219 */ /* 0x001fe2000001160c */
[----:B------:R-:W-:Y:S02]  /*16d80*/  IMAD.IADD R9, R9, 0x1, R7 ;  /* 0x0000000109097824 */ /* 0x000fe400078e0207 */
[----:B------:R-:W-:Y:S01]  /*16d90*/  VIADD R41, R155, 0x28 ;  /* 0x000000289b297836 */ /* 0x000fe20000000000 */
[--C-:B------:R-:W-:Y:S01]  /*16da0*/  SHF.R.S32.HI R10, RZ, 0x1f, R3.reuse ;  /* 0x0000001fff0a7819 */ /* 0x100fe20000011403 */
[----:B------:R-:W-:Y:S02]  /*16db0*/  IMAD.MOV R7, RZ, RZ, -R3 ;  /* 0x000000ffff077224 */ /* 0x000fe400078e0a03 */
[----:B------:R-:W-:Y:S01]  /*16dc0*/  IMAD.WIDE.U32 R4, R49, UR4, R8 ;  /* 0x0000000431047c25 */ /* 0x000fe2000f8e0008 */
[----:B------:R-:W-:-:S03]  /*16dd0*/  SHF.R.S32.HI R40, RZ, 0x1f, R41 ;  /* 0x0000001fff287819 */ /* 0x000fc60000011429 */
[----:B------:R-:W-:Y:S02]  /*16de0*/  IMAD R7, R0, R7, R39 ;  /* 0x0000000700077224 */ /* 0x000fe400078e0227 */
[----:B------:R-:W-:Y:S02]  /*16df0*/  IMAD R10, R10, UR6, RZ ;  /* 0x000000060a0a7c24 */ /* 0x000fe4000f8e02ff */
[----:B------:R-:W-:Y:S01]  /*16e00*/  IMAD R5, R49, UR5, R5 ;  /* 0x0000000531057c24 */ /* 0x000fe2000f8e0205 */
[----:B------:R-:W-:Y:S01]  /*16e10*/  SHF.R.S32.HI R0, RZ, 0x1f, R7 ;  /* 0x0000001fff007819 */ /* 0x000fe20000011407 */
[C---:B------:R-:W-:Y:S01]  /*16e20*/  IMAD R9, R3.reuse, UR7, R10 ;  /* 0x0000000703097c24 */ /* 0x040fe2000f8e020a */
[----:B------:R-:W-:Y:S01]  /*16e30*/  ULDC.64 UR4, c[0x0][0xb28] ;  /* 0x0002ca0000047ab9 */ /* 0x000fe20000000a00 */
[----:B------:R-:W-:-:S04]  /*16e40*/  IMAD.WIDE.U32 R4, R3, UR6, R4 ;  /* 0x0000000603047c25 */ /* 0x000fc8000f8e0004 */
[----:B------:R-:W-:Y:S02]  /*16e50*/  IMAD R0, R0, UR4, RZ ;  /* 0x0000000400007c24 */ /* 0x000fe4000f8e02ff */
[----:B------:R-:W-:Y:S02]  /*16e60*/  IMAD.IADD R5, R5, 0x1, R9 ;  /* 0x0000000105057824 */ /* 0x000fe400078e0209 */
[----:B------:R-:W-:Y:S02]  /*16e70*/  VIADD R8, R2, 0x16820 ;  /* 0x0001682002087836 */ /* 0x000fe40000000000 */
[C---:B------:R-:W-:Y:S02]  /*16e80*/  IMAD R3, R7.reuse, UR5, R0 ;  /* 0x0000000507037c24 */ /* 0x040fe4000f8e0200 */
[----:B------:R-:W-:Y:S01]  /*16e90*/  IMAD.WIDE.U32 R4, R7, UR4, R4 ;  /* 0x0000000407047c25 */ /* 0x000fe2000f8e0004 */
[----:B------:R-:W-:Y:S01]  /*16ea0*/  ULDC.64 UR4, c[0x0][0xb00] ;  /* 0x0002c00000047ab9 */ /* 0x000fe20000000a00 */
[----:B------:R-:W-:-:S02]  /*16eb0*/  PRMT R8, RZ, 0x654, R8 ;  /* 0x00000654ff087816 */ /* 0x000fc40000000008 */
[----:B------:R-:W-:Y:S01]  /*16ec0*/  IMAD.IADD R5, R5, 0x1, R3 ;  /* 0x0000000105057824 */ /* 0x000fe200078e0203 */
[C---:B------:R-:W-:Y:S01]  /*16ed0*/  LEA R3, P0, R4.reuse, UR4, 0x2 ;  /* 0x0000000404037c11 */ /* 0x040fe2000f8010ff */
[C---:B------:R-:W-:Y:S01]  /*16ee0*/  VIADD R39, R155.reuse, 0x20 ;  /* 0x000000209b277836 */ /* 0x040fe20000000000 */
[----:B------:R-:W-:Y:S01]  /*16ef0*/  UMOV UR4, 0xffffffff ;  /* 0xffffffff00047882 */ /* 0x000fe20000000000 */
[C---:B------:R-:W-:Y:S01]  /*16f00*/  VIADD R43, R155.reuse, 0x30 ;  /* 0x000000309b2b7836 */ /* 0x040fe20000000000 */
[----:B------:R0:W-:Y:S01]  /*16f10*/  SYNCS.ARRIVE.TRANS64.RED.A1T0 RZ, [R8+URZ], RZ ;  /* 0x000000ff08ff79a7 */ /* 0x0001e2000810043f */
[----:B------:R-:W-:Y:S01]  /*16f20*/  VIADD R47, R155, 0x38 ;  /* 0x000000389b2f7836 */ /* 0x000fe20000000000 */
[----:B------:R-:W-:Y:S02]  /*16f30*/  LEA.HI.X R4, R4, UR5, R5, 0x2, P0 ;  /* 0x0000000504047c11 */ /* 0x000fe400080f1405 */
[----:B------:R-:W-:Y:S02]  /*16f40*/  SHF.R.S32.HI R7, RZ, 0x1f, R155 ;  /* 0x0000001fff077819 */ /* 0x000fe4000001149b */
[----:B------:R-:W-:-:S02]  /*16f50*/  SHF.R.S32.HI R38, RZ, 0x1f, R39 ;  /* 0x0000001fff267819 */ /* 0x000fc40000011427 */
[----:B------:R-:W-:Y:S02]  /*16f60*/  SHF.R.S32.HI R42, RZ, 0x1f, R43 ;  /* 0x0000001fff2a7819 */ /* 0x000fe4000001142b */
[----:B------:R-:W-:Y:S01]  /*16f70*/  SHF.R.S32.HI R44, RZ, 0x1f, R47 ;  /* 0x0000001fff2c7819 */ /* 0x000fe2000001142f */
[----:B0-----:R-:W-:Y:S06]  /*16f80*/  BRA.DIV UR4, `(.L_x_1779) ;  /* 0x000000aa04207947 */ /* 0x001fec000b800000 */
[----:B------:R0:W1:Y:S04]  /*16f90*/  SHFL.IDX PT, R0, R4, RZ, 0x1c1f ;  /* 0x001c1fff04007589 */ /* 0x00006800000e0000 */
[----:B------:R0:W2:Y:S02]  /*16fa0*/  SHFL.IDX PT, R14, R3, RZ, 0x1c1f ;  /* 0x001c1fff030e7589 */ /* 0x0000a400000e0000 */
.L_x_1988:
        /* <DEDUP_REMOVED lines=8> */
[-C--:B--2---:R-:W-:Y:S02]  /*17030*/  @!P1 LEA R8, P3, R155, R14.reuse, 0x2 ;  /* 0x0000000e9b089211 */ /* 0x084fe400078610ff */
[----:B------:R-:W-:Y:S02]  /*17040*/  @!P2 LEA R10, P4, R29, R14, 0x2 ;  /* 0x0000000e1d0aa211 */ /* 0x000fe400078810ff */
[-C--:B-1----:R-:W-:Y:S02]  /*17050*/  @!P1 LEA.HI.X R9, R155, R0.reuse, R7, 0x2, P3 ;  /* 0x000000009b099211 */ /* 0x082fe400018f1407 */
[----:B------:R-:W-:Y:S02]  /*17060*/  @!P2 LEA.HI.X R11, R29, R0, R30, 0x2, P4 ;  /* 0x000000001d0ba211 */ /* 0x000fe400020f141e */
[----:B------:R-:W-:Y:S01]  /*17070*/  @!P5 LEA R12, P3, R31, R14, 0x2 ;  /* 0x0000000e1f0cd211 */ /* 0x000fe200078610ff */
[----:B------:R1:W-:Y:S01]  /*17080*/  @!P1 ST.E.64 desc[UR42][R8.64], R20 ;  /* 0x0000001408009985 */ /* 0x0003e2000c101b2a */
[----:B------:R-:W-:-:S02]  /*17090*/  ISETP.GE.AND P1, PT, R39, UR4, PT ;  /* 0x0000000427007c0c */ /* 0x000fc4000bf26270 */
[----:B------:R-:W-:Y:S01]  /*170a0*/  @!P5 LEA.HI.X R13, R31, R0, R32, 0x2, P3 ;  /* 0x000000001f0dd211 */ /* 0x000fe200018f1420 */
[----:B------:R2:W-:Y:S01]  /*170b0*/  @!P2 ST.E.64 desc[UR42][R10.64], R92 ;  /* 0x0000005c0a00a985 */ /* 0x0005e2000c101b2a */
[----:B------:R-:W-:Y:S02]  /*170c0*/  ISETP.GE.AND P2, PT, R41, UR4, PT ;  /* 0x0000000429007c0c */ /* 0x000fe4000bf46270 */
[----:B------:R-:W-:Y:S01]  /*170d0*/  @!P0 LEA R24, P4, R37, R14, 0x2 ;  /* 0x0000000e25188211 */ /* 0x000fe200078810ff */
[----:B------:R3:W-:Y:S01]  /*170e0*/  @!P5 ST.E.64 desc[UR42][R12.64], R96 ;  /* 0x000000600c00d985 */ /* 0x0007e2000c101b2a */
[----:B------:R-:W-:Y:S02]  /*170f0*/  ISETP.GE.AND P3, PT, R43, UR4, PT ;  /* 0x000000042b007c0c */ /* 0x000fe4000bf66270 */
[----:B------:R-:W-:Y:S02]  /*17100*/  ISETP.GE.AND P5, PT, R47, UR4, PT ;  /* 0x000000042f007c0c */ /* 0x000fe4000bfa6270 */
[----:B------:R-:W-:-:S02]  /*17110*/  @!P0 LEA.HI.X R25, R37, R0, R36, 0x2, P4 ;  /* 0x0000000025198211 */ /* 0x000fc400020f1424 */
[----:B------:R-:W-:-:S03]  /*17120*/  @!P1 LEA R26, P4, R39, R14, 0x2 ;  /* 0x0000000e271a9211 */ /* 0x000fc600078810ff */
[----:B------:R3:W-:Y:S01]  /*17130*/  @!P0 ST.E.64 desc[UR42][R24.64], R100 ;  /* 0x0000006418008985 */ /* 0x0007e2000c101b2a */
[----:B-1----:R-:W-:Y:S02]  /*17140*/  @!P2 LEA R8, P0, R41, R14, 0x2 ;  /* 0x0000000e2908a211 */ /* 0x002fe400078010ff */
[----:B------:R-:W-:Y:S02]  /*17150*/  @!P1 LEA.HI.X R27, R39, R0, R38, 0x2, P4 ;  /* 0x00000000271b9211 */ /* 0x000fe400020f1426 */
[----:B--2---:R-:W-:Y:S02]  /*17160*/  @!P3 LEA R10, P4, R43, R14, 0x2 ;  /* 0x0000000e2b0ab211 */ /* 0x004fe400078810ff */
[----:B------:R-:W-:Y:S01]  /*17170*/  @!P2 LEA.HI.X R9, R41, R0, R40, 0x2, P0 ;  /* 0x000000002909a211 */ /* 0x000fe200000f1428 */
[----:B------:R3:W-:Y:S01]  /*17180*/  @!P1 ST.E.64 desc[UR42][R26.64], R104 ;  /* 0x000000681a009985 */ /* 0x0007e2000c101b2a */
[----:B------:R-:W-:Y:S02]  /*17190*/  @!P5 LEA R14, P0, R47, R14, 0x2 ;  /* 0x0000000e2f0ed211 */ /* 0x000fe400078010ff */
[-C--:B------:R-:W-:Y:S01]  /*171a0*/  @!P3 LEA.HI.X R11, R43, R0.reuse, R42, 0x2, P4 ;  /* 0x000000002b0bb211 */ /* 0x080fe200020f142a */
[----:B------:R3:W-:Y:S01]  /*171b0*/  @!P2 ST.E.64 desc[UR42][R8.64], R108 ;  /* 0x0000006c0800a985 */ /* 0x0007e2000c101b2a */
[----:B------:R-:W-:-:S03]  /*171c0*/  @!P5 LEA.HI.X R15, R47, R0, R44, 0x2, P0 ;  /* 0x000000002f0fd211 */ /* 0x000fc600000f142c */
[----:B------:R3:W-:Y:S04]  /*171d0*/  @!P3 ST.E.64 desc[UR42][R10.64], R112 ;  /* 0x000000700a00b985 */ /* 0x0007e8000c101b2a */
[----:B------:R3:W-:Y:S02]  /*171e0*/  @!P5 ST.E.64 desc[UR42][R14.64], R116 ;  /* 0x000000740e00d985 */ /* 0x0007e4000c101b2a */
.L_x_1781:
[----:B------:R-:W-:Y:S05]  /*171f0*/  BSYNC B1 ;  /* 0x0000000000017941 */ /* 0x000fea0003800000 */
.L_x_1780:
[----:B------:R-:W-:-:S03]  /*17200*/  UMOV UR4, 0xffffffff ;  /* 0xffffffff00047882 */ /* 0x000fc60000000000 */
[----:B------:R-:W-:Y:S05]  /*17210*/  BRA.DIV UR4, `(.L_x_1782) ;  /* 0x000000a604b07947 */ /* 0x000fea000b800000 */
[----:B-1----:R1:W4:Y:S04]  /*17220*/  SHFL.IDX PT, R0, R4, 0x1, 0x1c1f ;  /* 0x003c1f0004007f89 */ /* 0x00232800000e0000 */
[----:B--23--:R1:W2:Y:S02]  /*17230*/  SHFL.IDX PT, R14, R3, 0x1, 0x1c1f ;  /* 0x003c1f00030e7f89 */ /* 0x00c2a400000e0000 */
.L_x_1992:
[----:B------:R-:W-:-:S13]  /*17240*/  ISETP.GE.AND P0, PT, R6, R45, PT ;  /* 0x0000002d0600720c */ /* 0x000fda0003f06270 */
[----:B------:R-:W-:Y:S05]  /*17250*/  @P0 BRA `(.L_x_1778) ;  /* 0x0000000c00200947 */ /* 0x000fea0003800000 */
[----:B------:R-:W-:Y:S02]  /*17260*/  ULDC UR4, c[0x0][0xac8] ;  /* 0x0002b20000047ab9 */ /* 0x000fe40000000800 */
[----:B------:R-:W-:Y:S02]  /*17270*/  ISETP.GE.AND P0, PT, R155, UR4, PT ;  /* 0x000000049b007c0c */ /* 0x000fe4000bf06270 */
[----:B------:R-:W-:Y:S02]  /*17280*/  ISETP.GE.AND P5, PT, R29, UR4, PT ;  /* 0x000000041d007c0c */ /* 0x000fe4000bfa6270 */
[----:B------:R-:W-:Y:S02]  /*17290*/  ISETP.GE.AND P3, PT, R31, UR4, PT ;  /* 0x000000041f007c0c */ /* 0x000fe4000bf66270 */
[----:B------:R-:W-:-:S07]  /*172a0*/  ISETP.GE.AND P2, PT, R37, UR4, PT ;  /* 0x0000000425007c0c */ /* 0x000fce000bf46270 */
[-C--:B012---:R-:W-:Y:S02]  /*172b0*/  @!P0 LEA R4, P1, R155, R14.reuse, 0x2 ;  /* 0x0000000e9b048211 */ /* 0x087fe400078210ff */
[----:B------:R-:W-:Y:S02]  /*172c0*/  @!P5 LEA R6, P4, R29, R14, 0x2 ;  /* 0x0000000e1d06d211 */ /* 0x000fe400078810ff */
[-C--:B----4-:R-:W-:Y:S02]  /*172d0*/  @!P0 LEA.HI.X R5, R155, R0.reuse, R7, 0x2, P1 ;  /* 0x000000009b058211 */ /* 0x090fe400008f1407 */
[----:B------:R-:W-:Y:S02]  /*172e0*/  ISETP.GE.AND P1, PT, R39, UR4, PT ;  /* 0x0000000427007c0c */ /* 0x000fe4000bf26270 */
[----:B------:R-:W-:Y:S01]  /*172f0*/  @!P5 LEA.HI.X R7, R29, R0, R30, 0x2, P4 ;  /* 0x000000001d07d211 */ /* 0x000fe200020f141e */
[----:B------:R0:W-:Y:S01]  /*17300*/  @!P0 ST.E.64 desc[UR42][R4.64], R90 ;  /* 0x0000005a04008985 */ /* 0x0001e2000c101b2a */
[----:B------:R-:W-:-:S02]  /*17310*/  ISETP.GE.AND P0, PT, R41, UR4, PT ;  /* 0x0000000429007c0c */ /* 0x000fc4000bf06270 */
[-C--:B------:R-:W-:Y:S01]  /*17320*/  @!P3 LEA R8, P4, R31, R14.reuse, 0x2 ;  /* 0x0000000e1f08b211 */ /* 0x080fe200078810ff */
[----:B------:R3:W-:Y:S01]  /*17330*/  @!P5 ST.E.64 desc[UR42][R6.64], R94 ;  /* 0x0000005e0600d985 */ /* 0x0007e2000c101b2a */
[----:B------:R-:W-:Y:S02]  /*17340*/  @!P2 LEA R10, P5, R37, R14, 0x2 ;  /* 0x0000000e250aa211 */ /* 0x000fe400078a10ff */
[-C--:B------:R-:W-:Y:S02]  /*17350*/  @!P3 LEA.HI.X R9, R31, R0.reuse, R32, 0x2, P4 ;  /* 0x000000001f09b211 */ /* 0x080fe400020f1420 */
[----:B------:R-:W-:Y:S02]  /*17360*/  ISETP.GE.AND P4, PT, R43, UR4, PT ;  /* 0x000000042b007c0c */ /* 0x000fe4000bf86270 */
[----:B------:R-:W-:Y:S01]  /*17370*/  @!P2 LEA.HI.X R11, R37, R0, R36, 0x2, P5 ;  /* 0x00000000250ba211 */ /* 0x000fe200028f1424 */
[----:B------:R3:W-:Y:S01]  /*17380*/  @!P3 ST.E.64 desc[UR42][R8.64], R98 ;  /* 0x000000620800b985 */ /* 0x0007e2000c101b2a */
[----:B------:R-:W-:-:S03]  /*17390*/  @!P1 LEA R12, P5, R39, R14, 0x2 ;  /* 0x0000000e270c9211 */ /* 0x000fc600078a10ff */
[----:B------:R3:W-:Y:S01]  /*173a0*/  @!P2 ST.E.64 desc[UR42][R10.64], R102 ;  /* 0x000000660a00a985 */ /* 0x0007e2000c101b2a */
[----:B------:R-:W-:Y:S02]  /*173b0*/  @!P1 LEA.HI.X R13, R39, R0, R38, 0x2, P5 ;  /* 0x00000000270d9211 */ /* 0x000fe400028f1426 */
[----:B------:R-:W-:-:S03]  /*173c0*/  @!P0 LEA R20, P5, R41, R14, 0x2 ;  /* 0x0000000e29148211 */ /* 0x000fc600078a10ff */
[----:B------:R3:W-:Y:S01]  /*173d0*/  @!P1 ST.E.64 desc[UR42][R12.64], R106 ;  /* 0x0000006a0c009985 */ /* 0x0007e2000c101b2a */
[----:B------:R-:W-:Y:S02]  /*173e0*/  @!P0 LEA.HI.X R21, R41, R0, R40, 0x2, P5 ;  /* 0x0000000029158211 */ /* 0x000fe400028f1428 */
[----:B0-----:R-:W-:-:S03]  /*173f0*/  @!P4 LEA R4, P5, R43, R14, 0x2 ;  /* 0x0000000e2b04c211 */ /* 0x001fc600078a10ff */
[----:B------:R3:W-:Y:S01]  /*17400*/  @!P0 ST.E.64 desc[UR42][R20.64], R110 ;  /* 0x0000006e14008985 */ /* 0x0007e2000c101b2a */
[----:B------:R-:W-:Y:S02]  /*17410*/  @!P4 LEA.HI.X R5, R43, R0, R42, 0x2, P5 ;  /* 0x000000002b05c211 */ /* 0x000fe400028f142a */
[----:B------:R-:W-:-:S03]  /*17420*/  ISETP.GE.AND P0, PT, R47, UR4, PT ;  /* 0x000000042f007c0c */ /* 0x000fc6000bf06270 */
[----:B------:R3:W-:Y:S10]  /*17430*/  @!P4 ST.E.64 desc[UR42][R4.64], R114 ;  /* 0x000000720400c985 */ /* 0x0007f4000c101b2a */
[----:B------:R-:W-:Y:S05]  /*17440*/  @P0 BRA `(.L_x_1778) ;  /* 0x0000000800a40947 */ /* 0x000fea0003800000 */
[----:B------:R-:W-:-:S04]  /*17450*/  LEA R14, P0, R47, R14, 0x2 ;  /* 0x0000000e2f0e7211 */ /* 0x000fc800078010ff */
[----:B------:R-:W-:-:S05]  /*17460*/  LEA.HI.X R15, R47, R0, R44, 0x2, P0 ;  /* 0x000000002f0f7211 */ /* 0x000fca00000f142c */
[----:B------:R0:W-:Y:S01]  /*17470*/  ST.E.64 desc[UR42][R14.64], R118 ;  /* 0x000000760e007985 */ /* 0x0001e2000c101b2a */
[----:B------:R-:W-:Y:S05]  /*17480*/  BRA `(.L_x_1778) ;  /* 0x0000000800947947 */ /* 0x000fea0003800000 */
.L_x_1774:
[----:B------:R-:W2:Y:S01]  /*17490*/  LDL R0, [R1+0x50] ;  /* 0x0000500001007983 */ /* 0x000ea20000100800 */
[----:B------:R-:W-:Y:S01]  /*174a0*/  ULDC.64 UR4, c[0x0][0xc08] ;  /* 0x0003020000047ab9 */ /* 0x000fe20000000a00 */
[----:B------:R-:W2:Y:S01]  /*174b0*/  LDC.64 R4, c[0x0][0xc00] ;  /* 0x00030000ff047b82 */ /* 0x000ea20000000a00 */
[----:B------:R-:W-:Y:S01]  /*174c0*/  ISETP.NE.U32.AND P0, PT, RZ, UR4, PT ;  /* 0x00000004ff007c0c */ /* 0x000fe2000bf05070 */
[----:B------:R-:W3:Y:S01]  /*174d0*/  LDL R8, [R1+0x4c] ;  /* 0x00004c0001087983 */ /* 0x000ee20000100800 */
[----:B------:R-:W-:Y:S02]  /*174e0*/  IMAD.MOV.U32 R3, RZ, RZ, RZ ;  /* 0x000000ffff037224 */ /* 0x000fe400078e00ff */
[----:B------:R-:W-:Y:S01]  /*174f0*/  ISETP.NE.AND.EX P1, PT, RZ, UR5, PT, P0 ;  /* 0x00000005ff007c0c */ /* 0x000fe2000bf25300 */
[----:B------:R-:W-:Y:S02]  /*17500*/  ULDC.64 UR4, c[0x0][0xc00] ;  /* 0x0003000000047ab9 */ /* 0x000fe40000000a00 */
[----:B------:R-:W-:-:S04]  /*17510*/  ISETP.NE.U32.AND P0, PT, RZ, UR4, PT ;  /* 0x00000004ff007c0c */ /* 0x000fc8000bf05070 */
[----:B------:R-:W-:-:S06]  /*17520*/  ISETP.NE.AND.EX P0, PT, RZ, UR5, PT, P0 ;  /* 0x00000005ff007c0c */ /* 0x000fcc000bf05300 */
[----:B------:R-:W4:Y:S01]  /*17530*/  @P1 LDC.64 R6, c[0x0][0xc08] ;  /* 0x00030200ff061b82 */ /* 0x000f220000000a00 */
[----:B------:R-:W-:Y:S02]  /*17540*/  ULDC UR4, c[0x0][0xa88] ;  /* 0x0002a20000047ab9 */ /* 0x000fe40000000800 */
[----:B------:R-:W-:Y:S01]  /*17550*/  IMAD.U32 R24, RZ, RZ, UR4 ;  /* 0x00000004ff187e24 */ /* 0x000fe2000f8e00ff */
[----:B------:R-:W1:Y:S01]  /*17560*/  S2R R9, SR_TID.X ;  /* 0x0000000000097919 */ /* 0x000e620000002100 */
[----:B--2---:R-:W-:-:S04]  /*17570*/  IMAD.WIDE R4, R0, 0x4, R4 ;  /* 0x0000000400047825 */ /* 0x004fc800078e0204 */
[----:B----4-:R-:W-:Y:S01]  /*17580*/  @P1 IMAD.WIDE R6, R0, 0x4, R6 ;  /* 0x0000000400061825 */ /* 0x010fe200078e0206 */
[----:B------:R2:W5:Y:S01]  /*17590*/  @P0 LDG.E R3, desc[UR42][R4.64] ;  /* 0x0000002a04030981 */ /* 0x000562000c1e1900 */
[----:B---3--:R-:W-:Y:S02]  /*175a0*/  ISETP.NE.AND P2, PT, R8, RZ, PT ;  /* 0x000000ff0800720c */ /* 0x008fe40003f45270 */
[----:B-1----:R-:W-:Y:S01]  /*175b0*/  VIADD R32, R9, 0xffffff80 ;  /* 0xffffff8009207836 */ /* 0x002fe20000000000 */
[----:B------:R2:W5:Y:S01]  /*175c0*/  @P1 LDG.E R24, desc[UR42][R6.64] ;  /* 0x0000002a06181981 */ /* 0x000562000c1e1900 */
[----:B------:R-:W-:-:S03]  /*175d0*/  SHF.R.S32.HI R26, RZ, 0x1f, R0 ;  /* 0x0000001fff1a7819 */ /* 0x000fc60000011400 */
[----:B------:R-:W-:-:S06]  /*175e0*/  ISETP.GT.AND P3, PT, R32, 0xbf, PT ;  /* 0x000000bf2000780c */ /* 0x000fcc0003f64270 */
[----:B------:R-:W1:Y:S02]  /*175f0*/  @!P2 LDC R8, c[0x0][0xad4] ;  /* 0x0002b500ff08ab82 */ /* 0x000e640000000800 */
[----:B-1----:R2:W-:Y:S01]  /*17600*/  @!P2 STL [R1+0x4c], R8 ;  /* 0x00004c080100a387 */ /* 0x0025e20000100800 */
[----:B------:R-:W-:Y:S01]  /*17610*/  ISETP.GT.AND P2, PT, R8, 0x1, PT ;  /* 0x000000010800780c */ /* 0x000fe20003f44270 */
[----:B------:R-:W-:-:S12]  /*17620*/  @P1 BRA `(.L_x_1783) ;  /* 0x0000000000101947 */ /* 0x000fd80003800000 */
[----:B------:R-:W-:Y:S05]  /*17630*/  @!P0 BRA `(.L_x_1783) ;  /* 0x00000000000c8947 */ /* 0x000fea0003800000 */
[----:B--2---:R-:W2:Y:S04]  /*17640*/  LDG.E R7, desc[UR42][R4.64] ;  /* 0x0000002a04077981 */ /* 0x004ea8000c1e1900 */
[----:B-----5:R-:W2:Y:S02]  /*17650*/  LDG.E R24, desc[UR42][R4.64+0x4] ;  /* 0x0000042a04187981 */ /* 0x020ea4000c1e1900 */
[----:B--2---:R-:W-:-:S07]  /*17660*/  IMAD.IADD R24, R24, 0x1, -R7 ;  /* 0x0000000118187824 */ /* 0x004fce00078e0a07 */
.L_x_1783:
[----:B------:R-:W-:Y:S01]  /*17670*/  BSSY B1, `(.L_x_1784) ;  /* 0x0000037000017945 */ /* 0x000fe20003800000 */
[----:B------:R-:W-:Y:S02]  /*17680*/  SEL R27, R0, RZ, !P0 ;  /* 0x000000ff001b7207 */ /* 0x000fe40004000000 */
[----:B------:R-:W-:Y:S02]  /*17690*/  SEL R26, R26, RZ, !P0 ;  /* 0x000000ff1a1a7207 */ /* 0x000fe40004000000 */
[----:B-----5:R-:W-:Y:S01]  /*176a0*/  SHF.R.S32.HI R20, RZ, 0x1f, R3 ;  /* 0x0000001fff147819 */ /* 0x020fe20000011403 */
[----:B------:R-:W-:Y:S06]  /*176b0*/  @P3 BRA `(.L_x_1785) ;  /* 0x0000000000c83947 */ /* 0x000fec0003800000 */
[----:B--2---:R-:W2:Y:S01]  /*176c0*/  LDL R4, [R1+0x14] ;  /* 0x0000140001047983 */ /* 0x004ea20000100800 */
[----:B------:R-:W1:Y:S02]  /*176d0*/  LDC R37, c[0x0][0xbe8] ;  /* 0x0002fa00ff257b82 */ /* 0x000e640000000800 */
[----:B-1----:R-:W-:Y:S01]  /*176e0*/  IMAD R0, R24, R37, RZ ;  /* 0x0000002518007224 */ /* 0x002fe200078e02ff */
[----:B--2---:R-:W-:-:S04]  /*176f0*/  IADD3 R29, R4, -0x80, R9 ;  /* 0xffffff80041d7810 */ /* 0x004fc80007ffe009 */
[----:B------:R-:W-:-:S13]  /*17700*/  ISETP.GE.AND P0, PT, R29, R0, PT ;  /* 0x000000001d00720c */ /* 0x000fda0003f06270 */
[----:B------:R-:W-:Y:S05]  /*17710*/  @P0 BRA `(.L_x_1785) ;  /* 0x0000000000b00947 */ /* 0x000fea0003800000 */
[----:B------:R-:W2:Y:S01]  /*17720*/  LDL.LU R28, [R1+0x54] ;  /* 0x00005400011c7983 */ /* 0x000ea20000300800 */
[----:B------:R-:W-:Y:S01]  /*17730*/  IMAD.MOV.U32 R14, RZ, RZ, 0x9b8 ;  /* 0x000009b8ff0e7424 */ /* 0x000fe200078e00ff */
[----:B------:R-:W-:Y:S01]  /*17740*/  ISETP.GT.AND P0, PT, R8, 0x1, PT ;  /* 0x000000010800780c */ /* 0x000fe20003f04270 */
[----:B------:R-:W1:Y:S01]  /*17750*/  LDC.64 R30, c[0x0][0xba8] ;  /* 0x0002ea00ff1e7b82 */ /* 0x000e620000000a00 */
[----:B------:R-:W-:Y:S01]  /*17760*/  ISETP.NE.AND P1, PT, R37, 0x1, PT ;  /* 0x000000012500780c */ /* 0x000fe20003f25270 */
[----:B------:R-:W-:Y:S01]  /*17770*/  IMAD.MOV.U32 R15, RZ, RZ, R29 ;  /* 0x000000ffff0f7224 */ /* 0x000fe200078e001d */
[----:B------:R-:W-:-:S05]  /*17780*/  SEL R14, R14, 0x978, P0 ;  /* 0x000009780e0e7807 */ /* 0x000fca0000000000 */
[----:B------:R-:W3:Y:S08]  /*17790*/  LDC.64 R6, c[0x0][R14+0x220] ;  /* 0x000088000e067b82 */ /* 0x000ef00000000a00 */
[----:B------:R-:W4:Y:S08]  /*177a0*/  LDC.64 R4, c[0x0][R14+0x218] ;  /* 0x000086000e047b82 */ /* 0x000f300000000a00 */
[----:B------:R-:W5:Y:S08]  /*177b0*/  LDC.64 R8, c[0x0][R14+0x228] ;  /* 0x00008a000e087b82 */ /* 0x000f700000000a00 */
[----:B------:R-:W0:Y:S08]  /*177c0*/  @P1 LDC R0, c[0x0][0xbec] ;  /* 0x0002fb00ff001b82 */ /* 0x000e300000000800 */
[----:B------:R-:W5:Y:S08]  /*177d0*/  LDC.64 R10, c[0x0][R14+0x210] ;  /* 0x000084000e0a7b82 */ /* 0x000f700000000a00 */
[----:B------:R-:W5:Y:S01]  /*177e0*/  @P1 LDC R25, c[0x0][0xbf0] ;  /* 0x0002fc00ff191b82 */ /* 0x000f620000000800 */
[----:B0-----:R-:W-:-:S07]  /*177f0*/  @P1 IMAD.HI.U32 R0, R29, R0, RZ ;  /* 0x000000001d001227 */ /* 0x001fce00078e00ff */
[----:B-1----:R-:W0:Y:S01]  /*17800*/  @!P0 LDC R30, c[0x0][0xb50] ;  /* 0x0002d400ff1e8b82 */ /* 0x002e220000000800 */
[-C--:B---3--:R-:W-:Y:S02]  /*17810*/  IMAD R7, R7, R27.reuse, RZ ;  /* 0x0000001b07077224 */ /* 0x088fe400078e02ff */
[----:B------:R-:W-:-:S05]  /*17820*/  IMAD.WIDE.U32 R12, R6, R27, RZ ;  /* 0x0000001b060c7225 */ /* 0x000fca00078e00ff */
[----:B------:R-:W1:Y:S01]  /*17830*/  @!P0 LDC R31, c[0x0][0xb54] ;  /* 0x0002d500ff1f8b82 */ /* 0x000e620000000800 */
[-C--:B----4-:R-:W-:Y:S02]  /*17840*/  IMAD R21, R5, R157.reuse, RZ ;  /* 0x0000009d05157224 */ /* 0x090fe400078e02ff */
[----:B------:R-:W-:Y:S01]  /*17850*/  IMAD.WIDE.U32 R4, R4, R157, RZ ;  /* 0x0000009d04047225 */ /* 0x000fe200078e00ff */
[----:B-----5:R-:W-:-:S03]  /*17860*/  @P1 SHF.R.U32.HI R15, RZ, R25, R0 ;  /* 0x00000019ff0f1219 */ /* 0x020fc60000011600 */
[----:B------:R-:W-:Y:S01]  /*17870*/  IMAD R25, R6, R26, R7 ;  /* 0x0000001a06197224 */ /* 0x000fe200078e0207 */
[----:B------:R-:W-:Y:S02]  /*17880*/  IADD3 R21, R5, R21, RZ ;  /* 0x0000001505157210 */ /* 0x000fe40007ffe0ff */
[----:B------:R-:W-:Y:S01]  /*17890*/  IADD3 R0, P1, P3, R12, R4, R3 ;  /* 0x000000040c007210 */ /* 0x000fe20007b3e003 */
[----:B------:R-:W-:Y:S02]  /*178a0*/  IMAD.MOV R6, RZ, RZ, -R15 ;  /* 0x000000ffff067224 */ /* 0x000fe400078e0a0f */
        /* <DEDUP_REMOVED lines=19> */
.L_x_1785:
[----:B------:R-:W-:Y:S05]  /*179e0*/  BSYNC B1 ;  /* 0x0000000000017941 */ /* 0x000fea0003800000 */
.L_x_1784:
[----:B------:R-:W-:Y:S05]  /*179f0*/  @P2 BRA `(.L_x_1778) ;  /* 0x0000000400382947 */ /* 0x000fea0003800000 */
[----:B------:R-:W3:Y:S01]  /*17a00*/  LDL R29, [R1+0x14] ;  /* 0x00001400011d7983 */ /* 0x000ee20000100800 */
[----:B------:R-:W4:Y:S01]  /*17a10*/  LDC R25, c[0x0][0xbe8] ;  /* 0x0002fa00ff197b82 */ /* 0x000f220000000800 */
[----:B------:R-:W-:Y:S01]  /*17a20*/  SHF.R.S32.HI R28, RZ, 0x1f, R32 ;  /* 0x0000001fff1c7819 */ /* 0x000fe20000011420 */
[----:B------:R-:W-:Y:S01]  /*17a30*/  ULDC.64 UR4, c[0x0][0xaa0] ;  /* 0x0002a80000047ab9 */ /* 0x000fe20000000a00 */
[----:B------:R-:W-:Y:S01]  /*17a40*/  ULDC.64 UR6, c[0x0][0xaf0] ;  /* 0x0002bc0000067ab9 */ /* 0x000fe20000000a00 */
[----:B------:R-:W-:Y:S01]  /*17a50*/  IMAD R0, R20, UR4, RZ ;  /* 0x0000000414007c24 */ /* 0x000fe2000f8e02ff */
[----:B------:R-:W-:Y:S01]  /*17a60*/  LEA.HI R28, R28, R32, RZ, 0x3 ;  /* 0x000000201c1c7211 */ /* 0x000fe200078f18ff */
[----:B-12---:R-:W-:-:S03]  /*17a70*/  IMAD.WIDE.U32 R4, R3, UR4, RZ ;  /* 0x0000000403047c25 */ /* 0x006fc6000f8e00ff */
[----:B------:R-:W-:Y:S01]  /*17a80*/  SHF.R.S32.HI R28, RZ, 0x3, R28 ;  /* 0x00000003ff1c7819 */ /* 0x000fe2000001141c */
[----:B------:R-:W-:Y:S01]  /*17a90*/  IMAD R7, R3, UR5, R0 ;  /* 0x0000000503077c24 */ /* 0x000fe2000f8e0200 */
[----:B------:R-:W-:-:S03]  /*17aa0*/  ULDC.64 UR4, c[0x0][0xae8] ;  /* 0x0002ba0000047ab9 */ /* 0x000fc60000000a00 */
[----:B------:R-:W-:Y:S02]  /*17ab0*/  IMAD R0, R48, 0x30, R28 ;  /* 0x0000003030007824 */ /* 0x000fe400078e021c */
[----:B------:R-:W-:Y:S02]  /*17ac0*/  IMAD.IADD R5, R5, 0x1, R7 ;  /* 0x0000000105057824 */ /* 0x000fe400078e0207 */
[----:B------:R-:W-:Y:S01]  /*17ad0*/  IMAD.WIDE.U32 R4, R157, UR4, R4 ;  /* 0x000000049d047c25 */ /* 0x000fe2000f8e0004 */
[----:B----4-:R-:W-:-:S03]  /*17ae0*/  ISETP.NE.AND P0, PT, R25, 0x1, PT ;  /* 0x000000011900780c */ /* 0x010fc60003f05270 */
[----:B------:R-:W-:Y:S01]  /*17af0*/  IMAD R5, R157, UR5, R5 ;  /* 0x000000059d057c24 */ /* 0x000fe2000f8e0205 */
[----:B------:R-:W-:Y:S01]  /*17b00*/  ULDC.64 UR4, c[0x0][0xae0] ;  /* 0x0002b80000047ab9 */ /* 0x000fe20000000a00 */
[----:B------:R-:W-:-:S08]  /*17b10*/  IMAD.WIDE.U32 R4, R27, UR6, R4 ;  /* 0x000000061b047c25 */ /* 0x000fd0000f8e0004 */
[----:B------:R-:W1:Y:S08]  /*17b20*/  @P0 LDC R6, c[0x0][0xbec] ;  /* 0x0002fb00ff060b82 */ /* 0x000e700000000800 */
[----:B------:R-:W2:Y:S01]  /*17b30*/  @P0 LDC R11, c[0x0][0xbf0] ;  /* 0x0002fc00ff0b0b82 */ /* 0x000ea20000000800 */
[----:B---3--:R-:W-:-:S04]  /*17b40*/  IMAD.IADD R9, R29, 0x1, R0 ;  /* 0x000000011d097824 */ /* 0x008fc800078e0200 */
[----:B-1----:R-:W-:-:S04]  /*17b50*/  @P0 IMAD.HI.U32 R0, R9, R6, RZ ;  /* 0x0000000609000227 */ /* 0x002fc800078e00ff */
[----:B------:R-:W-:Y:S01]  /*17b60*/  IMAD.MOV.U32 R3, RZ, RZ, R9 ;  /* 0x000000ffff037224 */ /* 0x000fe200078e0009 */
[----:B--2---:R-:W-:Y:S01]  /*17b70*/  @P0 SHF.R.U32.HI R3, RZ, R11, R0 ;  /* 0x0000000bff030219 */ /* 0x004fe20000011600 */
        /* <DEDUP_REMOVED lines=14> */
[C---:B------:R-:W-:Y:S01]  /*17c60*/  IMAD.WIDE.U32 R20, R7.reuse, UR4, R4 ;  /* 0x0000000407147c25 */ /* 0x040fe2000f8e0004 */
[----:B------:R-:W-:Y:S02]  /*17c70*/  ULDC UR4, c[0x0][0xac8] ;  /* 0x0002b20000047ab9 */ /* 0x000fe40000000800 */
[----:B------:R-:W-:Y:S01]  /*17c80*/  ISETP.GE.AND P0, PT, R44, UR4, PT ;  /* 0x000000042c007c0c */ /* 0x000fe2000bf06270 */
[----:B------:R-:W-:Y:S01]  /*17c90*/  IMAD R3, R7, UR5, R0 ;  /* 0x0000000507037c24 */ /* 0x000fe2000f8e0200 */
[----:B------:R-:W-:Y:S01]  /*17ca0*/  LEA R7, P1, R20, UR6, 0x1 ;  /* 0x0000000614077c11 */ /* 0x000fe2000f8208ff */
[----:B------:R-:W-:-:S02]  /*17cb0*/  UMOV UR4, 0xffffffff ;  /* 0xffffffff00047882 */ /* 0x000fc40000000000 */
[----:B------:R-:W-:-:S05]  /*17cc0*/  IMAD.IADD R3, R21, 0x1, R3 ;  /* 0x0000000115037824 */ /* 0x000fca00078e0203 */
[----:B------:R-:W-:Y:S01]  /*17cd0*/  LEA.HI.X R20, R20, UR7, R3, 0x1, P1 ;  /* 0x0000000714147c11 */ /* 0x000fe200088f0c03 */
[----:B------:R-:W-:Y:S06]  /*17ce0*/  BRA.DIV UR4, `(.L_x_1786) ;  /* 0x0000009e04447947 */ /* 0x000fec000b800000 */
[----:B------:R-:W1:Y:S01]  /*17cf0*/  SHFL.IDX PT, R3, R7, RZ, 0x181f ;  /* 0x00181fff07037589 */ /* 0x000e6200000e0000 */
[----:B------:R-:W-:Y:S02]  /*17d00*/  IMAD R21, R24, R25, RZ ;  /* 0x0000001918157224 */ /* 0x000fe400078e02ff */
[----:B------:R-:W-:Y:S01]  /*17d10*/  IMAD.IADD R24, R28, 0x1, R29 ;  /* 0x000000011c187824 */ /* 0x000fe200078e021d */
[----:B------:R-:W2:Y:S03]  /*17d20*/  SHFL.IDX PT, R0, R20, RZ, 0x181f ;  /* 0x00181fff14007589 */ /* 0x000ea600000e0000 */
[C---:B------:R-:W-:Y:S01]  /*17d30*/  VIADD R8, R24.reuse, 0x30 ;  /* 0x0000003018087836 */ /* 0x040fe20000000000 */
[----:B------:R-:W3:Y:S01]  /*17d40*/  SHFL.IDX PT, R5, R7, 0x1, 0x181f ;  /* 0x00381f0007057f89 */ /* 0x000ee200000e0000 */
[C---:B------:R-:W-:Y:S01]  /*17d50*/  ISETP.GE.OR P2, PT, R24.reuse, R21, P0 ;  /* 0x000000151800720c */ /* 0x040fe20000746670 */
[----:B------:R-:W-:-:S02]  /*17d60*/  VIADD R10, R24, 0x60 ;  /* 0x00000060180a7836 */ /* 0x000fc40000000000 */
[----:B------:R-:W4:Y:S01]  /*17d70*/  SHFL.IDX PT, R14, R7, 0x2, 0x181f ;  /* 0x00581f00070e7f89 */ /* 0x000f2200000e0000 */
[-C--:B------:R-:W-:Y:S02]  /*17d80*/  ISETP.GE.OR P3, PT, R8, R21.reuse, P0 ;  /* 0x000000150800720c */ /* 0x080fe40000766670 */
[----:B------:R-:W-:Y:S01]  /*17d90*/  ISETP.GE.OR P4, PT, R10, R21, P0 ;  /* 0x000000150a00720c */ /* 0x000fe20000786670 */
[----:B------:R-:W5:Y:S04]  /*17da0*/  SHFL.IDX PT, R4, R20, 0x1, 0x181f ;  /* 0x00381f0014047f89 */ /* 0x000f6800000e0000 */
[----:B------:R-:W0:Y:S02]  /*17db0*/  SHFL.IDX PT, R6, R20, 0x2, 0x181f ;  /* 0x00581f0014067f89 */ /* 0x000e2400000e0000 */
[----:B-1----:R-:W-:-:S04]  /*17dc0*/  @!P2 LEA R10, P5, R44, R3, 0x1 ;  /* 0x000000032c0aa211 */ /* 0x002fc800078a08ff */
[C---:B--2---:R-:W-:Y:S02]  /*17dd0*/  @!P2 LEA.HI.X R3, R44.reuse, R0, R43, 0x1, P5 ;  /* 0x000000002c03a211 */ /* 0x044fe400028f0c2b */
[----:B------:R1:W2:Y:S01]  /*17de0*/  SHFL.IDX PT, R0, R20, 0x3, 0x181f ;  /* 0x00781f0014007f89 */ /* 0x0002a200000e0000 */
[C---:B---3--:R-:W-:Y:S02]  /*17df0*/  @!P3 LEA R8, P1, R44.reuse, R5, 0x1 ;  /* 0x000000052c08b211 */ /* 0x048fe400078208ff */
[----:B------:R-:W-:Y:S01]  /*17e00*/  @!P2 IMAD.MOV.U32 R11, RZ, RZ, R3 ;  /* 0x000000ffff0ba224 */ /* 0x000fe200078e0003 */
[----:B----4-:R-:W-:-:S04]  /*17e10*/  @!P4 LEA R25, P5, R44, R14, 0x1 ;  /* 0x0000000e2c19c211 */ /* 0x010fc800078a08ff */
[----:B------:R1:W-:Y:S01]  /*17e20*/  @!P2 ST.E.128 desc[UR42][R10.64], RZ ;  /* 0x000000ff0a00a985 */ /* 0x0003e2000c101d2a */
[C---:B-----5:R-:W-:Y:S01]  /*17e30*/  @!P3 LEA.HI.X R9, R44.reuse, R4, R43, 0x1, P1 ;  /* 0x000000042c09b211 */ /* 0x060fe200008f0c2b */
[----:B------:R-:W-:Y:S02]  /*17e40*/  @!P4 IMAD.MOV.U32 R4, RZ, RZ, R25 ;  /* 0x000000ffff04c224 */ /* 0x000fe400078e0019 */
[----:B------:R1:W3:Y:S01]  /*17e50*/  SHFL.IDX PT, R14, R7, 0x3, 0x181f ;  /* 0x00781f00070e7f89 */ /* 0x0002e200000e0000 */
[----:B0-----:R-:W-:-:S03]  /*17e60*/  @!P4 LEA.HI.X R5, R44, R6, R43, 0x1, P5 ;  /* 0x000000062c05c211 */ /* 0x001fc600028f0c2b */
[----:B------:R1:W-:Y:S04]  /*17e70*/  @!P3 ST.E.128 desc[UR42][R8.64], RZ ;  /* 0x000000ff0800b985 */ /* 0x0003e8000c101d2a */
[----:B------:R1:W-:Y:S02]  /*17e80*/  @!P4 ST.E.128 desc[UR42][R4.64], RZ ;  /* 0x000000ff0400c985 */ /* 0x0003e4000c101d2a */
.L_x_2001:
[----:B------:R-:W-:-:S05]  /*17e90*/  VIADD R24, R24, 0x90 ;  /* 0x0000009018187836 */ /* 0x000fca0000000000 */
[----:B------:R-:W-:-:S13]  /*17ea0*/  ISETP.GE.OR P0, PT, R24, R21, P0 ;  /* 0x000000151800720c */ /* 0x000fda0000706670 */
[----:B---3--:R-:W-:-:S04]  /*17eb0*/  @!P0 LEA R14, P1, R44, R14, 0x1 ;  /* 0x0000000e2c0e8211 */ /* 0x008fc800078208ff */
[----:B--2---:R-:W-:-:S05]  /*17ec0*/  @!P0 LEA.HI.X R15, R44, R0, R43, 0x1, P1 ;  /* 0x000000002c0f8211 */ /* 0x004fca00008f0c2b */
[----:B------:R0:W-:Y:S04]  /*17ed0*/  @!P0 ST.E.128 desc[UR42][R14.64], RZ ;  /* 0x000000ff0e008985 */ /* 0x0001e8000c101d2a */
.L_x_1778:
[----:B------:R-:W-:Y:S05]  /*17ee0*/  BSYNC B0 ;  /* 0x0000000000007941 */ /* 0x000fea0003800000 */
.L_x_1773:
[----:B------:R-:W-:Y:S02]  /*17ef0*/  ULDC UR4, c[0x0][0xc3c] ;  /* 0x00030f0000047ab9 */ /* 0x000fe40000000800 */
[----:B------:R-:W-:-:S13]  /*17f00*/  ISETP.GE.AND P0, PT, R35, UR4, PT ;  /* 0x0000000423007c0c */ /* 0x000fda000bf06270 */
[----:B------:R-:W-:Y:S05]  /*17f10*/  @!P0 BRA `(.L_x_1787) ;  /* 0xfffffe90003c8947 */ /* 0x000fea000383ffff */
[----:B------:R-:W-:Y:S05]  /*17f20*/  BRA `(.L_x_1571) ;  /* 0x0000007c00c87947 */ /* 0x000fea0003800000 */
.L_x_1569:
        /* <DEDUP_REMOVED lines=13> */
[----:B------:R-:W0:Y:S01]  /*18000*/  LDS.128 R24, [UR4+0x168d0] ;  /* 0x0168d004ff187984 */ /* 0x000e220008000c00 */
[----:B------:R-:W-:Y:S06]  /*18010*/  BAR.ARV 0x4, 0x200 ;  /* 0x0108000000007b1d */ /* 0x000fec0000002000 */
[----:B------:R-:W-:Y:S05]  /*18020*/  BRA `(.L_x_1789) ;  /* 0x0000000c00987947 */ /* 0x000fea0003800000 */
.L_x_1788:
        /* <DEDUP_REMOVED lines=44> */
.L_x_1792:
[----:B------:R-:W0:Y:S01]  /*182f0*/  LDC R2, c[0x0][0xc3c] ;  /* 0x00030f00ff027b82 */ /* 0x000e220000000800 */
[----:B------:R-:W-:Y:S01]  /*18300*/  UIADD3 UR4, UR4, 0x1f, URZ ;  /* 0x0000001f04047890 */ /* 0x000fe2000fffe03f */
[----:B------:R-:W-:Y:S02]  /*18310*/  ULDC UR7, c[0x0][0xc3c] ;  /* 0x00030f0000077ab9 */ /* 0x000fe40000000800 */
[----:B------:R-:W-:-:S03]  /*18320*/  IMAD.U32 R27, RZ, RZ, UR7 ;  /* 0x00000007ff1b7e24 */ /* 0x000fc6000f8e00ff */
[----:B0-----:R-:W-:-:S13]  /*18330*/  ISETP.LE.AND P6, PT, R2, UR4, PT ;  /* 0x0000000402007c0c */ /* 0x001fda000bfc3270 */
[----:B------:R-:W-:Y:S05]  /*18340*/  @P6 BRA `(.L_x_1791) ;  /* 0x0000000800ac6947 */ /* 0x000fea0003800000 */
[----:B------:R-:W-:Y:S02]  /*18350*/  VIADD R9, R0, UR4 ;  /* 0x0000000400097c36 */ /* 0x000fe40008000000 */
[----:B------:R-:W-:Y:S02]  /*18360*/  IMAD.MOV.U32 R25, RZ, RZ, RZ ;  /* 0x000000ffff197224 */ /* 0x000fe400078e00ff */
[----:B------:R-:W-:Y:S01]  /*18370*/  IMAD.MOV.U32 R6, RZ, RZ, RZ ;  /* 0x000000ffff067224 */ /* 0x000fe200078e00ff */
[----:B------:R-:W-:-:S13]  /*18380*/  ISETP.GE.OR P6, PT, R9, R2, !P0 ;  /* 0x000000020900720c */ /* 0x000fda00047c6670 */
[----:B------:R-:W0:Y:S08]  /*18390*/  @!P6 LDC.64 R4, c[0x0][0xc80] ;  /* 0x00032000ff04eb82 */ /* 0x000e300000000a00 */
[----:B------:R-:W1:Y:S01]  /*183a0*/  @!P6 LDC.64 R2, c[0x0][0xc78] ;  /* 0x00031e00ff02eb82 */ /* 0x000e620000000a00 */
[----:B0-----:R-:W-:-:S05]  /*183b0*/  @!P6 IMAD.WIDE R4, R9, 0x4, R4 ;  /* 0x000000040904e825 */ /* 0x001fca00078e0204 */
[----:B------:R-:W2:Y:S01]  /*183c0*/  @!P6 LDG.E R25, desc[UR42][R4.64] ;  /* 0x0000002a0419e981 */ /* 0x000ea2000c1e1900 */
[----:B-1----:R-:W-:-:S05]  /*183d0*/  @!P6 IMAD.WIDE R2, R9, 0x4, R2 ;  /* 0x000000040902e825 */ /* 0x002fca00078e0202 */
        /* <DEDUP_REMOVED lines=22> */
.L_x_1790:
        /* <DEDUP_REMOVED lines=11> */
[----:B------:R-:W-:-:S05]  /*185f0*/  VIADD R3, R27, 0xffffffff ;  /* 0xffffffff1b037836 */ /* 0x000fca0000000000 */
[----:B------:R0:W1:Y:S02]  /*18600*/  SHFL.IDX PT, R24, R2, R3, 0x1f ;  /* 0x00001f0302187589 */ /* 0x00006400000e0000 */
.L_x_1793:
[----:B-1----:R-:W-:Y:S01]  /*18610*/  IMAD R24, R24, UR5, R5 ;  /* 0x0000000518187c24 */ /* 0x002fe2000f8e0205 */
[----:B------:R-:W-:-:S04]  /*18620*/  IADD3 R27, R27, UR4, RZ ;  /* 0x000000041b1b7c10 */ /* 0x000fc8000fffe0ff */
[----:B------:R-:W-:Y:S01]  /*18630*/  IADD3 R4, -R24, UR6, RZ ;  /* 0x0000000618047c10 */ /* 0x000fe2000fffe1ff */
[----:B------:R-:W-:Y:S06]  /*18640*/  @!P1 BRA `(.L_x_1794) ;  /* 0x0000000000e89947 */ /* 0x000fec0003800000 */
[----:B--2---:R-:W-:Y:S02]  /*18650*/  IABS R7, R25 ;  /* 0x0000001900077213 */ /* 0x004fe40000000000 */
[----:B------:R-:W-:Y:S02]  /*18660*/  IABS R5, R6 ;  /* 0x0000000600057213 */ /* 0x000fe40000000000 */
[----:B------:R-:W1:Y:S08]  /*18670*/  I2F.RP R8, R7 ;  /* 0x0000000700087306 */ /* 0x000e700000209400 */
[----:B-1----:R-:W0:Y:S02]  /*18680*/  MUFU.RCP R8, R8 ;  /* 0x0000000800087308 */ /* 0x002e240000001000 */
[----:B0-----:R-:W-:Y:S01]  /*18690*/  VIADD R2, R8, 0xffffffe ;  /* 0x0ffffffe08027836 */ /* 0x001fe20000000000 */
[----:B------:R-:W-:-:S05]  /*186a0*/  IABS R8, R4 ;  /* 0x0000000400087213 */ /* 0x000fca0000000000 */
[----:B------:R0:W1:Y:S02]  /*186b0*/  F2I.FTZ.U32.TRUNC.NTZ R3, R2 ;  /* 0x0000000200037305 */ /* 0x000064000021f000 */
[----:B0-----:R-:W-:Y:S02]  /*186c0*/  IMAD.MOV.U32 R2, RZ, RZ, RZ ;  /* 0x000000ffff027224 */ /* 0x001fe400078e00ff */
[----:B-1----:R-:W-:-:S04]  /*186d0*/  IMAD.MOV R10, RZ, RZ, -R3 ;  /* 0x000000ffff0a7224 */ /* 0x002fc800078e0a03 */
[----:B------:R-:W-:Y:S01]  /*186e0*/  IMAD R9, R10, R7, RZ ;  /* 0x000000070a097224 */ /* 0x000fe200078e02ff */
[----:B------:R-:W-:-:S03]  /*186f0*/  IABS R10, R25 ;  /* 0x00000019000a7213 */ /* 0x000fc60000000000 */
[----:B------:R-:W-:Y:S02]  /*18700*/  IMAD.HI.U32 R3, R3, R9, R2 ;  /* 0x0000000903037227 */ /* 0x000fe400078e0002 */
[----:B------:R-:W0:Y:S02]  /*18710*/  I2F.RP R9, R5 ;  /* 0x0000000500097306 */ /* 0x000e240000209400 */
[----:B------:R-:W-:Y:S01]  /*18720*/  IMAD.MOV R11, RZ, RZ, -R10 ;  /* 0x000000ffff0b7224 */ /* 0x000fe200078e0a0a */
[----:B------:R-:W-:Y:S01]  /*18730*/  IABS R10, R6 ;  /* 0x00000006000a7213 */ /* 0x000fe20000000000 */
[----:B------:R-:W-:-:S04]  /*18740*/  IMAD.HI.U32 R2, R3, R8, RZ ;  /* 0x0000000803027227 */ /* 0x000fc800078e00ff */
[----:B------:R-:W-:Y:S02]  /*18750*/  IMAD R8, R2, R11, R8 ;  /* 0x0000000b02087224 */ /* 0x000fe400078e0208 */
[----:B------:R-:W-:-:S03]  /*18760*/  IMAD.MOV R10, RZ, RZ, -R10 ;  /* 0x000000ffff0a7224 */ /* 0x000fc600078e0a0a */
[----:B------:R-:W-:Y:S01]  /*18770*/  ISETP.GT.U32.AND P1, PT, R7, R8, PT ;  /* 0x000000080700720c */ /* 0x000fe20003f24070 */
[----:B0-----:R-:W0:-:S12]  /*18780*/  MUFU.RCP R9, R9 ;  /* 0x0000000900097308 */ /* 0x001e180000001000 */
[----:B------:R-:W-:Y:S02]  /*18790*/  @!P1 IMAD.IADD R8, R8, 0x1, -R7 ;  /* 0x0000000108089824 */ /* 0x000fe400078e0a07 */
[----:B------:R-:W-:Y:S01]  /*187a0*/  @!P1 VIADD R2, R2, 0x1 ;  /* 0x0000000102029836 */ /* 0x000fe20000000000 */
[----:B------:R-:W-:Y:S02]  /*187b0*/  ISETP.NE.AND P1, PT, R25, RZ, PT ;  /* 0x000000ff1900720c */ /* 0x000fe40003f25270 */
[----:B------:R-:W-:Y:S01]  /*187c0*/  ISETP.GE.U32.AND P0, PT, R8, R7, PT ;  /* 0x000000070800720c */ /* 0x000fe20003f06070 */
[----:B0-----:R-:W-:Y:S01]  /*187d0*/  VIADD R3, R9, 0xffffffe ;  /* 0x0ffffffe09037836 */ /* 0x001fe20000000000 */
[----:B------:R-:W-:-:S04]  /*187e0*/  LOP3.LUT R7, R4, R25, RZ, 0x3c, !PT ;  /* 0x0000001904077212 */ /* 0x000fc800078e3cff */
[----:B------:R-:W-:Y:S01]  /*187f0*/  ISETP.GE.AND P2, PT, R7, RZ, PT ;  /* 0x000000ff0700720c */ /* 0x000fe20003f46270 */
[----:B------:R-:W0:Y:S06]  /*18800*/  F2I.FTZ.U32.TRUNC.NTZ R3, R3 ;  /* 0x0000000300037305 */ /* 0x000e2c000021f000 */
[----:B------:R-:W-:-:S04]  /*18810*/  @P0 VIADD R2, R2, 0x1 ;  /* 0x0000000102020836 */ /* 0x000fc80000000000 */
[----:B------:R-:W-:-:S04]  /*18820*/  IMAD.MOV.U32 R9, RZ, RZ, R2 ;  /* 0x000000ffff097224 */ /* 0x000fc800078e0002 */
[----:B------:R-:W-:Y:S01]  /*18830*/  @!P2 IMAD.MOV R9, RZ, RZ, -R9 ;  /* 0x000000ffff09a224 */ /* 0x000fe200078e0a09 */
[----:B------:R-:W-:Y:S01]  /*18840*/  @!P1 LOP3.LUT R9, RZ, R25, RZ, 0x33, !PT ;  /* 0x00000019ff099212 */ /* 0x000fe200078e33ff */
[----:B0-----:R-:W-:-:S03]  /*18850*/  IMAD.MOV R2, RZ, RZ, -R3 ;  /* 0x000000ffff027224 */ /* 0x001fc600078e0a03 */
[----:B------:R-:W-:Y:S01]  /*18860*/  IABS R8, R9 ;  /* 0x0000000900087213 */ /* 0x000fe20000000000 */
[----:B------:R-:W-:Y:S02]  /*18870*/  IMAD R7, R2, R5, RZ ;  /* 0x0000000502077224 */ /* 0x000fe400078e02ff */
[----:B------:R-:W-:-:S04]  /*18880*/  IMAD.MOV.U32 R2, RZ, RZ, RZ ;  /* 0x000000ffff027224 */ /* 0x000fc800078e00ff */
[----:B------:R-:W-:-:S04]  /*18890*/  IMAD.HI.U32 R2, R3, R7, R2 ;  /* 0x0000000703027227 */ /* 0x000fc800078e0002 */
[----:B------:R-:W-:Y:S02]  /*188a0*/  IMAD.MOV.U32 R3, RZ, RZ, R8 ;  /* 0x000000ffff037224 */ /* 0x000fe400078e0008 */
[----:B------:R-:W-:Y:S02]  /*188b0*/  IMAD.MOV.U32 R8, RZ, RZ, R10 ;  /* 0x000000ffff087224 */ /* 0x000fe400078e000a */
        /* <DEDUP_REMOVED lines=9> */
[----:B------:R-:W-:-:S12]  /*18950*/  IMAD.MOV R5, RZ, RZ, -R9 ;  /* 0x000000ffff057224 */ /* 0x000fd800078e0a09 */
[----:B------:R-:W-:-:S04]  /*18960*/  @P0 VIADD R2, R2, 0x1 ;  /* 0x0000000102020836 */ /* 0x000fc80000000000 */
        /* <DEDUP_REMOVED lines=8> */
.L_x_1794:
[----:B0-----:R-:W0:Y:S02]  /*189f0*/  LDC.64 R2, c[0x0][0xc90] ;  /* 0x00032400ff027b82 */ /* 0x001e240000000a00 */
        /* <DEDUP_REMOVED lines=14> */
[----:B------:R-:W-:Y:S02]  /*18ae0*/  IMAD.MOV.U32 R9, RZ, RZ, R11 ;  /* 0x000000ffff097224 */ /* 0x000fe400078e000b */
        /* <DEDUP_REMOVED lines=16> */
[----:B------:R-:W-:Y:S02]  /*18bf0*/  IMAD R4, R5, R2, R4 ;  /* 0x0000000205047224 */ /* 0x000fe400078e0204 */
[----:B------:R-:W-:Y:S01]  /*18c00*/  IMAD.MOV.U32 R2, RZ, RZ, RZ ;  /* 0x000000ffff027224 */ /* 0x000fe200078e00ff */
[----:B------:R-:W-:Y:S02]  /*18c10*/  VIADDMNMX R6, R3, UR5, R6, PT ;  /* 0x0000000503067c46 */ /* 0x000fe4000b800106 */
[----:B------:R-:W-:-:S02]  /*18c20*/  IABS R10, R4 ;  /* 0x00000004000a7213 */ /* 0x000fc40000000000 */
[----:B------:R-:W-:Y:S01]  /*18c30*/  IABS R8, R6 ;  /* 0x0000000600087213 */ /* 0x000fe20000000000 */
[----:B------:R-:W-:Y:S01]  /*18c40*/  IMAD.MOV R26, RZ, RZ, -R6 ;  /* 0x000000ffff1a7224 */ /* 0x000fe200078e0a06 */
[----:B------:R-:W-:Y:S02]  /*18c50*/  IADD3 R7, R7, 0x1000000, R4 ;  /* 0x0100000007077810 */ /* 0x000fe40007ffe004 */
[----:B------:R-:W0:Y:S08]  /*18c60*/  I2F.RP R9, R8 ;  /* 0x0000000800097306 */ /* 0x000e300000209400 */
[----:B0-----:R-:W0:Y:S02]  /*18c70*/  MUFU.RCP R9, R9 ;  /* 0x0000000900097308 */ /* 0x001e240000001000 */
[----:B0-----:R-:W-:-:S06]  /*18c80*/  VIADD R3, R9, 0xffffffe ;  /* 0x0ffffffe09037836 */ /* 0x001fcc0000000000 */
[----:B------:R-:W0:Y:S02]  /*18c90*/  F2I.FTZ.U32.TRUNC.NTZ R3, R3 ;  /* 0x0000000300037305 */ /* 0x000e24000021f000 */
[----:B0-----:R-:W-:-:S04]  /*18ca0*/  IMAD.MOV R11, RZ, RZ, -R3 ;  /* 0x000000ffff0b7224 */ /* 0x001fc800078e0a03 */
[----:B------:R-:W-:Y:S01]  /*18cb0*/  IMAD R5, R11, R8, RZ ;  /* 0x000000080b057224 */ /* 0x000fe200078e02ff */
[----:B------:R-:W-:-:S03]  /*18cc0*/  IABS R11, R6 ;  /* 0x00000006000b7213 */ /* 0x000fc60000000000 */
[----:B------:R-:W-:-:S04]  /*18cd0*/  IMAD.HI.U32 R2, R3, R5, R2 ;  /* 0x0000000503027227 */ /* 0x000fc800078e0002 */
[----:B------:R-:W-:Y:S02]  /*18ce0*/  IMAD.MOV.U32 R5, RZ, RZ, R10 ;  /* 0x000000ffff057224 */ /* 0x000fe400078e000a */
[----:B------:R-:W-:Y:S02]  /*18cf0*/  IMAD.MOV R3, RZ, RZ, -R11 ;  /* 0x000000ffff037224 */ /* 0x000fe400078e0a0b */
[----:B------:R-:W-:-:S04]  /*18d00*/  IMAD.HI.U32 R2, R2, R5, RZ ;  /* 0x0000000502027227 */ /* 0x000fc800078e00ff */
[----:B------:R-:W-:-:S05]  /*18d10*/  IMAD R3, R2, R3, R5 ;  /* 0x0000000302037224 */ /* 0x000fca00078e0205 */
[----:B------:R-:W-:-:S13]  /*18d20*/  ISETP.GT.U32.AND P1, PT, R8, R3, PT ;  /* 0x000000030800720c */ /* 0x000fda0003f24070 */
[----:B------:R-:W-:Y:S01]  /*18d30*/  @!P1 IMAD.IADD R3, R3, 0x1, -R8 ;  /* 0x0000000103039824 */ /* 0x000fe200078e0a08 */
[----:B------:R-:W-:Y:S02]  /*18d40*/  @!P1 IADD3 R2, R2, 0x1, RZ ;  /* 0x0000000102029810 */ /* 0x000fe40007ffe0ff */
[----:B------:R-:W-:Y:S02]  /*18d50*/  ISETP.NE.AND P1, PT, R6, RZ, PT ;  /* 0x000000ff0600720c */ /* 0x000fe40003f25270 */
[----:B------:R-:W-:Y:S02]  /*18d60*/  ISETP.GE.U32.AND P0, PT, R3, R8, PT ;  /* 0x000000080300720c */ /* 0x000fe40003f06070 */
[----:B------:R-:W-:-:S04]  /*18d70*/  LOP3.LUT R3, R4, R6, RZ, 0x3c, !PT ;  /* 0x0000000604037212 */ /* 0x000fc800078e3cff */
[----:B------:R-:W-:-:S07]  /*18d80*/  ISETP.GE.AND P2, PT, R3, RZ, PT ;  /* 0x000000ff0300720c */ /* 0x000fce0003f46270 */
[----:B------:R-:W-:-:S06]  /*18d90*/  @P0 VIADD R2, R2, 0x1 ;  /* 0x0000000102020836 */ /* 0x000fcc0000000000 */
[----:B------:R-:W-:Y:S01]  /*18da0*/  @!P2 IMAD.MOV R2, RZ, RZ, -R2 ;  /* 0x000000ffff02a224 */ /* 0x000fe200078e0a02 */
[----:B------:R-:W-:-:S05]  /*18db0*/  @!P1 LOP3.LUT R2, RZ, R6, RZ, 0x33, !PT ;  /* 0x00000006ff029212 */ /* 0x000fca00078e33ff */
[----:B------:R-:W-:-:S07]  /*18dc0*/  IMAD R26, R2, R26, R7 ;  /* 0x0000001a021a7224 */ /* 0x000fce00078e0207 */
.L_x_1795:
[----:B------:R-:W-:-:S05]  /*18dd0*/  LOP3.LUT R2, RZ, R2, RZ, 0x33, !PT ;  /* 0x00000002ff027212 */ /* 0x000fca00078e33ff */
[----:B------:R-:W-:Y:S01]  /*18de0*/  IMAD.IADD R25, R25, 0x1, R2 ;  /* 0x0000000119197824 */ /* 0x000fe200078e0202 */
[----:B------:R-:W-:Y:S06]  /*18df0*/  BRA `(.L_x_1796) ;  /* 0x00000000000c7947 */ /* 0x000fec0003800000 */
.L_x_1791:
[----:B------:R-:W-:Y:S02]  /*18e00*/  IMAD.MOV.U32 R25, RZ, RZ, RZ ;  /* 0x000000ffff197224 */ /* 0x000fe400078e00ff */
[----:B------:R-:W-:Y:S02]  /*18e10*/  IMAD.U32 R24, RZ, RZ, UR6 ;  /* 0x00000006ff187e24 */ /* 0x000fe4000f8e00ff */
[----:B------:R-:W-:-:S07]  /*18e20*/  IMAD.MOV.U32 R26, RZ, RZ, RZ ;  /* 0x000000ffff1a7224 */ /* 0x000fce00078e00ff */
.L_x_1796:
[----:B------:R-:W-:-:S13]  /*18e30*/  ISETP.NE.AND P0, PT, R0, RZ, PT ;  /* 0x000000ff0000720c */ /* 0x000fda0003f05270 */
[----:B------:R-:W0:Y:S01]  /*18e40*/  @!P0 S2R R3, SR_CgaCtaId ;  /* 0x0000000000038919 */ /* 0x000e220000008800 */
[----:B------:R-:W-:-:S04]  /*18e50*/  @!P0 MOV R0, 0x400 ;  /* 0x0000040000008802 */ /* 0x000fc80000000f00 */
[----:B0-----:R-:W-:-:S05]  /*18e60*/  @!P0 LEA R0, R3, R0, 0x18 ;  /* 0x0000000003008211 */ /* 0x001fca00078ec0ff */
[----:B------:R1:W-:Y:S01]  /*18e70*/  @!P0 STS.128 [R0+0x168d0], R24 ;  /* 0x0168d01800008388 */ /* 0x0003e20000000c00 */
[----:B------:R-:W-:Y:S06]  /*18e80*/  BAR.ARV 0x5, 0x200 ;  /* 0x0148000000007b1d */ /* 0x000fec0000002000 */
.L_x_1789:
[----:B-1----:R-:W-:Y:S01]  /*18e90*/  IMAD.MOV.U32 R0, RZ, RZ, 0x1 ;  /* 0x00000001ff007424 */ /* 0x002fe200078e00ff */
[----:B------:R-:W-:Y:S01]  /*18ea0*/  ULDC UR4, c[0x0][0xc3c] ;  /* 0x00030f0000047ab9 */ /* 0x000fe20000000800 */
[----:B------:R-:W-:Y:S01]  /*18eb0*/  IMAD.MOV.U32 R28, RZ, RZ, RZ ;  /* 0x000000ffff1c7224 */ /* 0x000fe200078e00ff */
[----:B0-----:R-:W-:Y:S02]  /*18ec0*/  ISETP.GE.AND P0, PT, R27, UR4, PT ;  /* 0x000000041b007c0c */ /* 0x001fe4000bf06270 */
[----:B------:R0:W-:Y:S04]  /*18ed0*/  STL [R1], R0 ;  /* 0x0000000001007387 */ /* 0x0001e80000100800 */
[----:B------:R0:W-:Y:S07]  /*18ee0*/  STL [R1+0x40], RZ ;  /* 0x000040ff01007387 */ /* 0x0001ee0000100800 */
[----:B------:R-:W-:Y:S05]  /*18ef0*/  @P0 BRA `(.L_x_1797) ;  /* 0x0000006800f00947 */ /* 0x000fea0003800000 */
[----:B------:R-:W1:Y:S01]  /*18f00*/  S2R R6, SR_TID.X ;  /* 0x0000000000067919 */ /* 0x000e620000002100 */
[----:B------:R-:W2:Y:S01]  /*18f10*/  S2UR UR5, SR_CgaCtaId ;  /* 0x00000000000579c3 */ /* 0x000ea20000008800 */
[----:B------:R-:W-:Y:S01]  /*18f20*/  UMOV UR4, 0x400 ;  /* 0x0000040000047882 */ /* 0x000fe20000000000 */
[----:B------:R-:W-:Y:S01]  /*18f30*/  BSSY B8, `(.L_x_1797) ;  /* 0x00006b8000087945 */ /* 0x000fe20003800000 */
[----:B------:R-:W-:Y:S01]  /*18f40*/  STL [R1+0x40], RZ ;  /* 0x000040ff01007387 */ /* 0x000fe20000100800 */
[----:B------:R-:W-:Y:S01]  /*18f50*/  CS2R R28, SRZ ;  /* 0x00000000001c7805 */ /* 0x000fe2000001ff00 */
        /* <DEDUP_REMOVED lines=12> */
[----:B------:R-:W-:Y:S01]  /*19020*/  LOP3.LUT R4, R2, 0x200, R3, 0xf8, !PT ;  /* 0x0000020002047812 */ /* 0x000fe200078ef803 */
[----:B------:R-:W-:Y:S01]  /*19030*/  IMAD.SHL.U32 R2, R6, 0x10, RZ ;  /* 0x0000001006027824 */ /* 0x000fe200078e00ff */
[----:B------:R-:W-:Y:S01]  /*19040*/  SHF.R.U32.HI R3, RZ, 0x3, R5 ;  /* 0x00000003ff037819 */ /* 0x000fe20000011605 */
[----:B------:R-:W-:-:S03]  /*19050*/  IMAD.MOV.U32 R5, RZ, RZ, 0x1 ;  /* 0x00000001ff057424 */ /* 0x000fc600078e00ff */
[----:B------:R-:W-:Y:S01]  /*19060*/  LOP3.LUT R2, R2, 0x70, RZ, 0xc0, !PT ;  /* 0x0000007002027812 */ /* 0x000fe200078ec0ff */
[----:B0-----:R-:W-:Y:S01]  /*19070*/  IMAD R0, R4, 0x2, R16 ;  /* 0x0000000204007824 */ /* 0x001fe200078e0210 */
[----:B------:R0:W-:Y:S02]  /*19080*/  STL [R1], R5 ;  /* 0x0000000501007387 */ /* 0x0001e40000100800 */
[----:B------:R-:W-:Y:S02]  /*19090*/  LOP3.LUT R2, R3, R2, RZ, 0xfc, !PT ;  /* 0x0000000203027212 */ /* 0x000fe400078efcff */
[----:B------:R0:W-:Y:S05]  /*190a0*/  STL [R1+0x24], R0 ;  /* 0x0000240001007387 */ /* 0x0001ea0000100800 */
.L_x_1910:
[----:B------:R-:W-:Y:S05]  /*190b0*/  YIELD ;  /* 0x0000000000007946 */ /* 0x000fea0003800000 */
[----:B------:R-:W-:Y:S01]  /*190c0*/  ULDC.64 UR4, c[0x0][0xa28] ;  /* 0x00028a0000047ab9 */ /* 0x000fe20000000a00 */
[----:B------:R-:W-:Y:S01]  /*190d0*/  IMAD.MOV.U32 R10, RZ, RZ, RZ ;  /* 0x000000ffff0a7224 */ /* 0x000fe200078e00ff */
[----:B------:R-:W-:Y:S01]  /*190e0*/  ISETP.NE.U32.AND P0, PT, RZ, UR4, PT ;  /* 0x00000004ff007c0c */ /* 0x000fe2000bf05070 */
[----:B0-----:R-:W0:Y:S01]  /*190f0*/  LDC.64 R4, c[0x0][0xa00] ;  /* 0x00028000ff047b82 */ /* 0x001e220000000a00 */
[----:B------:R-:W-:Y:S01]  /*19100*/  IMAD.MOV.U32 R0, RZ, RZ, RZ ;  /* 0x000000ffff007224 */ /* 0x000fe200078e00ff */
[----:B------:R-:W-:Y:S01]  /*19110*/  ULDC.64 UR6, c[0x0][0xa10] ;  /* 0x0002840000067ab9 */ /* 0x000fe20000000a00 */
[----:B------:R-:W-:Y:S01]  /*19120*/  ISETP.NE.AND.EX P0, PT, RZ, UR5, PT, P0 ;  /* 0x00000005ff007c0c */ /* 0x000fe2000bf05300 */
[----:B------:R-:W-:-:S12]  /*19130*/  ULDC.64 UR4, c[0x0][0xa18] ;  /* 0x0002860000047ab9 */ /* 0x000fd80000000a00 */
[----:B-1----:R-:W1:Y:S02]  /*19140*/  @P0 LDC.64 R2, c[0x0][0xa28] ;  /* 0x00028a00ff020b82 */ /* 0x002e640000000a00 */
[----:B-1----:R-:W-:-:S05]  /*19150*/  @P0 IMAD.WIDE R2, R27, 0x4, R2 ;  /* 0x000000041b020825 */ /* 0x002fca00078e0202 */
[----:B--2---:R1:W2:Y:S01]  /*19160*/  @P0 LDG.E R10, desc[UR42][R2.64] ;  /* 0x0000002a020a0981 */ /* 0x0042a2000c1e1900 */
[----:B------:R-:W-:Y:S01]  /*19170*/  ISETP.NE.U32.AND P0, PT, RZ, UR4, PT ;  /* 0x00000004ff007c0c */ /* 0x000fe2000bf05070 */
[----:B0-----:R-:W-:Y:S01]  /*19180*/  IMAD.WIDE R4, R27, 0x4, R4 ;  /* 0x000000041b047825 */ /* 0x001fe200078e0204 */
[----:B------:R-:W-:Y:S02]  /*19190*/  ISETP.NE.U32.AND P1, PT, RZ, UR6, PT ;  /* 0x00000006ff007c0c */ /* 0x000fe4000bf25070 */
[----:B------:R-:W-:Y:S01]  /*191a0*/  ISETP.NE.AND.EX P2, PT, RZ, UR5, PT, P0 ;  /* 0x00000005ff007c0c */ /* 0x000fe2000bf45300 */
[----:B------:R-:W-:Y:S01]  /*191b0*/  ULDC.64 UR4, c[0x0][0xa00] ;  /* 0x0002800000047ab9 */ /* 0x000fe20000000a00 */
[----:B------:R-:W-:Y:S01]  /*191c0*/  ISETP.NE.AND.EX P1, PT, RZ, UR7, PT, P1 ;  /* 0x00000007ff007c0c */ /* 0x000fe2000bf25310 */
[----:B------:R-:W-:Y:S01]  /*191d0*/  IMAD.MOV.U32 R6, RZ, RZ, RZ ;  /* 0x000000ffff067224 */ /* 0x000fe200078e00ff */
[----:B------:R-:W-:Y:S01]  /*191e0*/  ISETP.NE.U32.AND P0, PT, RZ, UR4, PT ;  /* 0x00000004ff007c0c */ /* 0x000fe2000bf05070 */
[----:B-1----:R-:W0:Y:S03]  /*191f0*/  LDC.64 R2, c[0x0][0xa10] ;  /* 0x00028400ff027b82 */ /* 0x002e260000000a00 */
[----:B------:R-:W-:-:S05]  /*19200*/  ISETP.NE.AND.EX P0, PT, RZ, UR5, PT, P0 ;  /* 0x00000005ff007c0c */ /* 0x000fca000bf05300 */
[----:B------:R-:W1:Y:S08]  /*19210*/  @P2 LDC.64 R8, c[0x0][0xa18] ;  /* 0x00028600ff082b82 */ /* 0x000e700000000a00 */
[----:B---3--:R-:W3:Y:S01]  /*19220*/  @P0 LDG.E R0, desc[UR42][R4.64] ;  /* 0x0000002a04000981 */ /* 0x008ee2000c1e1900 */
[----:B------:R-:W-:Y:S01]  /*19230*/  ULDC UR4, c[0x0][0x288] ;  /* 0x0000a20000047ab9 */ /* 0x000fe20000000800 */
[----:B0-----:R-:W-:-:S05]  /*19240*/  IMAD.WIDE R2, R27, 0x4, R2 ;  /* 0x000000041b027825 */ /* 0x001fca00078e0202 */
[----:B-----5:R-:W5:Y:S01]  /*19250*/  @P1 LDG.E R6, desc[UR42][R2.64] ;  /* 0x0000002a02061981 */ /* 0x020f62000c1e1900 */
[----:B-1----:R-:W-:-:S03]  /*19260*/  @P2 IMAD.WIDE R8, R27, 0x4, R8 ;  /* 0x000000041b082825 */ /* 0x002fc600078e0208 */
[----:B---3--:R0:W-:Y:S02]  /*19270*/  STL [R1+0x2c], R0 ;  /* 0x00002c0001007387 */ /* 0x0081e40000100800 */
[----:B0-----:R-:W-:Y:S01]  /*19280*/  IMAD.U32 R0, RZ, RZ, UR4 ;  /* 0x00000004ff007e24 */ /* 0x001fe2000f8e00ff */
[----:B------:R-:W-:-:S05]  /*19290*/  ULDC.64 UR4, c[0x0][0x418] ;  /* 0x0001060000047ab9 */ /* 0x000fca0000000a00 */
[----:B------:R0:W3:Y:S01]  /*192a0*/  @P2 LDG.E R0, desc[UR42][R8.64] ;  /* 0x0000002a08002981 */ /* 0x0000e2000c1e1900 */
[----:B------:R-:W-:-:S03]  /*192b0*/  UISETP.NE.U32.AND UP0, UPT, UR4, URZ, UPT ;  /* 0x0000003f0400728c */ /* 0x000fc6000bf05070 */
[----:B------:R-:W-:Y:S01]  /*192c0*/  ULDC UR4, c[0x0][0x424] ;  /* 0x0001090000047ab9 */ /* 0x000fe20000000800 */
[----:B------:R-:W-:-:S03]  /*192d0*/  UISETP.NE.AND.EX UP0, UPT, UR5, URZ, UPT, UP0 ;  /* 0x0000003f0500728c */ /* 0x000fc6000bf05300 */
[----:B------:R-:W-:Y:S01]  /*192e0*/  ULDC UR5, c[0x0][0x2f0] ;  /* 0x0000bc0000057ab9 */ /* 0x000fe20000000800 */
[----:B------:R-:W-:-:S04]  /*192f0*/  USEL UR4, UR4, 0x1, UP0 ;  /* 0x0000000104047887 */ /* 0x000fc80008000000 */
[----:B------:R-:W-:-:S03]  /*19300*/  UIMAD UR4, UR4, UR5, URZ ;  /* 0x00000005040472a4 */ /* 0x000fc6000f8e023f */
[----:B------:R-:W-:Y:S02]  /*19310*/  ULDC UR5, c[0x0][0x348] ;  /* 0x0000d20000057ab9 */ /* 0x000fe40000000800 */
[----:B0-----:R-:W-:Y:S02]  /*19320*/  IMAD.U32 R8, RZ, RZ, UR5 ;  /* 0x00000005ff087e24 */ /* 0x001fe4000f8e00ff */
[----:B------:R-:W-:Y:S01]  /*19330*/  IMAD.U32 R7, RZ, RZ, UR4 ;  /* 0x00000004ff077e24 */ /* 0x000fe2000f8e00ff */
[----:B---3--:R0:W-:Y:S04]  /*19340*/  STL [R1+0x28], R0 ;  /* 0x0000280001007387 */ /* 0x0081e80000100800 */
[----:B--2---:R0:W-:Y:S01]  /*19350*/  STL [R1+0x1c], R10 ;  /* 0x00001c0a01007387 */ /* 0x0041e20000100800 */
[----:B------:R-:W-:Y:S01]  /*19360*/  IMAD.MOV.U32 R13, RZ, RZ, R0 ;  /* 0x000000ffff0d7224 */ /* 0x000fe200078e0000 */
[----:B------:R-:W-:Y:S06]  /*19370*/  @P2 BRA `(.L_x_1798) ;  /* 0x0000000000142947 */ /* 0x000fec0003800000 */
[----:B------:R-:W-:Y:S05]  /*19380*/  @!P0 BRA `(.L_x_1798) ;  /* 0x0000000000108947 */ /* 0x000fea0003800000 */
[----:B0-----:R-:W2:Y:S04]  /*19390*/  LDG.E R0, desc[UR42][R4.64] ;  /* 0x0000002a04007981 */ /* 0x001ea8000c1e1900 */
[----:B------:R-:W2:Y:S02]  /*193a0*/  LDG.E R9, desc[UR42][R4.64+0x4] ;  /* 0x0000042a04097981 */ /* 0x000ea4000c1e1900 */
[----:B--2---:R-:W-:-:S05]  /*193b0*/  IMAD.IADD R13, R9, 0x1, -R0 ;  /* 0x00000001090d7824 */ /* 0x004fca00078e0a00 */
[----:B------:R1:W-:Y:S02]  /*193c0*/  STL [R1+0x28], R13 ;  /* 0x0000280d01007387 */ /* 0x0003e40000100800 */
.L_x_1798:
[----:B------:R-:W-:Y:S01]  /*193d0*/  ULDC.64 UR4, c[0x0][0xa20] ;  /* 0x0002880000047ab9 */ /* 0x000fe20000000a00 */
[C---:B0-----:R-:W-:Y:S02]  /*193e0*/  LOP3.LUT R0, R26.reuse, 0xff000000, RZ, 0xc0, !PT ;  /* 0xff0000001a007812 */ /* 0x041fe400078ec0ff */
[----:B------:R-:W-:Y:S02]  /*193f0*/  ISETP.NE.U32.AND P0, PT, RZ, UR4, PT ;  /* 0x00000004ff007c0c */ /* 0x000fe4000bf05070 */
[----:B------:R-:W-:Y:S02]  /*19400*/  SHF.R.U32.HI R0, RZ, 0x8, R0 ;  /* 0x00000008ff007819 */ /* 0x000fe40000011600 */
[----:B------:R-:W-:Y:S02]  /*19410*/  ISETP.NE.AND.EX P0, PT, RZ, UR5, PT, P0 ;  /* 0x00000005ff007c0c */ /* 0x000fe4000bf05300 */
[C---:B------:R-:W-:Y:S02]  /*19420*/  LOP3.LUT R4, R26.reuse, 0xff0000, RZ, 0xc0, !PT ;  /* 0x00ff00001a047812 */ /* 0x040fe400078ec0ff */
[----:B------:R-:W-:-:S02]  /*19430*/  LOP3.LUT R17, R26, 0xffff, RZ, 0xc0, !PT ;  /* 0x0000ffff1a117812 */ /* 0x000fc400078ec0ff */
[----:B------:R-:W-:-:S07]  /*19440*/  LEA.HI R0, R4, R0, RZ, 0x10 ;  /* 0x0000000004007211 */ /* 0x000fce00078f80ff */
[----:B------:R-:W-:Y:S05]  /*19450*/  @!P0 BRA `(.L_x_1799) ;  /* 0x0000000000108947 */ /* 0x000fea0003800000 */
[----:B------:R-:W0:Y:S02]  /*19460*/  LDC.64 R4, c[0x0][0xa20] ;  /* 0x00028800ff047b82 */ /* 0x000e240000000a00 */
[----:B0-----:R-:W-:-:S05]  /*19470*/  IMAD.WIDE R4, R27, 0x4, R4 ;  /* 0x000000041b047825 */ /* 0x001fca00078e0204 */
[----:B------:R0:W5:Y:S01]  /*19480*/  LDG.E R7, desc[UR42][R4.64] ;  /* 0x0000002a04077981 */ /* 0x000162000c1e1900 */
[----:B------:R-:W-:Y:S05]  /*19490*/  BRA `(.L_x_1800) ;  /* 0x0000000000247947 */ /* 0x000fea0003800000 */
.L_x_1799:
        /* <DEDUP_REMOVED lines=9> */
.L_x_1800:
[----:B0-----:R-:W2:Y:S04]  /*19530*/  @P1 LDG.E R4, desc[UR42][R2.64] ;  /* 0x0000002a02041981 */ /* 0x001ea8000c1e1900 */
[----:B------:R0:W2:Y:S01]  /*19540*/  @P1 LDG.E R5, desc[UR42][R2.64+0x4] ;  /* 0x0000042a02051981 */ /* 0x0000a2000c1e1900 */
[----:B------:R-:W-:Y:S02]  /*19550*/  IMAD R25, R25, 0xc0, RZ ;  /* 0x000000c019197824 */ /* 0x000fe400078e02ff */
[----:B-----5:R-:W-:Y:S02]  /*19560*/  IMAD.IADD R7, R7, 0x1, -R10 ;  /* 0x0000000107077824 */ /* 0x020fe400078e0a0a */
[----:B------:R-:W-:Y:S01]  /*19570*/  VIADD R9, R25, 0xbf ;  /* 0x000000bf19097836 */ /* 0x000fe20000000000 */
[----:B0-----:R-:W0:Y:S02]  /*19580*/  LDC R2, c[0x0][0x448] ;  /* 0x00011200ff027b82 */ /* 0x001e240000000800 */
[----:B0-----:R-:W-:-:S13]  /*19590*/  ISETP.NE.AND P2, PT, R2, 0x1, PT ;  /* 0x000000010200780c */ /* 0x001fda0003f45270 */
[----:B------:R-:W0:Y:S08]  /*195a0*/  @P2 LDC R3, c[0x0][0x44c] ;  /* 0x00011300ff032b82 */ /* 0x000e300000000800 */
[----:B------:R-:W3:Y:S01]  /*195b0*/  @P2 LDC R2, c[0x0][0x450] ;  /* 0x00011400ff022b82 */ /* 0x000ee20000000800 */
[----:B0-----:R-:W-:-:S05]  /*195c0*/  @P2 IMAD.HI.U32 R3, R9, R3, RZ ;  /* 0x0000000309032227 */ /* 0x001fca00078e00ff */
[----:B---3--:R-:W-:Y:S01]  /*195d0*/  @P2 SHF.R.U32.HI R9, RZ, R2, R3 ;  /* 0x00000002ff092219 */ /* 0x008fe20000011603 */
[----:B--2---:R-:W-:-:S04]  /*195e0*/  @P1 IMAD.IADD R8, R5, 0x1, -R4 ;  /* 0x0000000105081824 */ /* 0x004fc800078e0a04 */
[----:B------:R-:W-:-:S04]  /*195f0*/  IMAD.IADD R12, R7, 0x1, R8 ;  /* 0x00000001070c7824 */ /* 0x000fc800078e0208 */
[C---:B------:R-:W-:Y:S01]  /*19600*/  VIADD R21, R12.reuse, 0x7f ;  /* 0x0000007f0c157836 */ /* 0x040fe20000000000 */
[----:B------:R0:W-:Y:S01]  /*19610*/  STL [R1+0x14], R12 ;  /* 0x0000140c01007387 */ /* 0x0001e20000100800 */
[----:B------:R-:W-:-:S03]  /*19620*/  IADD3 R10, R12, 0x1, -R13 ;  /* 0x000000010c0a7810 */ /* 0x000fc60007ffe80d */
[----:B------:R-:W-:Y:S02]  /*19630*/  SHF.R.S32.HI R2, RZ, 0x1f, R21 ;  /* 0x0000001fff027819 */ /* 0x000fe40000011415 */
[----:B------:R-:W-:Y:S02]  /*19640*/  IMAD.IADD R9, R10, 0x1, R9 ;  /* 0x000000010a097824 */ /* 0x000fe400078e0209 */
[----:B------:R-:W-:Y:S02]  /*19650*/  LEA.HI R21, R2, R21, RZ, 0x7 ;  /* 0x0000001502157211 */ /* 0x000fe400078f38ff */
[----:B------:R-:W2:Y:S02]  /*19660*/  LDC.64 R2, c[0x0][0x9e0] ;  /* 0x00027800ff027b82 */ /* 0x000ea40000000a00 */
[----:B------:R-:W-:Y:S02]  /*19670*/  SHF.R.S32.HI R21, RZ, 0x7, R21 ;  /* 0x00000007ff157819 */ /* 0x000fe40000011415 */
[----:B--2---:R-:W-:Y:S01]  /*19680*/  ISETP.GE.AND P3, PT, R3, 0x1, PT ;  /* 0x000000010300780c */ /* 0x004fe20003f66270 */
[----:B------:R-:W-:-:S12]  /*19690*/  IMAD.IADD R2, R9, 0x1, R2 ;  /* 0x0000000109027824 */ /* 0x000fd800078e0202 */
[----:B0-----:R-:W-:Y:S05]  /*196a0*/  @!P3 BRA `(.L_x_1801) ;  /* 0x000000000048b947 */ /* 0x001fea0003800000 */
        /* <DEDUP_REMOVED lines=11> */
.L_x_1803:
[----:B------:R-:W-:-:S13]  /*19760*/  ISETP.NE.AND P0, PT, R3, 0x1, PT ;  /* 0x000000010300780c */ /* 0x000fda0003f05270 */
[----:B------:R-:W0:Y:S02]  /*19770*/  @P0 LDC.64 R4, c[0x0][0x9e8] ;  /* 0x00027a00ff040b82 */ /* 0x000e240000000a00 */
[----:B0-----:R-:W-:-:S05]  /*19780*/  @P0 IMAD.HI.U32 R4, R11, R4, RZ ;  /* 0x000000040b040227 */ /* 0x001fca00078e00ff */
[----:B------:R-:W-:-:S07]  /*19790*/  @P0 SHF.R.U32.HI R11, RZ, R5, R4 ;  /* 0x00000005ff0b0219 */ /* 0x000fce0000011604 */
.L_x_1804:
[----:B------:R-:W-:Y:S05]  /*197a0*/  BSYNC B0 ;  /* 0x0000000000007941 */ /* 0x000fea0003800000 */
.L_x_1802:
[----:B------:R-:W-:-:S05]  /*197b0*/  IMAD R11, R11, R3, R3 ;  /* 0x000000030b0b7224 */ /* 0x000fca00078e0203 */
[----:B------:R-:W-:-:S07]  /*197c0*/  VIMNMX R2, R2, R11, PT ;  /* 0x0000000b02027248 */ /* 0x000fce0003fe0100 */
.L_x_1801:
[----:B------:R-:W0:Y:S01]  /*197d0*/  @P2 LDC R9, c[0x0][0x44c] ;  /* 0x00011300ff092b82 */ /* 0x000e220000000800 */
[----:B------:R-:W-:Y:S01]  /*197e0*/  VIADD R2, R2, 0x7f ;  /* 0x0000007f02027836 */ /* 0x000fe20000000000 */
[----:B------:R-:W-:Y:S01]  /*197f0*/  ULDC UR4, c[0x0][0x9dc] ;  /* 0x0002770000047ab9 */ /* 0x000fe20000000800 */
[----:B------:R-:W-:Y:S02]  /*19800*/  IMAD.MOV.U32 R4, RZ, RZ, R25 ;  /* 0x000000ffff047224 */ /* 0x000fe400078e0019 */
[----:B------:R-:W-:-:S03]  /*19810*/  IMAD.IADD R20, R12, 0x1, -R13 ;  /* 0x000000010c147824 */ /* 0x000fc600078e0a0d */
[----:B------:R-:W2:Y:S01]  /*19820*/  @P2 LDC R5, c[0x0][0x450] ;  /* 0x00011400ff052b82 */ /* 0x000ea20000000800 */
[----:B0-----:R-:W-:-:S05]  /*19830*/  @P2 IMAD.HI.U32 R9, R25, R9, RZ ;  /* 0x0000000919092227 */ /* 0x001fca00078e00ff */
[----:B--2---:R-:W-:Y:S02]  /*19840*/  @P2 SHF.R.U32.HI R4, RZ, R5, R9 ;  /* 0x00000005ff042219 */ /* 0x004fe40000011609 */
[----:B------:R-:W-:-:S03]  /*19850*/  SHF.R.S32.HI R5, RZ, 0x1f, R2 ;  /* 0x0000001fff057819 */ /* 0x000fc60000011402 */
[----:B------:R-:W-:Y:S01]  /*19860*/  IMAD.IADD R11, R20, 0x1, R4 ;  /* 0x00000001140b7824 */ /* 0x000fe200078e0204 */
[----:B------:R-:W-:-:S03]  /*19870*/  LEA.HI R5, R5, R2, RZ, 0x7 ;  /* 0x0000000205057211 */ /* 0x000fc600078f38ff */
[----:B------:R-:W-:Y:S01]  /*19880*/  VIADD R2, R11, -UR4 ;  /* 0x800000040b027c36 */ /* 0x000fe20008000000 */
        /* <DEDUP_REMOVED lines=13> */
.L_x_1807:
[----:B------:R-:W-:-:S13]  /*19960*/  ISETP.NE.AND P0, PT, R3, 0x1, PT ;  /* 0x000000010300780c */ /* 0x000fda0003f05270 */
[----:B------:R-:W0:Y:S02]  /*19970*/  @P0 LDC.64 R4, c[0x0][0x9e8] ;  /* 0x00027a00ff040b82 */ /* 0x000e240000000a00 */
[----:B0-----:R-:W-:-:S05]  /*19980*/  @P0 IMAD.HI.U32 R4, R11, R4, RZ ;  /* 0x000000040b040227 */ /* 0x001fca00078e00ff */
[----:B------:R-:W-:-:S07]  /*19990*/  @P0 SHF.R.U32.HI R11, RZ, R5, R4 ;  /* 0x00000005ff0b0219 */ /* 0x000fce0000011604 */
.L_x_1808:
[----:B------:R-:W-:Y:S05]  /*199a0*/  BSYNC B0 ;  /* 0x0000000000007941 */ /* 0x000fea0003800000 */
.L_x_1806:
[----:B------:R-:W-:-:S05]  /*199b0*/  IMAD R3, R11, R3, RZ ;  /* 0x000000030b037224 */ /* 0x000fca00078e02ff */
[----:B------:R-:W-:-:S07]  /*199c0*/  VIMNMX R2, R2, R3, !PT ;  /* 0x0000000302027248 */ /* 0x000fce0007fe0100 */
.L_x_1805:
[----:B------:R-:W-:Y:S01]  /*199d0*/  SHF.R.S32.HI R3, RZ, 0x1f, R2 ;  /* 0x0000001fff037819 */ /* 0x000fe20000011402 */
[----:B------:R-:W-:Y:S01]  /*199e0*/  BSSY B0, `(.L_x_1809) ;  /* 0x0000027000007945 */ /* 0x000fe20003800000 */
[----:B------:R-:W-:Y:S02]  /*199f0*/  LOP3.LUT R19, R0, 0xff, RZ, 0xc0, !PT ;  /* 0x000000ff00137812 */ /* 0x000fe400078ec0ff */
[----:B------:R-:W-:Y:S02]  /*19a00*/  LEA.HI R3, R3, R2, RZ, 0x7 ;  /* 0x0000000203037211 */ /* 0x000fe400078f38ff */
[----:B------:R-:W-:Y:S02]  /*19a10*/  SHF.R.U32.HI R0, RZ, 0x10, R0 ;  /* 0x00000010ff007819 */ /* 0x000fe40000011600 */
[----:B------:R-:W-:Y:S02]  /*19a20*/  SHF.R.S32.HI R3, RZ, 0x7, R3 ;  /* 0x00000007ff037819 */ /* 0x000fe40000011403 */
[----:B------:R-:W-:-:S02]  /*19a30*/  MOV R2, RZ ;  /* 0x000000ff00027202 */ /* 0x000fc40000000f00 */
[----:B------:R-:W-:-:S04]  /*19a40*/  VIMNMX R4, RZ, R3, !PT ;  /* 0x00000003ff047248 */ /* 0x000fc80007fe0100 */
[----:B------:R-:W-:-:S13]  /*19a50*/  ISETP.GT.AND P0, PT, R9, R4, PT ;  /* 0x000000040900720c */ /* 0x000fda0003f04270 */
[----:B------:R-:W-:Y:S05]  /*19a60*/  @!P0 BRA `(.L_x_1810) ;  /* 0x0000000000788947 */ /* 0x000fea0003800000 */
[----:B------:R-:W-:Y:S01]  /*19a70*/  ISETP.NE.AND P0, PT, R0, RZ, PT ;  /* 0x000000ff0000720c */ /* 0x000fe20003f05270 */
[----:B------:R-:W-:-:S03]  /*19a80*/  ULDC UR4, c[0x0][0x9f0] ;  /* 0x00027c0000047ab9 */ /* 0x000fc60000000800 */
[----:B------:R-:W-:-:S04]  /*19a90*/  SEL R5, R0, UR4, P0 ;  /* 0x0000000400057c07 */ /* 0x000fc80008000000 */
[----:B------:R-:W-:Y:S02]  /*19aa0*/  IABS R11, R5 ;  /* 0x00000005000b7213 */ /* 0x000fe40000000000 */
[----:B------:R-:W-:Y:S02]  /*19ab0*/  IADD3 R12, R5, -0x1, R9 ;  /* 0xffffffff050c7810 */ /* 0x000fe40007ffe009 */
[----:B------:R-:W0:Y:S03]  /*19ac0*/  I2F.RP R2, R11 ;  /* 0x0000000b00027306 */ /* 0x000e260000209400 */
[----:B------:R-:W-:-:S05]  /*19ad0*/  IMAD.IADD R12, R12, 0x1, -R4 ;  /* 0x000000010c0c7824 */ /* 0x000fca00078e0a04 */
[----:B0-----:R-:W0:Y:S02]  /*19ae0*/  MUFU.RCP R2, R2 ;  /* 0x0000000200027308 */ /* 0x001e240000001000 */
[----:B0-----:R-:W-:-:S06]  /*19af0*/  VIADD R2, R2, 0xffffffe ;  /* 0x0ffffffe02027836 */ /* 0x001fcc0000000000 */
[----:B------:R0:W2:Y:S02]  /*19b00*/  F2I.FTZ.U32.TRUNC.NTZ R3, R2 ;  /* 0x0000000200037305 */ /* 0x0000a4000021f000 */
[----:B0-----:R-:W-:-:S04]  /*19b10*/  LOP3.LUT R2, R12, R5, RZ, 0x3c, !PT ;  /* 0x000000050c027212 */ /* 0x001fc800078e3cff */
[----:B------:R-:W-:Y:S01]  /*19b20*/  ISETP.GE.AND P3, PT, R2, RZ, PT ;  /* 0x000000ff0200720c */ /* 0x000fe20003f66270 */
[----:B--2---:R-:W-:-:S04]  /*19b30*/  IMAD.MOV R2, RZ, RZ, -R3 ;  /* 0x000000ffff027224 */ /* 0x004fc800078e0a03 */
[----:B-1----:R-:W-:Y:S02]  /*19b40*/  IMAD R13, R2, R11, RZ ;  /* 0x0000000b020d7224 */ /* 0x002fe400078e02ff */
[----:B------:R-:W-:-:S04]  /*19b50*/  IMAD.MOV.U32 R2, RZ, RZ, RZ ;  /* 0x000000ffff027224 */ /* 0x000fc800078e00ff */
[----:B------:R-:W-:Y:S01]  /*19b60*/  IMAD.HI.U32 R13, R3, R13, R2 ;  /* 0x0000000d030d7227 */ /* 0x000fe200078e0002 */
[----:B------:R-:W-:Y:S02]  /*19b70*/  IABS R2, R5 ;  /* 0x0000000500027213 */ /* 0x000fe40000000000 */
[----:B------:R-:W-:-:S03]  /*19b80*/  IABS R3, R12 ;  /* 0x0000000c00037213 */ /* 0x000fc60000000000 */
[----:B------:R-:W-:-:S04]  /*19b90*/  IMAD.MOV R2, RZ, RZ, -R2 ;  /* 0x000000ffff027224 */ /* 0x000fc800078e0a02 */
        /* <DEDUP_REMOVED lines=11> */
.L_x_1810:
[----:B------:R-:W-:Y:S05]  /*19c50*/  BSYNC B0 ;  /* 0x0000000000007941 */ /* 0x000fea0003800000 */
.L_x_1809:
[-C--:B------:R-:W-:Y:S01]  /*19c60*/  IMAD R4, R19, R2.reuse, R4 ;  /* 0x0000000213047224 */ /* 0x080fe200078e0204 */
[----:B------:R-:W-:Y:S04]  /*19c70*/  BSSY B0, `(.L_x_1811) ;  /* 0x00000dc000007945 */ /* 0x000fe80003800000 */
[C---:B------:R-:W-:Y:S01]  /*19c80*/  VIADDMNMX R2, R4.reuse, R2, R9, PT ;  /* 0x0000000204027246 */ /* 0x040fe20003800109 */
[----:B------:R-:W-:-:S04]  /*19c90*/  IMAD R4, R4, 0x80, -R7 ;  /* 0x0000008004047824 */ /* 0x000fc800078e0a07 */
[----:B------:R-:W-:Y:S01]  /*19ca0*/  IMAD R2, R2, 0x80, -R7 ;  /* 0x0000008002027824 */ /* 0x000fe200078e0a07 */
[----:B------:R-:W-:-:S04]  /*19cb0*/  VIMNMX R4, RZ, R4, !PT ;  /* 0x00000004ff047248 */ /* 0x000fc80007fe0100 */
[----:B------:R-:W-:Y:S02]  /*19cc0*/  VIMNMX R2, R2, R8, PT ;  /* 0x0000000802027248 */ /* 0x000fe40003fe0100 */
[----:B------:R-:W-:Y:S02]  /*19cd0*/  SHF.R.U32.HI R3, RZ, 0x7, R4 ;  /* 0x00000007ff037819 */ /* 0x000fe40000011604 */
[----:B------:R-:W-:-:S13]  /*19ce0*/  ISETP.GT.AND P0, PT, R2, R4, PT ;  /* 0x000000040200720c */ /* 0x000fda0003f04270 */
[----:B------:R-:W-:-:S05]  /*19cf0*/  @P0 VIADD R2, R2, 0x7f ;  /* 0x0000007f02020836 */ /* 0x000fca0000000000 */
[----:B------:R-:W-:-:S04]  /*19d00*/  @P0 SHF.R.S32.HI R4, RZ, 0x1f, R2 ;  /* 0x0000001fff040819 */ /* 0x000fc80000011402 */
[----:B------:R-:W-:Y:S01]  /*19d10*/  @P0 LEA.HI R2, R4, R2, RZ, 0x7 ;  /* 0x0000000204020211 */ /* 0x000fe200078f38ff */
[----:B------:R-:W-:-:S03]  /*19d20*/  IMAD.MOV.U32 R4, RZ, RZ, R3 ;  /* 0x000000ffff047224 */ /* 0x000fc600078e0003 */
        /* <DEDUP_REMOVED lines=10> */
[----:B------:R0:W2:Y:S02]  /*19dd0*/  SHFL.IDX PT, R14, R5, RZ, 0x1f ;  /* 0x00001fff050e7589 */ /* 0x0000a400000e0000 */
.L_x_2004:
[----:B--2---:R-:W-:Y:S02]  /*19de0*/  ISETP.NE.AND P0, PT, R14, RZ, PT ;  /* 0x000000ff0e00720c */ /* 0x004fe40003f05270 */
[----:B------:R-:W-:-:S11]  /*19df0*/  PLOP3.LUT P6, PT, PT, PT, PT, 0x8, 0x0 ;  /* 0x000000000000781c */ /* 0x000fd60003fce170 */
[----:B------:R-:W-:Y:S05]  /*19e00*/  @P0 BRA `(.L_x_1814) ;  /* 0x00000000000c0947 */ /* 0x000fea0003800000 */
[----:B------:R-:W-:-:S03]  /*19e10*/  UMOV UR4, 0xffffffff ;  /* 0xffffffff00047882 */ /* 0x000fc60000000000 */
[----:B------:R-:W-:Y:S05]  /*19e20*/  BRA.DIV UR4, `(.L_x_1815) ;  /* 0x0000008204287947 */ /* 0x000fea000b800000 */
[----:B------:R-:W-:-:S13]  /*19e30*/  ELECT P6, URZ, PT ;  /* 0x00000000003f782f */ /* 0x000fda00038c0000 */
.L_x_1814:
        /* <DEDUP_REMOVED lines=9> */
.L_x_2007:
[----:B------:R-:W-:Y:S05]  /*19ed0*/  BSYNC B1 ;  /* 0x0000000000017941 */ /* 0x000fea0003800000 */
.L_x_1816:
        /* <DEDUP_REMOVED lines=11> */
.L_x_2008:
[----:B------:R-:W-:Y:S05]  /*19f90*/  BSYNC B2 ;  /* 0x0000000000027941 */ /* 0x000fea0003800000 */
.L_x_1820:
[----:B------:R-:W-:Y:S04]  /*19fa0*/  BSSY B2, `(.L_x_1822) ;  /* 0x0000009000027945 */ /* 0x000fe80003800000 */
[----:B------:R-:W-:Y:S05]  /*19fb0*/  @P1 BRA `(.L_x_1823) ;  /* 0x00000000001c1947 */ /* 0x000fea0003800000 */
[----:B------:R-:W2:Y:S02]  /*19fc0*/  S2R R8, SR_TID.X ;  /* 0x0000000000087919 */ /* 0x000ea40000002100 */
[----:B--2---:R-:W-:Y:S01]  /*19fd0*/  LOP3.LUT R9, R8, 0x1f, RZ, 0xc0, !PT ;  /* 0x0000001f08097812 */ /* 0x004fe200078ec0ff */
[----:B------:R-:W-:-:S03]  /*19fe0*/  IMAD.MOV.U32 R8, RZ, RZ, 0x4000 ;  /* 0x00004000ff087424 */ /* 0x000fc600078e00ff */
[----:B------:R-:W-:Y:S01]  /*19ff0*/  ISETP.NE.AND P0, PT, R9, RZ, PT ;  /* 0x000000ff0900720c */ /* 0x000fe20003f05270 */
[----:B------:R2:W-:-:S12]  /*1a000*/  SYNCS.ARRIVE.TRANS64 RZ, [R5+URZ+0x16890], R8 ;  /* 0x0168900805ff79a7 */ /* 0x0005d8000800003f */
[----:B--2---:R-:W-:Y:S05]  /*1a010*/  @!P0 BRA `(.L_x_1823) ;  /* 0x0000000000048947 */ /* 0x004fea0003800000 */
[----:B------:R-:W-:Y:S01]  /*1a020*/  BPT.TRAP 0x1 ;  /* 0x000000040000795c */ /* 0x000fe20000300000 */
.L_x_1823:
[----:B------:R-:W-:Y:S05]  /*1a030*/  BSYNC B2 ;  /* 0x0000000000027941 */ /* 0x000fea0003800000 */
.L_x_1822:
[----:B-1----:R-:W-:Y:S01]  /*1a040*/  IMAD.MOV.U32 R13, RZ, RZ, RZ ;  /* 0x000000ffff0d7224 */ /* 0x002fe200078e00ff */
[----:B------:R-:W-:Y:S01]  /*1a050*/  UIADD3 UR4, UP0, UR40, 0x570, URZ ;  /* 0x0000057028047890 */ /* 0x000fe2000ff1e03f */
[----:B------:R-:W-:Y:S01]  /*1a060*/  IMAD R8, R4, 0x80, R6 ;  /* 0x0000008004087824 */ /* 0x000fe200078e0206 */
[----:B------:R-:W-:Y:S01]  /*1a070*/  PLOP3.LUT P0, PT, PT, PT, PT, 0x80, 0x0 ;  /* 0x000000000000781c */ /* 0x000fe20003f0f070 */
[----:B------:R-:W-:Y:S01]  /*1a080*/  IMAD R9, R29, 0x4000, R16 ;  /* 0x000040001d097824 */ /* 0x000fe200078e0210 */
[----:B------:R-:W-:Y:S01]  /*1a090*/  R2UR UR10, R13 ;  /* 0x000000000d0a72ca */ /* 0x000fe200000e0000 */
[----:B------:R-:W-:Y:S01]  /*1a0a0*/  VIADD R8, R8, 0xffffff80 ;  /* 0xffffff8008087836 */ /* 0x000fe20000000000 */
[----:B------:R-:W-:Y:S01]  /*1a0b0*/  UIADD3.X UR5, URZ, UR41, URZ, UP0, !UPT ;  /* 0x000000293f057290 */ /* 0x000fe200087fe43f */
[----:B------:R-:W-:Y:S01]  /*1a0c0*/  VIADD R9, R9, 0xe400 ;  /* 0x0000e40009097836 */ /* 0x000fe20000000000 */
[----:B------:R-:W-:Y:S01]  /*1a0d0*/  UMOV UR6, 0x0 ;  /* 0x0000000000067882 */ /* 0x000fe20000000000 */
[----:B------:R-:W-:Y:S01]  /*1a0e0*/  IMAD.SHL.U32 R12, R29, 0x2000, RZ ;  /* 0x000020001d0c7824 */ /* 0x000fe200078e00ff */
[----:B------:R-:W-:Y:S01]  /*1a0f0*/  UMOV UR7, 0x12f00000 ;  /* 0x12f0000000077882 */ /* 0x000fe20000000000 */
[----:B------:R-:W-:-:S08]  /*1a100*/  VIADD R11, R5, 0x16890 ;  /* 0x00016890050b7836 */ /* 0x000fd00000000000 */
.L_x_1824:
        /* <DEDUP_REMOVED lines=13> */
.L_x_2009:
[----:B------:R-:W-:Y:S05]  /*1a1e0*/  BSYNC B2 ;  /* 0x0000000000027941 */ /* 0x000fea0003800000 */
.L_x_1825:
        /* <DEDUP_REMOVED lines=11> */
.L_x_1828:
[----:B------:R-:W-:Y:S05]  /*1a2a0*/  BSYNC B2 ;  /* 0x0000000000027941 */ /* 0x000fea0003800000 */
.L_x_1827:
[----:B------:R-:W-:Y:S01]  /*1a2b0*/  R2UR UR10, R13 ;  /* 0x000000000d0a72ca */ /* 0x000fe200000e0000 */
[----:B------:R-:W-:Y:S01]  /*1a2c0*/  IMAD R12, R12, 0x2, R16 ;  /* 0x000000020c0c7824 */ /* 0x000fe200078e0210 */
[----:B------:R-:W-:Y:S01]  /*1a2d0*/  R2UR UR6, R14 ;  /* 0x000000000e0672ca */ /* 0x000fe200000e0000 */
[----:B------:R-:W-:Y:S01]  /*1a2e0*/  UIADD3 UR4, UP0, UR40, 0x670, URZ ;  /* 0x0000067028047890 */ /* 0x000fe2000ff1e03f */
[----:B------:R-:W-:Y:S01]  /*1a2f0*/  R2UR UR7, R15 ;  /* 0x000000000f0772ca */ /* 0x000fe200000e0000 */
[----:B01----:R-:W-:Y:S01]  /*1a300*/  VIADD R5, R5, 0x168b0 ;  /* 0x000168b005057836 */ /* 0x003fe20000000000 */
[----:B------:R-:W-:Y:S01]  /*1a310*/  PLOP3.LUT P0, PT, PT, PT, PT, 0x80, 0x0 ;  /* 0x000000000000781c */ /* 0x000fe20003f0f070 */
[----:B------:R-:W-:Y:S01]  /*1a320*/  VIADD R12, R12, 0x400 ;  /* 0x000004000c0c7836 */ /* 0x000fe20000000000 */
[----:B------:R-:W-:-:S12]  /*1a330*/  UIADD3.X UR5, URZ, UR41, URZ, UP0, !UPT ;  /* 0x000000293f057290 */ /* 0x000fd800087fe43f */
.L_x_1829:
        /* <DEDUP_REMOVED lines=9> */
[----:B--2---:R-:W-:Y:S05]  /*1a3d0*/  @P0 BRA.U.ANY `(.L_x_1829) ;  /* 0xfffffffd00d80947 */ /* 0x004fea000393ffff */
.L_x_1819:
[----:B------:R-:W-:Y:S05]  /*1a3e0*/  BSYNC B1 ;  /* 0x0000000000017941 */ /* 0x000fea0003800000 */
.L_x_1818:
        /* <DEDUP_REMOVED lines=11> */
.L_x_1842:
[----:B------:R-:W-:Y:S05]  /*1a4a0*/  YIELD ;  /* 0x0000000000007946 */ /* 0x000fea0003800000 */
[----:B------:R-:W-:Y:S04]  /*1a4b0*/  BSSY B1, `(.L_x_1830) ;  /* 0x000004d000017945 */ /* 0x000fe80003800000 */
[----:B--2---:R-:W-:Y:S05]  /*1a4c0*/  @!P6 BRA `(.L_x_1831) ;  /* 0x00000004002ce947 */ /* 0x004fea0003800000 */
[----:B0-----:R-:W2:Y:S01]  /*1a4d0*/  LDL R7, [R1+0x4] ;  /* 0x0000040001077983 */ /* 0x001ea20000100800 */
[----:B------:R-:W0:Y:S02]  /*1a4e0*/  S2R R5, SR_TID.X ;  /* 0x0000000000057919 */ /* 0x000e240000002100 */
[----:B0-----:R-:W-:Y:S01]  /*1a4f0*/  LOP3.LUT R8, R5, 0x7f, RZ, 0xc0, !PT ;  /* 0x0000007f05087812 */ /* 0x001fe200078ec0ff */
[----:B------:R-:W-:Y:S01]  /*1a500*/  IMAD R5, R29, 0x8, R16 ;  /* 0x000000081d057824 */ /* 0x000fe200078e0210 */
[----:B------:R-:W-:Y:S02]  /*1a510*/  BSSY B2, `(.L_x_1832) ;  /* 0x0000005000027945 */ /* 0x000fe40003800000 */
[----:B------:R-:W-:Y:S02]  /*1a520*/  ISETP.NE.AND P2, PT, R8, RZ, PT ;  /* 0x000000ff0800720c */ /* 0x000fe40003f45270 */
[----:B--2---:R-:W-:-:S04]  /*1a530*/  SHF.L.U32 R7, R7, 0x1f, RZ ;  /* 0x0000001f07077819 */ /* 0x004fc800000006ff */
[----:B------:R-:W0:Y:S02]  /*1a540*/  SYNCS.PHASECHK.TRANS64.TRYWAIT P1, [R5+URZ+0x168a0], R7 ;  /* 0x0168a007050075a7 */ /* 0x000e24000802017f */
[----:B0-----:R-:W-:Y:S05]  /*1a550*/  @!P1 BRA `(.L_x_1833) ;  /* 0x0000007800b89947 */ /* 0x001fea0003800000 */
.L_x_2010:
[----:B------:R-:W-:Y:S05]  /*1a560*/  BSYNC B2 ;  /* 0x0000000000027941 */ /* 0x000fea0003800000 */
.L_x_1832:
        /* <DEDUP_REMOVED lines=9> */
.L_x_1835:
[----:B------:R-:W-:Y:S05]  /*1a600*/  BSYNC B2 ;  /* 0x0000000000027941 */ /* 0x000fea0003800000 */
.L_x_1834:
[----:B-1----:R-:W-:Y:S01]  /*1a610*/  IMAD.MOV.U32 R13, RZ, RZ, RZ ;  /* 0x000000ffff0d7224 */ /* 0x002fe200078e00ff */
[----:B------:R-:W-:Y:S01]  /*1a620*/  UIADD3 UR4, UP0, UR40, 0x570, URZ ;  /* 0x0000057028047890 */ /* 0x000fe2000ff1e03f */
[----:B------:R-:W-:Y:S01]  /*1a630*/  IMAD R8, R29, 0x4000, R16 ;  /* 0x000040001d087824 */ /* 0x000fe200078e0210 */
[----:B------:R-:W-:Y:S01]  /*1a640*/  PLOP3.LUT P1, PT, PT, PT, PT, 0x80, 0x0 ;  /* 0x000000000000781c */ /* 0x000fe20003f2f070 */
[----:B------:R-:W-:Y:S01]  /*1a650*/  IMAD R9, R4, 0x80, R6 ;  /* 0x0000008004097824 */ /* 0x000fe200078e0206 */
[----:B------:R-:W-:Y:S01]  /*1a660*/  R2UR UR10, R13 ;  /* 0x000000000d0a72ca */ /* 0x000fe200000e0000 */
[----:B------:R-:W-:Y:S01]  /*1a670*/  VIADD R11, R5, 0x16890 ;  /* 0x00016890050b7836 */ /* 0x000fe20000000000 */
[----:B------:R-:W-:Y:S01]  /*1a680*/  IADD3 R12, R8, 0xe400, RZ ;  /* 0x0000e400080c7810 */ /* 0x000fe20007ffe0ff */
[----:B------:R-:W-:Y:S01]  /*1a690*/  UIADD3.X UR5, URZ, UR41, URZ, UP0, !UPT ;  /* 0x000000293f057290 */ /* 0x000fe200087fe43f */
[----:B------:R-:W-:Y:S01]  /*1a6a0*/  UMOV UR6, 0x0 ;  /* 0x0000000000067882 */ /* 0x000fe20000000000 */
[----:B------:R-:W-:-:S10]  /*1a6b0*/  UMOV UR7, 0x12f00000 ;  /* 0x12f0000000077882 */ /* 0x000fd40000000000 */
.L_x_1836:
        /* <DEDUP_REMOVED lines=13> */
.L_x_2011:
[----:B------:R-:W-:Y:S05]  /*1a790*/  BSYNC B2 ;  /* 0x0000000000027941 */ /* 0x000fea0003800000 */
.L_x_1837:
        /* <DEDUP_REMOVED lines=11> */
.L_x_1840:
[----:B------:R-:W-:Y:S05]  /*1a850*/  BSYNC B2 ;  /* 0x0000000000027941 */ /* 0x000fea0003800000 */
.L_x_1839:
[----:B------:R-:W-:Y:S01]  /*1a860*/  R2UR UR10, R13 ;  /* 0x000000000d0a72ca */ /* 0x000fe200000e0000 */
[----:B------:R-:W-:Y:S01]  /*1a870*/  UIADD3 UR4, UP0, UR40, 0x670, URZ ;  /* 0x0000067028047890 */ /* 0x000fe2000ff1e03f */
[----:B------:R-:W-:Y:S01]  /*1a880*/  R2UR UR6, R14 ;  /* 0x000000000e0672ca */ /* 0x000fe200000e0000 */
[----:B------:R-:W-:Y:S01]  /*1a890*/  VIADD R8, R8, 0x400 ;  /* 0x0000040008087836 */ /* 0x000fe20000000000 */
[----:B------:R-:W-:Y:S01]  /*1a8a0*/  R2UR UR7, R15 ;  /* 0x000000000f0772ca */ /* 0x000fe200000e0000 */
[----:B01----:R-:W-:Y:S01]  /*1a8b0*/  VIADD R5, R5, 0x168b0 ;  /* 0x000168b005057836 */ /* 0x003fe20000000000 */
[----:B------:R-:W-:Y:S01]  /*1a8c0*/  PLOP3.LUT P1, PT, PT, PT, PT, 0x80, 0x0 ;  /* 0x000000000000781c */ /* 0x000fe20003f2f070 */
[----:B------:R-:W-:-:S12]  /*1a8d0*/  UIADD3.X UR5, URZ, UR41, URZ, UP0, !UPT ;  /* 0x000000293f057290 */ /* 0x000fd800087fe43f */
.L_x_1841:
        /* <DEDUP_REMOVED lines=10> */
.L_x_1831:
[----:B------:R-:W-:Y:S05]  /*1a980*/  BSYNC B1 ;  /* 0x0000000000017941 */ /* 0x000fea0003800000 */
.L_x_1830:
[----:B0-----:R-:W2:Y:S01]  /*1a990*/  LDL.LU R7, [R1+0x4] ;  /* 0x0000040001077983 */ /* 0x001ea20000300800 */
        /* <DEDUP_REMOVED lines=9> */
.L_x_1812:
[----:B------:R-:W-:Y:S05]  /*1aa30*/  BSYNC B0 ;  /* 0x0000000000007941 */ /* 0x000fea0003800000 */
.L_x_1811:
[----:B------:R-:W3:Y:S01]  /*1aa40*/  LDC R2, c[0x0][0x448] ;  /* 0x00011200ff027b82 */ /* 0x000ee20000000800 */
[----:B------:R-:W-:Y:S01]  /*1aa50*/  VIADD R3, R25, 0xbf ;  /* 0x000000bf19037836 */ /* 0x000fe20000000000 */
[----:B------:R-:W-:Y:S06]  /*1aa60*/  @!P0 WARPSYNC.ALL ;  /* 0x0000000000008948 */ /* 0x000fec0003800000 */
[----:B------:R-:W-:Y:S01]  /*1aa70*/  @!P0 BAR.SYNC.DEFER_BLOCKING 0xc, 0x200 ;  /* 0x0308000000008b1d */ /* 0x000fe20000010000 */
[----:B---3--:R-:W-:-:S13]  /*1aa80*/  ISETP.NE.AND P1, PT, R2, 0x1, PT ;  /* 0x000000010200780c */ /* 0x008fda0003f25270 */
[----:B------:R-:W3:Y:S08]  /*1aa90*/  @P1 LDC R4, c[0x0][0x44c] ;  /* 0x00011300ff041b82 */ /* 0x000ef00000000800 */
[----:B------:R-:W4:Y:S01]  /*1aaa0*/  @P1 LDC R2, c[0x0][0x450] ;  /* 0x00011400ff021b82 */ /* 0x000f220000000800 */
[----:B---3--:R-:W-:-:S05]  /*1aab0*/  @P1 IMAD.HI.U32 R4, R3, R4, RZ ;  /* 0x0000000403041227 */ /* 0x008fca00078e00ff */
[----:B----4-:R-:W-:-:S05]  /*1aac0*/  @P1 SHF.R.U32.HI R3, RZ, R2, R4 ;  /* 0x00000002ff031219 */ /* 0x010fca0000011604 */
[----:B------:R-:W-:Y:S02]  /*1aad0*/  IMAD.IADD R10, R10, 0x1, R3 ;  /* 0x000000010a0a7824 */ /* 0x000fe400078e0203 */
[----:B------:R-:W3:Y:S02]  /*1aae0*/  LDC.64 R2, c[0x0][0x9e0] ;  /* 0x00027800ff027b82 */ /* 0x000ee40000000a00 */
[----:B---3--:R-:W-:Y:S01]  /*1aaf0*/  ISETP.GE.AND P2, PT, R3, 0x1, PT ;  /* 0x000000010300780c */ /* 0x008fe20003f46270 */
[----:B------:R-:W-:-:S12]  /*1ab00*/  IMAD.IADD R2, R10, 0x1, R2 ;  /* 0x000000010a027824 */ /* 0x000fd800078e0202 */
[----:B------:R-:W-:Y:S05]  /*1ab10*/  @!P2 BRA `(.L_x_1843) ;  /* 0x000000000048a947 */ /* 0x000fea0003800000 */
[C---:B------:R-:W-:Y:S01]  /*1ab20*/  ISETP.GT.AND P0, PT, R10.reuse, RZ, PT ;  /* 0x000000ff0a00720c */ /* 0x040fe20003f04270 */
[----:B------:R-:W-:Y:S01]  /*1ab30*/  BSSY B0, `(.L_x_1844) ;  /* 0x000000e000007945 */ /* 0x000fe20003800000 */
[----:B------:R-:W-:-:S11]  /*1ab40*/  VIADD R6, R10, 0xffffffff ;  /* 0xffffffff0a067836 */ /* 0x000fd60000000000 */
[----:B------:R-:W-:Y:S05]  /*1ab50*/  @P0 BRA `(.L_x_1845) ;  /* 0x00000000001c0947 */ /* 0x000fea0003800000 */
[----:B------:R-:W-:Y:S01]  /*1ab60*/  ISETP.NE.AND P0, PT, R3, 0x1, PT ;  /* 0x000000010300780c */ /* 0x000fe20003f05270 */
[----:B------:R-:W-:-:S12]  /*1ab70*/  IMAD.MOV R6, RZ, RZ, -R10 ;  /* 0x000000ffff067224 */ /* 0x000fd800078e0a0a */
[----:B------:R-:W3:Y:S02]  /*1ab80*/  @P0 LDC.64 R4, c[0x0][0x9e8] ;  /* 0x00027a00ff040b82 */ /* 0x000ee40000000a00 */
[----:B---3--:R-:W-:-:S05]  /*1ab90*/  @P0 IMAD.HI.U32 R4, R6, R4, RZ ;  /* 0x0000000406040227 */ /* 0x008fca00078e00ff */
[----:B------:R-:W-:-:S04]  /*1aba0*/  @P0 SHF.R.U32.HI R6, RZ, R5, R4 ;  /* 0x00000005ff060219 */ /* 0x000fc80000011604 */
[----:B------:R-:W-:Y:S01]  /*1abb0*/  LOP3.LUT R6, RZ, R6, RZ, 0x33, !PT ;  /* 0x00000006ff067212 */ /* 0x000fe200078e33ff */
[----:B------:R-:W-:Y:S06]  /*1abc0*/  BRA `(.L_x_1846) ;  /* 0x0000000000107947 */ /* 0x000fec0003800000 */
.L_x_1845:
[----:B------:R-:W-:-:S13]  /*1abd0*/  ISETP.NE.AND P0, PT, R3, 0x1, PT ;  /* 0x000000010300780c */ /* 0x000fda0003f05270 */
[----:B------:R-:W3:Y:S02]  /*1abe0*/  @P0 LDC.64 R4, c[0x0][0x9e8] ;  /* 0x00027a00ff040b82 */ /* 0x000ee40000000a00 */
[----:B---3--:R-:W-:-:S05]  /*1abf0*/  @P0 IMAD.HI.U32 R4, R6, R4, RZ ;  /* 0x0000000406040227 */ /* 0x008fca00078e00ff */
[----:B------:R-:W-:-:S07]  /*1ac00*/  @P0 SHF.R.U32.HI R6, RZ, R5, R4 ;  /* 0x00000005ff060219 */ /* 0x000fce0000011604 */
.L_x_1846:
[----:B------:R-:W-:Y:S05]  /*1ac10*/  BSYNC B0 ;  /* 0x0000000000007941 */ /* 0x000fea0003800000 */
.L_x_1844:
[----:B------:R-:W-:-:S05]  /*1ac20*/  IMAD R6, R6, R3, R3 ;  /* 0x0000000306067224 */ /* 0x000fca00078e0203 */
[----:B------:R-:W-:-:S07]  /*1ac30*/  VIMNMX R2, R2, R6, PT ;  /* 0x0000000602027248 */ /* 0x000fce0003fe0100 */
.L_x_1843:
[----:B------:R-:W-:Y:S01]  /*1ac40*/  VIADD R2, R2, 0x7f ;  /* 0x0000007f02027836 */ /* 0x000fe20000000000 */
[----:B------:R-:W-:Y:S01]  /*1ac50*/  ULDC UR4, c[0x0][0x9dc] ;  /* 0x0002770000047ab9 */ /* 0x000fe20000000800 */
[----:B------:R-:W-:-:S03]  /*1ac60*/  IMAD.MOV.U32 R5, RZ, RZ, R25 ;  /* 0x000000ffff057224 */ /* 0x000fc600078e0019 */
[----:B------:R-:W-:-:S04]  /*1ac70*/  SHF.R.S32.HI R4, RZ, 0x1f, R2 ;  /* 0x0000001fff047819 */ /* 0x000fc80000011402 */
[----:B------:R-:W-:Y:S02]  /*1ac80*/  LEA.HI R4, R4, R2, RZ, 0x7 ;  /* 0x0000000204047211 */ /* 0x000fe400078f38ff */
[----:B------:R-:W3:Y:S02]  /*1ac90*/  @P1 LDC R2, c[0x0][0x450] ;  /* 0x00011400ff021b82 */ /* 0x000ee40000000800 */
[----:B------:R-:W-:-:S04]  /*1aca0*/  SHF.R.S32.HI R4, RZ, 0x7, R4 ;  /* 0x00000007ff047819 */ /* 0x000fc80000011404 */
[----:B------:R-:W-:Y:S02]  /*1acb0*/  VIMNMX R21, R21, R4, PT ;  /* 0x0000000415157248 */ /* 0x000fe40003fe0100 */
[----:B------:R-:W4:Y:S02]  /*1acc0*/  @P1 LDC R4, c[0x0][0x44c] ;  /* 0x00011300ff041b82 */ /* 0x000f240000000800 */
[----:B----4-:R-:W-:-:S05]  /*1acd0*/  @P1 IMAD.HI.U32 R4, R25, R4, RZ ;  /* 0x0000000419041227 */ /* 0x010fca00078e00ff */
[----:B---3--:R-:W-:-:S05]  /*1ace0*/  @P1 SHF.R.U32.HI R5, RZ, R2, R4 ;  /* 0x00000002ff051219 */ /* 0x008fca0000011604 */
        /* <DEDUP_REMOVED lines=8> */
[----:B------:R-:W3:Y:S02]  /*1ad70*/  @P0 LDC.64 R4, c[0x0][0x9e8] ;  /* 0x00027a00ff040b82 */ /* 0x000ee40000000a00 */
[----:B---3--:R-:W-:-:S05]  /*1ad80*/  @P0 IMAD.HI.U32 R4, R6, R4, RZ ;  /* 0x0000000406040227 */ /* 0x008fca00078e00ff */
[----:B------:R-:W-:-:S04]  /*1ad90*/  @P0 SHF.R.U32.HI R6, RZ, R5, R4 ;  /* 0x00000005ff060219 */ /* 0x000fc80000011604 */
[----:B------:R-:W-:Y:S01]  /*1ada0*/  LOP3.LUT R6, RZ, R6, RZ, 0x33, !PT ;  /* 0x00000006ff067212 */ /* 0x000fe200078e33ff */
[----:B------:R-:W-:Y:S06]  /*1adb0*/  BRA `(.L_x_1850) ;  /* 0x0000000000107947 */ /* 0x000fec0003800000 */
.L_x_1849:
[----:B------:R-:W-:-:S13]  /*1adc0*/  ISETP.NE.AND P0, PT, R3, 0x1, PT ;  /* 0x000000010300780c */ /* 0x000fda0003f05270 */
[----:B------:R-:W3:Y:S02]  /*1add0*/  @P0 LDC.64 R4, c[0x0][0x9e8] ;  /* 0x00027a00ff040b82 */ /* 0x000ee40000000a00 */
[----:B---3--:R-:W-:-:S05]  /*1ade0*/  @P0 IMAD.HI.U32 R4, R6, R4, RZ ;  /* 0x0000000406040227 */ /* 0x008fca00078e00ff */
[----:B------:R-:W-:-:S07]  /*1adf0*/  @P0 SHF.R.U32.HI R6, RZ, R5, R4 ;  /* 0x00000005ff060219 */ /* 0x000fce0000011604 */
.L_x_1850:
[----:B------:R-:W-:Y:S05]  /*1ae00*/  BSYNC B0 ;  /* 0x0000000000007941 */ /* 0x000fea0003800000 */
.L_x_1848:
[----:B------:R-:W-:-:S05]  /*1ae10*/  IMAD R3, R6, R3, RZ ;  /* 0x0000000306037224 */ /* 0x000fca00078e02ff */
[----:B------:R-:W-:-:S07]  /*1ae20*/  VIMNMX R2, R2, R3, !PT ;  /* 0x0000000302027248 */ /* 0x000fce0007fe0100 */
.L_x_1847:
[----:B------:R-:W-:Y:S01]  /*1ae30*/  ISETP.NE.AND P1, PT, R0, RZ, PT ;  /* 0x000000ff0000720c */ /* 0x000fe20003f25270 */
[----:B------:R-:W-:Y:S01]  /*1ae40*/  BSSY B0, `(.L_x_1851) ;  /* 0x0000024000007945 */ /* 0x000fe20003800000 */
[----:B------:R-:W-:-:S04]  /*1ae50*/  SHF.R.S32.HI R3, RZ, 0x1f, R2 ;  /* 0x0000001fff037819 */ /* 0x000fc80000011402 */
[----:B------:R-:W-:Y:S01]  /*1ae60*/  LEA.HI R3, R3, R2, RZ, 0x7 ;  /* 0x0000000203037211 */ /* 0x000fe200078f38ff */
[----:B------:R-:W-:-:S03]  /*1ae70*/  IMAD.MOV.U32 R2, RZ, RZ, RZ ;  /* 0x000000ffff027224 */ /* 0x000fc600078e00ff */
[----:B------:R-:W-:-:S03]  /*1ae80*/  SHF.R.S32.HI R3, RZ, 0x7, R3 ;  /* 0x00000007ff037819 */ /* 0x000fc60000011403 */
[----:B------:R-:W3:Y:S01]  /*1ae90*/  @!P1 LDC R0, c[0x0][0x9f0] ;  /* 0x00027c00ff009b82 */ /* 0x000ee20000000800 */
[----:B------:R-:W-:-:S04]  /*1aea0*/  VIMNMX R4, RZ, R3, !PT ;  /* 0x00000003ff047248 */ /* 0x000fc80007fe0100 */
[----:B------:R-:W-:-:S13]  /*1aeb0*/  ISETP.GT.AND P0, PT, R21, R4, PT ;  /* 0x000000041500720c */ /* 0x000fda0003f04270 */
[----:B------:R-:W-:Y:S05]  /*1aec0*/  @!P0 BRA `(.L_x_1852) ;  /* 0x00000000006c8947 */ /* 0x000fea0003800000 */
[-C--:B---3--:R-:W-:Y:S02]  /*1aed0*/  IABS R5, R0.reuse ;  /* 0x0000000000057213 */ /* 0x088fe40000000000 */
[----:B0-2---:R-:W-:Y:S02]  /*1aee0*/  IABS R7, R0 ;  /* 0x0000000000077213 */ /* 0x005fe40000000000 */
[----:B------:R-:W0:Y:S03]  /*1aef0*/  I2F.RP R2, R5 ;  /* 0x0000000500027306 */ /* 0x000e260000209400 */
[----:B------:R-:W-:-:S05]  /*1af00*/  IMAD.MOV R7, RZ, RZ, -R7 ;  /* 0x000000ffff077224 */ /* 0x000fca00078e0a07 */
[----:B0-----:R-:W0:Y:S02]  /*1af10*/  MUFU.RCP R2, R2 ;  /* 0x0000000200027308 */ /* 0x001e240000001000 */
[----:B0-----:R-:W-:-:S06]  /*1af20*/  VIADD R2, R2, 0xffffffe ;  /* 0x0ffffffe02027836 */ /* 0x001fcc0000000000 */
[----:B------:R-:W0:Y:S02]  /*1af30*/  F2I.FTZ.U32.TRUNC.NTZ R3, R2 ;  /* 0x0000000200037305 */ /* 0x000e24000021f000 */
[----:B0-----:R-:W-:-:S04]  /*1af40*/  IMAD.MOV R2, RZ, RZ, -R3 ;  /* 0x000000ffff027224 */ /* 0x001fc800078e0a03 */
[----:B------:R-:W-:Y:S02]  /*1af50*/  IMAD R6, R2, R5, RZ ;  /* 0x0000000502067224 */ /* 0x000fe400078e02ff */
[----:B------:R-:W-:-:S04]  /*1af60*/  IMAD.MOV.U32 R2, RZ, RZ, RZ ;  /* 0x000000ffff027224 */ /* 0x000fc800078e00ff */
[----:B------:R-:W-:Y:S01]  /*1af70*/  IMAD.HI.U32 R6, R3, R6, R2 ;  /* 0x0000000603067227 */ /* 0x000fe200078e0002 */
[----:B------:R-:W-:-:S05]  /*1af80*/  IADD3 R3, R0, -0x1, R21 ;  /* 0xffffffff00037810 */ /* 0x000fca0007ffe015 */
[----:B------:R-:W-:-:S05]  /*1af90*/  IMAD.IADD R3, R3, 0x1, -R4 ;  /* 0x0000000103037824 */ /* 0x000fca00078e0a04 */
[----:B------:R-:W-:Y:S02]  /*1afa0*/  IABS R2, R3 ;  /* 0x0000000300027213 */ /* 0x000fe40000000000 */
[----:B------:R-:W-:-:S03]  /*1afb0*/  LOP3.LUT R3, R3, R0, RZ, 0x3c, !PT ;  /* 0x0000000003037212 */ /* 0x000fc600078e3cff */
[----:B------:R-:W-:Y:S01]  /*1afc0*/  IMAD.HI.U32 R6, R6, R2, RZ ;  /* 0x0000000206067227 */ /* 0x000fe200078e00ff */
[----:B------:R-:W-:-:S03]  /*1afd0*/  ISETP.GE.AND P2, PT, R3, RZ, PT ;  /* 0x000000ff0300720c */ /* 0x000fc60003f46270 */
        /* <DEDUP_REMOVED lines=10> */
.L_x_1852:
[----:B------:R-:W-:Y:S05]  /*1b080*/  BSYNC B0 ;  /* 0x0000000000007941 */ /* 0x000fea0003800000 */
.L_x_1851:
[-C--:B---3--:R-:W-:Y:S01]  /*1b090*/  IMAD R0, R19, R2.reuse, R4 ;  /* 0x0000000213007224 */ /* 0x088fe200078e0204 */
[----:B------:R-:W-:Y:S04]  /*1b0a0*/  BSSY B7, `(.L_x_1853) ;  /* 0x000039c000077945 */ /* 0x000fe80003800000 */
[----:B------:R-:W-:Y:S01]  /*1b0b0*/  VIADDMNMX R23, R0, R2, R21, PT ;  /* 0x0000000200177246 */ /* 0x000fe20003800115 */
[----:B------:R3:W-:Y:S03]  /*1b0c0*/  STL [R1+0x18], R0 ;  /* 0x0000180001007387 */ /* 0x0007e60000100800 */
[----:B------:R-:W-:Y:S01]  /*1b0d0*/  ISETP.GT.AND P0, PT, R23, R0, PT ;  /* 0x000000001700720c */ /* 0x000fe20003f04270 */
[----:B------:R3:W-:-:S12]  /*1b0e0*/  STL [R1+0x38], R23 ;  /* 0x0000381701007387 */ /* 0x0007d80000100800 */
[----:B---3--:R-:W-:Y:S05]  /*1b0f0*/  @P0 BRA `(.L_x_1854) ;  /* 0x0000000000440947 */ /* 0x008fea0003800000 */
[----:B------:R-:W3:Y:S02]  /*1b100*/  S2R R0, SR_TID.X ;  /* 0x0000000000007919 */ /* 0x000ee40000002100 */
[----:B---3--:R-:W-:-:S04]  /*1b110*/  LOP3.LUT R0, R0, 0x7f, RZ, 0xc0, !PT ;  /* 0x0000007f00007812 */ /* 0x008fc800078ec0ff */
[----:B------:R-:W-:-:S13]  /*1b120*/  ISETP.NE.AND P0, PT, R0, RZ, PT ;  /* 0x000000ff0000720c */ /* 0x000fda0003f05270 */
[----:B------:R-:W-:Y:S05]  /*1b130*/  @P0 BRA `(.L_x_1855) ;  /* 0x0000003800480947 */ /* 0x000fea0003800000 */
[----:B------:R-:W3:Y:S01]  /*1b140*/  S2R R5, SR_LANEID ;  /* 0x0000000000057919 */ /* 0x000ee20000000000 */
[----:B------:R-:W-:Y:S01]  /*1b150*/  VOTEU.ANY UR4, UPT, PT ;  /* 0x0000000000047886 */ /* 0x000fe200038e0100 */
[----:B------:R-:W4:Y:S01]  /*1b160*/  LDC.64 R2, c[0x0][0xc60] ;  /* 0x00031800ff027b82 */ /* 0x000f220000000a00 */
[----:B------:R-:W3:Y:S02]  /*1b170*/  FLO.U32 R0, UR4 ;  /* 0x0000000400007d00 */ /* 0x000ee400080e0000 */
[----:B---3--:R-:W-:-:S06]  /*1b180*/  ISETP.EQ.U32.AND P0, PT, R0, R5, PT ;  /* 0x000000050000720c */ /* 0x008fcc0003f02070 */
[----:B------:R-:W4:Y:S07]  /*1b190*/  POPC R5, UR4 ;  /* 0x0000000400057d09 */ /* 0x000f2e0008000000 */
[----:B----4-:R-:W3:Y:S01]  /*1b1a0*/  @P0 ATOMG.E.ADD.STRONG.GPU PT, R3, desc[UR42][R2.64], R5 ;  /* 0x00000005020309a8 */ /* 0x010ee200081ee1ea */
[----:B------:R-:W4:Y:S02]  /*1b1b0*/  S2R R4, SR_LTMASK ;  /* 0x0000000000047919 */ /* 0x000f240000003900 */
[----:B----4-:R-:W-:-:S04]  /*1b1c0*/  LOP3.LUT R4, R4, UR4, RZ, 0xc0, !PT ;  /* 0x0000000404047c12 */ /* 0x010fc8000f8ec0ff */
[----:B0-2---:R-:W0:Y:S01]  /*1b1d0*/  POPC R7, R4 ;  /* 0x0000000400077309 */ /* 0x005e220000000000 */
[----:B---3--:R-:W0:Y:S02]  /*1b1e0*/  SHFL.IDX PT, R0, R3, R0, 0x1f ;  /* 0x00001f0003007589 */ /* 0x008e2400000e0000 */
[----:B0-----:R-:W-:Y:S01]  /*1b1f0*/  IADD3 R24, R0, UR36, R7 ;  /* 0x0000002400187c10 */ /* 0x001fe2000fffe007 */
[----:B------:R-:W-:Y:S06]  /*1b200*/  BRA `(.L_x_1855) ;  /* 0x0000003800147947 */ /* 0x000fec0003800000 */
.L_x_1854:
        /* <DEDUP_REMOVED lines=9> */
[----:B------:R-:W3:Y:S01]  /*1b2a0*/  LDC.64 R2, c[0x4][R2] ;  /* 0x0100000002027b82 */ /* 0x000ee20000000a00 */
[----:B------:R-:W-:Y:S02]  /*1b2b0*/  IMAD.U32 R5, RZ, RZ, UR7 ;  /* 0x00000007ff057e24 */ /* 0x000fe4000f8e00ff */
[----:B------:R-:W-:Y:S02]  /*1b2c0*/  IMAD.U32 R6, RZ, RZ, UR8 ;  /* 0x00000008ff067e24 */ /* 0x000fe4000f8e00ff */
[----:B0-2---:R-:W-:-:S02]  /*1b2d0*/  IMAD.U32 R7, RZ, RZ, UR9 ;  /* 0x00000009ff077e24 */ /* 0x005fc4000f8e00ff */
[----:B------:R-:W-:Y:S02]  /*1b2e0*/  IMAD.U32 R10, RZ, RZ, UR4 ;  /* 0x00000004ff0a7e24 */ /* 0x000fe4000f8e00ff */
[----:B------:R-:W-:Y:S02]  /*1b2f0*/  IMAD.U32 R11, RZ, RZ, UR5 ;  /* 0x00000005ff0b7e24 */ /* 0x000fe4000f8e00ff */
[----:B------:R-:W-:Y:S02]  /*1b300*/  IMAD.MOV.U32 R8, RZ, RZ, 0x70 ;  /* 0x00000070ff087424 */ /* 0x000fe400078e00ff */
[----:B------:R-:W-:Y:S02]  /*1b310*/  IMAD.MOV.U32 R12, RZ, RZ, 0x1 ;  /* 0x00000001ff0c7424 */ /* 0x000fe400078e00ff */
[----:B-1----:R-:W-:-:S07]  /*1b320*/  IMAD.MOV.U32 R13, RZ, RZ, RZ ;  /* 0x000000ffff0d7224 */ /* 0x002fce00078e00ff */
[----:B------:R-:W-:-:S07]  /*1b330*/  LEPC R20, `(.L_x_1857) ;  /* 0x000000001014794e */ /* 0x000fce0000000000 */
[----:B---3--:R-:W-:Y:S05]  /*1b340*/  CALL.ABS.NOINC R2 ;  /* 0x0000000002007343 */ /* 0x008fea0003c00000 */
.L_x_1857:
[----:B------:R-:W-:Y:S05]  /*1b350*/  BSYNC B6 ;  /* 0x0000000000067941 */ /* 0x000fea0003800000 */
.L_x_1856:
        /* <DEDUP_REMOVED lines=8> */
[----:B------:R3:W4:Y:S01]  /*1b3e0*/  LDC.64 R2, c[0x4][R19] ;  /* 0x0100000013027b82 */ /* 0x0007220000000a00 */
[----:B------:R-:W-:Y:S01]  /*1b3f0*/  IMAD.U32 R4, RZ, RZ, UR6 ;  /* 0x00000006ff047e24 */ /* 0x000fe2000f8e00ff */
[----:B------:R-:W-:Y:S01]  /*1b400*/  MOV R5, UR7 ;  /* 0x0000000700057c02 */ /* 0x000fe20008000f00 */
[----:B------:R-:W-:Y:S02]  /*1b410*/  IMAD.U32 R6, RZ, RZ, UR8 ;  /* 0x00000008ff067e24 */ /* 0x000fe4000f8e00ff */
[----:B0-2---:R-:W-:Y:S02]  /*1b420*/  IMAD.U32 R7, RZ, RZ, UR9 ;  /* 0x00000009ff077e24 */ /* 0x005fe4000f8e00ff */
[----:B------:R-:W-:-:S02]  /*1b430*/  IMAD.U32 R10, RZ, RZ, UR4 ;  /* 0x00000004ff0a7e24 */ /* 0x000fc4000f8e00ff */
[----:B------:R-:W-:Y:S02]  /*1b440*/  IMAD.U32 R11, RZ, RZ, UR5 ;  /* 0x00000005ff0b7e24 */ /* 0x000fe4000f8e00ff */
[----:B------:R-:W-:Y:S02]  /*1b450*/  IMAD.MOV.U32 R8, RZ, RZ, 0x70 ;  /* 0x00000070ff087424 */ /* 0x000fe400078e00ff */
[----:B------:R-:W-:Y:S02]  /*1b460*/  IMAD.MOV.U32 R12, RZ, RZ, 0x1 ;  /* 0x00000001ff0c7424 */ /* 0x000fe400078e00ff */
[----:B-1-3--:R-:W-:-:S07]  /*1b470*/  IMAD.MOV.U32 R13, RZ, RZ, RZ ;  /* 0x000000ffff0d7224 */ /* 0x00afce00078e00ff */
[----:B------:R-:W-:-:S07]  /*1b480*/  LEPC R20, `(.L_x_1860) ;  /* 0x000000001014794e */ /* 0x000fce0000000000 */
[----:B----4-:R-:W-:Y:S05]  /*1b490*/  CALL.ABS.NOINC R2 ;  /* 0x0000000002007343 */ /* 0x010fea0003c00000 */
.L_x_1860:
        /* <DEDUP_REMOVED lines=15> */
.L_x_1859:
[----:B------:R-:W-:Y:S05]  /*1b590*/  BSYNC B6 ;  /* 0x0000000000067941 */ /* 0x000fea0003800000 */
.L_x_1858:
[----:B------:R-:W-:Y:S01]  /*1b5a0*/  ULDC.64 UR4, c[0x0][0x9f8] ;  /* 0x00027e0000047ab9 */ /* 0x000fe20000000a00 */
[----:B------:R-:W3:Y:S01]  /*1b5b0*/  LDL R20, [R1+0x14] ;  /* 0x0000140001147983 */ /* 0x000ee20000100800 */
[----:B------:R-:W-:-:S03]  /*1b5c0*/  ISETP.NE.U32.AND P0, PT, RZ, UR4, PT ;  /* 0x00000004ff007c0c */ /* 0x000fc6000bf05070 */
[----:B------:R-:W4:Y:S01]  /*1b5d0*/  LDL R19, [R1+0x1c] ;  /* 0x00001c0001137983 */ /* 0x000f220000100800 */
[----:B------:R-:W-:Y:S01]  /*1b5e0*/  ISETP.NE.AND.EX P0, PT, RZ, UR5, PT, P0 ;  /* 0x00000005ff007c0c */ /* 0x000fe2000bf05300 */
[----:B0-2---:R-:W-:Y:S01]  /*1b5f0*/  IMAD.MOV.U32 R7, RZ, RZ, R27 ;  /* 0x000000ffff077224 */ /* 0x005fe200078e001b */
[----:B------:R-:W0:Y:S01]  /*1b600*/  LDC R6, c[0x0][0x430] ;  /* 0x00010c00ff067b82 */ /* 0x000e220000000800 */
[----:B------:R-:W2:Y:S10]  /*1b610*/  S2R R21, SR_TID.X ;  /* 0x0000000000157919 */ /* 0x000eb40000002100 */
[----:B------:R-:W1:Y:S02]  /*1b620*/  @P0 LDC.64 R2, c[0x0][0x9f8] ;  /* 0x00027e00ff020b82 */ /* 0x000e640000000a00 */
[----:B-1----:R-:W-:-:S05]  /*1b630*/  @P0 IMAD.WIDE R2, R27, 0x4, R2 ;  /* 0x000000041b020825 */ /* 0x002fca00078e0202 */
[----:B------:R1:W4:Y:S01]  /*1b640*/  @P0 LDG.E R7, desc[UR42][R2.64] ;  /* 0x0000002a02070981 */ /* 0x000322000c1e1900 */
[----:B0-----:R-:W-:Y:S01]  /*1b650*/  ISETP.NE.AND P1, PT, R6, 0x1, PT ;  /* 0x000000010600780c */ /* 0x001fe20003f25270 */
[----:B------:R-:W-:Y:S01]  /*1b660*/  VIADD R23, R23, 0xffffffff ;  /* 0xffffffff17177836 */ /* 0x000fe20000000000 */
[----:B--2---:R-:W-:Y:S01]  /*1b670*/  LOP3.LUT R21, R21, 0x7f, RZ, 0xc0, !PT ;  /* 0x0000007f15157812 */ /* 0x004fe200078ec0ff */
[----:B------:R-:W0:Y:S02]  /*1b680*/  S2R R22, SR_TID.X ;  /* 0x0000000000167919 */ /* 0x000e240000002100 */
[----:B------:R-:W-:Y:S01]  /*1b690*/  IMAD.SHL.U32 R8, R23, 0x80, RZ ;  /* 0x0000008017087824 */ /* 0x000fe200078e00ff */
[----:B------:R-:W-:-:S07]  /*1b6a0*/  SHF.R.U32.HI R21, RZ, 0x3, R21 ;  /* 0x00000003ff157819 */ /* 0x000fce0000011615 */
[----:B-1----:R-:W1:Y:S08]  /*1b6b0*/  @P1 LDC R3, c[0x0][0x434] ;  /* 0x00010d00ff031b82 */ /* 0x002e700000000800 */
[----:B------:R-:W2:Y:S01]  /*1b6c0*/  @P1 LDC R2, c[0x0][0x438] ;  /* 0x00010e00ff021b82 */ /* 0x000ea20000000800 */
[----:B0-----:R-:W-:-:S05]  /*1b6d0*/  IMAD.SHL.U32 R22, R22, 0x10, RZ ;  /* 0x0000001016167824 */ /* 0x001fca00078e00ff */
[----:B------:R-:W-:-:S04]  /*1b6e0*/  LOP3.LUT R22, R22, 0x70, RZ, 0xc0, !PT ;  /* 0x0000007016167812 */ /* 0x000fc800078ec0ff */
[----:B------:R-:W-:-:S04]  /*1b6f0*/  LOP3.LUT R0, R8, R21, R22, 0xfe, !PT ;  /* 0x0000001508007212 */ /* 0x000fc800078efe16 */
[C---:B---3--:R-:W-:Y:S01]  /*1b700*/  ISETP.GE.AND P0, PT, R0.reuse, R20, PT ;  /* 0x000000140000720c */ /* 0x048fe20003f06270 */
[----:B----4-:R-:W-:-:S04]  /*1b710*/  IMAD.IADD R0, R0, 0x1, R19 ;  /* 0x0000000100007824 */ /* 0x010fc800078e0213 */
[----:B-1----:R-:W-:-:S04]  /*1b720*/  @P1 IMAD.HI.U32 R3, R0, R3, RZ ;  /* 0x0000000300031227 */ /* 0x002fc800078e00ff */
[----:B------:R-:W-:Y:S01]  /*1b730*/  IMAD.MOV.U32 R4, RZ, RZ, R0 ;  /* 0x000000ffff047224 */ /* 0x000fe200078e0000 */
[----:B--2---:R-:W-:-:S03]  /*1b740*/  @P1 SHF.R.U32.HI R4, RZ, R2, R3 ;  /* 0x00000002ff041219 */ /* 0x004fc60000011603 */
[----:B------:R-:W0:Y:S02]  /*1b750*/  @!P0 LDC.64 R2, c[0x0][0x428] ;  /* 0x00010a00ff028b82 */ /* 0x000e240000000a00 */
[----:B------:R-:W-:-:S04]  /*1b760*/  IMAD.MOV R5, RZ, RZ, -R4 ;  /* 0x000000ffff057224 */ /* 0x000fc800078e0a04 */
[----:B------:R-:W-:Y:S01]  /*1b770*/  IMAD R0, R6, R5, R0 ;  /* 0x0000000506007224 */ /* 0x000fe200078e0200 */
[--C-:B------:R-:W-:Y:S02]  /*1b780*/  @!P0 SHF.R.S32.HI R5, RZ, 0x1f, R4.reuse ;  /* 0x0000001fff058819 */ /* 0x100fe40000011404 */
[----:B------:R-:W-:Y:S01]  /*1b790*/  SHF.R.S32.HI R9, RZ, 0x1f, R7 ;  /* 0x0000001fff097819 */ /* 0x000fe20000011407 */
[-C--:B0-----:R-:W-:Y:S01]  /*1b7a0*/  @!P0 IMAD.WIDE.U32 R4, R7, R2.reuse, R4 ;  /* 0x0000000207048225 */ /* 0x081fe200078e0004 */
[----:B------:R0:W-:Y:S03]  /*1b7b0*/  STL [R1+0xc], R7 ;  /* 0x00000c0701007387 */ /* 0x0001e60000100800 */
[----:B------:R-:W-:Y:S01]  /*1b7c0*/  @!P0 IMAD R6, R9, R2, RZ ;  /* 0x0000000209068224 */ /* 0x000fe200078e02ff */
[----:B------:R1:W-:Y:S03]  /*1b7d0*/  STL [R1+0x20], R9 ;  /* 0x0000200901007387 */ /* 0x0003e60000100800 */
[----:B------:R-:W-:-:S02]  /*1b7e0*/  @!P0 IMAD R6, R7, R3, R6 ;  /* 0x0000000307068224 */ /* 0x000fc400078e0206 */
[----:B------:R-:W2:Y:S02]  /*1b7f0*/  @!P0 LDC.64 R2, c[0x0][0x418] ;  /* 0x00010600ff028b82 */ /* 0x000ea40000000a00 */
[----:B------:R-:W-:Y:S01]  /*1b800*/  @!P0 IMAD.IADD R5, R5, 0x1, R6 ;  /* 0x0000000105058824 */ /* 0x000fe200078e0206 */
[----:B--2---:R-:W-:Y:S01]  /*1b810*/  @!P0 LEA R6, P1, R4, R2, 0x2 ;  /* 0x0000000204068211 */ /* 0x004fe200078210ff */
[----:B------:R-:W-:-:S03]  /*1b820*/  IMAD.MOV.U32 R2, RZ, RZ, RZ ;  /* 0x000000ffff027224 */ /* 0x000fc600078e00ff */
[----:B0-----:R-:W-:-:S05]  /*1b830*/  @!P0 LEA.HI.X R7, R4, R3, R5, 0x2, P1 ;  /* 0x0000000304078211 */ /* 0x001fca00008f1405 */
[----:B------:R0:W5:Y:S01]  /*1b840*/  @!P0 LDG.E R2, desc[UR42][R6.64] ;  /* 0x0000002a06028981 */ /* 0x000162000c1e1900 */
[----:B-1----:R-:W-:Y:S01]  /*1b850*/  IMAD.U32 R9, RZ, RZ, UR38 ;  /* 0x00000026ff097e24 */ /* 0x002fe2000f8e00ff */
[----:B------:R-:W-:Y:S01]  /*1b860*/  UMOV UR4, 0xffffffff ;  /* 0xffffffff00047882 */ /* 0x000fe20000000000 */
[----:B------:R-:W-:-:S03]  /*1b870*/  LOP3.LUT R18, R18, 0xfffffffd, RZ, 0xc0, !PT ;  /* 0xfffffffd12127812 */ /* 0x000fc600078ec0ff */
[----:B------:R-:W-:-:S13]  /*1b880*/  ISETP.NE.AND P2, PT, R9, 0x3, PT ;  /* 0x000000030900780c */ /* 0x000fda0003f45270 */
[----:B------:R-:W-:Y:S01]  /*1b890*/  @P2 LOP3.LUT R18, R18, 0x2, RZ, 0xfc, !PT ;  /* 0x0000000212122812 */ /* 0x000fe200078efcff */
[----:B0-----:R-:W-:Y:S06]  /*1b8a0*/  BRA.DIV UR4, `(.L_x_1861) ;  /* 0x0000006a040c7947 */ /* 0x001fec000b800000 */
.L_x_2014:
[----:B------:R-:W-:Y:S05]  /*1b8b0*/  @!P2 BRA `(.L_x_1862) ;  /* 0x000000000004a947 */ /* 0x000fea0003800000 */
[----:B------:R-:W-:Y:S01]  /*1b8c0*/  BPT.TRAP 0x1 ;  /* 0x000000040000795c */ /* 0x000fe20000300000 */
.L_x_1862:
[----:B------:R-:W2:Y:S01]  /*1b8d0*/  LDL R9, [R1] ;  /* 0x0000000001097983 */ /* 0x000ea20000100800 */
        /* <DEDUP_REMOVED lines=20> */
[----:B--2---:R-:W-:-:S06]  /*1ba20*/  SHF.L.U32 R4, R9, 0x1f, RZ ;  /* 0x0000001f09047819 */ /* 0x004fcc00000006ff */
[----:B------:R-:W0:Y:S02]  /*1ba30*/  SYNCS.PHASECHK.TRANS64.TRYWAIT P0, [R3+URZ+0x16840], R4 ;  /* 0x01684004030075a7 */ /* 0x000e24000800017f */
[----:B0-----:R-:W-:Y:S05]  /*1ba40*/  @!P0 BRA `(.L_x_1864) ;  /* 0x0000006400d88947 */ /* 0x001fea0003800000 */
.L_x_2015:
[----:B------:R-:W-:Y:S05]  /*1ba50*/  BSYNC B0 ;  /* 0x0000000000007941 */ /* 0x000fea0003800000 */
.L_x_1863:
[----:B------:R-:W2:Y:S01]  /*1ba60*/  LDL R13, [R1+0x14] ;  /* 0x00001400010d7983 */ /* 0x000ea20000100800 */
[----:B------:R-:W-:Y:S01]  /*1ba70*/  ULDC.64 UR4, c[0x0][0x300] ;  /* 0x0000c00000047ab9 */ /* 0x000fe20000000a00 */
[----:B------:R-:W-:Y:S01]  /*1ba80*/  ULDC.64 UR6, c[0x0][0x2e8] ;  /* 0x0000ba0000067ab9 */ /* 0x000fe20000000a00 */
[----:B------:R-:W-:Y:S01]  /*1ba90*/  IMAD R6, R6, UR4, RZ ;  /* 0x0000000406067c24 */ /* 0x000fe2000f8e02ff */
[----:B------:R-:W1:Y:S01]  /*1baa0*/  S2R R9, SR_TID.X ;  /* 0x0000000000097919 */ /* 0x000e620000002100 */
[----:B0-----:R-:W-:Y:S01]  /*1bab0*/  IMAD.WIDE.U32 R4, R0, UR4, RZ ;  /* 0x0000000400047c25 */ /* 0x001fe2000f8e00ff */
        /* <DEDUP_REMOVED lines=10> */
[----:B------:R-:W-:Y:S01]  /*1bb60*/  IMAD.WIDE.U32 R4, R17, UR4, R4 ;  /* 0x0000000411047c25 */ /* 0x000fe2000f8e0004 */
[----:B------:R-:W-:-:S03]  /*1bb70*/  ULDC UR4, c[0x0][0x2f4] ;  /* 0x0000bd0000047ab9 */ /* 0x000fc60000000800 */
[----:B------:R-:W-:Y:S01]  /*1bb80*/  IMAD R2, R17, UR5, R5 ;  /* 0x0000000511027c24 */ /* 0x000fe2000f8e0205 */
[----:B------:R-:W-:-:S04]  /*1bb90*/  LEA R0, P0, R4, UR6, 0x1 ;  /* 0x0000000604007c11 */ /* 0x000fc8000f8008ff */
[----:B------:R-:W-:Y:S02]  /*1bba0*/  LEA.HI.X R2, R4, UR7, R2, 0x1, P0 ;  /* 0x0000000704027c11 */ /* 0x000fe400080f0c02 */
[----:B-1----:R-:W-:Y:S01]  /*1bbb0*/  LOP3.LUT R10, R9, 0x7f, RZ, 0xc0, !PT ;  /* 0x0000007f090a7812 */ /* 0x002fe200078ec0ff */
[----:B0-----:R-:W-:-:S03]  /*1bbc0*/  IMAD.SHL.U32 R9, R12, 0x8, RZ ;  /* 0x000000080c097824 */ /* 0x001fc600078e00ff */
[----:B------:R-:W-:Y:S02]  /*1bbd0*/  SHF.R.U32.HI R11, RZ, 0x3, R10 ;  /* 0x00000003ff0b7819 */ /* 0x000fe4000001160a */
[----:B------:R-:W-:-:S04]  /*1bbe0*/  LOP3.LUT R9, R9, 0x38, RZ, 0xc0, !PT ;  /* 0x0000003809097812 */ /* 0x000fc800078ec0ff */
[----:B------:R-:W-:Y:S01]  /*1bbf0*/  ISETP.GE.AND P2, PT, R9, UR4, PT ;  /* 0x0000000409007c0c */ /* 0x000fe2000bf46270 */
[----:B------:R-:W-:-:S12]  /*1bc00*/  UMOV UR4, 0xffffffff ;  /* 0xffffffff00047882 */ /* 0x000fd80000000000 */
[----:B------:R-:W-:Y:S02]  /*1bc10*/  @P2 LOP3.LUT R18, R18, 0x1, RZ, 0xfc, !PT ;  /* 0x0000000112122812 */ /* 0x000fe400078efcff */
[----:B--2---:R-:W-:Y:S01]  /*1bc20*/  IADD3 R4, -R11, R13, -R8 ;  /* 0x0000000d0b047210 */ /* 0x004fe20007ffe908 */
[----:B------:R-:W-:Y:S02]  /*1bc30*/  IMAD.SHL.U32 R11, R10, 0x8, RZ ;  /* 0x000000080a0b7824 */ /* 0x000fe400078e00ff */
[----:B------:R-:W-:Y:S01]  /*1bc40*/  IMAD.SHL.U32 R10, R12, 0x8, RZ ;  /* 0x000000080c0a7824 */ /* 0x000fe200078e00ff */
[----:B------:R-:W-:-:S04]  /*1bc50*/  ISETP.GE.AND P0, PT, R4, 0x1, PT ;  /* 0x000000010400780c */ /* 0x000fc80003f06270 */
        /* <DEDUP_REMOVED lines=9> */
[----:B-1----:R-:W-:-:S05]  /*1bcf0*/  @P0 IMAD.X R6, RZ, RZ, R6, P1 ;  /* 0x000000ffff060224 */ /* 0x002fca00008e0606 */
[----:B------:R-:W-:-:S04]  /*1bd00*/  @P0 LOP3.LUT R7, R7, R6, RZ, 0x3c, !PT ;  /* 0x0000000607070212 */ /* 0x000fc800078e3cff */
[----:B------:R-:W-:-:S04]  /*1bd10*/  @P0 LOP3.LUT R6, R7, R6, RZ, 0x3c, !PT ;  /* 0x0000000607060212 */ /* 0x000fc800078e3cff */
[----:B------:R-:W-:-:S05]  /*1bd20*/  @P0 LOP3.LUT R7, R7, R6, RZ, 0x3c, !PT ;  /* 0x0000000607070212 */ /* 0x000fca00078e3cff */
[----:B------:R-:W-:Y:S01]  /*1bd30*/  @!PT LDS RZ, [RZ] ;  /* 0x00000000fffff984 */ /* 0x000fe20000000800 */
        /* <DEDUP_REMOVED lines=15> */
[----:B0-----:R-:W-:-:S04]  /*1be30*/  @P0 LEA R7, P1, R9, R7, 0x1 ;  /* 0x0000000709070211 */ /* 0x001fc800078208ff */
[----:B-1----:R-:W-:-:S04]  /*1be40*/  @P0 IADD3.X R6, RZ, R6, RZ, P1, !PT ;  /* 0x00000006ff060210 */ /* 0x002fc80000ffe4ff */
        /* <DEDUP_REMOVED lines=46> */
.L_x_2033:
[----:B------:R-:W-:-:S13]  /*1c130*/  ISETP.GE.AND P0, PT, R4, 0x71, PT ;  /* 0x000000710400780c */ /* 0x000fda0003f06270 */
[----:B0-----:R-:W-:Y:S01]  /*1c140*/  @P0 LEA R6, P1, R9, R0, 0x1 ;  /* 0x0000000009060211 */ /* 0x001fe200078208ff */
        /* <DEDUP_REMOVED lines=8> */
.L_x_1866:
        /* <DEDUP_REMOVED lines=11> */
.L_x_1867:
[----:B------:R1:W5:Y:S01]  /*1c280*/  LDL.LU R4, [R1+0x2c] ;  /* 0x00002c0001047983 */ /* 0x0003620000300800 */
[----:B------:R1:W-:Y:S02]  /*1c290*/  SYNCS.ARRIVE.TRANS64.A1T0 RZ, [R3+URZ+0x16830], RZ ;  /* 0x016830ff03ff79a7 */ /* 0x0003e4000810003f */
        /* <DEDUP_REMOVED lines=8> */
[----:B------:R-:W-:-:S04]  /*1c320*/  ISETP.NE.AND.EX P0, PT, RZ, UR7, PT, P0 ;  /* 0x00000007ff007c0c */ /* 0x000fc8000bf05300 */
[----:B------:R-:W-:Y:S02]  /*1c330*/  SEL R26, R27, RZ, !P0 ;  /* 0x000000ff1b1a7207 */ /* 0x000fe40004000000 */
[----:B-----5:R-:W-:-:S05]  /*1c340*/  SHF.R.S32.HI R2, RZ, 0x1f, R4 ;  /* 0x0000001fff027819 */ /* 0x020fca0000011404 */
[----:B------:R-:W-:-:S04]  /*1c350*/  IMAD R2, R2, UR4, RZ ;  /* 0x0000000402027c24 */ /* 0x000fc8000f8e02ff */
[C---:B------:R-:W-:Y:S01]  /*1c360*/  IMAD R0, R4.reuse, UR5, R2 ;  /* 0x0000000504007c24 */ /* 0x040fe2000f8e0202 */
[----:B------:R-:W-:Y:S01]  /*1c370*/  SHF.R.S32.HI R2, RZ, 0x1f, R27 ;  /* 0x0000001fff027819 */ /* 0x000fe2000001141b */
[----:B0-----:R-:W-:-:S04]  /*1c380*/  IMAD.WIDE.U32 R4, R4, UR4, RZ ;  /* 0x0000000404047c25 */ /* 0x001fc8000f8e00ff */
[----:B-1----:R-:W-:Y:S01]  /*1c390*/  IMAD.IADD R3, R5, 0x1, R0 ;  /* 0x0000000105037824 */ /* 0x002fe200078e0200 */
[----:B------:R-:W-:Y:S01]  /*1c3a0*/  SEL R0, R2, RZ, !P0 ;  /* 0x000000ff02007207 */ /* 0x000fe20004000000 */
[----:B------:R0:W-:Y:S04]  /*1c3b0*/  STL.64 [R1+0x30], R4 ;  /* 0x0000300401007387 */ /* 0x0001e80000100a00 */
[----:B------:R0:W-:Y:S04]  /*1c3c0*/  STL [R1+0x2c], R3 ;  /* 0x00002c0301007387 */ /* 0x0001e80000100800 */
[----:B------:R0:W-:Y:S01]  /*1c3d0*/  STL [R1+0x3c], R0 ;  /* 0x00003c0001007387 */ /* 0x0001e20000100800 */
[----:B------:R-:W-:Y:S05]  /*1c3e0*/  @!P1 BRA `(.L_x_1869) ;  /* 0x0000000000409947 */ /* 0x000fea0003800000 */
[----:B------:R-:W-:Y:S01]  /*1c3f0*/  MOV R2, 0x0 ;  /* 0x0000000000027802 */ /* 0x000fe20000000f00 */
[----:B------:R-:W-:Y:S01]  /*1c400*/  ULDC.64 UR4, c[0x4][0x88] ;  /* 0x0100220000047ab9 */ /* 0x000fe20000000a00 */
[----:B------:R-:W-:Y:S01]  /*1c410*/  ULDC.64 UR6, c[0x4][0x90] ;  /* 0x0100240000067ab9 */ /* 0x000fe20000000a00 */
[----:B------:R-:W-:Y:S01]  /*1c420*/  ULDC.64 UR8, c[0x4][0x20] ;  /* 0x0100080000087ab9 */ /* 0x000fe20000000a00 */
[----:B0-----:R-:W-:Y:S02]  /*1c430*/  IMAD.U32 R4, RZ, RZ, UR4 ;  /* 0x00000004ff047e24 */ /* 0x001fe4000f8e00ff */
        /* <DEDUP_REMOVED lines=11> */
.L_x_1869:
[----:B------:R-:W-:Y:S05]  /*1c4f0*/  BSYNC B6 ;  /* 0x0000000000067941 */ /* 0x000fea0003800000 */
.L_x_1868:
[----:B------:R-:W2:Y:S01]  /*1c500*/  LDL.LU R2, [R1+0x2c] ;  /* 0x00002c0001027983 */ /* 0x000ea20000300800 */
[----:B------:R-:W-:Y:S01]  /*1c510*/  ULDC.64 UR4, c[0x0][0x2d8] ;  /* 0x0000b60000047ab9 */ /* 0x000fe20000000a00 */
[----:B------:R-:W-:Y:S01]  /*1c520*/  ULDC.64 UR6, c[0x0][0x2e0] ;  /* 0x0000b80000067ab9 */ /* 0x000fe20000000a00 */
[----:B------:R-:W1:Y:S01]  /*1c530*/  LDC R9, c[0x0][0x448] ;  /* 0x00011200ff097b82 */ /* 0x000e620000000800 */
[----:B------:R-:W3:Y:S01]  /*1c540*/  LDL.LU.64 R20, [R1+0x30] ;  /* 0x0000300001147983 */ /* 0x000ee20000300a00 */
[----:B------:R-:W-:-:S03]  /*1c550*/  ULDC.64 UR8, c[0x0][0x280] ;  /* 0x0000a00000087ab9 */ /* 0x000fc60000000a00 */
[----:B0-----:R-:W4:Y:S04]  /*1c560*/  LDL.LU R0, [R1+0x3c] ;  /* 0x00003c0001007983 */ /* 0x001f280000300800 */
[----:B------:R0:W5:Y:S01]  /*1c570*/  LDL R10, [R1+0x24] ;  /* 0x00002400010a7983 */ /* 0x0001620000100800 */
[----:B-1----:R-:W-:-:S13]  /*1c580*/  ISETP.NE.AND P1, PT, R9, 0x1, PT ;  /* 0x000000010900780c */ /* 0x002fda0003f25270 */
[----:B------:R-:W1:Y:S08]  /*1c590*/  @P1 LDC R4, c[0x0][0x44c] ;  /* 0x00011300ff041b82 */ /* 0x000e700000000800 */
[----:B------:R-:W0:Y:S08]  /*1c5a0*/  @P1 LDC R5, c[0x0][0x450] ;  /* 0x00011400ff051b82 */ /* 0x000e300000000800 */
[----:B------:R-:W0:Y:S01]  /*1c5b0*/  @P1 LDC R8, c[0x0][0x450] ;  /* 0x00011400ff081b82 */ /* 0x000e220000000800 */
[----:B--2---:R-:W-:-:S02]  /*1c5c0*/  IMAD.MOV.U32 R3, RZ, RZ, R2 ;  /* 0x000000ffff037224 */ /* 0x004fc400078e0002 */
        /* <DEDUP_REMOVED lines=10> */
[----:B------:R4:W5:Y:S02]  /*1c670*/  LDL R26, [R1+0x28] ;  /* 0x00002800011a7983 */ /* 0x0009640000100800 */
[----:B------:R-:W-:Y:S02]  /*1c680*/  IMAD.IADD R3, R3, 0x1, R0 ;  /* 0x0000000103037824 */ /* 0x000fe400078e0200 */
[----:B--2---:R-:W-:Y:S01]  /*1c690*/  IMAD.SHL.U32 R21, R21, 0x10, RZ ;  /* 0x0000001015157824 */ /* 0x004fe200078e00ff */
[----:B---3--:R-:W-:-:S04]  /*1c6a0*/  LOP3.LUT R20, R20, 0x7f, RZ, 0xc0, !PT ;  /* 0x0000007f14147812 */ /* 0x008fc800078ec0ff */
[----:B------:R-:W-:Y:S02]  /*1c6b0*/  LOP3.LUT R21, R21, 0x70, RZ, 0xc0, !PT ;  /* 0x0000007015157812 */ /* 0x000fe400078ec0ff */
[----:B------:R-:W-:-:S04]  /*1c6c0*/  SHF.R.U32.HI R20, RZ, 0x3, R20 ;  /* 0x00000003ff147819 */ /* 0x000fc80000011614 */
[----:B------:R-:W-:-:S05]  /*1c6d0*/  LOP3.LUT R20, R20, R21, RZ, 0xfc, !PT ;  /* 0x0000001514147212 */ /* 0x000fca00078efcff */
[----:B------:R-:W-:-:S04]  /*1c6e0*/  IMAD.IADD R6, R20, 0x1, R25 ;  /* 0x0000000114067824 */ /* 0x000fc800078e0219 */
[----:B-1----:R-:W-:-:S04]  /*1c6f0*/  @P1 IMAD.HI.U32 R0, R6, R4, RZ ;  /* 0x0000000406001227 */ /* 0x002fc800078e00ff */
[----:B------:R-:W-:Y:S01]  /*1c700*/  IMAD.MOV.U32 R4, RZ, RZ, R6 ;  /* 0x000000ffff047224 */ /* 0x000fe200078e0006 */
[----:B0-----:R-:W-:-:S04]  /*1c710*/  @P1 SHF.R.U32.HI R4, RZ, R5, R0 ;  /* 0x00000005ff041219 */ /* 0x001fc80000011600 */
        /* <DEDUP_REMOVED lines=15> */
[----:B------:R-:W-:Y:S01]  /*1c810*/  VIADD R5, R6, 0x80 ;  /* 0x0000008006057836 */ /* 0x000fe20000000000 */
[----:B------:R-:W1:Y:S03]  /*1c820*/  S2R R11, SR_TID.X ;  /* 0x00000000000b7919 */ /* 0x000e660000002100 */
[----:B------:R-:W-:Y:S02]  /*1c830*/  IMAD.MOV.U32 R6, RZ, RZ, R5 ;  /* 0x000000ffff067224 */ /* 0x000fe400078e0005 */
[----:B0-----:R-:W-:-:S05]  /*1c840*/  @P1 IMAD.HI.U32 R7, R5, R7, RZ ;  /* 0x0000000705071227 */ /* 0x001fca00078e00ff */
[----:B------:R-:W-:-:S05]  /*1c850*/  @P1 SHF.R.U32.HI R6, RZ, R8, R7 ;  /* 0x00000008ff061219 */ /* 0x000fca0000011607 */
[----:B------:R-:W-:-:S04]  /*1c860*/  IMAD.MOV R7, RZ, RZ, -R6 ;  /* 0x000000ffff077224 */ /* 0x000fc800078e0a06 */
[----:B------:R-:W-:Y:S01]  /*1c870*/  IMAD R5, R9, R7, R5 ;  /* 0x0000000709057224 */ /* 0x000fe200078e0205 */
[----:B------:R-:W-:Y:S01]  /*1c880*/  SHF.R.S32.HI R7, RZ, 0x1f, R6 ;  /* 0x0000001fff077819 */ /* 0x000fe20000011406 */
[----:B------:R-:W-:-:S04]  /*1c890*/  IMAD.WIDE.U32 R2, R6, UR4, R2 ;  /* 0x0000000406027c25 */ /* 0x000fc8000f8e0002 */
[----:B------:R-:W-:Y:S01]  /*1c8a0*/  IMAD R7, R7, UR4, RZ ;  /* 0x0000000407077c24 */ /* 0x000fe2000f8e02ff */
[----:B------:R-:W-:-:S03]  /*1c8b0*/  ULDC UR4, c[0x0][0x2b8] ;  /* 0x0000ae0000047ab9 */ /* 0x000fc60000000800 */
[----:B------:R-:W-:Y:S01]  /*1c8c0*/  IMAD R7, R6, UR5, R7 ;  /* 0x0000000506077c24 */ /* 0x000fe2000f8e0207 */
[----:B------:R-:W-:Y:S01]  /*1c8d0*/  SHF.R.S32.HI R6, RZ, 0x1f, R5 ;  /* 0x0000001fff067819 */ /* 0x000fe20000011405 */
[----:B-1----:R-:W-:Y:S02]  /*1c8e0*/  IMAD.SHL.U32 R20, R11, 0x8, RZ ;  /* 0x000000080b147824 */ /* 0x002fe400078e00ff */
[----:B------:R-:W-:Y:S02]  /*1c8f0*/  IMAD.IADD R3, R3, 0x1, R7 ;  /* 0x0000000103037824 */ /* 0x000fe400078e0207 */
[----:B------:R-:W-:Y:S02]  /*1c900*/  IMAD R6, R6, UR6, RZ ;  /* 0x0000000606067c24 */ /* 0x000fe4000f8e02ff */
[----:B------:R-:W-:Y:S01]  /*1c910*/  IMAD.WIDE.U32 R2, R5, UR6, R2 ;  /* 0x0000000605027c25 */ /* 0x000fe2000f8e0002 */
[----:B------:R-:W-:-:S03]  /*1c920*/  LOP3.LUT R20, R20, 0x38, RZ, 0xc0, !PT ;  /* 0x0000003814147812 */ /* 0x000fc600078ec0ff */
[----:B------:R-:W-:Y:S01]  /*1c930*/  IMAD R6, R5, UR7, R6 ;  /* 0x0000000705067c24 */ /* 0x000fe2000f8e0206 */
[----:B------:R-:W-:-:S03]  /*1c940*/  LEA R5, P1, R2, UR8, 0x1 ;  /* 0x0000000802057c11 */ /* 0x000fc6000f8208ff */
[----:B------:R-:W-:Y:S01]  /*1c950*/  IMAD.IADD R3, R3, 0x1, R6 ;  /* 0x0000000103037824 */ /* 0x000fe200078e0206 */
        /* <DEDUP_REMOVED lines=8> */
[----:B------:R-:W-:Y:S01]  /*1c9e0*/  IMAD.IADD R25, R21, 0x1, R25 ;  /* 0x0000000115197824 */ /* 0x000fe200078e0219 */
        /* <DEDUP_REMOVED lines=76> */
[----:B-1----:R-:W-:-:S05]  /*1ceb0*/  @!P3 LEA R6, P2, R20, R6, 0x1 ;  /* 0x000000061406b211 */ /* 0x002fca00078408ff */
[----:B------:R-:W-:-:S04]  /*1cec0*/  @!P3 IMAD.X R4, RZ, RZ, R4, P2 ;  /* 0x000000ffff04b224 */ /* 0x000fc800010e0604 */
[----:B------:R-:W-:-:S05]  /*1ced0*/  @!P3 IMAD.MOV.U32 R7, RZ, RZ, R4 ;  /* 0x000000ffff07b224 */ /* 0x000fca00078e0004 */
[----:B------:R1:W-:Y:S02]  /*1cee0*/  @!P3 LDGSTS.E.BYPASS.LTC128B.128 [R10+0xbc00], desc[UR42][R6.64], !P0 ;  /* 0x0bc00000060abfae */ /* 0x0003e4000c101d6a */
[----:B-1----:R-:W-:-:S05]  /*1cef0*/  @!P1 LEA R6, P2, R20, R8, 0x1 ;  /* 0x0000000814069211 */ /* 0x002fca00078408ff */
[----:B0-----:R-:W-:-:S04]  /*1cf00*/  @!P1 IMAD.X R0, RZ, RZ, R0, P2 ;  /* 0x000000ffff009224 */ /* 0x001fc800010e0600 */
        /* <DEDUP_REMOVED lines=13> */
[----:B------:R-:W-:Y:S04]  /*1cfe0*/  SHFL.IDX PT, R3, R3, 0x3, 0x181f ;  /* 0x00781f0003037f89 */ /* 0x000fe800000e0000 */
[----:B0-----:R-:W0:Y:S04]  /*1cff0*/  SHFL.IDX PT, R6, R5, 0x2, 0x181f ;  /* 0x00581f0005067f89 */ /* 0x001e2800000e0000 */
[----:B------:R-:W1:Y:S01]  /*1d000*/  SHFL.IDX PT, R5, R5, 0x3, 0x181f ;  /* 0x00781f0005057f89 */ /* 0x000e6200000e0000 */
[----:B0-----:R-:W-:-:S05]  /*1d010*/  @!P1 LEA R6, P2, R20, R6, 0x1 ;  /* 0x0000000614069211 */ /* 0x001fca00078408ff */
[----:B------:R-:W-:-:S04]  /*1d020*/  @!P1 IMAD.X R0, RZ, RZ, R0, P2 ;  /* 0x000000ffff009224 */ /* 0x000fc800010e0600 */
[----:B------:R-:W-:-:S05]  /*1d030*/  @!P1 IMAD.MOV.U32 R7, RZ, RZ, R0 ;  /* 0x000000ffff079224 */ /* 0x000fca00078e0000 */
[----:B-1----:R0:W-:Y:S02]  /*1d040*/  @!P1 LDGSTS.E.BYPASS.LTC128B.128 [R10+0xd400], desc[UR42][R6.64], !P0 ;  /* 0x0d400000060a9fae */ /* 0x0021e4000c101d6a */
.L_x_2058:
[----:B------:R-:W-:-:S05]  /*1d050*/  VIADD R25, R25, 0xb0 ;  /* 0x000000b019197836 */ /* 0x000fca0000000000 */
        /* <DEDUP_REMOVED lines=9> */
.L_x_1871:
        /* <DEDUP_REMOVED lines=18> */
.L_x_2059:
[----:B------:R-:W-:Y:S05]  /*1d210*/  BSYNC B0 ;  /* 0x0000000000007941 */ /* 0x000fea0003800000 */
.L_x_1872:
[----:B------:R-:W0:Y:S04]  /*1d220*/  LDL.LU R3, [R1+0x38] ;  /* 0x0000380001037983 */ /* 0x000e280000300800 */
[----:B------:R-:W2:Y:S01]  /*1d230*/  LDL R2, [R1+0x18] ;  /* 0x0000180001027983 */ /* 0x000ea20000100800 */
[----:B------:R-:W-:Y:S01]  /*1d240*/  BSSY B0, `(.L_x_1874) ;  /* 0x0000108000007945 */ /* 0x000fe20003800000 */
[----:B0-----:R-:W-:-:S05]  /*1d250*/  VIADD R7, R3, 0xfffffffe ;  /* 0xfffffffe03077836 */ /* 0x001fca0000000000 */
[----:B--2---:R-:W-:-:S13]  /*1d260*/  ISETP.GE.AND P0, PT, R7, R2, PT ;  /* 0x000000020700720c */ /* 0x004fda0003f06270 */
[----:B------:R-:W-:Y:S05]  /*1d270*/  @!P0 BRA `(.L_x_1875) ;  /* 0x0000001000108947 */ /* 0x000fea0003800000 */
[----:B------:R0:W5:Y:S01]  /*1d280*/  LDL.LU R20, [R1] ;  /* 0x0000000001147983 */ /* 0x0001620000300800 */
[----:B------:R-:W-:Y:S01]  /*1d290*/  ULDC UR4, c[0x0][0x2f4] ;  /* 0x0000bd0000047ab9 */ /* 0x000fe20000000800 */
[----:B------:R-:W-:Y:S01]  /*1d2a0*/  IMAD.MOV.U32 R6, RZ, RZ, R28 ;  /* 0x000000ffff067224 */ /* 0x000fe200078e001c */
[----:B------:R-:W2:Y:S01]  /*1d2b0*/  S2R R2, SR_TID.X ;  /* 0x0000000000027919 */ /* 0x000ea20000002100 */
[----:B------:R-:W-:Y:S02]  /*1d2c0*/  IMAD.MOV.U32 R26, RZ, RZ, R23 ;  /* 0x000000ffff1a7224 */ /* 0x000fe400078e0017 */
[----:B--2---:R-:W-:-:S05]  /*1d2d0*/  IMAD.SHL.U32 R2, R2, 0x8, RZ ;  /* 0x0000000802027824 */ /* 0x004fca00078e00ff */
[----:B------:R-:W-:-:S04]  /*1d2e0*/  LOP3.LUT R2, R2, 0x38, RZ, 0xc0, !PT ;  /* 0x0000003802027812 */ /* 0x000fc800078ec0ff */
[----:B0-----:R-:W-:-:S13]  /*1d2f0*/  ISETP.GE.AND P1, PT, R2, UR4, PT ;  /* 0x0000000402007c0c */ /* 0x001fda000bf26270 */
.L_x_1888:
        /* <DEDUP_REMOVED lines=10> */
[----:B------:R-:W-:Y:S02]  /*1d3a0*/  IMAD.SHL.U32 R2, R2, 0x10, RZ ;  /* 0x0000001002027824 */ /* 0x000fe400078e00ff */
[----:B------:R-:W-:-:S03]  /*1d3b0*/  IMAD R4, R7, 0x80, R4 ;  /* 0x0000008007047824 */ /* 0x000fc600078e0204 */
        /* <DEDUP_REMOVED lines=18> */
[----:B------:R-:W-:-:S05]  /*1d4e0*/  VIADD R28, R6, 0x1 ;  /* 0x00000001061c7836 */ /* 0x000fca0000000000 */
[----:B------:R-:W-:-:S04]  /*1d4f0*/  ISETP.NE.AND P0, PT, R28, 0x2, PT ;  /* 0x000000021c00780c */ /* 0x000fc80003f05270 */
[----:B------:R-:W-:-:S04]  /*1d500*/  SEL R2, RZ, 0x1, P0 ;  /* 0x00000001ff027807 */ /* 0x000fc80000000000 */
[----:B-----5:R-:W-:Y:S01]  /*1d510*/  LOP3.LUT R2, R20, R2, RZ, 0x3c, !PT ;  /* 0x0000000214027212 */ /* 0x020fe200078e3cff */
[----:B------:R-:W-:-:S04]  /*1d520*/  IMAD.U32 R8, RZ, RZ, UR38 ;  /* 0x00000026ff087e24 */ /* 0x000fc8000f8e00ff */
[----:B------:R0:W-:Y:S01]  /*1d530*/  STL [R1], R2 ;  /* 0x0000000201007387 */ /* 0x0001e20000100800 */
[----:B------:R-:W-:Y:S02]  /*1d540*/  ISETP.NE.AND P2, PT, R8, 0x3, PT ;  /* 0x000000030800780c */ /* 0x000fe40003f45270 */
[----:B------:R-:W-:Y:S02]  /*1d550*/  MOV R23, R7 ;  /* 0x0000000700177202 */ /* 0x000fe40000000f00 */
[----:B------:R-:W-:Y:S02]  /*1d560*/  SEL R28, R28, RZ, P0 ;  /* 0x000000ff1c1c7207 */ /* 0x000fe40000000000 */
[----:B--2---:R-:W-:-:S07]  /*1d570*/  SHF.R.S32.HI R25, RZ, 0x1f, R4 ;  /* 0x0000001fff197819 */ /* 0x004fce0000011404 */
[----:B0-----:R-:W-:Y:S05]  /*1d580*/  @!P2 BRA `(.L_x_1876) ;  /* 0x000000000004a947 */ /* 0x001fea0003800000 */
[----:B------:R-:W-:Y:S01]  /*1d590*/  BPT.TRAP 0x1 ;  /* 0x000000040000795c */ /* 0x000fe20000300000 */
.L_x_1876:
[----:B------:R-:W-:Y:S01]  /*1d5a0*/  IMAD R5, R28, 0x8, R16 ;  /* 0x000000081c057824 */ /* 0x000fe200078e0210 */
[----:B------:R-:W-:Y:S01]  /*1d5b0*/  SHF.L.U32 R2, R2, 0x1f, RZ ;  /* 0x0000001f02027819 */ /* 0x000fe200000006ff */
[----:B------:R-:W-:Y:S03]  /*1d5c0*/  BSSY B1, `(.L_x_1877) ;  /* 0x0000003000017945 */ /* 0x000fe60003800000 */
[----:B------:R-:W0:Y:S02]  /*1d5d0*/  SYNCS.PHASECHK.TRANS64.TRYWAIT P0, [R5+URZ+0x16840], R2 ;  /* 0x01684002050075a7 */ /* 0x000e24000800017f */
[----:B0-----:R-:W-:Y:S05]  /*1d5e0*/  @!P0 BRA `(.L_x_1878) ;  /* 0x0000006400ac8947 */ /* 0x001fea0003800000 */
.L_x_2060:
[----:B------:R-:W-:Y:S05]  /*1d5f0*/  BSYNC B1 ;  /* 0x0000000000017941 */ /* 0x000fea0003800000 */
.L_x_1877:
        /* <DEDUP_REMOVED lines=15> */
[----:B-1----:R-:W-:Y:S01]  /*1d6f0*/  LOP3.LUT R9, R8, 0x7f, RZ, 0xc0, !PT ;  /* 0x0000007f08097812 */ /* 0x002fe200078ec0ff */
[----:B------:R-:W-:Y:S01]  /*1d700*/  IMAD.WIDE.U32 R2, R17, UR4, R2 ;  /* 0x0000000411027c25 */ /* 0x000fe2000f8e0002 */
[----:B------:R-:W-:-:S03]  /*1d710*/  UMOV UR4, 0xffffffff ;  /* 0xffffffff00047882 */ /* 0x000fc60000000000 */
[----:B------:R-:W-:Y:S02]  /*1d720*/  IMAD.SHL.U32 R11, R9, 0x8, RZ ;  /* 0x00000008090b7824 */ /* 0x000fe400078e00ff */
[----:B------:R-:W-:Y:S02]  /*1d730*/  IMAD.SHL.U32 R9, R8, 0x8, RZ ;  /* 0x0000000808097824 */ /* 0x000fe400078e00ff */
[----:B------:R-:W-:-:S03]  /*1d740*/  IMAD R10, R17, UR5, R3 ;  /* 0x00000005110a7c24 */ /* 0x000fc6000f8e0203 */
[----:B------:R-:W-:-:S04]  /*1d750*/  LOP3.LUT R9, R9, 0x1f8, RZ, 0xc0, !PT ;  /* 0x000001f809097812 */ /* 0x000fc800078ec0ff */
[----:B------:R-:W-:Y:S02]  /*1d760*/  LOP3.LUT R9, R9, 0x38, R8, 0x78, !PT ;  /* 0x0000003809097812 */ /* 0x000fe400078e7808 */
[C---:B------:R-:W-:Y:S02]  /*1d770*/  LEA R8, P0, R2.reuse, UR6, 0x1 ;  /* 0x0000000602087c11 */ /* 0x040fe4000f8008ff */
[----:B------:R-:W-:Y:S02]  /*1d780*/  LOP3.LUT R9, R9, 0x200, R11, 0xf8, !PT ;  /* 0x0000020009097812 */ /* 0x000fe400078ef80b */
[----:B------:R-:W-:-:S03]  /*1d790*/  LEA.HI.X R10, R2, UR7, R10, 0x1, P0 ;  /* 0x00000007020a7c11 */ /* 0x000fc600080f0c0a */
[----:B------:R-:W-:Y:S01]  /*1d7a0*/  IMAD R9, R28, 0x2000, R9 ;  /* 0x000020001c097824 */ /* 0x000fe200078e0209 */
[----:B------:R-:W-:Y:S06]  /*1d7b0*/  BRA.DIV UR4, `(.L_x_1879) ;  /* 0x00000066044c7947 */ /* 0x000fec000b800000 */
[----:B------:R-:W0:Y:S01]  /*1d7c0*/  S2R R3, SR_TID.X ;  /* 0x0000000000037919 */ /* 0x000e220000002100 */
[----:B------:R-:W-:Y:S01]  /*1d7d0*/  IMAD R9, R9, 0x2, R16 ;  /* 0x0000000209097824 */ /* 0x000fe200078e0210 */
[----:B------:R-:W1:Y:S01]  /*1d7e0*/  SHFL.IDX PT, R2, R8, RZ, 0x181f ;  /* 0x00181fff08027589 */ /* 0x000e6200000e0000 */
[----:B0-----:R-:W-:-:S03]  /*1d7f0*/  IMAD.SHL.U32 R11, R3, 0x8, RZ ;  /* 0x00000008030b7824 */ /* 0x001fc600078e00ff */
[----:B------:R-:W0:Y:S02]  /*1d800*/  SHFL.IDX PT, R3, R10, RZ, 0x181f ;  /* 0x00181fff0a037589 */ /* 0x000e2400000e0000 */
[----:B------:R-:W-:-:S05]  /*1d810*/  LOP3.LUT R11, R11, 0x38, RZ, 0xc0, !PT ;  /* 0x000000380b0b7812 */ /* 0x000fca00078ec0ff */
[----:B------:R-:W-:-:S05]  /*1d820*/  IMAD.SHL.U32 R7, R11, 0x2, RZ ;  /* 0x000000020b077824 */ /* 0x000fca00078e00ff */
[----:B-1----:R-:W-:-:S05]  /*1d830*/  IADD3 R2, P0, R2, R7, RZ ;  /* 0x0000000702027210 */ /* 0x002fca0007f1e0ff */
[----:B0-----:R-:W-:-:S05]  /*1d840*/  IMAD.X R3, RZ, RZ, R3, P0 ;  /* 0x000000ffff037224 */ /* 0x001fca00000e0603 */
        /* <DEDUP_REMOVED lines=34> */
.L_x_2078:
        /* <DEDUP_REMOVED lines=8> */
.L_x_1880:
        /* <DEDUP_REMOVED lines=11> */
.L_x_1881:
[----:B------:R1:W-:Y:S01]  /*1dba0*/  SYNCS.ARRIVE.TRANS64.A1T0 RZ, [R5+URZ+0x16830], RZ ;  /* 0x016830ff05ff79a7 */ /* 0x0003e2000810003f */
[----:B------:R-:W-:Y:S05]  /*1dbb0*/  @!P3 BRA `(.L_x_1882) ;  /* 0x000000000004b947 */ /* 0x000fea0003800000 */
[----:B------:R-:W-:Y:S01]  /*1dbc0*/  BPT.TRAP 0x1 ;  /* 0x000000040000795c */ /* 0x000fe20000300000 */
.L_x_1882:
[----:B------:R-:W-:Y:S01]  /*1dbd0*/  SHF.L.U32 R2, R20, 0x1f, RZ ;  /* 0x0000001f14027819 */ /* 0x000fe200000006ff */
[----:B-1----:R-:W-:Y:S01]  /*1dbe0*/  IMAD R5, R6, 0x8, R16 ;  /* 0x0000000806057824 */ /* 0x002fe200078e0210 */
[----:B------:R-:W-:Y:S03]  /*1dbf0*/  BSSY B1, `(.L_x_1883) ;  /* 0x0000003000017945 */ /* 0x000fe60003800000 */
[----:B------:R-:W1:Y:S02]  /*1dc00*/  SYNCS.PHASECHK.TRANS64.TRYWAIT P0, [R5+URZ+0x16860], R2 ;  /* 0x01686002050075a7 */ /* 0x000e64000800017f */
[----:B-1----:R-:W-:Y:S05]  /*1dc10*/  @!P0 BRA `(.L_x_1884) ;  /* 0x0000006800708947 */ /* 0x002fea0003800000 */
.L_x_2079:
[----:B------:R-:W-:Y:S05]  /*1dc20*/  BSYNC B1 ;  /* 0x0000000000017941 */ /* 0x000fea0003800000 */
.L_x_1883:
[----:B0-----:R-:W2:Y:S01]  /*1dc30*/  LDL R8, [R1+0x14] ;  /* 0x0000140001087983 */ /* 0x001ea20000100800 */
        /* <DEDUP_REMOVED lines=59> */
.L_x_2097:
        /* <DEDUP_REMOVED lines=25> */
.L_x_1886:
        /* <DEDUP_REMOVED lines=12> */
.L_x_1887:
[----:B------:R-:W2:Y:S01]  /*1e240*/  LDL R0, [R1+0x18] ;  /* 0x0000180001007983 */ /* 0x000ea20000100800 */
[----:B------:R0:W-:Y:S01]  /*1e250*/  SYNCS.ARRIVE.TRANS64.A1T0 RZ, [R5+URZ+0x16850], RZ ;  /* 0x016850ff05ff79a7 */ /* 0x0001e2000810003f */
[C---:B------:R-:W-:Y:S02]  /*1e260*/  VIADD R7, R23.reuse, 0xffffffff ;  /* 0xffffffff17077836 */ /* 0x040fe40000000000 */
[----:B------:R0:W5:Y:S01]  /*1e270*/  LDL R20, [R1] ;  /* 0x0000000001147983 */ /* 0x0001620000100800 */
[----:B------:R-:W-:Y:S02]  /*1e280*/  IMAD.MOV.U32 R6, RZ, RZ, R28 ;  /* 0x000000ffff067224 */ /* 0x000fe400078e001c */
[----:B------:R-:W-:Y:S01]  /*1e290*/  IMAD.MOV.U32 R26, RZ, RZ, R23 ;  /* 0x000000ffff1a7224 */ /* 0x000fe200078e0017 */
[----:B--2---:R-:W-:-:S13]  /*1e2a0*/  ISETP.GT.AND P0, PT, R23, R0, PT ;  /* 0x000000001700720c */ /* 0x004fda0003f04270 */
[----:B0-----:R-:W-:Y:S05]  /*1e2b0*/  @P0 BRA `(.L_x_1888) ;  /* 0xfffffff000100947 */ /* 0x001fea000383ffff */
.L_x_1875:
[----:B------:R-:W-:Y:S05]  /*1e2c0*/  BSYNC B0 ;  /* 0x0000000000007941 */ /* 0x000fea0003800000 */
.L_x_1874:
        /* <DEDUP_REMOVED lines=17> */
.L_x_1890:
[----:B------:R-:W-:Y:S05]  /*1e3e0*/  BSYNC B0 ;  /* 0x0000000000007941 */ /* 0x000fea0003800000 */
.L_x_1889:
[----:B------:R-:W-:-:S04]  /*1e3f0*/  MOV R0, UR38 ;  /* 0x0000002600007c02 */ /* 0x000fc80008000f00 */
[----:B------:R-:W-:-:S13]  /*1e400*/  ISETP.NE.AND P0, PT, R0, 0x3, PT ;  /* 0x000000030000780c */ /* 0x000fda0003f05270 */
[----:B------:R-:W-:Y:S05]  /*1e410*/  @!P0 BRA `(.L_x_1891) ;  /* 0x0000000000048947 */ /* 0x000fea0003800000 */
[----:B------:R-:W-:Y:S01]  /*1e420*/  BPT.TRAP 0x1 ;  /* 0x000000040000795c */ /* 0x000fe20000300000 */
.L_x_1891:
[----:B------:R-:W2:Y:S04]  /*1e430*/  LDL R3, [R1] ;  /* 0x0000000001037983 */ /* 0x000ea80000100800 */
[----:B------:R-:W3:Y:S01]  /*1e440*/  LDL.LU R2, [R1+0x14] ;  /* 0x0000140001027983 */ /* 0x000ee20000300800 */
[----:B------:R-:W-:Y:S01]  /*1e450*/  IMAD R0, R28, 0x8, R16 ;  /* 0x000000081c007824 */ /* 0x000fe200078e0210 */
[----:B------:R-:W-:Y:S01]  /*1e460*/  BSSY B0, `(.L_x_1892) ;  /* 0x0000005000007945 */ /* 0x000fe20003800000 */
[----:B--2---:R-:W-:-:S04]  /*1e470*/  SHF.L.U32 R3, R3, 0x1f, RZ ;  /* 0x0000001f03037819 */ /* 0x004fc800000006ff */
[----:B------:R-:W0:Y:S01]  /*1e480*/  SYNCS.PHASECHK.TRANS64.TRYWAIT P0, [R0+URZ+0x16860], R3 ;  /* 0x01686003000075a7 */ /* 0x000e22000800017f */
[----:B---3--:R-:W-:Y:S01]  /*1e490*/  IMAD R6, R23, -0x80, R2 ;  /* 0xffffff8017067824 */ /* 0x008fe200078e0202 */
[----:B0-----:R-:W-:Y:S06]  /*1e4a0*/  @!P0 BRA `(.L_x_1893) ;  /* 0x0000006800a88947 */ /* 0x001fec0003800000 */
.L_x_2098:
[----:B------:R-:W-:Y:S05]  /*1e4b0*/  BSYNC B0 ;  /* 0x0000000000007941 */ /* 0x000fea0003800000 */
.L_x_1892:
[----:B------:R-:W1:Y:S01]  /*1e4c0*/  S2R R8, SR_TID.X ;  /* 0x0000000000087919 */ /* 0x000e620000002100 */
[----:B------:R-:W-:Y:S01]  /*1e4d0*/  ULDC UR4, c[0x0][0x2f4] ;  /* 0x0000bd0000047ab9 */ /* 0x000fe20000000800 */
[C---:B-1----:R-:W-:Y:S01]  /*1e4e0*/  IMAD.SHL.U32 R2, R8.reuse, 0x8, RZ ;  /* 0x0000000808027824 */ /* 0x042fe200078e00ff */
[C---:B------:R-:W-:Y:S01]  /*1e4f0*/  LOP3.LUT R5, R8.reuse, 0x7f, RZ, 0xc0, !PT ;  /* 0x0000007f08057812 */ /* 0x040fe200078ec0ff */
[----:B------:R-:W-:-:S03]  /*1e500*/  IMAD.SHL.U32 R7, R8, 0x8, RZ ;  /* 0x0000000808077824 */ /* 0x000fc600078e00ff */
[----:B------:R-:W-:Y:S01]  /*1e510*/  LOP3.LUT R2, R2, 0x1f8, RZ, 0xc0, !PT ;  /* 0x000001f802027812 */ /* 0x000fe200078ec0ff */
[----:B------:R-:W-:Y:S01]  /*1e520*/  IMAD.SHL.U32 R4, R5, 0x8, RZ ;  /* 0x0000000805047824 */ /* 0x000fe200078e00ff */
[----:B------:R-:W-:Y:S02]  /*1e530*/  LOP3.LUT R7, R7, 0x38, RZ, 0xc0, !PT ;  /* 0x0000003807077812 */ /* 0x000fe400078ec0ff */
[----:B------:R-:W-:Y:S02]  /*1e540*/  LOP3.LUT R2, R2, 0x38, R8, 0x78, !PT ;  /* 0x0000003802027812 */ /* 0x000fe400078e7808 */
[----:B------:R-:W-:Y:S01]  /*1e550*/  ISETP.GE.AND P0, PT, R7, UR4, PT ;  /* 0x0000000407007c0c */ /* 0x000fe2000bf06270 */
[----:B------:R-:W-:Y:S01]  /*1e560*/  UMOV UR4, 0xffffffff ;  /* 0xffffffff00047882 */ /* 0x000fe20000000000 */
[----:B------:R-:W-:Y:S02]  /*1e570*/  SHF.R.U32.HI R5, RZ, 0x3, R5 ;  /* 0x00000003ff057819 */ /* 0x000fe40000011605 */
        /* <DEDUP_REMOVED lines=50> */
.L_x_2116:
        /* <DEDUP_REMOVED lines=9> */
.L_x_1895:
        /* <DEDUP_REMOVED lines=11> */
.L_x_1896:
[----:B------:R-:W2:Y:S01]  /*1e9e0*/  LDL.LU R2, [R1] ;  /* 0x0000000001027983 */ /* 0x000ea20000300800 */
[----:B------:R-:W-:Y:S01]  /*1e9f0*/  VIADD R28, R28, 0x1 ;  /* 0x000000011c1c7836 */ /* 0x000fe20000000000 */
[----:B------:R0:W-:Y:S04]  /*1ea00*/  SYNCS.ARRIVE.TRANS64.A1T0 RZ, [R0+URZ+0x16850], RZ ;  /* 0x016850ff00ff79a7 */ /* 0x0001e8000810003f */
[----:B------:R-:W-:-:S04]  /*1ea10*/  ISETP.NE.AND P0, PT, R28, 0x2, PT ;  /* 0x000000021c00780c */ /* 0x000fc80003f05270 */
[----:B0-----:R-:W-:Y:S02]  /*1ea20*/  SEL R0, RZ, 0x1, P0 ;  /* 0x00000001ff007807 */ /* 0x001fe40000000000 */
[----:B------:R-:W-:Y:S02]  /*1ea30*/  SEL R28, R28, RZ, P0 ;  /* 0x000000ff1c1c7207 */ /* 0x000fe40000000000 */
[----:B--2---:R-:W-:-:S05]  /*1ea40*/  LOP3.LUT R2, R2, R0, RZ, 0x3c, !PT ;  /* 0x0000000002027212 */ /* 0x004fca00078e3cff */
[----:B------:R0:W-:Y:S02]  /*1ea50*/  STL [R1], R2 ;  /* 0x0000000201007387 */ /* 0x0001e40000100800 */
.L_x_1855:
[----:B------:R-:W-:Y:S05]  /*1ea60*/  BSYNC B7 ;  /* 0x0000000000077941 */ /* 0x000fea0003800000 */
.L_x_1853:
[----:B------:R-:W-:-:S13]  /*1ea70*/  LOP3.LUT P0, RZ, R18, 0x4, RZ, 0xc0, !PT ;  /* 0x0000000412ff7812 */ /* 0x000fda000780c0ff */
[----:B------:R-:W-:Y:S05]  /*1ea80*/  @!P0 BRA `(.L_x_1897) ;  /* 0x0000000000248947 */ /* 0x000fea0003800000 */
[----:B------:R-:W-:Y:S05]  /*1ea90*/  WARPSYNC.ALL ;  /* 0x0000000000007948 */ /* 0x000fea0003800000 */
[----:B------:R-:W3:Y:S08]  /*1eaa0*/  S2UR UR5, SR_CgaCtaId ;  /* 0x00000000000579c3 */ /* 0x000ef00000008800 */
[----:B------:R-:W-:Y:S06]  /*1eab0*/  BAR.SYNC.DEFER_BLOCKING 0x5, 0x200 ;  /* 0x0148000000007b1d */ /* 0x000fec0000010000 */
[----:B------:R-:W-:-:S02]  /*1eac0*/  UMOV UR4, 0x400 ;  /* 0x0000040000047882 */ /* 0x000fc40000000000 */
[----:B---3--:R-:W-:-:S06]  /*1ead0*/  ULEA UR4, UR5, UR4, 0x18 ;  /* 0x0000000405047291 */ /* 0x008fcc000f8ec03f */
[----:B------:R-:W-:-:S05]  /*1eae0*/  IMAD.U32 R16, RZ, RZ, UR4 ;  /* 0x00000004ff107e24 */ /* 0x000fca000f8e00ff */
[----:B------:R3:W4:Y:S01]  /*1eaf0*/  LDS.128 R24, [R16+0x168d0] ;  /* 0x0168d00010187984 */ /* 0x0007220000000c00 */
[----:B------:R-:W-:Y:S06]  /*1eb00*/  BAR.ARV 0x4, 0x200 ;  /* 0x0108000000007b1d */ /* 0x000fec0000002000 */
[----:B------:R-:W-:Y:S05]  /*1eb10*/  BRA `(.L_x_1898) ;  /* 0x0000000c00d87947 */ /* 0x000fea0003800000 */
.L_x_1897:
[----:B------:R-:W3:Y:S01]  /*1eb20*/  S2R R0, SR_TID.X ;  /* 0x0000000000007919 */ /* 0x000ee20000002100 */
[----:B------:R-:W-:Y:S01]  /*1eb30*/  UMOV UR4, 0xffffffff ;  /* 0xffffffff00047882 */ /* 0x000fe20000000000 */
[----:B---3--:R-:W-:-:S04]  /*1eb40*/  LOP3.LUT R8, R0, 0x1f, RZ, 0xc0, !PT ;  /* 0x0000001f00087812 */ /* 0x008fc800078ec0ff */
[----:B------:R-:W-:Y:S01]  /*1eb50*/  ISETP.NE.AND P0, PT, R8, 0x1f, PT ;  /* 0x0000001f0800780c */ /* 0x000fe20003f05270 */
[----:B------:R-:W-:-:S12]  /*1eb60*/  BRA.DIV UR4, `(.L_x_1899) ;  /* 0x0000006e04387947 */ /* 0x000fd8000b800000 */
[----:B------:R-:W-:Y:S01]  /*1eb70*/  IMAD.IADD R9, R27, 0x1, R8 ;  /* 0x000000011b097824 */ /* 0x000fe200078e0208 */
[----:B------:R-:W-:-:S04]  /*1eb80*/  ULDC UR4, c[0x0][0xc3c] ;  /* 0x00030f0000047ab9 */ /* 0x000fc80000000800 */
[----:B------:R-:W-:-:S13]  /*1eb90*/  ISETP.GE.OR P1, PT, R9, UR4, !P0 ;  /* 0x0000000409007c0c */ /* 0x000fda000c726670 */
[----:B0-----:R-:W0:Y:S08]  /*1eba0*/  @!P1 LDC.64 R2, c[0x0][0xc80] ;  /* 0x00032000ff029b82 */ /* 0x001e300000000a00 */
[----:B------:R-:W3:Y:S01]  /*1ebb0*/  @!P1 LDC.64 R4, c[0x0][0xc78] ;  /* 0x00031e00ff049b82 */ /* 0x000ee20000000a00 */
[----:B0-----:R-:W-:-:S05]  /*1ebc0*/  @!P1 IMAD.WIDE R2, R9, 0x4, R2 ;  /* 0x0000000409029825 */ /* 0x001fca00078e0202 */
[----:B--2---:R3:W2:Y:S02]  /*1ebd0*/  @!P1 LDG.E R7, desc[UR42][R2.64] ;  /* 0x0000002a02079981 */ /* 0x0046a4000c1e1900 */
[----:B---3--:R-:W-:-:S05]  /*1ebe0*/  @!P1 IMAD.WIDE R2, R9, 0x4, R4 ;  /* 0x0000000409029825 */ /* 0x008fca00078e0204 */
        /* <DEDUP_REMOVED lines=13> */
[----:B-1----:R-:W-:-:S05]  /*1ecc0*/  IMAD R13, R5, R25, RZ ;  /* 0x00000019050d7224 */ /* 0x002fca00078e02ff */
        /* <DEDUP_REMOVED lines=16> */
.L_x_2126:
[----:B------:R-:W-:Y:S02]  /*1edd0*/  ULDC UR4, c[0x0][0xc38] ;  /* 0x00030e0000047ab9 */ /* 0x000fe40000000800 */
[----:B------:R-:W-:-:S04]  /*1ede0*/  IMAD.U32 R4, RZ, RZ, UR4 ;  /* 0x00000004ff047e24 */ /* 0x000fc8000f8e00ff */
[----:B-1----:R-:W-:-:S04]  /*1edf0*/  IMAD R3, R14, R4, RZ ;  /* 0x000000040e037224 */ /* 0x002fc800078e02ff */
[----:B------:R-:W-:-:S05]  /*1ee00*/  IMAD.IADD R6, R6, 0x1, R3 ;  /* 0x0000000106067824 */ /* 0x000fca00078e0203 */
[----:B------:R-:W-:-:S13]  /*1ee10*/  ISETP.GT.AND P6, PT, R6, R0, PT ;  /* 0x000000000600720c */ /* 0x000fda0003fc4270 */
[----:B------:R-:W-:Y:S05]  /*1ee20*/  @P6 BRA `(.L_x_1900) ;  /* 0x0000000000a46947 */ /* 0x000fea0003800000 */
.L_x_1903:
        /* <DEDUP_REMOVED lines=35> */
.L_x_2134:
[----:B------:R-:W-:Y:S02]  /*1f060*/  ULDC UR4, c[0x0][0xc38] ;  /* 0x00030e0000047ab9 */ /* 0x000fe40000000800 */
[----:B------:R-:W-:-:S04]  /*1f070*/  IMAD.U32 R4, RZ, RZ, UR4 ;  /* 0x00000004ff047e24 */ /* 0x000fc8000f8e00ff */
[----:B-1----:R-:W-:-:S04]  /*1f080*/  IMAD R3, R14, R4, RZ ;  /* 0x000000040e037224 */ /* 0x002fc800078e02ff */
[----:B------:R-:W-:-:S05]  /*1f090*/  IMAD.IADD R6, R3, 0x1, R6 ;  /* 0x0000000103067824 */ /* 0x000fca00078e0206 */
[----:B------:R-:W-:-:S13]  /*1f0a0*/  ISETP.GT.AND P6, PT, R6, R0, PT ;  /* 0x000000000600720c */ /* 0x000fda0003fc4270 */
[----:B------:R-:W-:Y:S05]  /*1f0b0*/  @!P6 BRA `(.L_x_1903) ;  /* 0xfffffffc005ce947 */ /* 0x000fea000383ffff */
.L_x_1900:
        /* <DEDUP_REMOVED lines=10> */
.L_x_2139:
[----:B------:R-:W-:-:S13]  /*1f160*/  ISETP.NE.AND P0, PT, R3, RZ, PT ;  /* 0x000000ff0300720c */ /* 0x000fda0003f05270 */
[----:B------:R-:W-:Y:S05]  /*1f170*/  @!P0 BRA `(.L_x_1905) ;  /* 0x0000000000108947 */ /* 0x000fea0003800000 */
[----:B------:R-:W-:Y:S01]  /*1f180*/  UMOV UR4, 0xffffffff ;  /* 0xffffffff00047882 */ /* 0x000fe20000000000 */
[----:B------:R-:W-:Y:S02]  /*1f190*/  VIADD R12, R7, 0xffffffff ;  /* 0xffffffff070c7836 */ /* 0x000fe40000000000 */
[----:B------:R-:W-:Y:S05]  /*1f1a0*/  BRA.DIV UR4, `(.L_x_1906) ;  /* 0x0000006e04f87947 */ /* 0x000fea000b800000 */
[----:B------:R4:W0:Y:S02]  /*1f1b0*/  SHFL.IDX PT, R24, R2, R12, 0x1f ;  /* 0x00001f0c02187589 */ /* 0x00082400000e0000 */
.L_x_1905:
        /* <DEDUP_REMOVED lines=10> */
[----:B0-----:R-:W-:Y:S01]  /*1f260*/  VIADD R8, R7, 0xffffffe ;  /* 0x0ffffffe07087836 */ /* 0x001fe20000000000 */
[----:B------:R-:W-:-:S05]  /*1f270*/  IABS R7, R25 ;  /* 0x0000001900077213 */ /* 0x000fca0000000000 */
[----:B------:R0:W1:Y:S02]  /*1f280*/  F2I.FTZ.U32.TRUNC.NTZ R3, R8 ;  /* 0x0000000800037305 */ /* 0x000064000021f000 */
[----:B0-----:R-:W-:Y:S01]  /*1f290*/  IABS R8, R0 ;  /* 0x0000000000087213 */ /* 0x001fe20000000000 */
[----:B-1----:R-:W-:-:S04]  /*1f2a0*/  IMAD.MOV R9, RZ, RZ, -R3 ;  /* 0x000000ffff097224 */ /* 0x002fc800078e0a03 */
[----:B------:R-:W-:-:S04]  /*1f2b0*/  IMAD R9, R9, R4, RZ ;  /* 0x0000000409097224 */ /* 0x000fc800078e02ff */
[----:B------:R-:W-:Y:S02]  /*1f2c0*/  IMAD.HI.U32 R3, R3, R9, R2 ;  /* 0x0000000903037227 */ /* 0x000fe400078e0002 */
[----:B------:R-:W0:Y:S02]  /*1f2d0*/  MUFU.RCP R2, R10 ;  /* 0x0000000a00027308 */ /* 0x000e240000001000 */
[----:B------:R-:W-:Y:S02]  /*1f2e0*/  IMAD.MOV R9, RZ, RZ, -R7 ;  /* 0x000000ffff097224 */ /* 0x000fe400078e0a07 */
[----:B------:R-:W-:-:S04]  /*1f2f0*/  IMAD.HI.U32 R7, R3, R8, RZ ;  /* 0x0000000803077227 */ /* 0x000fc800078e00ff */
[----:B------:R-:W-:-:S05]  /*1f300*/  IMAD R9, R7, R9, R8 ;  /* 0x0000000907097224 */ /* 0x000fca00078e0208 */
[----:B------:R-:W-:Y:S01]  /*1f310*/  ISETP.GT.U32.AND P1, PT, R4, R9, PT ;  /* 0x000000090400720c */ /* 0x000fe20003f24070 */
[----:B0-----:R-:W-:Y:S02]  /*1f320*/  VIADD R8, R2, 0xffffffe ;  /* 0x0ffffffe02087836 */ /* 0x001fe40000000000 */
[----:B------:R-:W-:Y:S02]  /*1f330*/  IMAD.MOV.U32 R2, RZ, RZ, RZ ;  /* 0x000000ffff027224 */ /* 0x000fe400078e00ff */
[----:B------:R-:W0:Y:S08]  /*1f340*/  F2I.FTZ.U32.TRUNC.NTZ R3, R8 ;  /* 0x0000000800037305 */ /* 0x000e30000021f000 */
[----:B------:R-:W-:-:S02]  /*1f350*/  @!P1 IMAD.IADD R9, R9, 0x1, -R4 ;  /* 0x0000000109099824 */ /* 0x000fc400078e0a04 */
[----:B------:R-:W-:Y:S01]  /*1f360*/  @!P1 VIADD R7, R7, 0x1 ;  /* 0x0000000107079836 */ /* 0x000fe20000000000 */
[----:B------:R-:W-:Y:S02]  /*1f370*/  ISETP.NE.AND P1, PT, R25, RZ, PT ;  /* 0x000000ff1900720c */ /* 0x000fe40003f25270 */
[----:B------:R-:W-:Y:S02]  /*1f380*/  ISETP.GE.U32.AND P0, PT, R9, R4, PT ;  /* 0x000000040900720c */ /* 0x000fe40003f06070 */
[----:B------:R-:W-:Y:S01]  /*1f390*/  IABS R4, R5 ;  /* 0x0000000500047213 */ /* 0x000fe20000000000 */
[----:B0-----:R-:W-:-:S04]  /*1f3a0*/  IMAD.MOV R9, RZ, RZ, -R3 ;  /* 0x000000ffff097224 */ /* 0x001fc800078e0a03 */
[----:B------:R-:W-:Y:S02]  /*1f3b0*/  IMAD.MOV R4, RZ, RZ, -R4 ;  /* 0x000000ffff047224 */ /* 0x000fe400078e0a04 */
[----:B------:R-:W-:-:S04]  /*1f3c0*/  IMAD R9, R9, R6, RZ ;  /* 0x0000000609097224 */ /* 0x000fc800078e02ff */
[----:B------:R-:W-:Y:S01]  /*1f3d0*/  IMAD.HI.U32 R2, R3, R9, R2 ;  /* 0x0000000903027227 */ /* 0x000fe200078e0002 */
[----:B------:R-:W-:-:S03]  /*1f3e0*/  LOP3.LUT R3, R0, R25, RZ, 0x3c, !PT ;  /* 0x0000001900037212 */ /* 0x000fc600078e3cff */
[----:B------:R-:W-:Y:S01]  /*1f3f0*/  @P0 VIADD R7, R7, 0x1 ;  /* 0x0000000107070836 */ /* 0x000fe20000000000 */
[----:B------:R-:W-:-:S13]  /*1f400*/  ISETP.GE.AND P2, PT, R3, RZ, PT ;  /* 0x000000ff0300720c */ /* 0x000fda0003f46270 */
[----:B------:R-:W-:Y:S01]  /*1f410*/  @!P2 IMAD.MOV R7, RZ, RZ, -R7 ;  /* 0x000000ffff07a224 */ /* 0x000fe200078e0a07 */
[----:B------:R-:W-:-:S04]  /*1f420*/  @!P1 LOP3.LUT R7, RZ, R25, RZ, 0x33, !PT ;  /* 0x00000019ff079212 */ /* 0x000fc800078e33ff */
[----:B------:R-:W-:-:S05]  /*1f430*/  IABS R3, R7 ;  /* 0x0000000700037213 */ /* 0x000fca0000000000 */
        /* <DEDUP_REMOVED lines=14> */
[--C-:B------:R-:W-:Y:S02]  /*1f520*/  IMAD R5, R5, R4, R7.reuse ;  /* 0x0000000405057224 */ /* 0x100fe400078e0207 */
[----:B------:R-:W-:Y:S02]  /*1f530*/  IMAD.MOV R2, RZ, RZ, -R7 ;  /* 0x000000ffff027224 */ /* 0x000fe400078e0a07 */
[----:B------:R-:W-:Y:S02]  /*1f540*/  IMAD R26, R5, 0x10000, R26 ;  /* 0x00010000051a7824 */ /* 0x000fe400078e021a */
[----:B------:R-:W-:Y:S01]  /*1f550*/  IMAD R2, R25, R2, R0 ;  /* 0x0000000219027224 */ /* 0x000fe200078e0200 */
[----:B------:R-:W-:Y:S06]  /*1f560*/  BRA `(.L_x_1908) ;  /* 0x0000000000f47947 */ /* 0x000fec0003800000 */
.L_x_1907:
[----:B----4-:R-:W0:Y:S02]  /*1f570*/  LDC.64 R2, c[0x0][0xc90] ;  /* 0x00032400ff027b82 */ /* 0x010e240000000a00 */
[----:B0-----:R-:W-:-:S05]  /*1f580*/  IMAD.WIDE R2, R27, 0x4, R2 ;  /* 0x000000041b027825 */ /* 0x001fca00078e0202 */
[----:B-1----:R0:W2:Y:S02]  /*1f590*/  LDG.E R7, desc[UR42][R2.64] ;  /* 0x0000002a02077981 */ /* 0x0020a4000c1e1900 */
[----:B0-----:R-:W-:Y:S02]  /*1f5a0*/  IMAD.MOV.U32 R2, RZ, RZ, RZ ;  /* 0x000000ffff027224 */ /* 0x001fe400078e00ff */
[----:B--2---:R-:W-:-:S05]  /*1f5b0*/  IMAD R5, R25, R7, RZ ;  /* 0x0000000719057224 */ /* 0x004fca00078e02ff */
[-C--:B------:R-:W-:Y:S02]  /*1f5c0*/  IABS R6, R5.reuse ;  /* 0x0000000500067213 */ /* 0x080fe40000000000 */
[----:B------:R-:W-:Y:S02]  /*1f5d0*/  IABS R10, R5 ;  /* 0x00000005000a7213 */ /* 0x000fe40000000000 */
[----:B------:R-:W0:Y:S08]  /*1f5e0*/  I2F.RP R8, R6 ;  /* 0x0000000600087306 */ /* 0x000e300000209400 */
[----:B0-----:R-:W0:Y:S02]  /*1f5f0*/  MUFU.RCP R8, R8 ;  /* 0x0000000800087308 */ /* 0x001e240000001000 */
[----:B0-----:R-:W-:-:S02]  /*1f600*/  VIADD R9, R8, 0xffffffe ;  /* 0x0ffffffe08097836 */ /* 0x001fc40000000000 */
[----:B------:R-:W-:-:S04]  /*1f610*/  IMAD.MOV R8, RZ, RZ, -R10 ;  /* 0x000000ffff087224 */ /* 0x000fc800078e0a0a */
[----:B------:R-:W0:Y:S02]  /*1f620*/  F2I.FTZ.U32.TRUNC.NTZ R3, R9 ;  /* 0x0000000900037305 */ /* 0x000e24000021f000 */
[----:B0-----:R-:W-:-:S04]  /*1f630*/  IMAD.MOV R11, RZ, RZ, -R3 ;  /* 0x000000ffff0b7224 */ /* 0x001fc800078e0a03 */
[----:B------:R-:W-:-:S04]  /*1f640*/  IMAD R11, R11, R6, RZ ;  /* 0x000000060b0b7224 */ /* 0x000fc800078e02ff */
[----:B------:R-:W-:Y:S01]  /*1f650*/  IMAD.HI.U32 R3, R3, R11, R2 ;  /* 0x0000000b03037227 */ /* 0x000fe200078e0002 */
        /* <DEDUP_REMOVED lines=9> */
[----:B------:R-:W-:-:S13]  /*1f6f0*/  ISETP.GE.U32.AND P0, PT, R9, R6, PT ;  /* 0x000000060900720c */ /* 0x000fda0003f06070 */
[----:B------:R-:W-:-:S04]  /*1f700*/  @P0 VIADD R3, R3, 0x1 ;  /* 0x0000000103030836 */ /* 0x000fc80000000000 */
[----:B------:R-:W-:-:S04]  /*1f710*/  IMAD.MOV.U32 R2, RZ, RZ, R3 ;  /* 0x000000ffff027224 */ /* 0x000fc800078e0003 */
[----:B------:R-:W-:Y:S01]  /*1f720*/  @!P2 IMAD.MOV R2, RZ, RZ, -R2 ;  /* 0x000000ffff02a224 */ /* 0x000fe200078e0a02 */
[----:B------:R-:W-:-:S05]  /*1f730*/  @!P1 LOP3.LUT R2, RZ, R5, RZ, 0x33, !PT ;  /* 0x00000005ff029212 */ /* 0x000fca00078e33ff */
[----:B------:R-:W-:Y:S02]  /*1f740*/  IMAD R6, R7, R2, RZ ;  /* 0x0000000207067224 */ /* 0x000fe400078e02ff */
[----:B------:R-:W-:Y:S02]  /*1f750*/  IMAD.MOV R2, RZ, RZ, -R2 ;  /* 0x000000ffff027224 */ /* 0x000fe400078e0a02 */
[----:B------:R-:W-:Y:S02]  /*1f760*/  IMAD.MOV R3, RZ, RZ, -R6 ;  /* 0x000000ffff037224 */ /* 0x000fe400078e0a06 */
[----:B------:R-:W-:Y:S02]  /*1f770*/  IMAD R5, R5, R2, R0 ;  /* 0x0000000205057224 */ /* 0x000fe400078e0200 */
[----:B------:R-:W-:Y:S01]  /*1f780*/  IMAD.MOV.U32 R2, RZ, RZ, RZ ;  /* 0x000000ffff027224 */ /* 0x000fe200078e00ff */
[----:B------:R-:W-:-:S04]  /*1f790*/  VIADDMNMX R4, R3, R4, R7, PT ;  /* 0x0000000403047246 */ /* 0x000fc80003800107 */
[----:B------:R-:W-:-:S04]  /*1f7a0*/  IABS R7, R4 ;  /* 0x0000000400077213 */ /* 0x000fc80000000000 */
[----:B------:R-:W0:Y:S08]  /*1f7b0*/  I2F.RP R8, R7 ;  /* 0x0000000700087306 */ /* 0x000e300000209400 */
[----:B0-----:R-:W0:Y:S02]  /*1f7c0*/  MUFU.RCP R8, R8 ;  /* 0x0000000800087308 */ /* 0x001e240000001000 */
[----:B0-----:R-:W-:-:S06]  /*1f7d0*/  VIADD R3, R8, 0xffffffe ;  /* 0x0ffffffe08037836 */ /* 0x001fcc0000000000 */
[----:B------:R-:W0:Y:S02]  /*1f7e0*/  F2I.FTZ.U32.TRUNC.NTZ R3, R3 ;  /* 0x0000000300037305 */ /* 0x000e24000021f000 */
[----:B0-----:R-:W-:-:S05]  /*1f7f0*/  IADD3 R0, RZ, -R3, RZ ;  /* 0x80000003ff007210 */ /* 0x001fca0007ffe0ff */
        /* <DEDUP_REMOVED lines=12> */
[----:B------:R-:W-:Y:S02]  /*1f8c0*/  LOP3.LUT R0, R5, R4, RZ, 0x3c, !PT ;  /* 0x0000000405007212 */ /* 0x000fe400078e3cff */
[----:B------:R-:W-:Y:S02]  /*1f8d0*/  IADD3 R5, R6, 0x1000000, R5 ;  /* 0x0100000006057810 */ /* 0x000fe40007ffe005 */
[----:B------:R-:W-:-:S07]  /*1f8e0*/  ISETP.GE.AND P2, PT, R0, RZ, PT ;  /* 0x000000ff0000720c */ /* 0x000fce0003f46270 */
[----:B------:R-:W-:-:S06]  /*1f8f0*/  @P0 VIADD R2, R2, 0x1 ;  /* 0x0000000102020836 */ /* 0x000fcc0000000000 */
[----:B------:R-:W-:Y:S01]  /*1f900*/  @!P2 IMAD.MOV R2, RZ, RZ, -R2 ;  /* 0x000000ffff02a224 */ /* 0x000fe200078e0a02 */
[----:B------:R-:W-:Y:S01]  /*1f910*/  @!P1 LOP3.LUT R2, RZ, R4, RZ, 0x33, !PT ;  /* 0x00000004ff029212 */ /* 0x000fe200078e33ff */
[----:B------:R-:W-:-:S04]  /*1f920*/  IMAD.MOV R4, RZ, RZ, -R4 ;  /* 0x000000ffff047224 */ /* 0x000fc800078e0a04 */
[----:B------:R-:W-:-:S07]  /*1f930*/  IMAD R26, R2, R4, R5 ;  /* 0x00000004021a7224 */ /* 0x000fce00078e0205 */
.L_x_1908:
[----:B------:R-:W-:-:S05]  /*1f940*/  LOP3.LUT R2, RZ, R2, RZ, 0x33, !PT ;  /* 0x00000002ff027212 */ /* 0x000fca00078e33ff */
[----:B------:R-:W-:Y:S01]  /*1f950*/  IMAD.IADD R25, R25, 0x1, R2 ;  /* 0x0000000119197824 */ /* 0x000fe200078e0202 */
[----:B------:R-:W-:Y:S06]  /*1f960*/  BRA `(.L_x_1909) ;  /* 0x00000000001c7947 */ /* 0x000fec0003800000 */
.L_x_1901:
[----:B------:R-:W-:Y:S01]  /*1f970*/  UMOV UR4, URZ ;  /* 0x0000003f00047c82 */ /* 0x000fe20008000000 */
[----:B------:R-:W-:Y:S01]  /*1f980*/  UMOV UR5, URZ ;  /* 0x0000003f00057c82 */ /* 0x000fe20008000000 */
[----:B------:R-:W-:Y:S01]  /*1f990*/  ULDC UR6, c[0x0][0xc3c] ;  /* 0x00030f0000067ab9 */ /* 0x000fe20000000800 */
[----:B------:R-:W-:Y:S02]  /*1f9a0*/  IMAD.MOV.U32 R24, RZ, RZ, R0 ;  /* 0x000000ffff187224 */ /* 0x000fe400078e0000 */
[----:B------:R-:W-:Y:S02]  /*1f9b0*/  IMAD.U32 R25, RZ, RZ, UR4 ;  /* 0x00000004ff197e24 */ /* 0x000fe4000f8e00ff */
[----:B------:R-:W-:Y:S02]  /*1f9c0*/  IMAD.U32 R26, RZ, RZ, UR5 ;  /* 0x00000005ff1a7e24 */ /* 0x000fe4000f8e00ff */
[----:B------:R-:W-:-:S07]  /*1f9d0*/  IMAD.U32 R27, RZ, RZ, UR6 ;  /* 0x00000006ff1b7e24 */ /* 0x000fce000f8e00ff */
.L_x_1909:
        /* <DEDUP_REMOVED lines=10> */
.L_x_1898:
[----:B------:R-:W-:Y:S02]  /*1fa80*/  ULDC UR4, c[0x0][0xc3c] ;  /* 0x00030f0000047ab9 */ /* 0x000fe40000000800 */
[----:B----4-:R-:W-:-:S13]  /*1fa90*/  ISETP.GE.AND P0, PT, R27, UR4, PT ;  /* 0x000000041b007c0c */ /* 0x010fda000bf06270 */
[----:B------:R-:W-:Y:S05]  /*1faa0*/  @!P0 BRA `(.L_x_1910) ;  /* 0xffffff9400808947 */ /* 0x000fea000383ffff */
[----:B------:R-:W-:Y:S05]  /*1fab0*/  BSYNC B8 ;  /* 0x0000000000087941 */ /* 0x000fea0003800000 */
.L_x_1797:
[----:B0-----:R-:W4:Y:S01]  /*1fac0*/  LDL.LU R0, [R1+0x40] ;  /* 0x0000400001007983 */ /* 0x001f220000300800 */
[----:B------:R-:W-:Y:S01]  /*1fad0*/  BSSY B0, `(.L_x_1911) ;  /* 0x000000b000007945 */ /* 0x000fe20003800000 */
[----:B------:R-:W0:Y:S01]  /*1fae0*/  S2R R5, SR_CgaCtaId ;  /* 0x0000000000057919 */ /* 0x000e220000008800 */
[----:B----4-:R-:W-:-:S05]  /*1faf0*/  VIADD R0, R0, 0x1 ;  /* 0x0000000100007836 */ /* 0x010fca0000000000 */
        /* <DEDUP_REMOVED lines=8> */
.L_x_2142:
[----:B------:R-:W-:Y:S05]  /*1fb80*/  BSYNC B0 ;  /* 0x0000000000007941 */ /* 0x000fea0003800000 */
.L_x_1911:
[----:B------:R-:W-:-:S03]  /*1fb90*/  UMOV UR4, 0xffffffff ;  /* 0xffffffff00047882 */ /* 0x000fc60000000000 */
[----:B------:R-:W-:Y:S05]  /*1fba0*/  BRA.DIV UR4, `(.L_x_1913) ;  /* 0x0000006604b47947 */ /* 0x000fea000b800000 */
[----:B0-----:R-:W0:Y:S02]  /*1fbb0*/  S2R R0, SR_TID.X ;  /* 0x0000000000007919 */ /* 0x001e240000002100 */
[----:B0-----:R-:W-:-:S04]  /*1fbc0*/  SHF.R.U32.HI R0, RZ, 0x5, R0 ;  /* 0x00000005ff007819 */ /* 0x001fc80000011600 */
[----:B------:R-:W-:-:S05]  /*1fbd0*/  LOP3.LUT R0, R0, 0x3, RZ, 0xc0, !PT ;  /* 0x0000000300007812 */ /* 0x000fca00078ec0ff */
[----:B------:R0:W4:Y:S02]  /*1fbe0*/  SHFL.IDX PT, R14, R0, RZ, 0x1f ;  /* 0x00001fff000e7589 */ /* 0x00012400000e0000 */
.L_x_2145:
[----:B----4-:R-:W-:-:S13]  /*1fbf0*/  ISETP.NE.AND P0, PT, R14, RZ, PT ;  /* 0x000000ff0e00720c */ /* 0x010fda0003f05270 */
[----:B------:R-:W-:Y:S05]  /*1fc00*/  @P0 BRA `(.L_x_1571) ;  /* 0x0000000000900947 */ /* 0x000fea0003800000 */
[----:B------:R-:W-:-:S03]  /*1fc10*/  UMOV UR4, 0xffffffff ;  /* 0xffffffff00047882 */ /* 0x000fc60000000000 */
[----:B------:R-:W-:Y:S05]  /*1fc20*/  BRA.DIV UR4, `(.L_x_1914) ;  /* 0x0000006604c87947 */ /* 0x000fea000b800000 */
[----:B------:R-:W-:-:S13]  /*1fc30*/  ELECT P6, URZ, PT ;  /* 0x00000000003f782f */ /* 0x000fda00038c0000 */
.L_x_2148:
[----:B------:R-:W-:Y:S05]  /*1fc40*/  @!P6 BRA `(.L_x_1571) ;  /* 0x000000000080e947 */ /* 0x000fea0003800000 */
[----:B------:R-:W-:-:S06]  /*1fc50*/  ULOP3.LUT UR4, UR37, 0x2, URZ, 0xfc, !UPT ;  /* 0x0000000225047892 */ /* 0x000fcc000f8efc3f */
[----:B0-----:R-:W-:-:S05]  /*1fc60*/  IMAD.U32 R0, RZ, RZ, UR4 ;  /* 0x00000004ff007e24 */ /* 0x001fca000f8e00ff */
[----:B------:R-:W-:-:S13]  /*1fc70*/  ISETP.NE.AND P0, PT, R0, 0x3, PT ;  /* 0x000000030000780c */ /* 0x000fda0003f05270 */
[----:B------:R-:W-:Y:S05]  /*1fc80*/  @!P0 BRA `(.L_x_1915) ;  /* 0x0000000000048947 */ /* 0x000fea0003800000 */
[----:B------:R-:W-:Y:S01]  /*1fc90*/  BPT.TRAP 0x1 ;  /* 0x000000040000795c */ /* 0x000fe20000300000 */
.L_x_1915:
[----:B------:R-:W4:Y:S01]  /*1fca0*/  LDL R0, [R1] ;  /* 0x0000000001007983 */ /* 0x000f220000100800 */
[C---:B------:R-:W-:Y:S02]  /*1fcb0*/  IMAD R3, R28.reuse, 0x8, R5 ;  /* 0x000000081c037824 */ /* 0x040fe400078e0205 */
[----:B------:R-:W-:-:S05]  /*1fcc0*/  VIADD R28, R28, 0x1 ;  /* 0x000000011c1c7836 */ /* 0x000fca0000000000 */
[----:B------:R-:W-:Y:S02]  /*1fcd0*/  ISETP.NE.AND P2, PT, R28, 0x2, PT ;  /* 0x000000021c00780c */ /* 0x000fe40003f45270 */
[----:B----4-:R-:W-:Y:S02]  /*1fce0*/  SHF.L.U32 R2, R0, 0x1f, RZ ;  /* 0x0000001f00027819 */ /* 0x010fe400000006ff */
[----:B------:R-:W-:Y:S02]  /*1fcf0*/  SEL R0, RZ, 0x1, P2 ;  /* 0x00000001ff007807 */ /* 0x000fe40001000000 */
[----:B------:R-:W0:Y:S02]  /*1fd00*/  SYNCS.PHASECHK.TRANS64.TRYWAIT P1, [R3+URZ+0x16840], R2 ;  /* 0x01684002030075a7 */ /* 0x000e24000802017f */
[----:B0-----:R-:W-:Y:S05]  /*1fd10*/  @!P1 BRA `(.L_x_1916) ;  /* 0x0000006400ac9947 */ /* 0x001fea0003800000 */
.L_x_2149:
[----:B------:R-:W4:Y:S01]  /*1fd20*/  LDL.LU R4, [R1] ;  /* 0x0000000001047983 */ /* 0x000f220000300800 */
[----:B------:R-:W-:Y:S02]  /*1fd30*/  SEL R28, R28, RZ, P2 ;  /* 0x000000ff1c1c7207 */ /* 0x000fe40001000000 */
[----:B----4-:R-:W-:Y:S01]  /*1fd40*/  LOP3.LUT R0, R4, R0, RZ, 0x3c, !PT ;  /* 0x0000000004007212 */ /* 0x010fe200078e3cff */
[----:B------:R-:W-:Y:S06]  /*1fd50*/  @!P0 BRA `(.L_x_1917) ;  /* 0x0000000000048947 */ /* 0x000fec0003800000 */
[----:B------:R-:W-:Y:S01]  /*1fd60*/  BPT.TRAP 0x1 ;  /* 0x000000040000795c */ /* 0x000fe20000300000 */
.L_x_1917:
[----:B------:R-:W-:Y:S01]  /*1fd70*/  IMAD R5, R28, 0x8, R5 ;  /* 0x000000081c057824 */ /* 0x000fe200078e0205 */
[----:B------:R-:W-:-:S04]  /*1fd80*/  SHF.L.U32 R0, R0, 0x1f, RZ ;  /* 0x0000001f00007819 */ /* 0x000fc800000006ff */
[----:B------:R-:W4:Y:S02]  /*1fd90*/  SYNCS.PHASECHK.TRANS64.TRYWAIT P1, [R5+URZ+0x16840], R0 ;  /* 0x01684000050075a7 */ /* 0x000f24000802017f */
[----:B----4-:R-:W-:Y:S05]  /*1fda0*/  @!P1 BRA `(.L_x_1918) ;  /* 0x00000064009c9947 */ /* 0x010fea0003800000 */
.L_x_2150:
[----:B------:R-:W-:Y:S05]  /*1fdb0*/  @!P0 BRA `(.L_x_1919) ;  /* 0x0000000000048947 */ /* 0x000fea0003800000 */
[----:B------:R-:W-:Y:S01]  /*1fdc0*/  BPT.TRAP 0x1 ;  /* 0x000000040000795c */ /* 0x000fe20000300000 */
.L_x_1919:
[----:B------:R-:W0:Y:S02]  /*1fdd0*/  SYNCS.PHASECHK.TRANS64.TRYWAIT P1, [R3+URZ+0x16860], R2 ;  /* 0x01686002030075a7 */ /* 0x000e24000802017f */
[----:B0-----:R-:W-:Y:S05]  /*1fde0*/  @!P1 BRA `(.L_x_1920) ;  /* 0x0000006400a09947 */ /* 0x001fea0003800000 */
.L_x_2151:
[----:B------:R-:W-:Y:S05]  /*1fdf0*/  @!P0 BRA `(.L_x_1921) ;  /* 0x0000000000048947 */ /* 0x000fea0003800000 */
[----:B------:R-:W-:Y:S01]  /*1fe00*/  BPT.TRAP 0x1 ;  /* 0x000000040000795c */ /* 0x000fe20000300000 */
.L_x_1921:
[----:B------:R0:W0:Y:S02]  /*1fe10*/  SYNCS.PHASECHK.TRANS64.TRYWAIT P0, [R5+URZ+0x16860], R0 ;  /* 0x01686000050075a7 */ /* 0x000024000800017f */
[----:B0-----:R-:W-:Y:S05]  /*1fe20*/  @!P0 NANOSLEEP.SYNCS 0x989680 ;  /* 0x009896800000895d */ /* 0x001fea0003900000 */
[----:B------:R-:W0:Y:S02]  /*1fe30*/  @!P0 SYNCS.PHASECHK.TRANS64 P0, [R5+URZ+0x16860], R0 ;  /* 0x01686000050085a7 */ /* 0x000e24000800007f */
[----:B0-----:R-:W-:Y:S05]  /*1fe40*/  @!P0 BRA `(.L_x_1921) ;  /* 0xfffffffc00f08947 */ /* 0x001fea000383ffff */
.L_x_1571:
[----:B------:R-:W-:Y:S05]  /*1fe50*/  BSYNC B9 ;  /* 0x0000000000097941 */ /* 0x000fea0003800000 */
.L_x_1568:
[----:B------:R-:W-:Y:S05]  /*1fe60*/  EXIT ;  /* 0x000000000000794d */ /* 0x000fea0003800000 */
.L_x_1599:
[----:B0-----:R0:W1:Y:S02]  /*1fe70*/  SYNCS.PHASECHK.TRANS64.TRYWAIT P6, [R69+URZ+0x16890], R77 ;  /* 0x0168904d450075a7 */ /* 0x00106400080c017f */
[----:B-1----:R-:W-:Y:S05]  /*1fe80*/  @!P6 NANOSLEEP.SYNCS 0x989680 ;  /* 0x009896800000e95d */ /* 0x002fea0003900000 */
[----:B------:R-:W1:Y:S02]  /*1fe90*/  @!P6 SYNCS.PHASECHK.TRANS64 P6, [R69+URZ+0x16890], R77 ;  /* 0x0168904d4500e5a7 */ /* 0x000e6400080c007f */
[----:B-1----:R-:W-:Y:S05]  /*1fea0*/  @!P6 BRA `(.L_x_1599) ;  /* 0xfffffffc00f0e947 */ /* 0x002fea000383ffff */
[----:B------:R-:W-:Y:S05]  /*1feb0*/  BRA `(.L_x_1922) ;  /* 0xfffffe3000947947 */ /* 0x000fea000383ffff */
.L_x_1600:
        /* <DEDUP_REMOVED lines=8> */
.L_x_1924:
[----:B------:R-:W-:Y:S05]  /*1ff40*/  BSYNC B1 ;  /* 0x0000000000017941 */ /* 0x000fea0003800000 */
.L_x_1923:
[----:B------:R-:W-:Y:S02]  /*1ff50*/  IMAD.MOV.U32 R13, RZ, RZ, R82 ;  /* 0x000000ffff0d7224 */ /* 0x000fe400078e0052 */
[----:B------:R-:W-:Y:S02]  /*1ff60*/  IMAD.MOV.U32 R12, RZ, RZ, RZ ;  /* 0x000000ffff0c7224 */ /* 0x000fe400078e00ff */
[----:B------:R-:W-:Y:S02]  /*1ff70*/  IMAD.MOV.U32 R11, RZ, RZ, 0x1c1f ;  /* 0x00001c1fff0b7424 */ /* 0x000fe400078e00ff */
[----:B------:R-:W-:Y:S02]  /*1ff80*/  IMAD.MOV.U32 R15, RZ, RZ, -0x1 ;  /* 0xffffffffff0f7424 */ /* 0x000fe400078e00ff */
[----:B------:R-:W-:-:S07]  /*1ff90*/  IMAD.MOV.U32 R79, RZ, RZ, R14 ;  /* 0x000000ffff4f7224 */ /* 0x000fce00078e000e */
[----:B------:R-:W-:Y:S05]  /*1ffa0*/  WARPSYNC.COLLECTIVE R15, `(.L_x_1925) ;  /* 0x000000000f087348 */ /* 0x000fea0003c00000 */
[----:B------:R0:W1:Y:S02]  /*1ffb0*/  SHFL.IDX P6, R14, R13, R12, R11 ;  /* 0x0000000c0d0e7389 */ /* 0x00006400000c000b */
[----:B01----:R-:W-:Y:S01]  /*1ffc0*/  ENDCOLLECTIVE ;  /* 0x000000000000791b */ /* 0x003fe20003800000 */
.L_x_1925:
[----:B------:R-:W-:Y:S05]  /*1ffd0*/  BRA `(.L_x_1926) ;  /* 0xfffffe3000607947 */ /* 0x000fea000383ffff */
.L_x_1609:
[----:B------:R-:W-:Y:S01]  /*1ffe0*/  BSSY B1, `(.L_x_1927) ;  /* 0x0000008000017945 */ /* 0x000fe20003800000 */
[----:B--2-4-:R-:W-:Y:S02]  /*1fff0*/  IMAD.MOV.U32 R13, RZ, RZ, R83 ;  /* 0x000000ffff0d7224 */ /* 0x014fe400078e0053 */
[----:B------:R-:W-:Y:S02]  /*20000*/  IMAD.MOV.U32 R12, RZ, RZ, 0x1 ;  /* 0x00000001ff0c7424 */ /* 0x000fe400078e00ff */
[----:B------:R-:W-:Y:S02]  /*20010*/  IMAD.MOV.U32 R11, RZ, RZ, 0x1c1f ;  /* 0x00001c1fff0b7424 */ /* 0x000fe400078e00ff */
[----:B------:R-:W-:-:S07]  /*20020*/  IMAD.MOV.U32 R15, RZ, RZ, -0x1 ;  /* 0xffffffffff0f7424 */ /* 0x000fce00078e00ff */
[----:B01-3--:R-:W-:Y:S05]  /*20030*/  WARPSYNC.COLLECTIVE R15, `(.L_x_1928) ;  /* 0x000000000f087348 */ /* 0x00bfea0003c00000 */
[----:B---3--:R2:W3:Y:S02]  /*20040*/  SHFL.IDX P6, R14, R13, R12, R11 ;  /* 0x0000000c0d0e7389 */ /* 0x0084e400000c000b */
[----:B0123--:R-:W-:Y:S01]  /*20050*/  ENDCOLLECTIVE ;  /* 0x000000000000791b */ /* 0x00ffe20003800000 */
.L_x_1928:
[----:B------:R-:W-:Y:S05]  /*20060*/  BSYNC B1 ;  /* 0x0000000000017941 */ /* 0x000fea0003800000 */
.L_x_1927:
[----:B------:R-:W-:Y:S02]  /*20070*/  IMAD.MOV.U32 R13, RZ, RZ, R82 ;  /* 0x000000ffff0d7224 */ /* 0x000fe400078e0052 */
[----:B------:R-:W-:Y:S02]  /*20080*/  IMAD.MOV.U32 R12, RZ, RZ, 0x1 ;  /* 0x00000001ff0c7424 */ /* 0x000fe400078e00ff */
[----:B------:R-:W-:Y:S02]  /*20090*/  IMAD.MOV.U32 R11, RZ, RZ, 0x1c1f ;  /* 0x00001c1fff0b7424 */ /* 0x000fe400078e00ff */
[----:B------:R-:W-:Y:S02]  /*200a0*/  IMAD.MOV.U32 R15, RZ, RZ, -0x1 ;  /* 0xffffffffff0f7424 */ /* 0x000fe400078e00ff */
[----:B------:R-:W-:-:S07]  /*200b0*/  IMAD.MOV.U32 R83, RZ, RZ, R14 ;  /* 0x000000ffff537224 */ /* 0x000fce00078e000e */
[----:B------:R-:W-:Y:S05]  /*200c0*/  WARPSYNC.COLLECTIVE R15, `(.L_x_1929) ;  /* 0x000000000f087348 */ /* 0x000fea0003c00000 */
[----:B------:R0:W1:Y:S02]  /*200d0*/  SHFL.IDX P6, R14, R13, R12, R11 ;  /* 0x0000000c0d0e7389 */ /* 0x00006400000c000b */
[----:B01----:R-:W-:Y:S01]  /*200e0*/  ENDCOLLECTIVE ;  /* 0x000000000000791b */ /* 0x003fe20003800000 */
.L_x_1929:
[----:B------:R-:W-:Y:S05]  /*200f0*/  BRA `(.L_x_1930) ;  /* 0xfffffe3400d47947 */ /* 0x000fea000383ffff */
.L_x_1621:
[----:B-1----:R1:W2:Y:S02]  /*20100*/  SYNCS.PHASECHK.TRANS64.TRYWAIT P4, [R69+URZ+0x16890], R77 ;  /* 0x0168904d450075a7 */ /* 0x0022a4000808017f */
[----:B--2---:R-:W-:Y:S05]  /*20110*/  @!P4 NANOSLEEP.SYNCS 0x989680 ;  /* 0x009896800000c95d */ /* 0x004fea0003900000 */
[----:B------:R-:W2:Y:S02]  /*20120*/  @!P4 SYNCS.PHASECHK.TRANS64 P4, [R69+URZ+0x16890], R77 ;  /* 0x0168904d4500c5a7 */ /* 0x000ea4000808007f */
[----:B--2---:R-:W-:Y:S05]  /*20130*/  @!P4 BRA `(.L_x_1621) ;  /* 0xfffffffc00f0c947 */ /* 0x004fea000383ffff */
[----:B------:R-:W-:Y:S05]  /*20140*/  BRA `(.L_x_1931) ;  /* 0xfffffe4000f87947 */ /* 0x000fea000383ffff */
.L_x_1622:
[----:B------:R-:W-:Y:S01]  /*20150*/  BSSY B1, `(.L_x_1932) ;  /* 0x0000008000017945 */ /* 0x000fe20003800000 */
[----:B0-----:R-:W-:Y:S01]  /*20160*/  IMAD.MOV.U32 R13, RZ, RZ, R83 ;  /* 0x000000ffff0d7224 */ /* 0x001fe200078e0053 */
[----:B------:R-:W-:Y:S01]  /*20170*/  MOV R15, 0xffffffff ;  /* 0xffffffff000f7802 */ /* 0x000fe20000000f00 */
[----:B------:R-:W-:Y:S02]  /*20180*/  IMAD.MOV.U32 R12, RZ, RZ, RZ ;  /* 0x000000ffff0c7224 */ /* 0x000fe400078e00ff */
[----:B------:R-:W-:-:S07]  /*20190*/  IMAD.MOV.U32 R11, RZ, RZ, 0x1c1f ;  /* 0x00001c1fff0b7424 */ /* 0x000fce00078e00ff */
[----:B-1----:R-:W-:Y:S05]  /*201a0*/  WARPSYNC.COLLECTIVE R15, `(.L_x_1933) ;  /* 0x000000000f087348 */ /* 0x002fea0003c00000 */
[----:B------:R0:W2:Y:S02]  /*201b0*/  SHFL.IDX P6, R14, R13, R12, R11 ;  /* 0x0000000c0d0e7389 */ /* 0x0000a400000c000b */
[----:B012---:R-:W-:Y:S01]  /*201c0*/  ENDCOLLECTIVE ;  /* 0x000000000000791b */ /* 0x007fe20003800000 */
.L_x_1933:
[----:B------:R-:W-:Y:S05]  /*201d0*/  BSYNC B1 ;  /* 0x0000000000017941 */ /* 0x000fea0003800000 */
.L_x_1932:
        /* <DEDUP_REMOVED lines=8> */
.L_x_1934:
[----:B------:R-:W-:Y:S01]  /*20260*/  IMAD.MOV.U32 R80, RZ, RZ, R14 ;  /* 0x000000ffff507224 */ /* 0x000fe200078e000e */
[----:B------:R-:W-:Y:S06]  /*20270*/  BRA `(.L_x_1935) ;  /* 0xfffffe4000c47947 */ /* 0x000fec000383ffff */
.L_x_1627:
[----:B------:R-:W-:Y:S01]  /*20280*/  BSSY B1, `(.L_x_1936) ;  /* 0x0000008000017945 */ /* 0x000fe20003800000 */
[----:B0-----:R-:W-:Y:S02]  /*20290*/  IMAD.MOV.U32 R13, RZ, RZ, R83 ;  /* 0x000000ffff0d7224 */ /* 0x001fe400078e0053 */
[----:B------:R-:W-:Y:S02]  /*202a0*/  IMAD.MOV.U32 R12, RZ, RZ, 0x1 ;  /* 0x00000001ff0c7424 */ /* 0x000fe400078e00ff */
[----:B------:R-:W-:Y:S02]  /*202b0*/  IMAD.MOV.U32 R11, RZ, RZ, 0x1c1f ;  /* 0x00001c1fff0b7424 */ /* 0x000fe400078e00ff */
[----:B------:R-:W-:-:S07]  /*202c0*/  IMAD.MOV.U32 R15, RZ, RZ, -0x1 ;  /* 0xffffffffff0f7424 */ /* 0x000fce00078e00ff */
[----:B-1234-:R-:W-:Y:S05]  /*202d0*/  WARPSYNC.COLLECTIVE R15, `(.L_x_1937) ;  /* 0x000000000f087348 */ /* 0x01efea0003c00000 */
[----:B------:R0:W0:Y:S02]  /*202e0*/  SHFL.IDX P6, R14, R13, R12, R11 ;  /* 0x0000000c0d0e7389 */ /* 0x00002400000c000b */
[----:B01234-:R-:W-:Y:S01]  /*202f0*/  ENDCOLLECTIVE ;  /* 0x000000000000791b */ /* 0x01ffe20003800000 */
.L_x_1937:
[----:B------:R-:W-:Y:S05]  /*20300*/  BSYNC B1 ;  /* 0x0000000000017941 */ /* 0x000fea0003800000 */
.L_x_1936:
        /* <DEDUP_REMOVED lines=8> */
.L_x_1938:
[----:B------:R-:W-:Y:S01]  /*20390*/  IMAD.MOV.U32 R82, RZ, RZ, R14 ;  /* 0x000000ffff527224 */ /* 0x000fe200078e000e */
[----:B------:R-:W-:Y:S06]  /*203a0*/  BRA `(.L_x_1939) ;  /* 0xfffffe4800707947 */ /* 0x000fec000383ffff */
.L_x_1632:
[----:B0-----:R0:W1:Y:S02]  /*203b0*/  SYNCS.PHASECHK.TRANS64.TRYWAIT P3, [R69+URZ+0x16890], R77 ;  /* 0x0168904d450075a7 */ /* 0x001064000806017f */
[----:B-1----:R-:W-:Y:S05]  /*203c0*/  @!P3 NANOSLEEP.SYNCS 0x989680 ;  /* 0x009896800000b95d */ /* 0x002fea0003900000 */
[----:B------:R-:W1:Y:S02]  /*203d0*/  @!P3 SYNCS.PHASECHK.TRANS64 P3, [R69+URZ+0x16890], R77 ;  /* 0x0168904d4500b5a7 */ /* 0x000e64000806007f */
[----:B-1----:R-:W-:Y:S05]  /*203e0*/  @!P3 BRA `(.L_x_1632) ;  /* 0xfffffffc00f0b947 */ /* 0x002fea000383ffff */
[----:B------:R-:W-:Y:S05]  /*203f0*/  BRA `(.L_x_1940) ;  /* 0xfffffe50007c7947 */ /* 0x000fea000383ffff */
.L_x_1633:
        /* <DEDUP_REMOVED lines=8> */
.L_x_1942:
[----:B------:R-:W-:Y:S05]  /*20480*/  BSYNC B1 ;  /* 0x0000000000017941 */ /* 0x000fea0003800000 */
.L_x_1941:
        /* <DEDUP_REMOVED lines=8> */
.L_x_1943:
[----:B------:R-:W-:Y:S01]  /*20510*/  IMAD.MOV.U32 R9, RZ, RZ, R14 ;  /* 0x000000ffff097224 */ /* 0x000fe200078e000e */
[----:B------:R-:W-:Y:S06]  /*20520*/  BRA `(.L_x_1944) ;  /* 0xfffffe5000ac7947 */ /* 0x000fec000383ffff */
.L_x_1636:
[----:B------:R-:W-:Y:S01]  /*20530*/  BSSY B1, `(.L_x_1945) ;  /* 0x0000008000017945 */ /* 0x000fe20003800000 */
[----:B----4-:R-:W-:Y:S02]  /*20540*/  IMAD.MOV.U32 R13, RZ, RZ, R37 ;  /* 0x000000ffff0d7224 */ /* 0x010fe400078e0025 */
[----:B------:R-:W-:Y:S02]  /*20550*/  IMAD.MOV.U32 R12, RZ, RZ, 0x1 ;  /* 0x00000001ff0c7424 */ /* 0x000fe400078e00ff */
[----:B------:R-:W-:Y:S02]  /*20560*/  IMAD.MOV.U32 R11, RZ, RZ, 0x1c1f ;  /* 0x00001c1fff0b7424 */ /* 0x000fe400078e00ff */
[----:B------:R-:W-:-:S07]  /*20570*/  IMAD.MOV.U32 R15, RZ, RZ, -0x1 ;  /* 0xffffffffff0f7424 */ /* 0x000fce00078e00ff */
[----:B0123--:R-:W-:Y:S05]  /*20580*/  WARPSYNC.COLLECTIVE R15, `(.L_x_1946) ;  /* 0x000000000f087348 */ /* 0x00ffea0003c00000 */
[----:B------:R4:W0:Y:S02]  /*20590*/  SHFL.IDX P6, R14, R13, R12, R11 ;  /* 0x0000000c0d0e7389 */ /* 0x00082400000c000b */
[----:B01234-:R-:W-:Y:S01]  /*205a0*/  ENDCOLLECTIVE ;  /* 0x000000000000791b */ /* 0x01ffe20003800000 */
.L_x_1946:
[----:B------:R-:W-:Y:S05]  /*205b0*/  BSYNC B1 ;  /* 0x0000000000017941 */ /* 0x000fea0003800000 */
.L_x_1945:
        /* <DEDUP_REMOVED lines=8> */
.L_x_1947:
[----:B------:R-:W-:Y:S01]  /*20640*/  IMAD.MOV.U32 R9, RZ, RZ, R14 ;  /* 0x000000ffff097224 */ /* 0x000fe200078e000e */
[----:B------:R-:W-:Y:S06]  /*20650*/  BRA `(.L_x_1948) ;  /* 0xfffffe5000ac7947 */ /* 0x000fec000383ffff */
.L_x_1640:
[----:B0-----:R0:W3:Y:S02]  /*20660*/  SYNCS.PHASECHK.TRANS64.TRYWAIT P4, [R69+URZ+0x168b0], R77 ;  /* 0x0168b04d450075a7 */ /* 0x0010e4000808017f */
[----:B---3--:R-:W-:Y:S05]  /*20670*/  @!P4 NANOSLEEP.SYNCS 0x989680 ;  /* 0x009896800000c95d */ /* 0x008fea0003900000 */
[----:B------:R-:W3:Y:S02]  /*20680*/  @!P4 SYNCS.PHASECHK.TRANS64 P4, [R69+URZ+0x168b0], R77 ;  /* 0x0168b04d4500c5a7 */ /* 0x000ee4000808007f */
[----:B---3--:R-:W-:Y:S05]  /*20690*/  @!P4 BRA `(.L_x_1640) ;  /* 0xfffffffc00f0c947 */ /* 0x008fea000383ffff */
[----:B------:R-:W-:Y:S05]  /*206a0*/  BRA `(.L_x_1949) ;  /* 0xfffffe5400287947 */ /* 0x000fea000383ffff */
.L_x_1658:
[----:B------:R-:W0:Y:S01]  /*206b0*/  S2R R0, SR_TID.X ;  /* 0x0000000000007919 */ /* 0x000e220000002100 */
[----:B------:R-:W-:Y:S01]  /*206c0*/  BSSY B0, `(.L_x_1950) ;  /* 0x000000c000007945 */ /* 0x000fe20003800000 */
[----:B------:R-:W-:Y:S01]  /*206d0*/  IMAD.MOV.U32 R12, RZ, RZ, RZ ;  /* 0x000000ffff0c7224 */ /* 0x000fe200078e00ff */
[----:B------:R-:W-:Y:S01]  /*206e0*/  MOV R11, 0x1f ;  /* 0x0000001f000b7802 */ /* 0x000fe20000000f00 */
[----:B------:R-:W-:Y:S02]  /*206f0*/  IMAD.MOV.U32 R15, RZ, RZ, -0x1 ;  /* 0xffffffffff0f7424 */ /* 0x000fe400078e00ff */
[----:B0-----:R-:W-:-:S05]  /*20700*/  VIADD R3, R0, 0xffffff80 ;  /* 0xffffff8000037836 */ /* 0x001fca0000000000 */
[----:B------:R-:W-:-:S04]  /*20710*/  SHF.R.S32.HI R0, RZ, 0x1f, R3 ;  /* 0x0000001fff007819 */ /* 0x000fc80000011403 */
[----:B------:R-:W-:-:S04]  /*20720*/  LEA.HI R0, R0, R3, RZ, 0x7 ;  /* 0x0000000300007211 */ /* 0x000fc800078f38ff */
[----:B------:R-:W-:-:S05]  /*20730*/  SHF.R.S32.HI R0, RZ, 0x7, R0 ;  /* 0x00000007ff007819 */ /* 0x000fca0000011400 */
[----:B------:R-:W-:-:S07]  /*20740*/  IMAD.MOV.U32 R13, RZ, RZ, R0 ;  /* 0x000000ffff0d7224 */ /* 0x000fce00078e0000 */
[----:B-----5:R-:W-:Y:S05]  /*20750*/  WARPSYNC.COLLECTIVE R15, `(.L_x_1951) ;  /* 0x000000000f087348 */ /* 0x020fea0003c00000 */
[----:B------:R0:W1:Y:S02]  /*20760*/  SHFL.IDX P6, R14, R13, R12, R11 ;  /* 0x0000000c0d0e7389 */ /* 0x00006400000c000b */
[----:B01---5:R-:W-:Y:S01]  /*20770*/  ENDCOLLECTIVE ;  /* 0x000000000000791b */ /* 0x023fe20003800000 */
.L_x_1951:
[----:B------:R-:W-:Y:S05]  /*20780*/  BSYNC B0 ;  /* 0x0000000000007941 */ /* 0x000fea0003800000 */
.L_x_1950:
[----:B------:R0:W-:Y:S01]  /*20790*/  STL [R1+0x2c], R14 ;  /* 0x00002c0e01007387 */ /* 0x0001e20000100800 */
[----:B------:R-:W-:Y:S05]  /*207a0*/  BRA `(.L_x_1952) ;  /* 0xfffffe6000607947 */ /* 0x000fea000383ffff */
.L_x_1670:
[----:B------:R-:W-:Y:S01]  /*207b0*/  BSSY B1, `(.L_x_1953) ;  /* 0x0000008000017945 */ /* 0x000fe20003800000 */
[----:B------:R-:W-:Y:S02]  /*207c0*/  IMAD.MOV.U32 R13, RZ, RZ, R6 ;  /* 0x000000ffff0d7224 */ /* 0x000fe400078e0006 */
[----:B------:R-:W-:Y:S02]  /*207d0*/  IMAD.MOV.U32 R12, RZ, RZ, RZ ;  /* 0x000000ffff0c7224 */ /* 0x000fe400078e00ff */
[----:B------:R-:W-:Y:S02]  /*207e0*/  IMAD.MOV.U32 R11, RZ, RZ, 0x1c1f ;  /* 0x00001c1fff0b7424 */ /* 0x000fe400078e00ff */
[----:B------:R-:W-:-:S07]  /*207f0*/  IMAD.MOV.U32 R15, RZ, RZ, -0x1 ;  /* 0xffffffffff0f7424 */ /* 0x000fce00078e00ff */
[----:B0-----:R-:W-:Y:S05]  /*20800*/  WARPSYNC.COLLECTIVE R15, `(.L_x_1954) ;  /* 0x000000000f087348 */ /* 0x001fea0003c00000 */
[----:B0-----:R0:W1:Y:S02]  /*20810*/  SHFL.IDX P6, R14, R13, R12, R11 ;  /* 0x0000000c0d0e7389 */ /* 0x00106400000c000b */
[----:B01----:R-:W-:Y:S01]  /*20820*/  ENDCOLLECTIVE ;  /* 0x000000000000791b */ /* 0x003fe20003800000 */
.L_x_1954:
[----:B------:R-:W-:Y:S05]  /*20830*/  BSYNC B1 ;  /* 0x0000000000017941 */ /* 0x000fea0003800000 */
.L_x_1953:
        /* <DEDUP_REMOVED lines=8> */
.L_x_1955:
[----:B------:R-:W-:Y:S02]  /*208c0*/  IMAD.MOV.U32 R13, RZ, RZ, R8 ;  /* 0x000000ffff0d7224 */ /* 0x000fe400078e0008 */
[----:B------:R-:W-:-:S07]  /*208d0*/  IMAD.MOV.U32 R0, RZ, RZ, R14 ;  /* 0x000000ffff007224 */ /* 0x000fce00078e000e */
[----:B------:R-:W-:Y:S05]  /*208e0*/  WARPSYNC.COLLECTIVE R15, `(.L_x_1956) ;  /* 0x000000000f087348 */ /* 0x000fea0003c00000 */
[----:B------:R0:W1:Y:S02]  /*208f0*/  SHFL.IDX P6, R14, R13, R12, R11 ;  /* 0x0000000c0d0e7389 */ /* 0x00006400000c000b */
[----:B01----:R-:W-:Y:S01]  /*20900*/  ENDCOLLECTIVE ;  /* 0x000000000000791b */ /* 0x003fe20003800000 */
.L_x_1956:
[----:B------:R-:W-:Y:S02]  /*20910*/  IMAD.MOV.U32 R13, RZ, RZ, R7 ;  /* 0x000000ffff0d7224 */ /* 0x000fe400078e0007 */
[----:B------:R-:W-:-:S07]  /*20920*/  IMAD.MOV.U32 R5, RZ, RZ, R14 ;  /* 0x000000ffff057224 */ /* 0x000fce00078e000e */
[----:B------:R-:W-:Y:S05]  /*20930*/  WARPSYNC.COLLECTIVE R15, `(.L_x_1957) ;  /* 0x000000000f087348 */ /* 0x000fea0003c00000 */
[----:B------:R0:W1:Y:S02]  /*20940*/  SHFL.IDX P6, R14, R13, R12, R11 ;  /* 0x0000000c0d0e7389 */ /* 0x00006400000c000b */
[----:B01----:R-:W-:Y:S01]  /*20950*/  ENDCOLLECTIVE ;  /* 0x000000000000791b */ /* 0x003fe20003800000 */
.L_x_1957:
[----:B------:R-:W-:Y:S05]  /*20960*/  BRA `(.L_x_1958) ;  /* 0xfffffe6400fc7947 */ /* 0x000fea000383ffff */
.L_x_1673:
[----:B------:R-:W-:Y:S01]  /*20970*/  BSSY B1, `(.L_x_1959) ;  /* 0x0000008000017945 */ /* 0x000fe20003800000 */
[----:B------:R-:W-:Y:S02]  /*20980*/  IMAD.MOV.U32 R13, RZ, RZ, R6 ;  /* 0x000000ffff0d7224 */ /* 0x000fe400078e0006 */
[----:B------:R-:W-:Y:S02]  /*20990*/  IMAD.MOV.U32 R12, RZ, RZ, 0x1 ;  /* 0x00000001ff0c7424 */ /* 0x000fe400078e00ff */
[----:B------:R-:W-:Y:S02]  /*209a0*/  IMAD.MOV.U32 R11, RZ, RZ, 0x1c1f ;  /* 0x00001c1fff0b7424 */ /* 0x000fe400078e00ff */
[----:B------:R-:W-:-:S07]  /*209b0*/  IMAD.MOV.U32 R15, RZ, RZ, -0x1 ;  /* 0xffffffffff0f7424 */ /* 0x000fce00078e00ff */
[----:B-1----:R-:W-:Y:S05]  /*209c0*/  WARPSYNC.COLLECTIVE R15, `(.L_x_1960) ;  /* 0x000000000f087348 */ /* 0x002fea0003c00000 */
[----:B------:R0:W2:Y:S02]  /*209d0*/  SHFL.IDX P6, R14, R13, R12, R11 ;  /* 0x0000000c0d0e7389 */ /* 0x0000a400000c000b */
[----:B012---:R-:W-:Y:S01]  /*209e0*/  ENDCOLLECTIVE ;  /* 0x000000000000791b */ /* 0x007fe20003800000 */
.L_x_1960:
[----:B------:R-:W-:Y:S05]  /*209f0*/  BSYNC B1 ;  /* 0x0000000000017941 */ /* 0x000fea0003800000 */
.L_x_1959:
        /* <DEDUP_REMOVED lines=8> */
.L_x_1961:
[----:B------:R-:W-:Y:S02]  /*20a80*/  IMAD.MOV.U32 R13, RZ, RZ, R8 ;  /* 0x000000ffff0d7224 */ /* 0x000fe400078e0008 */
[----:B------:R-:W-:-:S07]  /*20a90*/  IMAD.MOV.U32 R0, RZ, RZ, R14 ;  /* 0x000000ffff007224 */ /* 0x000fce00078e000e */
[----:B------:R-:W-:Y:S05]  /*20aa0*/  WARPSYNC.COLLECTIVE R15, `(.L_x_1962) ;  /* 0x000000000f087348 */ /* 0x000fea0003c00000 */
[----:B------:R0:W1:Y:S02]  /*20ab0*/  SHFL.IDX P6, R14, R13, R12, R11 ;  /* 0x0000000c0d0e7389 */ /* 0x00006400000c000b */
[----:B01----:R-:W-:Y:S01]  /*20ac0*/  ENDCOLLECTIVE ;  /* 0x000000000000791b */ /* 0x003fe20003800000 */
.L_x_1962:
[----:B------:R-:W-:Y:S02]  /*20ad0*/  IMAD.MOV.U32 R13, RZ, RZ, R7 ;  /* 0x000000ffff0d7224 */ /* 0x000fe400078e0007 */
[----:B------:R-:W-:-:S07]  /*20ae0*/  IMAD.MOV.U32 R5, RZ, RZ, R14 ;  /* 0x000000ffff057224 */ /* 0x000fce00078e000e */
[----:B------:R-:W-:Y:S05]  /*20af0*/  WARPSYNC.COLLECTIVE R15, `(.L_x_1963) ;  /* 0x000000000f087348 */ /* 0x000fea0003c00000 */
[----:B------:R0:W1:Y:S02]  /*20b00*/  SHFL.IDX P6, R14, R13, R12, R11 ;  /* 0x0000000c0d0e7389 */ /* 0x00006400000c000b */
[----:B01----:R-:W-:Y:S01]  /*20b10*/  ENDCOLLECTIVE ;  /* 0x000000000000791b */ /* 0x003fe20003800000 */
.L_x_1963:
[----:B------:R-:W-:Y:S05]  /*20b20*/  BRA `(.L_x_1964) ;  /* 0xfffffe68005c7947 */ /* 0x000fea000383ffff */
.L_x_1677:
[----:B0-----:R0:W1:Y:S02]  /*20b30*/  SYNCS.PHASECHK.TRANS64.TRYWAIT P0, [R2+URZ+0x16800], R5 ;  /* 0x01680005020075a7 */ /* 0x001064000800017f */
[----:B-1----:R-:W-:Y:S05]  /*20b40*/  @!P0 NANOSLEEP.SYNCS 0x989680 ;  /* 0x009896800000895d */ /* 0x002fea0003900000 */
[----:B------:R-:W1:Y:S02]  /*20b50*/  @!P0 SYNCS.PHASECHK.TRANS64 P0, [R2+URZ+0x16800], R5 ;  /* 0x01680005020085a7 */ /* 0x000e64000800007f */
[----:B-1----:R-:W-:Y:S05]  /*20b60*/  @!P0 BRA `(.L_x_1677) ;  /* 0xfffffffc00f08947 */ /* 0x002fea000383ffff */
[----:B------:R-:W-:Y:S05]  /*20b70*/  BRA `(.L_x_1965) ;  /* 0xfffffe6c005c7947 */ /* 0x000fea000383ffff */
.L_x_1685:
[----:B------:R-:W1:Y:S01]  /*20b80*/  LDC R41, c[0x0][0x3f4] ;  /* 0x0000fd00ff297b82 */ /* 0x000e620000000800 */
[----:B------:R-:W-:Y:S01]  /*20b90*/  BSSY B1, `(.L_x_1966) ;  /* 0x0000008000017945 */ /* 0x000fe20003800000 */
[----:B------:R-:W-:Y:S02]  /*20ba0*/  IMAD.MOV.U32 R13, RZ, RZ, R26 ;  /* 0x000000ffff0d7224 */ /* 0x000fe400078e001a */
[----:B------:R-:W-:Y:S02]  /*20bb0*/  IMAD.MOV.U32 R12, RZ, RZ, RZ ;  /* 0x000000ffff0c7224 */ /* 0x000fe400078e00ff */
[----:B------:R-:W-:Y:S02]  /*20bc0*/  IMAD.MOV.U32 R11, RZ, RZ, 0x1c1f ;  /* 0x00001c1fff0b7424 */ /* 0x000fe400078e00ff */
[----:B------:R-:W-:-:S07]  /*20bd0*/  IMAD.MOV.U32 R15, RZ, RZ, -0x1 ;  /* 0xffffffffff0f7424 */ /* 0x000fce00078e00ff */
[----:B01----:R-:W-:Y:S05]  /*20be0*/  WARPSYNC.COLLECTIVE R15, `(.L_x_1967) ;  /* 0x000000000f087348 */ /* 0x003fea0003c00000 */
[----:B0-----:R0:W2:Y:S02]  /*20bf0*/  SHFL.IDX P6, R14, R13, R12, R11 ;  /* 0x0000000c0d0e7389 */ /* 0x0010a400000c000b */
[----:B012---:R-:W-:Y:S01]  /*20c00*/  ENDCOLLECTIVE ;  /* 0x000000000000791b */ /* 0x007fe20003800000 */
.L_x_1967:
[----:B------:R-:W-:Y:S05]  /*20c10*/  BSYNC B1 ;  /* 0x0000000000017941 */ /* 0x000fea0003800000 */
.L_x_1966:
[----:B------:R-:W-:Y:S01]  /*20c20*/  IMAD.MOV.U32 R13, RZ, RZ, R25 ;  /* 0x000000ffff0d7224 */ /* 0x000fe200078e0019 */
[----:B------:R-:W-:Y:S01]  /*20c30*/  ISETP.GE.AND P0, PT, R16, R41, PT ;  /* 0x000000291000720c */ /* 0x000fe20003f06270 */
[----:B------:R-:W-:Y:S02]  /*20c40*/  IMAD.MOV.U32 R12, RZ, RZ, RZ ;  /* 0x000000ffff0c7224 */ /* 0x000fe400078e00ff */
[----:B------:R-:W-:Y:S02]  /*20c50*/  IMAD.MOV.U32 R11, RZ, RZ, 0x1c1f ;  /* 0x00001c1fff0b7424 */ /* 0x000fe400078e00ff */
[----:B------:R-:W-:Y:S02]  /*20c60*/  IMAD.MOV.U32 R15, RZ, RZ, -0x1 ;  /* 0xffffffffff0f7424 */ /* 0x000fe400078e00ff */
[----:B------:R-:W-:Y:S02]  /*20c70*/  IMAD.MOV.U32 R0, RZ, RZ, R14 ;  /* 0x000000ffff007224 */ /* 0x000fe400078e000e */
[----:B------:R-:W-:-:S07]  /*20c80*/  IMAD R32, R156, R21, RZ ;  /* 0x000000159c207224 */ /* 0x000fce00078e02ff */
[----:B------:R-:W-:Y:S05]  /*20c90*/  WARPSYNC.COLLECTIVE R15, `(.L_x_1968) ;  /* 0x000000000f087348 */ /* 0x000fea0003c00000 */
[----:B------:R0:W1:Y:S02]  /*20ca0*/  SHFL.IDX P6, R14, R13, R12, R11 ;  /* 0x0000000c0d0e7389 */ /* 0x00006400000c000b */
[----:B01----:R-:W-:Y:S01]  /*20cb0*/  ENDCOLLECTIVE ;  /* 0x000000000000791b */ /* 0x003fe20003800000 */
.L_x_1968:
[----:B------:R-:W-:Y:S01]  /*20cc0*/  ISETP.GE.OR P1, PT, R39, R32, P0 ;  /* 0x000000202700720c */ /* 0x000fe20000726670 */
[----:B------:R-:W-:-:S12]  /*20cd0*/  IMAD.MOV.U32 R13, RZ, RZ, R24 ;  /* 0x000000ffff0d7224 */ /* 0x000fd800078e0018 */
[C---:B------:R-:W-:Y:S01]  /*20ce0*/  @!P1 IMAD.SHL.U32 R5, R16.reuse, 0x2, RZ ;  /* 0x0000000210059824 */ /* 0x040fe200078e00ff */
[----:B------:R-:W-:Y:S01]  /*20cf0*/  @!P1 SHF.L.U64.HI R21, R16, 0x1, R17 ;  /* 0x0000000110159819 */ /* 0x000fe20000010211 */
[----:B------:R-:W-:-:S07]  /*20d00*/  IMAD.MOV.U32 R3, RZ, RZ, R14 ;  /* 0x000000ffff037224 */ /* 0x000fce00078e000e */
[----:B------:R-:W-:Y:S05]  /*20d10*/  WARPSYNC.COLLECTIVE R15, `(.L_x_1969) ;  /* 0x000000000f087348 */ /* 0x000fea0003c00000 */
[----:B------:R0:W1:Y:S02]  /*20d20*/  SHFL.IDX P6, R14, R13, R12, R11 ;  /* 0x0000000c0d0e7389 */ /* 0x00006400000c000b */
[----:B01----:R-:W-:Y:S01]  /*20d30*/  ENDCOLLECTIVE ;  /* 0x000000000000791b */ /* 0x003fe20003800000 */
.L_x_1969:
[----:B------:R-:W-:-:S05]  /*20d40*/  @!P1 IADD3 R6, P2, R3, R5, RZ ;  /* 0x0000000503069210 */ /* 0x000fca0007f5e0ff */
[----:B------:R-:W-:Y:S01]  /*20d50*/  @!P1 IMAD.X R7, R0, 0x1, R21, P2 ;  /* 0x0000000100079824 */ /* 0x000fe200010e0615 */
[----:B------:R-:W-:Y:S01]  /*20d60*/  MOV R13, R27 ;  /* 0x0000001b000d7202 */ /* 0x000fe20000000f00 */
[----:B------:R-:W-:-:S07]  /*20d70*/  IMAD.MOV.U32 R4, RZ, RZ, R14 ;  /* 0x000000ffff047224 */ /* 0x000fce00078e000e */
[----:B------:R-:W-:Y:S05]  /*20d80*/  WARPSYNC.COLLECTIVE R15, `(.L_x_1970) ;  /* 0x000000000f087348 */ /* 0x000fea0003c00000 */
[----:B------:R0:W1:Y:S02]  /*20d90*/  SHFL.IDX P6, R14, R13, R12, R11 ;  /* 0x0000000c0d0e7389 */ /* 0x00006400000c000b */
[----:B01----:R-:W-:Y:S01]  /*20da0*/  ENDCOLLECTIVE ;  /* 0x000000000000791b */ /* 0x003fe20003800000 */
.L_x_1970:
[----:B------:R-:W2:Y:S01]  /*20db0*/  @!P1 LD.E.128 R8, desc[UR42][R6.64] ;  /* 0x0000002a06089980 */ /* 0x000ea2000c101d00 */
[----:B------:R-:W-:-:S05]  /*20dc0*/  @!P1 IADD3 R14, P2, R14, R5, RZ ;  /* 0x000000050e0e9210 */ /* 0x000fca0007f5e0ff */
[----:B------:R-:W-:-:S04]  /*20dd0*/  @!P1 IMAD.X R3, R4, 0x1, R21, P2 ;  /* 0x0000000104039824 */ /* 0x000fc800010e0615 */
[----:B------:R-:W-:-:S05]  /*20de0*/  @!P1 IMAD.MOV.U32 R15, RZ, RZ, R3 ;  /* 0x000000ffff0f9224 */ /* 0x000fca00078e0003 */
[----:B------:R0:W5:Y:S01]  /*20df0*/  @!P1 LD.E.128 R4, desc[UR42][R14.64] ;  /* 0x0000002a0e049980 */ /* 0x000162000c101d00 */
[----:B------:R-:W-:Y:S01]  /*20e00*/  CS2R R36, SRZ ;  /* 0x0000000000247805 */ /* 0x000fe2000001ff00 */
[----:B------:R-:W-:Y:S01]  /*20e10*/  IMAD.MOV.U32 R13, RZ, RZ, R26 ;  /* 0x000000ffff0d7224 */ /* 0x000fe200078e001a */
[----:B------:R-:W-:Y:S01]  /*20e20*/  CS2R R34, SRZ ;  /* 0x0000000000227805 */ /* 0x000fe2000001ff00 */
[----:B------:R-:W-:Y:S01]  /*20e30*/  IMAD.MOV.U32 R12, RZ, RZ, 0x1 ;  /* 0x00000001ff0c7424 */ /* 0x000fe200078e00ff */
[----:B------:R-:W-:Y:S02]  /*20e40*/  CS2R R28, SRZ ;  /* 0x00000000001c7805 */ /* 0x000fe4000001ff00 */
[----:B------:R-:W-:Y:S01]  /*20e50*/  CS2R R20, SRZ ;  /* 0x0000000000147805 */ /* 0x000fe2000001ff00 */
[----:B0-----:R-:W-:Y:S02]  /*20e60*/  IMAD.MOV.U32 R15, RZ, RZ, -0x1 ;  /* 0xffffffffff0f7424 */ /* 0x001fe400078e00ff */
[----:B--2---:R-:W-:-:S02]  /*20e70*/  @!P1 IMAD.MOV.U32 R37, RZ, RZ, R11 ;  /* 0x000000ffff259224 */ /* 0x004fc400078e000b */
[----:B------:R-:W-:Y:S02]  /*20e80*/  IMAD.MOV.U32 R11, RZ, RZ, 0x1c1f ;  /* 0x00001c1fff0b7424 */ /* 0x000fe400078e00ff */
[----:B------:R-:W-:Y:S02]  /*20e90*/  @!P1 IMAD.MOV.U32 R34, RZ, RZ, R8 ;  /* 0x000000ffff229224 */ /* 0x000fe400078e0008 */
[----:B------:R-:W-:-:S07]  /*20ea0*/  @!P1 IMAD.MOV.U32 R35, RZ, RZ, R9 ;  /* 0x000000ffff239224 */ /* 0x000fce00078e0009 */
[----:B-----5:R-:W-:Y:S05]  /*20eb0*/  WARPSYNC.COLLECTIVE R15, `(.L_x_1971) ;  /* 0x000000000f087348 */ /* 0x020fea0003c00000 */
[----:B------:R0:W1:Y:S02]  /*20ec0*/  SHFL.IDX P6, R14, R13, R12, R11 ;  /* 0x0000000c0d0e7389 */ /* 0x00006400000c000b */
[----:B01---5:R-:W-:Y:S01]  /*20ed0*/  ENDCOLLECTIVE ;  /* 0x000000000000791b */ /* 0x023fe20003800000 */
.L_x_1971:
[----:B------:R-:W-:Y:S02]  /*20ee0*/  IMAD.MOV.U32 R0, RZ, RZ, R34 ;  /* 0x000000ffff007224 */ /* 0x000fe400078e0022 */
[----:B------:R-:W-:Y:S02]  /*20ef0*/  IMAD.MOV.U32 R3, RZ, RZ, R35 ;  /* 0x000000ffff037224 */ /* 0x000fe400078e0023 */
[----:B------:R-:W-:Y:S01]  /*20f00*/  @!P1 IMAD.MOV.U32 R36, RZ, RZ, R10 ;  /* 0x000000ffff249224 */ /* 0x000fe200078e000a */
[----:B------:R-:W-:Y:S01]  /*20f10*/  PRMT R42, R0, 0x7610, R42 ;  /* 0x00007610002a7816 */ /* 0x000fe2000000002a */
[----:B------:R-:W-:Y:S01]  /*20f20*/  IMAD.MOV.U32 R9, RZ, RZ, R37 ;  /* 0x000000ffff097224 */ /* 0x000fe200078e0025 */
[----:B------:R-:W-:Y:S01]  /*20f30*/  PRMT R43, R3, 0x7610, R43 ;  /* 0x00007610032b7816 */ /* 0x000fe2000000002b */
[----:B------:R-:W-:Y:S02]  /*20f40*/  IMAD.MOV.U32 R8, RZ, RZ, R36 ;  /* 0x000000ffff087224 */ /* 0x000fe400078e0024 */
[----:B------:R-:W-:-:S03]  /*20f50*/  IMAD.MOV.U32 R13, RZ, RZ, R25 ;  /* 0x000000ffff0d7224 */ /* 0x000fc600078e0019 */
[----:B------:R-:W-:Y:S01]  /*20f60*/  PRMT R31, R8, 0x5410, R9 ;  /* 0x00005410081f7816 */ /* 0x000fe20000000009 */
[----:B------:R-:W-:Y:S02]  /*20f70*/  @!P1 IMAD.MOV.U32 R28, RZ, RZ, R4 ;  /* 0x000000ffff1c9224 */ /* 0x000fe400078e0004 */
[----:B------:R-:W-:Y:S02]  /*20f80*/  @!P1 IMAD.MOV.U32 R29, RZ, RZ, R5 ;  /* 0x000000ffff1d9224 */ /* 0x000fe400078e0005 */
[----:B------:R-:W-:Y:S02]  /*20f90*/  @!P1 IMAD.MOV.U32 R20, RZ, RZ, R6 ;  /* 0x000000ffff149224 */ /* 0x000fe400078e0006 */
[----:B------:R-:W-:Y:S02]  /*20fa0*/  @!P1 IMAD.MOV.U32 R21, RZ, RZ, R7 ;  /* 0x000000ffff159224 */ /* 0x000fe400078e0007 */
[----:B------:R-:W-:-:S07]  /*20fb0*/  IMAD.MOV.U32 R0, RZ, RZ, R14 ;  /* 0x000000ffff007224 */ /* 0x000fce00078e000e */
[----:B------:R-:W-:Y:S05]  /*20fc0*/  WARPSYNC.COLLECTIVE R15, `(.L_x_1972) ;  /* 0x000000000f087348 */ /* 0x000fea0003c00000 */
[----:B------:R0:W1:Y:S02]  /*20fd0*/  SHFL.IDX P6, R14, R13, R12, R11 ;  /* 0x0000000c0d0e7389 */ /* 0x00006400000c000b */
[----:B01----:R-:W-:Y:S01]  /*20fe0*/  ENDCOLLECTIVE ;  /* 0x000000000000791b */ /* 0x003fe20003800000 */
.L_x_1972:
[----:B------:R-:W-:Y:S02]  /*20ff0*/  IMAD.MOV.U32 R4, RZ, RZ, R28 ;  /* 0x000000ffff047224 */ /* 0x000fe400078e001c */
[----:B------:R-:W-:Y:S02]  /*21000*/  IMAD.MOV.U32 R5, RZ, RZ, R29 ;  /* 0x000000ffff057224 */ /* 0x000fe400078e001d */
[----:B------:R-:W-:Y:S02]  /*21010*/  IMAD.MOV.U32 R6, RZ, RZ, R20 ;  /* 0x000000ffff067224 */ /* 0x000fe400078e0014 */
[----:B------:R-:W-:Y:S01]  /*21020*/  IMAD.MOV.U32 R7, RZ, RZ, R21 ;  /* 0x000000ffff077224 */ /* 0x000fe200078e0015 */
[----:B------:R-:W-:Y:S02]  /*21030*/  PRMT R45, R5, 0x7610, R45 ;  /* 0x00007610052d7816 */ /* 0x000fe4000000002d */
[----:B------:R-:W-:Y:S02]  /*21040*/  PRMT R56, R4, 0x5410, R6 ;  /* 0x0000541004387816 */ /* 0x000fe40000000006 */
[----:B------:R-:W-:-:S02]  /*21050*/  CS2R R4, SRZ ;  /* 0x0000000000047805 */ /* 0x000fc4000001ff00 */
[----:B------:R-:W-:Y:S01]  /*21060*/  PRMT R42, R42, 0x5410, R7 ;  /* 0x000054102a2a7816 */ /* 0x000fe20000000007 */
[----:B------:R-:W-:Y:S02]  /*21070*/  IMAD.MOV.U32 R13, RZ, RZ, R24 ;  /* 0x000000ffff0d7224 */ /* 0x000fe400078e0018 */
[----:B------:R-:W-:-:S07]  /*21080*/  IMAD.MOV.U32 R3, RZ, RZ, R14 ;  /* 0x000000ffff037224 */ /* 0x000fce00078e000e */
[----:B------:R-:W-:Y:S05]  /*21090*/  WARPSYNC.COLLECTIVE R15, `(.L_x_1973) ;  /* 0x000000000f087348 */ /* 0x000fea0003c00000 */
[----:B------:R0:W1:Y:S02]  /*210a0*/  SHFL.IDX P6, R14, R13, R12, R11 ;  /* 0x0000000c0d0e7389 */ /* 0x00006400000c000b */
[----:B01----:R-:W-:Y:S01]  /*210b0*/  ENDCOLLECTIVE ;  /* 0x000000000000791b */ /* 0x003fe20003800000 */
.L_x_1973:
[----:B------:R-:W-:Y:S02]  /*210c0*/  IMAD.MOV.U32 R13, RZ, RZ, R27 ;  /* 0x000000ffff0d7224 */ /* 0x000fe400078e001b */
[----:B------:R-:W-:-:S07]  /*210d0*/  IMAD.MOV.U32 R24, RZ, RZ, R14 ;  /* 0x000000ffff187224 */ /* 0x000fce00078e000e */
[----:B------:R-:W-:Y:S05]  /*210e0*/  WARPSYNC.COLLECTIVE R15, `(.L_x_1974) ;  /* 0x000000000f087348 */ /* 0x000fea0003c00000 */
[----:B------:R0:W1:Y:S02]  /*210f0*/  SHFL.IDX P6, R14, R13, R12, R11 ;  /* 0x0000000c0d0e7389 */ /* 0x00006400000c000b */
[----:B01----:R-:W-:Y:S01]  /*21100*/  ENDCOLLECTIVE ;  /* 0x000000000000791b */ /* 0x003fe20003800000 */
.L_x_1974:
[----:B------:R-:W-:Y:S05]  /*21110*/  BRA `(.L_x_1975) ;  /* 0xfffffe7800607947 */ /* 0x000fea000383ffff */
.L_x_1689:
[----:B0-----:R0:W1:Y:S02]  /*21120*/  SYNCS.PHASECHK.TRANS64.TRYWAIT P1, [R2+URZ+0x16800], R3 ;  /* 0x01680003020075a7 */ /* 0x001064000802017f */
[----:B-1----:R-:W-:Y:S05]  /*21130*/  @!P1 NANOSLEEP.SYNCS 0x989680 ;  /* 0x009896800000995d */ /* 0x002fea0003900000 */
[----:B------:R-:W1:Y:S02]  /*21140*/  @!P1 SYNCS.PHASECHK.TRANS64 P1, [R2+URZ+0x16800], R3 ;  /* 0x01680003020095a7 */ /* 0x000e64000802007f */
[----:B-1----:R-:W-:Y:S05]  /*21150*/  @!P1 BRA `(.L_x_1689) ;  /* 0xfffffffc00f09947 */ /* 0x002fea000383ffff */
[----:B------:R-:W-:Y:S05]  /*21160*/  BRA `(.L_x_1976) ;  /* 0xfffffe7c00207947 */ /* 0x000fea000383ffff */
.L_x_1695:
[----:B-1----:R1:W3:Y:S02]  /*21170*/  SYNCS.PHASECHK.TRANS64.TRYWAIT P1, [R12+URZ+0x16830], R3 ;  /* 0x016830030c0075a7 */ /* 0x0022e4000802017f */
[----:B---3--:R-:W-:Y:S05]  /*21180*/  @!P1 NANOSLEEP.SYNCS 0x989680 ;  /* 0x009896800000995d */ /* 0x008fea0003900000 */
[----:B------:R-:W3:Y:S02]  /*21190*/  @!P1 SYNCS.PHASECHK.TRANS64 P1, [R12+URZ+0x16830], R3 ;  /* 0x016830030c0095a7 */ /* 0x000ee4000802007f */
[----:B---3--:R-:W-:Y:S05]  /*211a0*/  @!P1 BRA `(.L_x_1695) ;  /* 0xfffffffc00f09947 */ /* 0x008fea000383ffff */
[----:B------:R-:W-:Y:S05]  /*211b0*/  BRA `(.L_x_1694) ;  /* 0xfffffe88009c7947 */ /* 0x000fea000383ffff */
.L_x_1714:
[----:B-1----:R1:W2:Y:S02]  /*211c0*/  SYNCS.PHASECHK.TRANS64.TRYWAIT P2, [R11+URZ+0x16830], R10 ;  /* 0x0168300a0b0075a7 */ /* 0x0022a4000804017f */
[----:B--2---:R-:W-:Y:S05]  /*211d0*/  @!P2 NANOSLEEP.SYNCS 0x989680 ;  /* 0x009896800000a95d */ /* 0x004fea0003900000 */
[----:B------:R-:W2:Y:S02]  /*211e0*/  @!P2 SYNCS.PHASECHK.TRANS64 P2, [R11+URZ+0x16830], R10 ;  /* 0x0168300a0b00a5a7 */ /* 0x000ea4000804007f */
[----:B--2---:R-:W-:Y:S05]  /*211f0*/  @!P2 BRA `(.L_x_1714) ;  /* 0xfffffffc00f0a947 */ /* 0x004fea000383ffff */
[----:B------:R-:W-:Y:S05]  /*21200*/  BRA `(.L_x_1713) ;  /* 0xfffffebc00407947 */ /* 0x000fea000383ffff */
.L_x_1718:
[----:B-1----:R1:W2:Y:S02]  /*21210*/  SYNCS.PHASECHK.TRANS64.TRYWAIT P1, [R11+URZ+0x16850], R10 ;  /* 0x0168500a0b0075a7 */ /* 0x0022a4000802017f */
[----:B--2---:R-:W-:Y:S05]  /*21220*/  @!P1 NANOSLEEP.SYNCS 0x989680 ;  /* 0x009896800000995d */ /* 0x004fea0003900000 */
[----:B------:R-:W2:Y:S02]  /*21230*/  @!P1 SYNCS.PHASECHK.TRANS64 P1, [R11+URZ+0x16850], R10 ;  /* 0x0168500a0b0095a7 */ /* 0x000ea4000802007f */
[----:B--2---:R-:W-:Y:S05]  /*21240*/  @!P1 BRA `(.L_x_1718) ;  /* 0xfffffffc00f09947 */ /* 0x004fea000383ffff */
[----:B------:R-:W-:Y:S05]  /*21250*/  BRA `(.L_x_1715) ;  /* 0xfffffec000087947 */ /* 0x000fea000383ffff */
.L_x_1739:
[----:B-1----:R1:W2:Y:S02]  /*21260*/  SYNCS.PHASECHK.TRANS64.TRYWAIT P2, [R3+URZ+0x16830], R0 ;  /* 0x01683000030075a7 */ /* 0x0022a4000804017f */
[----:B--2---:R-:W-:Y:S05]  /*21270*/  @!P2 NANOSLEEP.SYNCS 0x989680 ;  /* 0x009896800000a95d */ /* 0x004fea0003900000 */
[----:B------:R-:W2:Y:S02]  /*21280*/  @!P2 SYNCS.PHASECHK.TRANS64 P2, [R3+URZ+0x16830], R0 ;  /* 0x016830000300a5a7 */ /* 0x000ea4000804007f */
[----:B--2---:R-:W-:Y:S05]  /*21290*/  @!P2 BRA `(.L_x_1739) ;  /* 0xfffffffc00f0a947 */ /* 0x004fea000383ffff */
[----:B------:R-:W-:Y:S05]  /*212a0*/  BRA `(.L_x_1738) ;  /* 0xfffffeec00fc7947 */ /* 0x000fea000383ffff */
.L_x_1743:
[----:B-1----:R1:W2:Y:S02]  /*212b0*/  SYNCS.PHASECHK.TRANS64.TRYWAIT P1, [R3+URZ+0x16850], R0 ;  /* 0x01685000030075a7 */ /* 0x0022a4000802017f */
[----:B--2---:R-:W-:Y:S05]  /*212c0*/  @!P1 NANOSLEEP.SYNCS 0x989680 ;  /* 0x009896800000995d */ /* 0x004fea0003900000 */
[----:B------:R-:W2:Y:S02]  /*212d0*/  @!P1 SYNCS.PHASECHK.TRANS64 P1, [R3+URZ+0x16850], R0 ;  /* 0x01685000030095a7 */ /* 0x000ea4000802007f */
[----:B--2---:R-:W-:Y:S05]  /*212e0*/  @!P1 BRA `(.L_x_1743) ;  /* 0xfffffffc00f09947 */ /* 0x004fea000383ffff */
[----:B------:R-:W-:Y:S05]  /*212f0*/  BRA `(.L_x_1740) ;  /* 0xfffffef000d87947 */ /* 0x000fea000383ffff */
.L_x_1752:
[----:B-1----:R1:W2:Y:S02]  /*21300*/  SYNCS.PHASECHK.TRANS64.TRYWAIT P2, [R3+URZ+0x16830], R0 ;  /* 0x01683000030075a7 */ /* 0x0022a4000804017f */
[----:B--2---:R-:W-:Y:S05]  /*21310*/  @!P2 NANOSLEEP.SYNCS 0x989680 ;  /* 0x009896800000a95d */ /* 0x004fea0003900000 */
[----:B------:R-:W2:Y:S02]  /*21320*/  @!P2 SYNCS.PHASECHK.TRANS64 P2, [R3+URZ+0x16830], R0 ;  /* 0x016830000300a5a7 */ /* 0x000ea4000804007f */
[----:B--2---:R-:W-:Y:S05]  /*21330*/  @!P2 BRA `(.L_x_1752) ;  /* 0xfffffffc00f0a947 */ /* 0x004fea000383ffff */
[----:B------:R-:W-:Y:S05]  /*21340*/  BRA `(.L_x_1751) ;  /* 0xffffff0c00d87947 */ /* 0x000fea000383ffff */
.L_x_1756:
[----:B-1----:R1:W2:Y:S02]  /*21350*/  SYNCS.PHASECHK.TRANS64.TRYWAIT P1, [R3+URZ+0x16850], R0 ;  /* 0x01685000030075a7 */ /* 0x0022a4000802017f */
[----:B--2---:R-:W-:Y:S05]  /*21360*/  @!P1 NANOSLEEP.SYNCS 0x989680 ;  /* 0x009896800000995d */ /* 0x004fea0003900000 */
[----:B------:R-:W2:Y:S02]  /*21370*/  @!P1 SYNCS.PHASECHK.TRANS64 P1, [R3+URZ+0x16850], R0 ;  /* 0x01685000030095a7 */ /* 0x000ea4000802007f */
[----:B--2---:R-:W-:Y:S05]  /*21380*/  @!P1 BRA `(.L_x_1756) ;  /* 0xfffffffc00f09947 */ /* 0x004fea000383ffff */
[----:B------:R-:W-:Y:S05]  /*21390*/  BRA `(.L_x_1753) ;  /* 0xffffff1000b47947 */ /* 0x000fea000383ffff */
.L_x_1771:
[----:B-1----:R1:W2:Y:S02]  /*213a0*/  SYNCS.PHASECHK.TRANS64.TRYWAIT P1, [R11+URZ+0x16850], R4 ;  /* 0x016850040b0075a7 */ /* 0x0022a4000802017f */
[----:B--2---:R-:W-:Y:S05]  /*213b0*/  @!P1 NANOSLEEP.SYNCS 0x989680 ;  /* 0x009896800000995d */ /* 0x004fea0003900000 */
[----:B------:R-:W2:Y:S02]  /*213c0*/  @!P1 SYNCS.PHASECHK.TRANS64 P1, [R11+URZ+0x16850], R4 ;  /* 0x016850040b0095a7 */ /* 0x000ea4000802007f */
[----:B--2---:R-:W-:Y:S05]  /*213d0*/  @!P1 BRA `(.L_x_1771) ;  /* 0xfffffffc00f09947 */ /* 0x004fea000383ffff */
[----:B------:R-:W-:Y:S05]  /*213e0*/  BRA `(.L_x_1770) ;  /* 0xffffff3c00a47947 */ /* 0x000fea000383ffff */
.L_x_1777:
[----:B------:R-:W-:Y:S02]  /*213f0*/  IMAD.MOV.U32 R13, RZ, RZ, R41 ;  /* 0x000000ffff0d7224 */ /* 0x000fe400078e0029 */
[----:B------:R-:W-:Y:S02]  /*21400*/  IMAD.MOV.U32 R12, RZ, RZ, RZ ;  /* 0x000000ffff0c7224 */ /* 0x000fe400078e00ff */
[----:B------:R-:W-:Y:S02]  /*21410*/  IMAD.MOV.U32 R11, RZ, RZ, 0x181f ;  /* 0x0000181fff0b7424 */ /* 0x000fe400078e00ff */
[----:B------:R-:W-:Y:S02]  /*21420*/  IMAD.MOV.U32 R15, RZ, RZ, -0x1 ;  /* 0xffffffffff0f7424 */ /* 0x000fe400078e00ff */
[----:B------:R-:W-:-:S07]  /*21430*/  IMAD.IADD R42, R50, 0x1, R51 ;  /* 0x00000001322a7824 */ /* 0x000fce00078e0233 */
[----:B0----5:R-:W-:Y:S05]  /*21440*/  WARPSYNC.COLLECTIVE R15, `(.L_x_1977) ;  /* 0x000000000f087348 */ /* 0x021fea0003c00000 */
[----:B------:R1:W2:Y:S02]  /*21450*/  SHFL.IDX P6, R14, R13, R12, R11 ;  /* 0x0000000c0d0e7389 */ /* 0x0002a400000c000b */
[----:B012--5:R-:W-:Y:S01]  /*21460*/  ENDCOLLECTIVE ;  /* 0x000000000000791b */ /* 0x027fe20003800000 */
.L_x_1977:
[----:B------:R-:W-:Y:S02]  /*21470*/  VIADD R20, R42, 0x30 ;  /* 0x000000302a147836 */ /* 0x000fe40000000000 */
[----:B------:R-:W-:Y:S02]  /*21480*/  IMAD.MOV.U32 R13, RZ, RZ, R40 ;  /* 0x000000ffff0d7224 */ /* 0x000fe400078e0028 */
[----:B------:R-:W-:-:S07]  /*21490*/  IMAD.MOV.U32 R0, RZ, RZ, R14 ;  /* 0x000000ffff007224 */ /* 0x000fce00078e000e */
[----:B------:R-:W-:Y:S05]  /*214a0*/  WARPSYNC.COLLECTIVE R15, `(.L_x_1978) ;  /* 0x000000000f087348 */ /* 0x000fea0003c00000 */
[----:B------:R0:W1:Y:S02]  /*214b0*/  SHFL.IDX P6, R14, R13, R12, R11 ;  /* 0x0000000c0d0e7389 */ /* 0x00006400000c000b */
[----:B01----:R-:W-:Y:S01]  /*214c0*/  ENDCOLLECTIVE ;  /* 0x000000000000791b */ /* 0x003fe20003800000 */
.L_x_1978:
[----:B------:R-:W-:Y:S02]  /*214d0*/  ULDC UR4, c[0x0][0xac8] ;  /* 0x0002b20000047ab9 */ /* 0x000fe40000000800 */
[----:B------:R-:W-:-:S04]  /*214e0*/  ISETP.GE.AND P0, PT, R44, UR4, PT ;  /* 0x000000042c007c0c */ /* 0x000fc8000bf06270 */
[-C--:B------:R-:W-:Y:S01]  /*214f0*/  ISETP.GE.OR P4, PT, R20, R45.reuse, P0 ;  /* 0x0000002d1400720c */ /* 0x080fe20000786670 */
[C---:B------:R-:W-:Y:S01]  /*21500*/  VIADD R20, R42.reuse, 0x60 ;  /* 0x000000602a147836 */ /* 0x040fe20000000000 */
[----:B------:R-:W-:-:S04]  /*21510*/  ISETP.GE.OR P3, PT, R42, R45, P0 ;  /* 0x0000002d2a00720c */ /* 0x000fc80000766670 */
[----:B------:R-:W-:Y:S01]  /*21520*/  ISETP.GE.OR P2, PT, R20, R45, P0 ;  /* 0x0000002d1400720c */ /* 0x000fe20000746670 */
[----:B------:R-:W-:Y:S02]  /*21530*/  IMAD.MOV.U32 R13, RZ, RZ, R41 ;  /* 0x000000ffff0d7224 */ /* 0x000fe400078e0029 */
[----:B------:R-:W-:Y:S02]  /*21540*/  IMAD.MOV.U32 R12, RZ, RZ, 0x1 ;  /* 0x00000001ff0c7424 */ /* 0x000fe400078e00ff */
[----:B------:R-:W-:-:S08]  /*21550*/  IMAD.MOV.U32 R3, RZ, RZ, R14 ;  /* 0x000000ffff037224 */ /* 0x000fd000078e000e */
[----:B------:R-:W-:Y:S05]  /*21560*/  WARPSYNC.COLLECTIVE R15, `(.L_x_1979) ;  /* 0x000000000f087348 */ /* 0x000fea0003c00000 */
[----:B------:R0:W1:Y:S02]  /*21570*/  SHFL.IDX P6, R14, R13, R12, R11 ;  /* 0x0000000c0d0e7389 */ /* 0x00006400000c000b */
[----:B01----:R-:W-:Y:S01]  /*21580*/  ENDCOLLECTIVE ;  /* 0x000000000000791b */ /* 0x003fe20003800000 */
.L_x_1979:
[----:B------:R-:W-:-:S04]  /*21590*/  @!P3 LEA R32, P5, R44, R3, 0x1 ;  /* 0x000000032c20b211 */ /* 0x000fc800078a08ff */
[----:B------:R-:W-:Y:S01]  /*215a0*/  @!P3 LEA.HI.X R3, R44, R0, R43, 0x1, P5 ;  /* 0x000000002c03b211 */ /* 0x000fe200028f0c2b */
[----:B------:R-:W-:Y:S01]  /*215b0*/  IMAD.MOV.U32 R13, RZ, RZ, R40 ;  /* 0x000000ffff0d7224 */ /* 0x000fe200078e0028 */
[----:B------:R-:W-:-:S07]  /*215c0*/  MOV R8, R14 ;  /* 0x0000000e00087202 */ /* 0x000fce0000000f00 */
[----:B------:R-:W-:Y:S05]  /*215d0*/  WARPSYNC.COLLECTIVE R15, `(.L_x_1980) ;  /* 0x000000000f087348 */ /* 0x000fea0003c00000 */
[----:B------:R0:W1:Y:S02]  /*215e0*/  SHFL.IDX P6, R14, R13, R12, R11 ;  /* 0x0000000c0d0e7389 */ /* 0x00006400000c000b */
[----:B01----:R-:W-:Y:S01]  /*215f0*/  ENDCOLLECTIVE ;  /* 0x000000000000791b */ /* 0x003fe20003800000 */
.L_x_1980:
[----:B------:R-:W-:Y:S02]  /*21600*/  IMAD.MOV.U32 R13, RZ, RZ, R41 ;  /* 0x000000ffff0d7224 */ /* 0x000fe400078e0029 */
[----:B------:R-:W-:Y:S02]  /*21610*/  IMAD.MOV.U32 R12, RZ, RZ, 0x2 ;  /* 0x00000002ff0c7424 */ /* 0x000fe400078e00ff */
[----:B------:R-:W-:-:S07]  /*21620*/  IMAD.MOV.U32 R9, RZ, RZ, R14 ;  /* 0x000000ffff097224 */ /* 0x000fce00078e000e */
[----:B------:R-:W-:Y:S05]  /*21630*/  WARPSYNC.COLLECTIVE R15, `(.L_x_1981) ;  /* 0x000000000f087348 */ /* 0x000fea0003c00000 */
[----:B------:R0:W1:Y:S02]  /*21640*/  SHFL.IDX P6, R14, R13, R12, R11 ;  /* 0x0000000c0d0e7389 */ /* 0x00006400000c000b */
[----:B01----:R-:W-:Y:S01]  /*21650*/  ENDCOLLECTIVE ;  /* 0x000000000000791b */ /* 0x003fe20003800000 */
.L_x_1981:
[----:B------:R-:W-:Y:S01]  /*21660*/  @!P4 LEA R20, P1, R44, R9, 0x1 ;  /* 0x000000092c14c211 */ /* 0x000fe200078208ff */
[----:B------:R-:W-:-:S03]  /*21670*/  @!P3 IMAD.MOV.U32 R9, RZ, RZ, R3 ;  /* 0x000000ffff09b224 */ /* 0x000fc600078e0003 */
[----:B------:R-:W-:Y:S01]  /*21680*/  @!P4 LEA.HI.X R21, R44, R8, R43, 0x1, P1 ;  /* 0x000000082c15c211 */ /* 0x000fe200008f0c2b */
[----:B------:R-:W-:-:S05]  /*21690*/  @!P3 IMAD.MOV.U32 R8, RZ, RZ, R32 ;  /* 0x000000ffff08b224 */ /* 0x000fca00078e0020 */
[----:B------:R0:W-:Y:S01]  /*216a0*/  @!P3 ST.E.128 desc[UR42][R8.64], R4 ;  /* 0x000000040800b985 */ /* 0x0001e2000c101d2a */
[----:B------:R-:W-:-:S03]  /*216b0*/  IMAD.MOV.U32 R13, RZ, RZ, R40 ;  /* 0x000000ffff0d7224 */ /* 0x000fc600078e0028 */
[----:B------:R0:W-:Y:S01]  /*216c0*/  @!P4 ST.E.128 desc[UR42][R20.64], R24 ;  /* 0x000000181400c985 */ /* 0x0001e2000c101d2a */
[----:B------:R-:W-:-:S07]  /*216d0*/  IMAD.MOV.U32 R10, RZ, RZ, R14 ;  /* 0x000000ffff0a7224 */ /* 0x000fce00078e000e */
[----:B0-----:R-:W-:Y:S05]  /*216e0*/  WARPSYNC.COLLECTIVE R15, `(.L_x_1982) ;  /* 0x000000000f087348 */ /* 0x001fea0003c00000 */
[----:B------:R1:W2:Y:S02]  /*216f0*/  SHFL.IDX P6, R14, R13, R12, R11 ;  /* 0x0000000c0d0e7389 */ /* 0x0002a400000c000b */
[----:B012---:R-:W-:Y:S01]  /*21700*/  ENDCOLLECTIVE ;  /* 0x000000000000791b */ /* 0x007fe20003800000 */
.L_x_1982:
[----:B------:R-:W-:Y:S02]  /*21710*/  IMAD.MOV.U32 R13, RZ, RZ, R41 ;  /* 0x000000ffff0d7224 */ /* 0x000fe400078e0029 */
[----:B------:R-:W-:Y:S01]  /*21720*/  IMAD.MOV.U32 R12, RZ, RZ, 0x3 ;  /* 0x00000003ff0c7424 */ /* 0x000fe200078e00ff */
[----:B------:R-:W-:-:S13]  /*21730*/  @!P2 LEA R46, P5, R44, R14, 0x1 ;  /* 0x0000000e2c2ea211 */ /* 0x000fda00078a08ff */
[----:B------:R-:W-:Y:S05]  /*21740*/  WARPSYNC.COLLECTIVE R15, `(.L_x_1983) ;  /* 0x000000000f087348 */ /* 0x000fea0003c00000 */
[----:B------:R0:W1:Y:S02]  /*21750*/  SHFL.IDX P6, R14, R13, R12, R11 ;  /* 0x0000000c0d0e7389 */ /* 0x00006400000c000b */
[----:B01----:R-:W-:Y:S01]  /*21760*/  ENDCOLLECTIVE ;  /* 0x000000000000791b */ /* 0x003fe20003800000 */
.L_x_1983:
[----:B------:R-:W-:Y:S01]  /*21770*/  @!P2 LEA.HI.X R47, R44, R10, R43, 0x1, P5 ;  /* 0x0000000a2c2fa211 */ /* 0x000fe200028f0c2b */
[----:B------:R-:W-:-:S04]  /*21780*/  @!P2 IMAD.MOV.U32 R4, RZ, RZ, R46 ;  /* 0x000000ffff04a224 */ /* 0x000fc800078e002e */
[----:B------:R-:W-:-:S05]  /*21790*/  @!P2 IMAD.MOV.U32 R5, RZ, RZ, R47 ;  /* 0x000000ffff05a224 */ /* 0x000fca00078e002f */
[----:B------:R0:W-:Y:S01]  /*217a0*/  @!P2 ST.E.128 desc[UR42][R4.64], R28 ;  /* 0x0000001c0400a985 */ /* 0x0001e2000c101d2a */
[----:B------:R-:W-:Y:S02]  /*217b0*/  IMAD.MOV.U32 R13, RZ, RZ, R40 ;  /* 0x000000ffff0d7224 */ /* 0x000fe400078e0028 */
[----:B------:R-:W-:-:S07]  /*217c0*/  IMAD.MOV.U32 R0, RZ, RZ, R14 ;  /* 0x000000ffff007224 */ /* 0x000fce00078e000e */
[----:B0-----:R-:W-:Y:S05]  /*217d0*/  WARPSYNC.COLLECTIVE R15, `(.L_x_1984) ;  /* 0x000000000f087348 */ /* 0x001fea0003c00000 */
[----:B------:R1:W2:Y:S02]  /*217e0*/  SHFL.IDX P6, R14, R13, R12, R11 ;  /* 0x0000000c0d0e7389 */ /* 0x0002a400000c000b */
[----:B012---:R-:W-:Y:S01]  /*217f0*/  ENDCOLLECTIVE ;  /* 0x000000000000791b */ /* 0x007fe20003800000 */
.L_x_1984:
[----:B------:R-:W-:Y:S05]  /*21800*/  BRA `(.L_x_1985) ;  /* 0xffffff5000d87947 */ /* 0x000fea000383ffff */
.L_x_1779:
[----:B------:R-:W-:Y:S02]  /*21810*/  IMAD.MOV.U32 R13, RZ, RZ, R4 ;  /* 0x000000ffff0d7224 */ /* 0x000fe400078e0004 */
[----:B------:R-:W-:Y:S02]  /*21820*/  IMAD.MOV.U32 R12, RZ, RZ, RZ ;  /* 0x000000ffff0c7224 */ /* 0x000fe400078e00ff */
[----:B------:R-:W-:Y:S02]  /*21830*/  IMAD.MOV.U32 R11, RZ, RZ, 0x1c1f ;  /* 0x00001c1fff0b7424 */ /* 0x000fe400078e00ff */
[----:B------:R-:W-:-:S07]  /*21840*/  IMAD.MOV.U32 R15, RZ, RZ, -0x1 ;  /* 0xffffffffff0f7424 */ /* 0x000fce00078e00ff */
[----:B------:R-:W-:Y:S05]  /*21850*/  WARPSYNC.COLLECTIVE R15, `(.L_x_1986) ;  /* 0x000000000f087348 */ /* 0x000fea0003c00000 */
[----:B------:R0:W1:Y:S02]  /*21860*/  SHFL.IDX P6, R14, R13, R12, R11 ;  /* 0x0000000c0d0e7389 */ /* 0x00006400000c000b */
[----:B01----:R-:W-:Y:S01]  /*21870*/  ENDCOLLECTIVE ;  /* 0x000000000000791b */ /* 0x003fe20003800000 */
.L_x_1986:
[----:B------:R-:W-:Y:S02]  /*21880*/  IMAD.MOV.U32 R13, RZ, RZ, R3 ;  /* 0x000000ffff0d7224 */ /* 0x000fe400078e0003 */
[----:B------:R-:W-:-:S07]  /*21890*/  IMAD.MOV.U32 R0, RZ, RZ, R14 ;  /* 0x000000ffff007224 */ /* 0x000fce00078e000e */
[----:B------:R-:W-:Y:S05]  /*218a0*/  WARPSYNC.COLLECTIVE R15, `(.L_x_1987) ;  /* 0x000000000f087348 */ /* 0x000fea0003c00000 */
[----:B------:R0:W1:Y:S02]  /*218b0*/  SHFL.IDX P6, R14, R13, R12, R11 ;  /* 0x0000000c0d0e7389 */ /* 0x00006400000c000b */
[----:B01----:R-:W-:Y:S01]  /*218c0*/  ENDCOLLECTIVE ;  /* 0x000000000000791b */ /* 0x003fe20003800000 */
.L_x_1987:
[----:B------:R-:W-:Y:S05]  /*218d0*/  BRA `(.L_x_1988) ;  /* 0xffffff5400b47947 */ /* 0x000fea000383ffff */
.L_x_1782:
[----:B------:R-:W-:Y:S01]  /*218e0*/  BSSY B1, `(.L_x_1989) ;  /* 0x0000008000017945 */ /* 0x000fe20003800000 */
[----:B---3--:R-:W-:Y:S02]  /*218f0*/  IMAD.MOV.U32 R13, RZ, RZ, R4 ;  /* 0x000000ffff0d7224 */ /* 0x008fe400078e0004 */
[----:B------:R-:W-:Y:S02]  /*21900*/  IMAD.MOV.U32 R12, RZ, RZ, 0x1 ;  /* 0x00000001ff0c7424 */ /* 0x000fe400078e00ff */
[----:B------:R-:W-:Y:S02]  /*21910*/  IMAD.MOV.U32 R11, RZ, RZ, 0x1c1f ;  /* 0x00001c1fff0b7424 */ /* 0x000fe400078e00ff */
[----:B------:R-:W-:-:S07]  /*21920*/  IMAD.MOV.U32 R15, RZ, RZ, -0x1 ;  /* 0xffffffffff0f7424 */ /* 0x000fce00078e00ff */
[----:B012---:R-:W-:Y:S05]  /*21930*/  WARPSYNC.COLLECTIVE R15, `(.L_x_1990) ;  /* 0x000000000f087348 */ /* 0x007fea0003c00000 */
[----:B--2---:R2:W3:Y:S02]  /*21940*/  SHFL.IDX P6, R14, R13, R12, R11 ;  /* 0x0000000c0d0e7389 */ /* 0x0044e400000c000b */
[----:B0123--:R-:W-:Y:S01]  /*21950*/  ENDCOLLECTIVE ;  /* 0x000000000000791b */ /* 0x00ffe20003800000 */
.L_x_1990:
[----:B------:R-:W-:Y:S05]  /*21960*/  BSYNC B1 ;  /* 0x0000000000017941 */ /* 0x000fea0003800000 */
.L_x_1989:
        /* <DEDUP_REMOVED lines=8> */
.L_x_1991:
[----:B------:R-:W-:Y:S05]  /*219f0*/  BRA `(.L_x_1992) ;  /* 0xffffff5800107947 */ /* 0x000fea000383ffff */
.L_x_1786:
[----:B------:R-:W-:Y:S02]  /*21a00*/  IMAD.MOV.U32 R13, RZ, RZ, R20 ;  /* 0x000000ffff0d7224 */ /* 0x000fe400078e0014 */
[----:B------:R-:W-:Y:S02]  /*21a10*/  IMAD.MOV.U32 R12, RZ, RZ, RZ ;  /* 0x000000ffff0c7224 */ /* 0x000fe400078e00ff */
[----:B------:R-:W-:Y:S02]  /*21a20*/  IMAD.MOV.U32 R11, RZ, RZ, 0x181f ;  /* 0x0000181fff0b7424 */ /* 0x000fe400078e00ff */
[----:B------:R-:W-:Y:S02]  /*21a30*/  IMAD.MOV.U32 R15, RZ, RZ, -0x1 ;  /* 0xffffffffff0f7424 */ /* 0x000fe400078e00ff */
[----:B------:R-:W-:Y:S02]  /*21a40*/  IMAD R21, R24, R25, RZ ;  /* 0x0000001918157224 */ /* 0x000fe400078e02ff */
[----:B------:R-:W-:-:S07]  /*21a50*/  IMAD.IADD R24, R28, 0x1, R29 ;  /* 0x000000011c187824 */ /* 0x000fce00078e021d */
[----:B0-----:R-:W-:Y:S05]  /*21a60*/  WARPSYNC.COLLECTIVE R15, `(.L_x_1993) ;  /* 0x000000000f087348 */ /* 0x001fea0003c00000 */
[----:B------:R1:W2:Y:S02]  /*21a70*/  SHFL.IDX P6, R14, R13, R12, R11 ;  /* 0x0000000c0d0e7389 */ /* 0x0002a400000c000b */
[----:B012---:R-:W-:Y:S01]  /*21a80*/  ENDCOLLECTIVE ;  /* 0x000000000000791b */ /* 0x007fe20003800000 */
.L_x_1993:
[C---:B------:R-:W-:Y:S01]  /*21a90*/  VIADD R8, R24.reuse, 0x30 ;  /* 0x0000003018087836 */ /* 0x040fe20000000000 */
[----:B------:R-:W-:-:S04]  /*21aa0*/  ISETP.GE.OR P3, PT, R24, R21, P0 ;  /* 0x000000151800720c */ /* 0x000fc80000766670 */
[----:B------:R-:W-:Y:S01]  /*21ab0*/  ISETP.GE.OR P4, PT, R8, R21, P0 ;  /* 0x000000150800720c */ /* 0x000fe20000786670 */
[----:B------:R-:W-:Y:S02]  /*21ac0*/  VIADD R8, R24, 0x60 ;  /* 0x0000006018087836 */ /* 0x000fe40000000000 */
[----:B------:R-:W-:-:S03]  /*21ad0*/  IMAD.MOV.U32 R13, RZ, RZ, R7 ;  /* 0x000000ffff0d7224 */ /* 0x000fc600078e0007 */
[----:B------:R-:W-:Y:S01]  /*21ae0*/  ISETP.GE.OR P2, PT, R8, R21, P0 ;  /* 0x000000150800720c */ /* 0x000fe20000746670 */
[----:B------:R-:W-:-:S12]  /*21af0*/  IMAD.MOV.U32 R0, RZ, RZ, R14 ;  /* 0x000000ffff007224 */ /* 0x000fd800078e000e */
[----:B------:R-:W-:Y:S05]  /*21b00*/  WARPSYNC.COLLECTIVE R15, `(.L_x_1994) ;  /* 0x000000000f087348 */ /* 0x000fea0003c00000 */
[----:B------:R0:W1:Y:S02]  /*21b10*/  SHFL.IDX P6, R14, R13, R12, R11 ;  /* 0x0000000c0d0e7389 */ /* 0x00006400000c000b */
[----:B01----:R-:W-:Y:S01]  /*21b20*/  ENDCOLLECTIVE ;  /* 0x000000000000791b */ /* 0x003fe20003800000 */
.L_x_1994:
[----:B------:R-:W-:Y:S01]  /*21b30*/  MOV R13, R20 ;  /* 0x00000014000d7202 */ /* 0x000fe20000000f00 */
[----:B------:R-:W-:Y:S02]  /*21b40*/  IMAD.MOV.U32 R12, RZ, RZ, 0x1 ;  /* 0x00000001ff0c7424 */ /* 0x000fe400078e00ff */
[----:B------:R-:W-:-:S07]  /*21b50*/  IMAD.MOV.U32 R3, RZ, RZ, R14 ;  /* 0x000000ffff037224 */ /* 0x000fce00078e000e */
[----:B------:R-:W-:Y:S05]  /*21b60*/  WARPSYNC.COLLECTIVE R15, `(.L_x_1995) ;  /* 0x000000000f087348 */ /* 0x000fea0003c00000 */
[----:B------:R0:W1:Y:S02]  /*21b70*/  SHFL.IDX P6, R14, R13, R12, R11 ;  /* 0x0000000c0d0e7389 */ /* 0x00006400000c000b */
[----:B01----:R-:W-:Y:S01]  /*21b80*/  ENDCOLLECTIVE ;  /* 0x000000000000791b */ /* 0x003fe20003800000 */
.L_x_1995:
[----:B------:R-:W-:-:S04]  /*21b90*/  @!P3 LEA R10, P5, R44, R3, 0x1 ;  /* 0x000000032c0ab211 */ /* 0x000fc800078a08ff */
[----:B------:R-:W-:Y:S01]  /*21ba0*/  @!P3 LEA.HI.X R3, R44, R0, R43, 0x1, P5 ;  /* 0x000000002c03b211 */ /* 0x000fe200028f0c2b */
[----:B------:R-:W-:Y:S02]  /*21bb0*/  IMAD.MOV.U32 R13, RZ, RZ, R7 ;  /* 0x000000ffff0d7224 */ /* 0x000fe400078e0007 */
[----:B------:R-:W-:-:S07]  /*21bc0*/  IMAD.MOV.U32 R4, RZ, RZ, R14 ;  /* 0x000000ffff047224 */ /* 0x000fce00078e000e */
[----:B------:R-:W-:Y:S05]  /*21bd0*/  WARPSYNC.COLLECTIVE R15, `(.L_x_1996) ;  /* 0x000000000f087348 */ /* 0x000fea0003c00000 */
[----:B------:R0:W1:Y:S02]  /*21be0*/  SHFL.IDX P6, R14, R13, R12, R11 ;  /* 0x0000000c0d0e7389 */ /* 0x00006400000c000b */
[----:B01----:R-:W-:Y:S01]  /*21bf0*/  ENDCOLLECTIVE ;  /* 0x000000000000791b */ /* 0x003fe20003800000 */
.L_x_1996:
[----:B------:R-:W-:Y:S02]  /*21c00*/  IMAD.MOV.U32 R13, RZ, RZ, R20 ;  /* 0x000000ffff0d7224 */ /* 0x000fe400078e0014 */
[----:B------:R-:W-:Y:S02]  /*21c10*/  IMAD.MOV.U32 R12, RZ, RZ, 0x2 ;  /* 0x00000002ff0c7424 */ /* 0x000fe400078e00ff */
[----:B------:R-:W-:-:S07]  /*21c20*/  IMAD.MOV.U32 R5, RZ, RZ, R14 ;  /* 0x000000ffff057224 */ /* 0x000fce00078e000e */
[----:B------:R-:W-:Y:S05]  /*21c30*/  WARPSYNC.COLLECTIVE R15, `(.L_x_1997) ;  /* 0x000000000f087348 */ /* 0x000fea0003c00000 */
[----:B------:R0:W1:Y:S02]  /*21c40*/  SHFL.IDX P6, R14, R13, R12, R11 ;  /* 0x0000000c0d0e7389 */ /* 0x00006400000c000b */
[----:B01----:R-:W-:Y:S01]  /*21c50*/  ENDCOLLECTIVE ;  /* 0x000000000000791b */ /* 0x003fe20003800000 */
.L_x_1997:
[----:B------:R-:W-:-:S04]  /*21c60*/  @!P4 LEA R8, P1, R44, R5, 0x1 ;  /* 0x000000052c08c211 */ /* 0x000fc800078208ff */
[----:B------:R-:W-:Y:S01]  /*21c70*/  @!P4 LEA.HI.X R9, R44, R4, R43, 0x1, P1 ;  /* 0x000000042c09c211 */ /* 0x000fe200008f0c2b */
[----:B------:R-:W-:Y:S02]  /*21c80*/  IMAD.MOV.U32 R13, RZ, RZ, R7 ;  /* 0x000000ffff0d7224 */ /* 0x000fe400078e0007 */
[----:B------:R-:W-:-:S07]  /*21c90*/  IMAD.MOV.U32 R6, RZ, RZ, R14 ;  /* 0x000000ffff067224 */ /* 0x000fce00078e000e */
[----:B------:R-:W-:Y:S05]  /*21ca0*/  WARPSYNC.COLLECTIVE R15, `(.L_x_1998) ;  /* 0x000000000f087348 */ /* 0x000fea0003c00000 */
[----:B------:R0:W1:Y:S02]  /*21cb0*/  SHFL.IDX P6, R14, R13, R12, R11 ;  /* 0x0000000c0d0e7389 */ /* 0x00006400000c000b */
[----:B01----:R-:W-:Y:S01]  /*21cc0*/  ENDCOLLECTIVE ;  /* 0x000000000000791b */ /* 0x003fe20003800000 */
.L_x_1998:
[----:B------:R-:W-:Y:S02]  /*21cd0*/  @!P3 IMAD.MOV.U32 R11, RZ, RZ, R3 ;  /* 0x000000ffff0bb224 */ /* 0x000fe400078e0003 */
[----:B------:R-:W-:Y:S02]  /*21ce0*/  IMAD.MOV.U32 R13, RZ, RZ, R20 ;  /* 0x000000ffff0d7224 */ /* 0x000fe400078e0014 */
[----:B------:R-:W-:Y:S01]  /*21cf0*/  IMAD.MOV.U32 R12, RZ, RZ, 0x3 ;  /* 0x00000003ff0c7424 */ /* 0x000fe200078e00ff */
        /* <DEDUP_REMOVED lines=9> */
.L_x_1999:
[----:B------:R0:W-:Y:S01]  /*21d90*/  @!P2 ST.E.128 desc[UR42][R4.64], RZ ;  /* 0x000000ff0400a985 */ /* 0x0001e2000c101d2a */
[----:B------:R-:W-:Y:S02]  /*21da0*/  IMAD.MOV.U32 R13, RZ, RZ, R7 ;  /* 0x000000ffff0d7224 */ /* 0x000fe400078e0007 */
[----:B------:R-:W-:-:S07]  /*21db0*/  IMAD.MOV.U32 R0, RZ, RZ, R14 ;  /* 0x000000ffff007224 */ /* 0x000fce00078e000e */
[----:B0-----:R-:W-:Y:S05]  /*21dc0*/  WARPSYNC.COLLECTIVE R15, `(.L_x_2000) ;  /* 0x000000000f087348 */ /* 0x001fea0003c00000 */
[----:B------:R1:W2:Y:S02]  /*21dd0*/  SHFL.IDX P6, R14, R13, R12, R11 ;  /* 0x0000000c0d0e7389 */ /* 0x0002a400000c000b */
[----:B012---:R-:W-:Y:S01]  /*21de0*/  ENDCOLLECTIVE ;  /* 0x000000000000791b */ /* 0x007fe20003800000 */
.L_x_2000:
[----:B------:R-:W-:Y:S05]  /*21df0*/  BRA `(.L_x_2001) ;  /* 0xffffff6000247947 */ /* 0x000fea000383ffff */
.L_x_1813:
[----:B------:R-:W0:Y:S01]  /*21e00*/  S2R R5, SR_TID.X ;  /* 0x0000000000057919 */ /* 0x000e220000002100 */
[----:B------:R-:W-:Y:S01]  /*21e10*/  BSSY B1, `(.L_x_2002) ;  /* 0x000000a000017945 */ /* 0x000fe20003800000 */
[----:B------:R-:W-:Y:S02]  /*21e20*/  IMAD.MOV.U32 R12, RZ, RZ, RZ ;  /* 0x000000ffff0c7224 */ /* 0x000fe400078e00ff */
[----:B------:R-:W-:Y:S02]  /*21e30*/  IMAD.MOV.U32 R11, RZ, RZ, 0x1f ;  /* 0x0000001fff0b7424 */ /* 0x000fe400078e00ff */
[----:B------:R-:W-:Y:S01]  /*21e40*/  IMAD.MOV.U32 R15, RZ, RZ, -0x1 ;  /* 0xffffffffff0f7424 */ /* 0x000fe200078e00ff */
[----:B0-----:R-:W-:-:S04]  /*21e50*/  SHF.R.U32.HI R5, RZ, 0x5, R5 ;  /* 0x00000005ff057819 */ /* 0x001fc80000011605 */
[----:B------:R-:W-:-:S05]  /*21e60*/  LOP3.LUT R5, R5, 0x3, RZ, 0xc0, !PT ;  /* 0x0000000305057812 */ /* 0x000fca00078ec0ff */
[----:B-1----:R-:W-:-:S07]  /*21e70*/  IMAD.MOV.U32 R13, RZ, RZ, R5 ;  /* 0x000000ffff0d7224 */ /* 0x002fce00078e0005 */
[----:B------:R-:W-:Y:S05]  /*21e80*/  WARPSYNC.COLLECTIVE R15, `(.L_x_2003) ;  /* 0x000000000f087348 */ /* 0x000fea0003c00000 */
[----:B------:R0:W1:Y:S02]  /*21e90*/  SHFL.IDX P6, R14, R13, R12, R11 ;  /* 0x0000000c0d0e7389 */ /* 0x00006400000c000b */
[----:B01----:R-:W-:Y:S01]  /*21ea0*/  ENDCOLLECTIVE ;  /* 0x000000000000791b */ /* 0x003fe20003800000 */
.L_x_2003:
[----:B------:R-:W-:Y:S05]  /*21eb0*/  BSYNC B1 ;  /* 0x0000000000017941 */ /* 0x000fea0003800000 */
.L_x_2002:
[----:B------:R-:W-:Y:S05]  /*21ec0*/  BRA `(.L_x_2004) ;  /* 0xffffff7c00c47947 */ /* 0x000fea000383ffff */
.L_x_1815:
[----:B------:R-:W-:Y:S01]  /*21ed0*/  BSSY B1, `(.L_x_2005) ;  /* 0x0000006000017945 */ /* 0x000fe20003800000 */
[----:B------:R-:W-:-:S07]  /*21ee0*/  IMAD.MOV.U32 R15, RZ, RZ, -0x1 ;  /* 0xffffffffff0f7424 */ /* 0x000fce00078e00ff */
[----:B01----:R-:W-:Y:S05]  /*21ef0*/  WARPSYNC.COLLECTIVE R15, `(.L_x_2006) ;  /* 0x000000000f0c7348 */ /* 0x003fea0003c00000 */
[----:B------:R-:W-:Y:S02]  /*21f00*/  ELECT P6, UR62, PT ;  /* 0x00000000003e782f */ /* 0x000fe400038c0000 */
[----:B------:R-:W-:Y:S01]  /*21f10*/  MOV R14, UR62 ;  /* 0x0000003e000e7c02 */ /* 0x000fe20008000f00 */
[----:B01----:R-:W-:Y:S10]  /*21f20*/  ENDCOLLECTIVE ;  /* 0x000000000000791b */ /* 0x003ff40003800000 */
.L_x_2006:
[----:B------:R-:W-:Y:S05]  /*21f30*/  BSYNC B1 ;  /* 0x0000000000017941 */ /* 0x000fea0003800000 */
.L_x_2005:
[----:B------:R-:W-:Y:S05]  /*21f40*/  BRA `(.L_x_1814) ;  /* 0xffffff7c00bc7947 */ /* 0x000fea000383ffff */
.L_x_1817:
[----:B0-----:R0:W2:Y:S02]  /*21f50*/  SYNCS.PHASECHK.TRANS64.TRYWAIT P0, [R16+URZ+0x16820], R5 ;  /* 0x01682005100075a7 */ /* 0x0010a4000800017f */
[----:B--2---:R-:W-:Y:S05]  /*21f60*/  @!P0 NANOSLEEP.SYNCS 0x989680 ;  /* 0x009896800000895d */ /* 0x004fea0003900000 */
[----:B------:R-:W2:Y:S02]  /*21f70*/  @!P0 SYNCS.PHASECHK.TRANS64 P0, [R16+URZ+0x16820], R5 ;  /* 0x01682005100085a7 */ /* 0x000ea4000800007f */
[----:B--2---:R-:W-:Y:S05]  /*21f80*/  @!P0 BRA `(.L_x_1817) ;  /* 0xfffffffc00f08947 */ /* 0x004fea000383ffff */
[----:B------:R-:W-:Y:S05]  /*21f90*/  BRA `(.L_x_2007) ;  /* 0xffffff7c00cc7947 */ /* 0x000fea000383ffff */
.L_x_1821:
[----:B0-----:R0:W2:Y:S02]  /*21fa0*/  SYNCS.PHASECHK.TRANS64.TRYWAIT P0, [R5+URZ+0x168a0], R7 ;  /* 0x0168a007050075a7 */ /* 0x0010a4000800017f */
[----:B--2---:R-:W-:Y:S05]  /*21fb0*/  @!P0 NANOSLEEP.SYNCS 0x989680 ;  /* 0x009896800000895d */ /* 0x004fea0003900000 */
[----:B------:R-:W2:Y:S02]  /*21fc0*/  @!P0 SYNCS.PHASECHK.TRANS64 P0, [R5+URZ+0x168a0], R7 ;  /* 0x0168a007050085a7 */ /* 0x000ea4000800007f */
[----:B--2---:R-:W-:Y:S05]  /*21fd0*/  @!P0 BRA `(.L_x_1821) ;  /* 0xfffffffc00f08947 */ /* 0x004fea000383ffff */
[----:B------:R-:W-:Y:S05]  /*21fe0*/  BRA `(.L_x_2008) ;  /* 0xffffff7c00e87947 */ /* 0x000fea000383ffff */
.L_x_1826:
[----:B-1----:R1:W2:Y:S02]  /*21ff0*/  SYNCS.PHASECHK.TRANS64.TRYWAIT P0, [R5+URZ+0x168c0], R7 ;  /* 0x0168c007050075a7 */ /* 0x0022a4000800017f */
[----:B--2---:R-:W-:Y:S05]  /*22000*/  @!P0 NANOSLEEP.SYNCS 0x989680 ;  /* 0x009896800000895d */ /* 0x004fea0003900000 */
[----:B------:R-:W2:Y:S02]  /*22010*/  @!P0 SYNCS.PHASECHK.TRANS64 P0, [R5+URZ+0x168c0], R7 ;  /* 0x0168c007050085a7 */ /* 0x000ea4000800007f */
[----:B--2---:R-:W-:Y:S05]  /*22020*/  @!P0 BRA `(.L_x_1826) ;  /* 0xfffffffc00f08947 */ /* 0x004fea000383ffff */
[----:B------:R-:W-:Y:S05]  /*22030*/  BRA `(.L_x_2009) ;  /* 0xffffff8000687947 */ /* 0x000fea000383ffff */
.L_x_1833:
[----:B0-----:R0:W2:Y:S02]  /*22040*/  SYNCS.PHASECHK.TRANS64.TRYWAIT P1, [R5+URZ+0x168a0], R7 ;  /* 0x0168a007050075a7 */ /* 0x0010a4000802017f */
[----:B--2---:R-:W-:Y:S05]  /*22050*/  @!P1 NANOSLEEP.SYNCS 0x989680 ;  /* 0x009896800000995d */ /* 0x004fea0003900000 */
[----:B------:R-:W2:Y:S02]  /*22060*/  @!P1 SYNCS.PHASECHK.TRANS64 P1, [R5+URZ+0x168a0], R7 ;  /* 0x0168a007050095a7 */ /* 0x000ea4000802007f */
[----:B--2---:R-:W-:Y:S05]  /*22070*/  @!P1 BRA `(.L_x_1833) ;  /* 0xfffffffc00f09947 */ /* 0x004fea000383ffff */
[----:B------:R-:W-:Y:S05]  /*22080*/  BRA `(.L_x_2010) ;  /* 0xffffff8400347947 */ /* 0x000fea000383ffff */
.L_x_1838:
[----:B-1----:R1:W2:Y:S02]  /*22090*/  SYNCS.PHASECHK.TRANS64.TRYWAIT P1, [R5+URZ+0x168c0], R7 ;  /* 0x0168c007050075a7 */ /* 0x0022a4000802017f */
[----:B--2---:R-:W-:Y:S05]  /*220a0*/  @!P1 NANOSLEEP.SYNCS 0x989680 ;  /* 0x009896800000995d */ /* 0x004fea0003900000 */
[----:B------:R-:W2:Y:S02]  /*220b0*/  @!P1 SYNCS.PHASECHK.TRANS64 P1, [R5+URZ+0x168c0], R7 ;  /* 0x0168c007050095a7 */ /* 0x000ea4000802007f */
[----:B--2---:R-:W-:Y:S05]  /*220c0*/  @!P1 BRA `(.L_x_1838) ;  /* 0xfffffffc00f09947 */ /* 0x004fea000383ffff */
[----:B------:R-:W-:Y:S05]  /*220d0*/  BRA `(.L_x_2011) ;  /* 0xffffff8400ac7947 */ /* 0x000fea000383ffff */
.L_x_1861:
        /* <DEDUP_REMOVED lines=11> */
.L_x_2013:
[----:B------:R-:W-:Y:S05]  /*22190*/  BSYNC B0 ;  /* 0x0000000000007941 */ /* 0x000fea0003800000 */
.L_x_2012:
[----:B------:R-:W-:Y:S05]  /*221a0*/  BRA `(.L_x_2014) ;  /* 0xffffff9400c07947 */ /* 0x000fea000383ffff */
.L_x_1864:
[----:B0-----:R0:W1:Y:S02]  /*221b0*/  SYNCS.PHASECHK.TRANS64.TRYWAIT P0, [R3+URZ+0x16840], R4 ;  /* 0x01684004030075a7 */ /* 0x001064000800017f */
[----:B-1----:R-:W-:Y:S05]  /*221c0*/  @!P0 NANOSLEEP.SYNCS 0x989680 ;  /* 0x009896800000895d */ /* 0x002fea0003900000 */
[----:B------:R-:W1:Y:S02]  /*221d0*/  @!P0 SYNCS.PHASECHK.TRANS64 P0, [R3+URZ+0x16840], R4 ;  /* 0x01684004030085a7 */ /* 0x000e64000800007f */
[----:B-1----:R-:W-:Y:S05]  /*221e0*/  @!P0 BRA `(.L_x_1864) ;  /* 0xfffffffc00f08947 */ /* 0x002fea000383ffff */
[----:B------:R-:W-:Y:S05]  /*221f0*/  BRA `(.L_x_2015) ;  /* 0xffffff9800147947 */ /* 0x000fea000383ffff */
.L_x_1865:
        /* <DEDUP_REMOVED lines=8> */
.L_x_2017:
[----:B------:R-:W-:Y:S05]  /*22280*/  BSYNC B0 ;  /* 0x0000000000007941 */ /* 0x000fea0003800000 */
.L_x_2016:
        /* <DEDUP_REMOVED lines=9> */
.L_x_2018:
[----:B------:R-:W-:Y:S01]  /*22320*/  MOV R13, R2 ;  /* 0x00000002000d7202 */ /* 0x000fe20000000f00 */
[----:B------:R-:W-:Y:S02]  /*22330*/  IMAD.MOV.U32 R12, RZ, RZ, 0x1 ;  /* 0x00000001ff0c7424 */ /* 0x000fe400078e00ff */
[----:B------:R-:W-:-:S07]  /*22340*/  IMAD.MOV.U32 R7, RZ, RZ, R14 ;  /* 0x000000ffff077224 */ /* 0x000fce00078e000e */
[----:B------:R-:W-:Y:S05]  /*22350*/  WARPSYNC.COLLECTIVE R15, `(.L_x_2019) ;  /* 0x000000000f087348 */ /* 0x000fea0003c00000 */
[----:B------:R0:W1:Y:S02]  /*22360*/  SHFL.IDX P6, R14, R13, R12, R11 ;  /* 0x0000000c0d0e7389 */ /* 0x00006400000c000b */
[----:B01----:R-:W-:Y:S01]  /*22370*/  ENDCOLLECTIVE ;  /* 0x000000000000791b */ /* 0x003fe20003800000 */
.L_x_2019:
        /* <DEDUP_REMOVED lines=15> */
.L_x_2020:
[----:B------:R-:W-:Y:S02]  /*22470*/  @P0 IMAD R8, R5, 0x2, R16 ;  /* 0x0000000205080824 */ /* 0x000fe400078e0210 */
[----:B------:R-:W-:Y:S02]  /*22480*/  IMAD.MOV.U32 R13, RZ, RZ, R2 ;  /* 0x000000ffff0d7224 */ /* 0x000fe400078e0002 */
[----:B------:R-:W-:Y:S02]  /*22490*/  IMAD.MOV.U32 R12, RZ, RZ, 0x2 ;  /* 0x00000002ff0c7424 */ /* 0x000fe400078e00ff */
[----:B------:R-:W-:-:S07]  /*224a0*/  IMAD.MOV.U32 R7, RZ, RZ, R14 ;  /* 0x000000ffff077224 */ /* 0x000fce00078e000e */
[----:B------:R-:W-:Y:S05]  /*224b0*/  WARPSYNC.COLLECTIVE R15, `(.L_x_2021) ;  /* 0x000000000f087348 */ /* 0x000fea0003c00000 */
[----:B------:R0:W1:Y:S02]  /*224c0*/  SHFL.IDX P6, R14, R13, R12, R11 ;  /* 0x0000000c0d0e7389 */ /* 0x00006400000c000b */
[----:B01----:R-:W-:Y:S01]  /*224d0*/  ENDCOLLECTIVE ;  /* 0x000000000000791b */ /* 0x003fe20003800000 */
.L_x_2021:
        /* <DEDUP_REMOVED lines=15> */
.L_x_2022:
[----:B------:R-:W-:Y:S02]  /*225d0*/  @P0 IMAD R8, R5, 0x2, R16 ;  /* 0x0000000205080824 */ /* 0x000fe400078e0210 */
[----:B------:R-:W-:Y:S02]  /*225e0*/  IMAD.MOV.U32 R13, RZ, RZ, R2 ;  /* 0x000000ffff0d7224 */ /* 0x000fe400078e0002 */
[----:B------:R-:W-:Y:S02]  /*225f0*/  IMAD.MOV.U32 R12, RZ, RZ, 0x3 ;  /* 0x00000003ff0c7424 */ /* 0x000fe400078e00ff */
[----:B------:R-:W-:-:S07]  /*22600*/  IMAD.MOV.U32 R7, RZ, RZ, R14 ;  /* 0x000000ffff077224 */ /* 0x000fce00078e000e */
[----:B------:R-:W-:Y:S05]  /*22610*/  WARPSYNC.COLLECTIVE R15, `(.L_x_2023) ;  /* 0x000000000f087348 */ /* 0x000fea0003c00000 */
[----:B------:R0:W1:Y:S02]  /*22620*/  SHFL.IDX P6, R14, R13, R12, R11 ;  /* 0x0000000c0d0e7389 */ /* 0x00006400000c000b */
[----:B01----:R-:W-:Y:S01]  /*22630*/  ENDCOLLECTIVE ;  /* 0x000000000000791b */ /* 0x003fe20003800000 */
.L_x_2023:
        /* <DEDUP_REMOVED lines=15> */
.L_x_2024:
[----:B------:R-:W-:Y:S02]  /*22730*/  @P0 IMAD R8, R5, 0x2, R16 ;  /* 0x0000000205080824 */ /* 0x000fe400078e0210 */
[----:B------:R-:W-:Y:S02]  /*22740*/  IMAD.MOV.U32 R13, RZ, RZ, R2 ;  /* 0x000000ffff0d7224 */ /* 0x000fe400078e0002 */
[----:B------:R-:W-:Y:S02]  /*22750*/  IMAD.MOV.U32 R12, RZ, RZ, 0x4 ;  /* 0x00000004ff0c7424 */ /* 0x000fe400078e00ff */
[----:B------:R-:W-:-:S07]  /*22760*/  IMAD.MOV.U32 R7, RZ, RZ, R14 ;  /* 0x000000ffff077224 */ /* 0x000fce00078e000e */
[----:B------:R-:W-:Y:S05]  /*22770*/  WARPSYNC.COLLECTIVE R15, `(.L_x_2025) ;  /* 0x000000000f087348 */ /* 0x000fea0003c00000 */
[----:B------:R0:W1:Y:S02]  /*22780*/  SHFL.IDX P6, R14, R13, R12, R11 ;  /* 0x0000000c0d0e7389 */ /* 0x00006400000c000b */
[----:B01----:R-:W-:Y:S01]  /*22790*/  ENDCOLLECTIVE ;  /* 0x000000000000791b */ /* 0x003fe20003800000 */
.L_x_2025:
        /* <DEDUP_REMOVED lines=15> */
.L_x_2026:
[----:B------:R-:W-:Y:S02]  /*22890*/  @P0 IMAD R8, R5, 0x2, R16 ;  /* 0x0000000205080824 */ /* 0x000fe400078e0210 */
[----:B------:R-:W-:Y:S02]  /*228a0*/  IMAD.MOV.U32 R13, RZ, RZ, R2 ;  /* 0x000000ffff0d7224 */ /* 0x000fe400078e0002 */
[----:B------:R-:W-:Y:S02]  /*228b0*/  IMAD.MOV.U32 R12, RZ, RZ, 0x5 ;  /* 0x00000005ff0c7424 */ /* 0x000fe400078e00ff */
[----:B------:R-:W-:-:S07]  /*228c0*/  IMAD.MOV.U32 R7, RZ, RZ, R14 ;  /* 0x000000ffff077224 */ /* 0x000fce00078e000e */
[----:B------:R-:W-:Y:S05]  /*228d0*/  WARPSYNC.COLLECTIVE R15, `(.L_x_2027) ;  /* 0x000000000f087348 */ /* 0x000fea0003c00000 */
[----:B------:R0:W1:Y:S02]  /*228e0*/  SHFL.IDX P6, R14, R13, R12, R11 ;  /* 0x0000000c0d0e7389 */ /* 0x00006400000c000b */
[----:B01----:R-:W-:Y:S01]  /*228f0*/  ENDCOLLECTIVE ;  /* 0x000000000000791b */ /* 0x003fe20003800000 */
.L_x_2027:
        /* <DEDUP_REMOVED lines=15> */
.L_x_2028:
[----:B------:R-:W-:Y:S02]  /*229f0*/  @P0 IMAD R8, R5, 0x2, R16 ;  /* 0x0000000205080824 */ /* 0x000fe400078e0210 */
[----:B------:R-:W-:Y:S02]  /*22a00*/  IMAD.MOV.U32 R13, RZ, RZ, R2 ;  /* 0x000000ffff0d7224 */ /* 0x000fe400078e0002 */
[----:B------:R-:W-:Y:S02]  /*22a10*/  IMAD.MOV.U32 R12, RZ, RZ, 0x6 ;  /* 0x00000006ff0c7424 */ /* 0x000fe400078e00ff */
[----:B------:R-:W-:-:S07]  /*22a20*/  IMAD.MOV.U32 R7, RZ, RZ, R14 ;  /* 0x000000ffff077224 */ /* 0x000fce00078e000e */
[----:B------:R-:W-:Y:S05]  /*22a30*/  WARPSYNC.COLLECTIVE R15, `(.L_x_2029) ;  /* 0x000000000f087348 */ /* 0x000fea0003c00000 */
[----:B------:R0:W1:Y:S02]  /*22a40*/  SHFL.IDX P6, R14, R13, R12, R11 ;  /* 0x0000000c0d0e7389 */ /* 0x00006400000c000b */
[----:B01----:R-:W-:Y:S01]  /*22a50*/  ENDCOLLECTIVE ;  /* 0x000000000000791b */ /* 0x003fe20003800000 */
.L_x_2029:
        /* <DEDUP_REMOVED lines=15> */
.L_x_2030:
[----:B------:R-:W-:Y:S02]  /*22b50*/  @P0 IMAD R8, R5, 0x2, R16 ;  /* 0x0000000205080824 */ /* 0x000fe400078e0210 */
[----:B------:R-:W-:Y:S02]  /*22b60*/  IMAD.MOV.U32 R13, RZ, RZ, R2 ;  /* 0x000000ffff0d7224 */ /* 0x000fe400078e0002 */
[----:B------:R-:W-:Y:S02]  /*22b70*/  IMAD.MOV.U32 R12, RZ, RZ, 0x7 ;  /* 0x00000007ff0c7424 */ /* 0x000fe400078e00ff */
[----:B------:R-:W-:-:S07]  /*22b80*/  IMAD.MOV.U32 R7, RZ, RZ, R14 ;  /* 0x000000ffff077224 */ /* 0x000fce00078e000e */
[----:B------:R-:W-:Y:S05]  /*22b90*/  WARPSYNC.COLLECTIVE R15, `(.L_x_2031) ;  /* 0x000000000f087348 */ /* 0x000fea0003c00000 */
[----:B------:R0:W1:Y:S02]  /*22ba0*/  SHFL.IDX P6, R14, R13, R12, R11 ;  /* 0x0000000c0d0e7389 */ /* 0x00006400000c000b */
[----:B01----:R-:W-:Y:S01]  /*22bb0*/  ENDCOLLECTIVE ;  /* 0x000000000000791b */ /* 0x003fe20003800000 */
.L_x_2031:
[----:B------:R-:W-:-:S04]  /*22bc0*/  @P0 LEA R7, P1, R9, R7, 0x1 ;  /* 0x0000000709070211 */ /* 0x000fc800078208ff */
[----:B------:R-:W-:-:S04]  /*22bd0*/  @P0 IADD3.X R6, RZ, R6, RZ, P1, !PT ;  /* 0x00000006ff060210 */ /* 0x000fc80000ffe4ff */
        /* <DEDUP_REMOVED lines=12> */
.L_x_2032:
[----:B------:R-:W-:Y:S01]  /*22ca0*/  IMAD.MOV.U32 R0, RZ, RZ, R14 ;  /* 0x000000ffff007224 */ /* 0x000fe200078e000e */
[----:B------:R-:W-:Y:S06]  /*22cb0*/  BRA `(.L_x_2033) ;  /* 0xffffff94001c7947 */ /* 0x000fec000383ffff */
.L_x_1870:
        /* <DEDUP_REMOVED lines=9> */
.L_x_2034:
[C---:B------:R-:W-:Y:S01]  /*22d50*/  VIADD R9, R25.reuse, 0x10 ;  /* 0x0000001019097836 */ /* 0x040fe20000000000 */
[----:B------:R-:W-:Y:S01]  /*22d60*/  ISETP.GE.AND P1, PT, R25, R2, PT ;  /* 0x000000021900720c */ /* 0x000fe20003f26270 */
[----:B------:R-:W-:Y:S02]  /*22d70*/  IMAD.MOV.U32 R13, RZ, RZ, R0 ;  /* 0x000000ffff0d7224 */ /* 0x000fe400078e0000 */
[----:B------:R-:W-:-:S10]  /*22d80*/  IMAD.MOV.U32 R6, RZ, RZ, R14 ;  /* 0x000000ffff067224 */ /* 0x000fd400078e000e */
[----:B------:R-:W-:Y:S05]  /*22d90*/  WARPSYNC.COLLECTIVE R15, `(.L_x_2035) ;  /* 0x000000000f087348 */ /* 0x000fea0003c00000 */
[----:B------:R0:W1:Y:S02]  /*22da0*/  SHFL.IDX P6, R14, R13, R12, R11 ;  /* 0x0000000c0d0e7389 */ /* 0x00006400000c000b */
[----:B01----:R-:W-:Y:S01]  /*22db0*/  ENDCOLLECTIVE ;  /* 0x000000000000791b */ /* 0x003fe20003800000 */
.L_x_2035:
[----:B------:R-:W-:Y:S02]  /*22dc0*/  IMAD.MOV.U32 R13, RZ, RZ, R4 ;  /* 0x000000ffff0d7224 */ /* 0x000fe400078e0004 */
[----:B------:R-:W-:Y:S02]  /*22dd0*/  IMAD.MOV.U32 R12, RZ, RZ, 0x1 ;  /* 0x00000001ff0c7424 */ /* 0x000fe400078e00ff */
[----:B------:R-:W-:-:S07]  /*22de0*/  IMAD.MOV.U32 R7, RZ, RZ, R14 ;  /* 0x000000ffff077224 */ /* 0x000fce00078e000e */
[----:B------:R-:W-:Y:S05]  /*22df0*/  WARPSYNC.COLLECTIVE R15, `(.L_x_2036) ;  /* 0x000000000f087348 */ /* 0x000fea0003c00000 */
[----:B------:R0:W1:Y:S02]  /*22e00*/  SHFL.IDX P6, R14, R13, R12, R11 ;  /* 0x0000000c0d0e7389 */ /* 0x00006400000c000b */
[----:B01----:R-:W-:Y:S01]  /*22e10*/  ENDCOLLECTIVE ;  /* 0x000000000000791b */ /* 0x003fe20003800000 */
.L_x_2036:
        /* <DEDUP_REMOVED lines=15> */
.L_x_2037:
[----:B------:R-:W-:Y:S02]  /*22f10*/  IMAD.MOV.U32 R13, RZ, RZ, R4 ;  /* 0x000000ffff0d7224 */ /* 0x000fe400078e0004 */
[----:B------:R-:W-:Y:S02]  /*22f20*/  IMAD.MOV.U32 R12, RZ, RZ, 0x2 ;  /* 0x00000002ff0c7424 */ /* 0x000fe400078e00ff */
[----:B------:R-:W-:-:S07]  /*22f30*/  IMAD.MOV.U32 R7, RZ, RZ, R14 ;  /* 0x000000ffff077224 */ /* 0x000fce00078e000e */
[----:B------:R-:W-:Y:S05]  /*22f40*/  WARPSYNC.COLLECTIVE R15, `(.L_x_2038) ;  /* 0x000000000f087348 */ /* 0x000fea0003c00000 */
[----:B------:R0:W1:Y:S02]  /*22f50*/  SHFL.IDX P6, R14, R13, R12, R11 ;  /* 0x0000000c0d0e7389 */ /* 0x00006400000c000b */
[----:B01----:R-:W-:Y:S01]  /*22f60*/  ENDCOLLECTIVE ;  /* 0x000000000000791b */ /* 0x003fe20003800000 */
.L_x_2038:
        /* <DEDUP_REMOVED lines=16> */
.L_x_2039:
[----:B------:R-:W-:Y:S02]  /*23070*/  IMAD.MOV.U32 R13, RZ, RZ, R4 ;  /* 0x000000ffff0d7224 */ /* 0x000fe400078e0004 */
[----:B------:R-:W-:Y:S02]  /*23080*/  IMAD.MOV.U32 R12, RZ, RZ, 0x3 ;  /* 0x00000003ff0c7424 */ /* 0x000fe400078e00ff */
[----:B------:R-:W-:-:S07]  /*23090*/  IMAD.MOV.U32 R7, RZ, RZ, R14 ;  /* 0x000000ffff077224 */ /* 0x000fce00078e000e */
[----:B------:R-:W-:Y:S05]  /*230a0*/  WARPSYNC.COLLECTIVE R15, `(.L_x_2040) ;  /* 0x000000000f087348 */ /* 0x000fea0003c00000 */
[----:B------:R0:W1:Y:S02]  /*230b0*/  SHFL.IDX P6, R14, R13, R12, R11 ;  /* 0x0000000c0d0e7389 */ /* 0x00006400000c000b */
[----:B01----:R-:W-:Y:S01]  /*230c0*/  ENDCOLLECTIVE ;  /* 0x000000000000791b */ /* 0x003fe20003800000 */
.L_x_2040:
        /* <DEDUP_REMOVED lines=16> */
.L_x_2041:
[----:B------:R-:W-:Y:S02]  /*231d0*/  IMAD.MOV.U32 R13, RZ, RZ, R4 ;  /* 0x000000ffff0d7224 */ /* 0x000fe400078e0004 */
[----:B------:R-:W-:Y:S02]  /*231e0*/  IMAD.MOV.U32 R12, RZ, RZ, 0x4 ;  /* 0x00000004ff0c7424 */ /* 0x000fe400078e00ff */
[----:B------:R-:W-:-:S07]  /*231f0*/  IMAD.MOV.U32 R7, RZ, RZ, R14 ;  /* 0x000000ffff077224 */ /* 0x000fce00078e000e */
[----:B------:R-:W-:Y:S05]  /*23200*/  WARPSYNC.COLLECTIVE R15, `(.L_x_2042) ;  /* 0x000000000f087348 */ /* 0x000fea0003c00000 */
[----:B------:R0:W1:Y:S02]  /*23210*/  SHFL.IDX P6, R14, R13, R12, R11 ;  /* 0x0000000c0d0e7389 */ /* 0x00006400000c000b */
[----:B01----:R-:W-:Y:S01]  /*23220*/  ENDCOLLECTIVE ;  /* 0x000000000000791b */ /* 0x003fe20003800000 */
.L_x_2042:
        /* <DEDUP_REMOVED lines=16> */
.L_x_2043:
[----:B------:R-:W-:Y:S02]  /*23330*/  IMAD.MOV.U32 R13, RZ, RZ, R4 ;  /* 0x000000ffff0d7224 */ /* 0x000fe400078e0004 */
[----:B------:R-:W-:Y:S02]  /*23340*/  IMAD.MOV.U32 R12, RZ, RZ, 0x5 ;  /* 0x00000005ff0c7424 */ /* 0x000fe400078e00ff */
[----:B------:R-:W-:-:S07]  /*23350*/  IMAD.MOV.U32 R7, RZ, RZ, R14 ;  /* 0x000000ffff077224 */ /* 0x000fce00078e000e */
[----:B------:R-:W-:Y:S05]  /*23360*/  WARPSYNC.COLLECTIVE R15, `(.L_x_2044) ;  /* 0x000000000f087348 */ /* 0x000fea0003c00000 */
[----:B------:R0:W1:Y:S02]  /*23370*/  SHFL.IDX P6, R14, R13, R12, R11 ;  /* 0x0000000c0d0e7389 */ /* 0x00006400000c000b */
[----:B01----:R-:W-:Y:S01]  /*23380*/  ENDCOLLECTIVE ;  /* 0x000000000000791b */ /* 0x003fe20003800000 */
.L_x_2044:
        /* <DEDUP_REMOVED lines=16> */
.L_x_2045:
[----:B------:R-:W-:Y:S02]  /*23490*/  IMAD.MOV.U32 R13, RZ, RZ, R4 ;  /* 0x000000ffff0d7224 */ /* 0x000fe400078e0004 */
[----:B------:R-:W-:Y:S02]  /*234a0*/  IMAD.MOV.U32 R12, RZ, RZ, 0x6 ;  /* 0x00000006ff0c7424 */ /* 0x000fe400078e00ff */
[----:B------:R-:W-:-:S07]  /*234b0*/  IMAD.MOV.U32 R7, RZ, RZ, R14 ;  /* 0x000000ffff077224 */ /* 0x000fce00078e000e */
[----:B------:R-:W-:Y:S05]  /*234c0*/  WARPSYNC.COLLECTIVE R15, `(.L_x_2046) ;  /* 0x000000000f087348 */ /* 0x000fea0003c00000 */
[----:B------:R0:W1:Y:S02]  /*234d0*/  SHFL.IDX P6, R14, R13, R12, R11 ;  /* 0x0000000c0d0e7389 */ /* 0x00006400000c000b */
[----:B01----:R-:W-:Y:S01]  /*234e0*/  ENDCOLLECTIVE ;  /* 0x000000000000791b */ /* 0x003fe20003800000 */
.L_x_2046:
        /* <DEDUP_REMOVED lines=16> */
.L_x_2047:
[----:B------:R-:W-:Y:S02]  /*235f0*/  IMAD.MOV.U32 R13, RZ, RZ, R4 ;  /* 0x000000ffff0d7224 */ /* 0x000fe400078e0004 */
[----:B------:R-:W-:Y:S02]  /*23600*/  IMAD.MOV.U32 R12, RZ, RZ, 0x7 ;  /* 0x00000007ff0c7424 */ /* 0x000fe400078e00ff */
[----:B------:R-:W-:-:S07]  /*23610*/  IMAD.MOV.U32 R7, RZ, RZ, R14 ;  /* 0x000000ffff077224 */ /* 0x000fce00078e000e */
[----:B------:R-:W-:Y:S05]  /*23620*/  WARPSYNC.COLLECTIVE R15, `(.L_x_2048) ;  /* 0x000000000f087348 */ /* 0x000fea0003c00000 */
[----:B------:R0:W1:Y:S02]  /*23630*/  SHFL.IDX P6, R14, R13, R12, R11 ;  /* 0x0000000c0d0e7389 */ /* 0x00006400000c000b */
[----:B01----:R-:W-:Y:S01]  /*23640*/  ENDCOLLECTIVE ;  /* 0x000000000000791b */ /* 0x003fe20003800000 */
.L_x_2048:
        /* <DEDUP_REMOVED lines=11> */
.L_x_2049:
        /* <DEDUP_REMOVED lines=12> */
.L_x_2050:
[----:B------:R-:W-:-:S05]  /*237c0*/  @!P1 LEA R6, P2, R20, R6, 0x1 ;  /* 0x0000000614069211 */ /* 0x000fca00078408ff */
[----:B------:R-:W-:-:S04]  /*237d0*/  @!P1 IMAD.X R4, RZ, RZ, R4, P2 ;  /* 0x000000ffff049224 */ /* 0x000fc800010e0604 */
[----:B------:R-:W-:Y:S02]  /*237e0*/  @!P1 IMAD.MOV.U32 R7, RZ, RZ, R4 ;  /* 0x000000ffff079224 */ /* 0x000fe400078e0004 */
[----:B------:R-:W-:Y:S02]  /*237f0*/  IMAD.MOV.U32 R13, RZ, RZ, R5 ;  /* 0x000000ffff0d7224 */ /* 0x000fe400078e0005 */
[----:B------:R-:W-:Y:S01]  /*23800*/  VIADD R4, R25, 0xa0 ;  /* 0x000000a019047836 */ /* 0x000fe20000000000 */
        /* <DEDUP_REMOVED lines=9> */
.L_x_2051:
[----:B------:R-:W-:Y:S02]  /*238a0*/  IMAD.MOV.U32 R13, RZ, RZ, R3 ;  /* 0x000000ffff0d7224 */ /* 0x000fe400078e0003 */
[----:B------:R-:W-:Y:S02]  /*238b0*/  IMAD.MOV.U32 R12, RZ, RZ, 0x1 ;  /* 0x00000001ff0c7424 */ /* 0x000fe400078e00ff */
[----:B------:R-:W-:-:S07]  /*238c0*/  IMAD.MOV.U32 R8, RZ, RZ, R14 ;  /* 0x000000ffff087224 */ /* 0x000fce00078e000e */
[----:B------:R-:W-:Y:S05]  /*238d0*/  WARPSYNC.COLLECTIVE R15, `(.L_x_2052) ;  /* 0x000000000f087348 */ /* 0x000fea0003c00000 */
[----:B------:R0:W1:Y:S02]  /*238e0*/  SHFL.IDX P6, R14, R13, R12, R11 ;  /* 0x0000000c0d0e7389 */ /* 0x00006400000c000b */
[----:B01----:R-:W-:Y:S01]  /*238f0*/  ENDCOLLECTIVE ;  /* 0x000000000000791b */ /* 0x003fe20003800000 */
.L_x_2052:
[----:B------:R-:W-:-:S05]  /*23900*/  @!P1 LEA R6, P2, R20, R8, 0x1 ;  /* 0x0000000814069211 */ /* 0x000fca00078408ff */
[----:B------:R-:W-:-:S04]  /*23910*/  @!P1 IMAD.X R0, RZ, RZ, R0, P2 ;  /* 0x000000ffff009224 */ /* 0x000fc800010e0600 */
[----:B------:R-:W-:Y:S02]  /*23920*/  @!P1 IMAD.MOV.U32 R7, RZ, RZ, R0 ;  /* 0x000000ffff079224 */ /* 0x000fe400078e0000 */
[----:B------:R-:W-:Y:S02]  /*23930*/  VIADD R0, R25, 0x90 ;  /* 0x0000009019007836 */ /* 0x000fe40000000000 */
[----:B------:R-:W-:Y:S01]  /*23940*/  IMAD.MOV.U32 R13, RZ, RZ, R5 ;  /* 0x000000ffff0d7224 */ /* 0x000fe200078e0005 */
[----:B------:R-:W-:Y:S01]  /*23950*/  @!PT LDS RZ, [RZ] ;  /* 0x00000000fffff984 */ /* 0x000fe20000000800 */
[----:B------:R-:W-:Y:S01]  /*23960*/  @!PT LDS RZ, [RZ] ;  /* 0x00000000fffff984 */ /* 0x000fe20000000800 */
[----:B------:R-:W-:Y:S01]  /*23970*/  @!PT LDS RZ, [RZ] ;  /* 0x00000000fffff984 */ /* 0x000fe20000000800 */
[----:B------:R0:W-:Y:S02]  /*23980*/  @!P1 LDGSTS.E.BYPASS.LTC128B.128 [R10+0xc400], desc[UR42][R6.64], !P0 ;  /* 0x0c400000060a9fae */ /* 0x0001e4000c101d6a */
[----:B------:R-:W-:Y:S01]  /*23990*/  ISETP.GE.AND P1, PT, R0, R2, PT ;  /* 0x000000020000720c */ /* 0x000fe20003f26270 */
[----:B------:R-:W-:-:S12]  /*239a0*/  IMAD.MOV.U32 R0, RZ, RZ, R14 ;  /* 0x000000ffff007224 */ /* 0x000fd800078e000e */
[----:B0-----:R-:W-:Y:S05]  /*239b0*/  WARPSYNC.COLLECTIVE R15, `(.L_x_2053) ;  /* 0x000000000f087348 */ /* 0x001fea0003c00000 */
[----:B------:R1:W2:Y:S02]  /*239c0*/  SHFL.IDX P6, R14, R13, R12, R11 ;  /* 0x0000000c0d0e7389 */ /* 0x0002a400000c000b */
[----:B012---:R-:W-:Y:S01]  /*239d0*/  ENDCOLLECTIVE ;  /* 0x000000000000791b */ /* 0x007fe20003800000 */
.L_x_2053:
[----:B------:R-:W-:Y:S02]  /*239e0*/  IMAD.MOV.U32 R13, RZ, RZ, R3 ;  /* 0x000000ffff0d7224 */ /* 0x000fe400078e0003 */
[----:B------:R-:W-:Y:S02]  /*239f0*/  IMAD.MOV.U32 R12, RZ, RZ, 0x2 ;  /* 0x00000002ff0c7424 */ /* 0x000fe400078e00ff */
[----:B------:R-:W-:-:S07]  /*23a00*/  IMAD.MOV.U32 R6, RZ, RZ, R14 ;  /* 0x000000ffff067224 */ /* 0x000fce00078e000e */
[----:B------:R-:W-:Y:S05]  /*23a10*/  WARPSYNC.COLLECTIVE R15, `(.L_x_2054) ;  /* 0x000000000f087348 */ /* 0x000fea0003c00000 */
[----:B------:R0:W1:Y:S02]  /*23a20*/  SHFL.IDX P6, R14, R13, R12, R11 ;  /* 0x0000000c0d0e7389 */ /* 0x00006400000c000b */
[----:B01----:R-:W-:Y:S01]  /*23a30*/  ENDCOLLECTIVE ;  /* 0x000000000000791b */ /* 0x003fe20003800000 */
.L_x_2054:
[----:B------:R-:W-:-:S04]  /*23a40*/  @!P1 LEA R6, P2, R20, R6, 0x1 ;  /* 0x0000000614069211 */ /* 0x000fc800078408ff */
[----:B------:R-:W-:-:S05]  /*23a50*/  @!P1 IADD3.X R0, RZ, R0, RZ, P2, !PT ;  /* 0x00000000ff009210 */ /* 0x000fca00017fe4ff */
[----:B------:R-:W-:Y:S02]  /*23a60*/  @!P1 IMAD.MOV.U32 R7, RZ, RZ, R0 ;  /* 0x000000ffff079224 */ /* 0x000fe400078e0000 */
[----:B------:R-:W-:-:S03]  /*23a70*/  IMAD.MOV.U32 R13, RZ, RZ, R5 ;  /* 0x000000ffff0d7224 */ /* 0x000fc600078e0005 */
        /* <DEDUP_REMOVED lines=9> */
.L_x_2055:
[----:B------:R-:W-:Y:S02]  /*23b10*/  IMAD.MOV.U32 R13, RZ, RZ, R3 ;  /* 0x000000ffff0d7224 */ /* 0x000fe400078e0003 */
[----:B------:R-:W-:Y:S02]  /*23b20*/  IMAD.MOV.U32 R12, RZ, RZ, 0x3 ;  /* 0x00000003ff0c7424 */ /* 0x000fe400078e00ff */
[----:B------:R-:W-:-:S07]  /*23b30*/  IMAD.MOV.U32 R6, RZ, RZ, R14 ;  /* 0x000000ffff067224 */ /* 0x000fce00078e000e */
[----:B------:R-:W-:Y:S05]  /*23b40*/  WARPSYNC.COLLECTIVE R15, `(.L_x_2056) ;  /* 0x000000000f087348 */ /* 0x000fea0003c00000 */
[----:B------:R0:W1:Y:S02]  /*23b50*/  SHFL.IDX P6, R14, R13, R12, R11 ;  /* 0x0000000c0d0e7389 */ /* 0x00006400000c000b */
[----:B01----:R-:W-:Y:S01]  /*23b60*/  ENDCOLLECTIVE ;  /* 0x000000000000791b */ /* 0x003fe20003800000 */
.L_x_2056:
        /* <DEDUP_REMOVED lines=12> */
.L_x_2057:
[----:B------:R-:W-:Y:S01]  /*23c30*/  IMAD.MOV.U32 R5, RZ, RZ, R14 ;  /* 0x000000ffff057224 */ /* 0x000fe200078e000e */
[----:B------:R-:W-:Y:S06]  /*23c40*/  BRA `(.L_x_2058) ;  /* 0xffffff9400007947 */ /* 0x000fec000383ffff */
.L_x_1873:
[----:B-1----:R1:W2:Y:S02]  /*23c50*/  SYNCS.PHASECHK.TRANS64.TRYWAIT P0, [R16+URZ+0x16820], R0 ;  /* 0x01682000100075a7 */ /* 0x0022a4000800017f */
[----:B--2---:R-:W-:Y:S05]  /*23c60*/  @!P0 NANOSLEEP.SYNCS 0x989680 ;  /* 0x009896800000895d */ /* 0x004fea0003900000 */
[----:B------:R-:W2:Y:S02]  /*23c70*/  @!P0 SYNCS.PHASECHK.TRANS64 P0, [R16+URZ+0x16820], R0 ;  /* 0x01682000100085a7 */ /* 0x000ea4000800007f */
[----:B--2---:R-:W-:Y:S05]  /*23c80*/  @!P0 BRA `(.L_x_1873) ;  /* 0xfffffffc00f08947 */ /* 0x004fea000383ffff */
[----:B------:R-:W-:Y:S05]  /*23c90*/  BRA `(.L_x_2059) ;  /* 0xffffff94005c7947 */ /* 0x000fea000383ffff */
.L_x_1878:
[----:B0-----:R0:W1:Y:S02]  /*23ca0*/  SYNCS.PHASECHK.TRANS64.TRYWAIT P0, [R5+URZ+0x16840], R2 ;  /* 0x01684002050075a7 */ /* 0x001064000800017f */
[----:B-1----:R-:W-:Y:S05]  /*23cb0*/  @!P0 NANOSLEEP.SYNCS 0x989680 ;  /* 0x009896800000895d */ /* 0x002fea0003900000 */
[----:B------:R-:W1:Y:S02]  /*23cc0*/  @!P0 SYNCS.PHASECHK.TRANS64 P0, [R5+URZ+0x16840], R2 ;  /* 0x01684002050085a7 */ /* 0x000e64000800007f */
[----:B-1----:R-:W-:Y:S05]  /*23cd0*/  @!P0 BRA `(.L_x_1878) ;  /* 0xfffffffc00f08947 */ /* 0x002fea000383ffff */
[----:B------:R-:W-:Y:S05]  /*23ce0*/  BRA `(.L_x_2060) ;  /* 0xffffff9800407947 */ /* 0x000fea000383ffff */
.L_x_1879:
        /* <DEDUP_REMOVED lines=8> */
.L_x_2062:
[----:B------:R-:W-:Y:S05]  /*23d70*/  BSYNC B1 ;  /* 0x0000000000017941 */ /* 0x000fea0003800000 */
.L_x_2061:
[----:B------:R-:W0:Y:S01]  /*23d80*/  S2R R7, SR_TID.X ;  /* 0x0000000000077919 */ /* 0x000e220000002100 */
[----:B------:R-:W-:Y:S02]  /*23d90*/  IMAD.MOV.U32 R13, RZ, RZ, R8 ;  /* 0x000000ffff0d7224 */ /* 0x000fe400078e0008 */
[----:B------:R-:W-:Y:S02]  /*23da0*/  IMAD.MOV.U32 R12, RZ, RZ, RZ ;  /* 0x000000ffff0c7224 */ /* 0x000fe400078e00ff */
[----:B------:R-:W-:Y:S02]  /*23db0*/  IMAD.MOV.U32 R11, RZ, RZ, 0x181f ;  /* 0x0000181fff0b7424 */ /* 0x000fe400078e00ff */
[----:B------:R-:W-:Y:S02]  /*23dc0*/  IMAD.MOV.U32 R15, RZ, RZ, -0x1 ;  /* 0xffffffffff0f7424 */ /* 0x000fe400078e00ff */
[----:B------:R-:W-:Y:S02]  /*23dd0*/  IMAD.MOV.U32 R3, RZ, RZ, R14 ;  /* 0x000000ffff037224 */ /* 0x000fe400078e000e */
[----:B------:R-:W-:-:S07]  /*23de0*/  IMAD R9, R9, 0x2, R16 ;  /* 0x0000000209097824 */ /* 0x000fce00078e0210 */
[----:B0-----:R-:W-:Y:S05]  /*23df0*/  WARPSYNC.COLLECTIVE R15, `(.L_x_2063) ;  /* 0x000000000f087348 */ /* 0x001fea0003c00000 */
[----:B------:R1:W2:Y:S02]  /*23e00*/  SHFL.IDX P6, R14, R13, R12, R11 ;  /* 0x0000000c0d0e7389 */ /* 0x0002a400000c000b */
[----:B012---:R-:W-:Y:S01]  /*23e10*/  ENDCOLLECTIVE ;  /* 0x000000000000791b */ /* 0x007fe20003800000 */
.L_x_2063:
[----:B------:R-:W-:Y:S02]  /*23e20*/  IMAD.MOV.U32 R13, RZ, RZ, R10 ;  /* 0x000000ffff0d7224 */ /* 0x000fe400078e000a */
[----:B------:R-:W-:Y:S02]  /*23e30*/  IMAD.MOV.U32 R12, RZ, RZ, 0x1 ;  /* 0x00000001ff0c7424 */ /* 0x000fe400078e00ff */
[----:B------:R-:W-:Y:S02]  /*23e40*/  IMAD.SHL.U32 R7, R7, 0x8, RZ ;  /* 0x0000000807077824 */ /* 0x000fe400078e00ff */
[----:B------:R-:W-:-:S03]  /*23e50*/  IMAD.MOV.U32 R2, RZ, RZ, R14 ;  /* 0x000000ffff027224 */ /* 0x000fc600078e000e */
[----:B------:R-:W-:-:S07]  /*23e60*/  LOP3.LUT R7, R7, 0x38, RZ, 0xc0, !PT ;  /* 0x0000003807077812 */ /* 0x000fce00078ec0ff */
[----:B------:R-:W-:Y:S05]  /*23e70*/  WARPSYNC.COLLECTIVE R15, `(.L_x_2064) ;  /* 0x000000000f087348 */ /* 0x000fea0003c00000 */
[----:B------:R0:W1:Y:S02]  /*23e80*/  SHFL.IDX P6, R14, R13, R12, R11 ;  /* 0x0000000c0d0e7389 */ /* 0x00006400000c000b */
[----:B01----:R-:W-:Y:S01]  /*23e90*/  ENDCOLLECTIVE ;  /* 0x000000000000791b */ /* 0x003fe20003800000 */
.L_x_2064:
[----:B------:R-:W-:-:S05]  /*23ea0*/  IMAD.SHL.U32 R7, R7, 0x2, RZ ;  /* 0x0000000207077824 */ /* 0x000fca00078e00ff */
[----:B------:R-:W-:-:S05]  /*23eb0*/  IADD3 R2, P0, R2, R7, RZ ;  /* 0x0000000702027210 */ /* 0x000fca0007f1e0ff */
[----:B------:R-:W-:Y:S02]  /*23ec0*/  IMAD.X R3, RZ, RZ, R3, P0 ;  /* 0x000000ffff037224 */ /* 0x000fe400000e0603 */
[----:B------:R-:W-:-:S03]  /*23ed0*/  IMAD.MOV.U32 R13, RZ, RZ, R8 ;  /* 0x000000ffff0d7224 */ /* 0x000fc600078e0008 */
        /* <DEDUP_REMOVED lines=8> */
.L_x_2065:
[----:B------:R-:W-:Y:S02]  /*23f60*/  IMAD.MOV.U32 R13, RZ, RZ, R10 ;  /* 0x000000ffff0d7224 */ /* 0x000fe400078e000a */
[----:B------:R-:W-:Y:S02]  /*23f70*/  IMAD.MOV.U32 R12, RZ, RZ, 0x2 ;  /* 0x00000002ff0c7424 */ /* 0x000fe400078e00ff */
[----:B------:R-:W-:-:S07]  /*23f80*/  IMAD.MOV.U32 R2, RZ, RZ, R14 ;  /* 0x000000ffff027224 */ /* 0x000fce00078e000e */
[----:B------:R-:W-:Y:S05]  /*23f90*/  WARPSYNC.COLLECTIVE R15, `(.L_x_2066) ;  /* 0x000000000f087348 */ /* 0x000fea0003c00000 */
[----:B------:R0:W1:Y:S02]  /*23fa0*/  SHFL.IDX P6, R14, R13, R12, R11 ;  /* 0x0000000c0d0e7389 */ /* 0x00006400000c000b */
[----:B01----:R-:W-:Y:S01]  /*23fb0*/  ENDCOLLECTIVE ;  /* 0x000000000000791b */ /* 0x003fe20003800000 */
.L_x_2066:
        /* <DEDUP_REMOVED lines=11> */
.L_x_2067:
[----:B------:R-:W-:Y:S02]  /*24070*/  IMAD.MOV.U32 R13, RZ, RZ, R10 ;  /* 0x000000ffff0d7224 */ /* 0x000fe400078e000a */
[----:B------:R-:W-:Y:S02]  /*24080*/  IMAD.MOV.U32 R12, RZ, RZ, 0x3 ;  /* 0x00000003ff0c7424 */ /* 0x000fe400078e00ff */
[----:B------:R-:W-:-:S07]  /*24090*/  IMAD.MOV.U32 R2, RZ, RZ, R14 ;  /* 0x000000ffff027224 */ /* 0x000fce00078e000e */
[----:B------:R-:W-:Y:S05]  /*240a0*/  WARPSYNC.COLLECTIVE R15, `(.L_x_2068) ;  /* 0x000000000f087348 */ /* 0x000fea0003c00000 */
[----:B------:R0:W1:Y:S02]  /*240b0*/  SHFL.IDX P6, R14, R13, R12, R11 ;  /* 0x0000000c0d0e7389 */ /* 0x00006400000c000b */
[----:B01----:R-:W-:Y:S01]  /*240c0*/  ENDCOLLECTIVE ;  /* 0x000000000000791b */ /* 0x003fe20003800000 */
.L_x_2068:
[----:B------:R-:W-:-:S04]  /*240d0*/  IADD3 R2, P0, R2, R7, RZ ;  /* 0x0000000702027210 */ /* 0x000fc80007f1e0ff */
[----:B------:R-:W-:-:S05]  /*240e0*/  IADD3.X R3, RZ, R3, RZ, P0, !PT ;  /* 0x00000003ff037210 */ /* 0x000fca00007fe4ff */
        /* <DEDUP_REMOVED lines=9> */
.L_x_2069:
[----:B------:R-:W-:Y:S02]  /*24180*/  IMAD.MOV.U32 R13, RZ, RZ, R10 ;  /* 0x000000ffff0d7224 */ /* 0x000fe400078e000a */
[----:B------:R-:W-:Y:S02]  /*24190*/  IMAD.MOV.U32 R12, RZ, RZ, 0x4 ;  /* 0x00000004ff0c7424 */ /* 0x000fe400078e00ff */
[----:B------:R-:W-:-:S07]  /*241a0*/  IMAD.MOV.U32 R2, RZ, RZ, R14 ;  /* 0x000000ffff027224 */ /* 0x000fce00078e000e */
[----:B------:R-:W-:Y:S05]  /*241b0*/  WARPSYNC.COLLECTIVE R15, `(.L_x_2070) ;  /* 0x000000000f087348 */ /* 0x000fea0003c00000 */
[----:B------:R0:W1:Y:S02]  /*241c0*/  SHFL.IDX P6, R14, R13, R12, R11 ;  /* 0x0000000c0d0e7389 */ /* 0x00006400000c000b */
[----:B01----:R-:W-:Y:S01]  /*241d0*/  ENDCOLLECTIVE ;  /* 0x000000000000791b */ /* 0x003fe20003800000 */
.L_x_2070:
        /* <DEDUP_REMOVED lines=11> */
.L_x_2071:
[----:B------:R-:W-:Y:S02]  /*24290*/  IMAD.MOV.U32 R13, RZ, RZ, R10 ;  /* 0x000000ffff0d7224 */ /* 0x000fe400078e000a */
[----:B------:R-:W-:Y:S02]  /*242a0*/  IMAD.MOV.U32 R12, RZ, RZ, 0x5 ;  /* 0x00000005ff0c7424 */ /* 0x000fe400078e00ff */
[----:B------:R-:W-:-:S07]  /*242b0*/  IMAD.MOV.U32 R2, RZ, RZ, R14 ;  /* 0x000000ffff027224 */ /* 0x000fce00078e000e */
[----:B------:R-:W-:Y:S05]  /*242c0*/  WARPSYNC.COLLECTIVE R15, `(.L_x_2072) ;  /* 0x000000000f087348 */ /* 0x000fea0003c00000 */
[----:B------:R0:W1:Y:S02]  /*242d0*/  SHFL.IDX P6, R14, R13, R12, R11 ;  /* 0x0000000c0d0e7389 */ /* 0x00006400000c000b */
[----:B01----:R-:W-:Y:S01]  /*242e0*/  ENDCOLLECTIVE ;  /* 0x000000000000791b */ /* 0x003fe20003800000 */
.L_x_2072:
        /* <DEDUP_REMOVED lines=11> */
.L_x_2073:
[----:B------:R-:W-:Y:S02]  /*243a0*/  IMAD.MOV.U32 R13, RZ, RZ, R10 ;  /* 0x000000ffff0d7224 */ /* 0x000fe400078e000a */
[----:B------:R-:W-:Y:S02]  /*243b0*/  IMAD.MOV.U32 R12, RZ, RZ, 0x6 ;  /* 0x00000006ff0c7424 */ /* 0x000fe400078e00ff */
[----:B------:R-:W-:-:S07]  /*243c0*/  IMAD.MOV.U32 R2, RZ, RZ, R14 ;  /* 0x000000ffff027224 */ /* 0x000fce00078e000e */
[----:B------:R-:W-:Y:S05]  /*243d0*/  WARPSYNC.COLLECTIVE R15, `(.L_x_2074) ;  /* 0x000000000f087348 */ /* 0x000fea0003c00000 */
[----:B------:R0:W1:Y:S02]  /*243e0*/  SHFL.IDX P6, R14, R13, R12, R11 ;  /* 0x0000000c0d0e7389 */ /* 0x00006400000c000b */
[----:B01----:R-:W-:Y:S01]  /*243f0*/  ENDCOLLECTIVE ;  /* 0x000000000000791b */ /* 0x003fe20003800000 */
.L_x_2074:
        /* <DEDUP_REMOVED lines=11> */
.L_x_2075:
[----:B------:R-:W-:Y:S02]  /*244b0*/  IMAD.MOV.U32 R13, RZ, RZ, R10 ;  /* 0x000000ffff0d7224 */ /* 0x000fe400078e000a */
[----:B------:R-:W-:Y:S02]  /*244c0*/  IMAD.MOV.U32 R12, RZ, RZ, 0x7 ;  /* 0x00000007ff0c7424 */ /* 0x000fe400078e00ff */
[----:B------:R-:W-:-:S07]  /*244d0*/  IMAD.MOV.U32 R2, RZ, RZ, R14 ;  /* 0x000000ffff027224 */ /* 0x000fce00078e000e */
[----:B------:R-:W-:Y:S05]  /*244e0*/  WARPSYNC.COLLECTIVE R15, `(.L_x_2076) ;  /* 0x000000000f087348 */ /* 0x000fea0003c00000 */
[----:B------:R0:W1:Y:S02]  /*244f0*/  SHFL.IDX P6, R14, R13, R12, R11 ;  /* 0x0000000c0d0e7389 */ /* 0x00006400000c000b */
[----:B01----:R-:W-:Y:S01]  /*24500*/  ENDCOLLECTIVE ;  /* 0x000000000000791b */ /* 0x003fe20003800000 */
.L_x_2076:
        /* <DEDUP_REMOVED lines=11> */
.L_x_2077:
[----:B------:R-:W-:Y:S01]  /*245c0*/  IMAD.MOV.U32 R2, RZ, RZ, R14 ;  /* 0x000000ffff027224 */ /* 0x000fe200078e000e */
[----:B------:R-:W-:Y:S06]  /*245d0*/  BRA `(.L_x_2078) ;  /* 0xffffff9400247947 */ /* 0x000fec000383ffff */
.L_x_1884:
[----:B-1----:R1:W2:Y:S02]  /*245e0*/  SYNCS.PHASECHK.TRANS64.TRYWAIT P0, [R5+URZ+0x16860], R2 ;  /* 0x01686002050075a7 */ /* 0x0022a4000800017f */
[----:B--2---:R-:W-:Y:S05]  /*245f0*/  @!P0 NANOSLEEP.SYNCS 0x989680 ;  /* 0x009896800000895d */ /* 0x004fea0003900000 */
[----:B------:R-:W2:Y:S02]  /*24600*/  @!P0 SYNCS.PHASECHK.TRANS64 P0, [R5+URZ+0x16860], R2 ;  /* 0x01686002050085a7 */ /* 0x000ea4000800007f */
[----:B--2---:R-:W-:Y:S05]  /*24610*/  @!P0 BRA `(.L_x_1884) ;  /* 0xfffffffc00f08947 */ /* 0x004fea000383ffff */
[----:B------:R-:W-:Y:S05]  /*24620*/  BRA `(.L_x_2079) ;  /* 0xffffff94007c7947 */ /* 0x000fea000383ffff */
.L_x_1885:
        /* <DEDUP_REMOVED lines=8> */
.L_x_2081:
[----:B------:R-:W-:Y:S05]  /*246b0*/  BSYNC B1 ;  /* 0x0000000000017941 */ /* 0x000fea0003800000 */
.L_x_2080:
        /* <DEDUP_REMOVED lines=10> */
.L_x_2082:
[----:B------:R-:W-:Y:S02]  /*24760*/  IMAD.MOV.U32 R13, RZ, RZ, R22 ;  /* 0x000000ffff0d7224 */ /* 0x000fe400078e0016 */
[----:B------:R-:W-:Y:S02]  /*24770*/  IMAD.MOV.U32 R12, RZ, RZ, 0x1 ;  /* 0x00000001ff0c7424 */ /* 0x000fe400078e00ff */
[----:B------:R-:W-:-:S07]  /*24780*/  IMAD.MOV.U32 R2, RZ, RZ, R14 ;  /* 0x000000ffff027224 */ /* 0x000fce00078e000e */
[----:B------:R-:W-:Y:S05]  /*24790*/  WARPSYNC.COLLECTIVE R15, `(.L_x_2083) ;  /* 0x000000000f087348 */ /* 0x000fea0003c00000 */
[----:B------:R0:W1:Y:S02]  /*247a0*/  SHFL.IDX P6, R14, R13, R12, R11 ;  /* 0x0000000c0d0e7389 */ /* 0x00006400000c000b */
[----:B01----:R-:W-:Y:S01]  /*247b0*/  ENDCOLLECTIVE ;  /* 0x000000000000791b */ /* 0x003fe20003800000 */
.L_x_2083:
        /* <DEDUP_REMOVED lines=12> */
.L_x_2084:
[----:B------:R-:W-:Y:S02]  /*24880*/  IMAD.MOV.U32 R13, RZ, RZ, R22 ;  /* 0x000000ffff0d7224 */ /* 0x000fe400078e0016 */
[----:B------:R-:W-:Y:S02]  /*24890*/  IMAD.MOV.U32 R12, RZ, RZ, 0x2 ;  /* 0x00000002ff0c7424 */ /* 0x000fe400078e00ff */
[----:B------:R-:W-:-:S07]  /*248a0*/  IMAD.MOV.U32 R2, RZ, RZ, R14 ;  /* 0x000000ffff027224 */ /* 0x000fce00078e000e */
[----:B------:R-:W-:Y:S05]  /*248b0*/  WARPSYNC.COLLECTIVE R15, `(.L_x_2085) ;  /* 0x000000000f087348 */ /* 0x000fea0003c00000 */
[----:B------:R0:W1:Y:S02]  /*248c0*/  SHFL.IDX P6, R14, R13, R12, R11 ;  /* 0x0000000c0d0e7389 */ /* 0x00006400000c000b */
[----:B01----:R-:W-:Y:S01]  /*248d0*/  ENDCOLLECTIVE ;  /* 0x000000000000791b */ /* 0x003fe20003800000 */
.L_x_2085:
        /* <DEDUP_REMOVED lines=12> */
.L_x_2086:
[----:B------:R-:W-:Y:S02]  /*249a0*/  IMAD.MOV.U32 R13, RZ, RZ, R22 ;  /* 0x000000ffff0d7224 */ /* 0x000fe400078e0016 */
[----:B------:R-:W-:Y:S02]  /*249b0*/  IMAD.MOV.U32 R12, RZ, RZ, 0x3 ;  /* 0x00000003ff0c7424 */ /* 0x000fe400078e00ff */
[----:B------:R-:W-:-:S07]  /*249c0*/  IMAD.MOV.U32 R2, RZ, RZ, R14 ;  /* 0x000000ffff027224 */ /* 0x000fce00078e000e */
[----:B------:R-:W-:Y:S05]  /*249d0*/  WARPSYNC.COLLECTIVE R15, `(.L_x_2087) ;  /* 0x000000000f087348 */ /* 0x000fea0003c00000 */
[----:B------:R0:W1:Y:S02]  /*249e0*/  SHFL.IDX P6, R14, R13, R12, R11 ;  /* 0x0000000c0d0e7389 */ /* 0x00006400000c000b */
[----:B01----:R-:W-:Y:S01]  /*249f0*/  ENDCOLLECTIVE ;  /* 0x000000000000791b */ /* 0x003fe20003800000 */
.L_x_2087:
        /* <DEDUP_REMOVED lines=12> */
.L_x_2088:
[----:B------:R-:W-:Y:S02]  /*24ac0*/  IMAD.MOV.U32 R13, RZ, RZ, R22 ;  /* 0x000000ffff0d7224 */ /* 0x000fe400078e0016 */
[----:B------:R-:W-:Y:S02]  /*24ad0*/  IMAD.MOV.U32 R12, RZ, RZ, 0x4 ;  /* 0x00000004ff0c7424 */ /* 0x000fe400078e00ff */
[----:B------:R-:W-:-:S07]  /*24ae0*/  IMAD.MOV.U32 R2, RZ, RZ, R14 ;  /* 0x000000ffff027224 */ /* 0x000fce00078e000e */
[----:B------:R-:W-:Y:S05]  /*24af0*/  WARPSYNC.COLLECTIVE R15, `(.L_x_2089) ;  /* 0x000000000f087348 */ /* 0x000fea0003c00000 */
[----:B------:R0:W1:Y:S02]  /*24b00*/  SHFL.IDX P6, R14, R13, R12, R11 ;  /* 0x0000000c0d0e7389 */ /* 0x00006400000c000b */
[----:B01----:R-:W-:Y:S01]  /*24b10*/  ENDCOLLECTIVE ;  /* 0x000000000000791b */ /* 0x003fe20003800000 */
.L_x_2089:
        /* <DEDUP_REMOVED lines=12> */
.L_x_2090:
[----:B------:R-:W-:Y:S02]  /*24be0*/  IMAD.MOV.U32 R13, RZ, RZ, R22 ;  /* 0x000000ffff0d7224 */ /* 0x000fe400078e0016 */
[----:B------:R-:W-:Y:S02]  /*24bf0*/  IMAD.MOV.U32 R12, RZ, RZ, 0x5 ;  /* 0x00000005ff0c7424 */ /* 0x000fe400078e00ff */
[----:B------:R-:W-:-:S07]  /*24c00*/  IMAD.MOV.U32 R2, RZ, RZ, R14 ;  /* 0x000000ffff027224 */ /* 0x000fce00078e000e */
[----:B------:R-:W-:Y:S05]  /*24c10*/  WARPSYNC.COLLECTIVE R15, `(.L_x_2091) ;  /* 0x000000000f087348 */ /* 0x000fea0003c00000 */
[----:B------:R0:W1:Y:S02]  /*24c20*/  SHFL.IDX P6, R14, R13, R12, R11 ;  /* 0x0000000c0d0e7389 */ /* 0x00006400000c000b */
[----:B01----:R-:W-:Y:S01]  /*24c30*/  ENDCOLLECTIVE ;  /* 0x000000000000791b */ /* 0x003fe20003800000 */
.L_x_2091:
        /* <DEDUP_REMOVED lines=12> */
.L_x_2092:
[----:B------:R-:W-:Y:S02]  /*24d00*/  IMAD.MOV.U32 R13, RZ, RZ, R22 ;  /* 0x000000ffff0d7224 */ /* 0x000fe400078e0016 */
[----:B------:R-:W-:Y:S02]  /*24d10*/  IMAD.MOV.U32 R12, RZ, RZ, 0x6 ;  /* 0x00000006ff0c7424 */ /* 0x000fe400078e00ff */
[----:B------:R-:W-:-:S07]  /*24d20*/  IMAD.MOV.U32 R2, RZ, RZ, R14 ;  /* 0x000000ffff027224 */ /* 0x000fce00078e000e */
[----:B------:R-:W-:Y:S05]  /*24d30*/  WARPSYNC.COLLECTIVE R15, `(.L_x_2093) ;  /* 0x000000000f087348 */ /* 0x000fea0003c00000 */
[----:B------:R0:W1:Y:S02]  /*24d40*/  SHFL.IDX P6, R14, R13, R12, R11 ;  /* 0x0000000c0d0e7389 */ /* 0x00006400000c000b */
[----:B01----:R-:W-:Y:S01]  /*24d50*/  ENDCOLLECTIVE ;  /* 0x000000000000791b */ /* 0x003fe20003800000 */
.L_x_2093:
        /* <DEDUP_REMOVED lines=12> */
.L_x_2094:
[----:B------:R-:W-:Y:S02]  /*24e20*/  IMAD.MOV.U32 R13, RZ, RZ, R22 ;  /* 0x000000ffff0d7224 */ /* 0x000fe400078e0016 */
[----:B------:R-:W-:Y:S02]  /*24e30*/  IMAD.MOV.U32 R12, RZ, RZ, 0x7 ;  /* 0x00000007ff0c7424 */ /* 0x000fe400078e00ff */
[----:B------:R-:W-:-:S07]  /*24e40*/  IMAD.MOV.U32 R2, RZ, RZ, R14 ;  /* 0x000000ffff027224 */ /* 0x000fce00078e000e */
[----:B------:R-:W-:Y:S05]  /*24e50*/  WARPSYNC.COLLECTIVE R15, `(.L_x_2095) ;  /* 0x000000000f087348 */ /* 0x000fea0003c00000 */
[----:B------:R0:W1:Y:S02]  /*24e60*/  SHFL.IDX P6, R14, R13, R12, R11 ;  /* 0x0000000c0d0e7389 */ /* 0x00006400000c000b */
[----:B01----:R-:W-:Y:S01]  /*24e70*/  ENDCOLLECTIVE ;  /* 0x000000000000791b */ /* 0x003fe20003800000 */
.L_x_2095:
[----:B------:R-:W-:-:S05]  /*24e80*/  IADD3 R2, P0, R2, R7, RZ ;  /* 0x0000000702027210 */ /* 0x000fca0007f1e0ff */
[----:B------:R-:W-:-:S05]  /*24e90*/  IMAD.X R3, RZ, RZ, R3, P0 ;  /* 0x000000ffff037224 */ /* 0x000fca00000e0603 */
[----:B------:R-:W-:Y:S01]  /*24ea0*/  @!PT LDS RZ, [RZ] ;  /* 0x00000000fffff984 */ /* 0x000fe20000000800 */
[----:B------:R-:W-:Y:S01]  /*24eb0*/  @!PT LDS RZ, [RZ] ;  /* 0x00000000fffff984 */ /* 0x000fe20000000800 */
[----:B------:R-:W-:Y:S01]  /*24ec0*/  @!PT LDS RZ, [RZ] ;  /* 0x00000000fffff984 */ /* 0x000fe20000000800 */
[----:B------:R0:W-:Y:S01]  /*24ed0*/  LDGSTS.E.BYPASS.LTC128B.128 [R6+0x3400], desc[UR42][R2.64], !P2 ;  /* 0x0340000002067fae */ /* 0x0001e2000d101d6a */
[----:B------:R-:W-:Y:S01]  /*24ee0*/  IMAD.MOV.U32 R13, RZ, RZ, R19 ;  /* 0x000000ffff0d7224 */ /* 0x000fe200078e0013 */
[----:B------:R-:W-:-:S07]  /*24ef0*/  MOV R22, R14 ;  /* 0x0000000e00167202 */ /* 0x000fce0000000f00 */
[----:B0-----:R-:W-:Y:S05]  /*24f00*/  WARPSYNC.COLLECTIVE R15, `(.L_x_2096) ;  /* 0x000000000f087348 */ /* 0x001fea0003c00000 */
[----:B------:R1:W2:Y:S02]  /*24f10*/  SHFL.IDX P6, R14, R13, R12, R11 ;  /* 0x0000000c0d0e7389 */ /* 0x0002a400000c000b */
[----:B012---:R-:W-:Y:S01]  /*24f20*/  ENDCOLLECTIVE ;  /* 0x000000000000791b */ /* 0x007fe20003800000 */
.L_x_2096:
[----:B------:R-:W-:Y:S01]  /*24f30*/  IMAD.MOV.U32 R2, RZ, RZ, R14 ;  /* 0x000000ffff027224 */ /* 0x000fe200078e000e */
[----:B------:R-:W-:Y:S06]  /*24f40*/  BRA `(.L_x_2097) ;  /* 0xffffff9000287947 */ /* 0x000fec000383ffff */
.L_x_1893:
[----:B0-----:R0:W1:Y:S02]  /*24f50*/  SYNCS.PHASECHK.TRANS64.TRYWAIT P0, [R0+URZ+0x16860], R3 ;  /* 0x01686003000075a7 */ /* 0x001064000800017f */
[----:B-1----:R-:W-:Y:S05]  /*24f60*/  @!P0 NANOSLEEP.SYNCS 0x989680 ;  /* 0x009896800000895d */ /* 0x002fea0003900000 */
[----:B------:R-:W1:Y:S02]  /*24f70*/  @!P0 SYNCS.PHASECHK.TRANS64 P0, [R0+URZ+0x16860], R3 ;  /* 0x01686003000085a7 */ /* 0x000e64000800007f */
[----:B-1----:R-:W-:Y:S05]  /*24f80*/  @!P0 BRA `(.L_x_1893) ;  /* 0xfffffffc00f08947 */ /* 0x002fea000383ffff */
[----:B------:R-:W-:Y:S05]  /*24f90*/  BRA `(.L_x_2098) ;  /* 0xffffff9400447947 */ /* 0x000fea000383ffff */
.L_x_1894:
[----:B------:R-:W-:Y:S01]  /*24fa0*/  BSSY B0, `(.L_x_2099) ;  /* 0x0000008000007945 */ /* 0x000fe20003800000 */
[----:B------:R-:W-:Y:S02]  /*24fb0*/  IMAD.MOV.U32 R13, RZ, RZ, R22 ;  /* 0x000000ffff0d7224 */ /* 0x000fe400078e0016 */
[----:B------:R-:W-:Y:S02]  /*24fc0*/  IMAD.MOV.U32 R12, RZ, RZ, RZ ;  /* 0x000000ffff0c7224 */ /* 0x000fe400078e00ff */
[----:B------:R-:W-:Y:S02]  /*24fd0*/  IMAD.MOV.U32 R11, RZ, RZ, 0x181f ;  /* 0x0000181fff0b7424 */ /* 0x000fe400078e00ff */
[----:B------:R-:W-:-:S07]  /*24fe0*/  IMAD.MOV.U32 R15, RZ, RZ, -0x1 ;  /* 0xffffffffff0f7424 */ /* 0x000fce00078e00ff */
[----:B0----5:R-:W-:Y:S05]  /*24ff0*/  WARPSYNC.COLLECTIVE R15, `(.L_x_2100) ;  /* 0x000000000f087348 */ /* 0x021fea0003c00000 */
[----:B------:R1:W2:Y:S02]  /*25000*/  SHFL.IDX P6, R14, R13, R12, R11 ;  /* 0x0000000c0d0e7389 */ /* 0x0002a400000c000b */
[----:B012--5:R-:W-:Y:S01]  /*25010*/  ENDCOLLECTIVE ;  /* 0x000000000000791b */ /* 0x027fe20003800000 */
.L_x_2100:
[----:B------:R-:W-:Y:S05]  /*25020*/  BSYNC B0 ;  /* 0x0000000000007941 */ /* 0x000fea0003800000 */
.L_x_2099:
        /* <DEDUP_REMOVED lines=10> */
.L_x_2101:
[----:B------:R-:W-:Y:S02]  /*250d0*/  IMAD R4, R4, 0x2, R16 ;  /* 0x0000000204047824 */ /* 0x000fe400078e0210 */
[----:B------:R-:W-:Y:S02]  /*250e0*/  IMAD.MOV.U32 R13, RZ, RZ, R22 ;  /* 0x000000ffff0d7224 */ /* 0x000fe400078e0016 */
[----:B------:R-:W-:Y:S01]  /*250f0*/  IMAD.MOV.U32 R12, RZ, RZ, 0x1 ;  /* 0x00000001ff0c7424 */ /* 0x000fe200078e00ff */
[----:B------:R-:W-:-:S13]  /*25100*/  IADD3 R2, P1, R14, R5, RZ ;  /* 0x000000050e027210 */ /* 0x000fda0007f3e0ff */
[----:B------:R-:W-:Y:S05]  /*25110*/  WARPSYNC.COLLECTIVE R15, `(.L_x_2102) ;  /* 0x000000000f087348 */ /* 0x000fea0003c00000 */
[----:B------:R0:W1:Y:S02]  /*25120*/  SHFL.IDX P6, R14, R13, R12, R11 ;  /* 0x0000000c0d0e7389 */ /* 0x00006400000c000b */
[----:B01----:R-:W-:Y:S01]  /*25130*/  ENDCOLLECTIVE ;  /* 0x000000000000791b */ /* 0x003fe20003800000 */
.L_x_2102:
        /* <DEDUP_REMOVED lines=11> */
.L_x_2103:
[----:B------:R-:W-:Y:S02]  /*251f0*/  IMAD.MOV.U32 R13, RZ, RZ, R22 ;  /* 0x000000ffff0d7224 */ /* 0x000fe400078e0016 */
[----:B------:R-:W-:Y:S01]  /*25200*/  IMAD.MOV.U32 R12, RZ, RZ, 0x2 ;  /* 0x00000002ff0c7424 */ /* 0x000fe200078e00ff */
[----:B------:R-:W-:-:S13]  /*25210*/  IADD3 R2, P1, R14, R5, RZ ;  /* 0x000000050e027210 */ /* 0x000fda0007f3e0ff */
[----:B------:R-:W-:Y:S05]  /*25220*/  WARPSYNC.COLLECTIVE R15, `(.L_x_2104) ;  /* 0x000000000f087348 */ /* 0x000fea0003c00000 */
[----:B------:R0:W1:Y:S02]  /*25230*/  SHFL.IDX P6, R14, R13, R12, R11 ;  /* 0x0000000c0d0e7389 */ /* 0x00006400000c000b */
[----:B01----:R-:W-:Y:S01]  /*25240*/  ENDCOLLECTIVE ;  /* 0x000000000000791b */ /* 0x003fe20003800000 */
.L_x_2104:
        /* <DEDUP_REMOVED lines=11> */
.L_x_2105:
[----:B------:R-:W-:Y:S02]  /*25300*/  IMAD.MOV.U32 R13, RZ, RZ, R22 ;  /* 0x000000ffff0d7224 */ /* 0x000fe400078e0016 */
[----:B------:R-:W-:Y:S01]  /*25310*/  IMAD.MOV.U32 R12, RZ, RZ, 0x3 ;  /* 0x00000003ff0c7424 */ /* 0x000fe200078e00ff */
[----:B------:R-:W-:-:S13]  /*25320*/  IADD3 R2, P1, R14, R5, RZ ;  /* 0x000000050e027210 */ /* 0x000fda0007f3e0ff */
[----:B------:R-:W-:Y:S05]  /*25330*/  WARPSYNC.COLLECTIVE R15, `(.L_x_2106) ;  /* 0x000000000f087348 */ /* 0x000fea0003c00000 */
[----:B------:R0:W1:Y:S02]  /*25340*/  SHFL.IDX P6, R14, R13, R12, R11 ;  /* 0x0000000c0d0e7389 */ /* 0x00006400000c000b */
[----:B01----:R-:W-:Y:S01]  /*25350*/  ENDCOLLECTIVE ;  /* 0x000000000000791b */ /* 0x003fe20003800000 */
.L_x_2106:
        /* <DEDUP_REMOVED lines=11> */
.L_x_2107:
[----:B------:R-:W-:Y:S02]  /*25410*/  IMAD.MOV.U32 R13, RZ, RZ, R22 ;  /* 0x000000ffff0d7224 */ /* 0x000fe400078e0016 */
[----:B------:R-:W-:Y:S01]  /*25420*/  IMAD.MOV.U32 R12, RZ, RZ, 0x4 ;  /* 0x00000004ff0c7424 */ /* 0x000fe200078e00ff */
[----:B------:R-:W-:-:S13]  /*25430*/  IADD3 R2, P1, R14, R5, RZ ;  /* 0x000000050e027210 */ /* 0x000fda0007f3e0ff */
[----:B------:R-:W-:Y:S05]  /*25440*/  WARPSYNC.COLLECTIVE R15, `(.L_x_2108) ;  /* 0x000000000f087348 */ /* 0x000fea0003c00000 */
[----:B------:R0:W1:Y:S02]  /*25450*/  SHFL.IDX P6, R14, R13, R12, R11 ;  /* 0x0000000c0d0e7389 */ /* 0x00006400000c000b */
[----:B01----:R-:W-:Y:S01]  /*25460*/  ENDCOLLECTIVE ;  /* 0x000000000000791b */ /* 0x003fe20003800000 */
.L_x_2108:
        /* <DEDUP_REMOVED lines=11> */
.L_x_2109:
[----:B------:R-:W-:Y:S02]  /*25520*/  IMAD.MOV.U32 R13, RZ, RZ, R22 ;  /* 0x000000ffff0d7224 */ /* 0x000fe400078e0016 */
[----:B------:R-:W-:Y:S01]  /*25530*/  IMAD.MOV.U32 R12, RZ, RZ, 0x5 ;  /* 0x00000005ff0c7424 */ /* 0x000fe200078e00ff */
[----:B------:R-:W-:-:S13]  /*25540*/  IADD3 R2, P1, R14, R5, RZ ;  /* 0x000000050e027210 */ /* 0x000fda0007f3e0ff */
[----:B------:R-:W-:Y:S05]  /*25550*/  WARPSYNC.COLLECTIVE R15, `(.L_x_2110) ;  /* 0x000000000f087348 */ /* 0x000fea0003c00000 */
[----:B------:R0:W1:Y:S02]  /*25560*/  SHFL.IDX P6, R14, R13, R12, R11 ;  /* 0x0000000c0d0e7389 */ /* 0x00006400000c000b */
[----:B01----:R-:W-:Y:S01]  /*25570*/  ENDCOLLECTIVE ;  /* 0x000000000000791b */ /* 0x003fe20003800000 */
.L_x_2110:
        /* <DEDUP_REMOVED lines=11> */
.L_x_2111:
[----:B------:R-:W-:Y:S01]  /*25630*/  MOV R13, R22 ;  /* 0x00000016000d7202 */ /* 0x000fe20000000f00 */
[----:B------:R-:W-:Y:S01]  /*25640*/  IMAD.MOV.U32 R12, RZ, RZ, 0x6 ;  /* 0x00000006ff0c7424 */ /* 0x000fe200078e00ff */
[----:B------:R-:W-:-:S13]  /*25650*/  IADD3 R2, P1, R14, R5, RZ ;  /* 0x000000050e027210 */ /* 0x000fda0007f3e0ff */
[----:B------:R-:W-:Y:S05]  /*25660*/  WARPSYNC.COLLECTIVE R15, `(.L_x_2112) ;  /* 0x000000000f087348 */ /* 0x000fea0003c00000 */
[----:B------:R0:W1:Y:S02]  /*25670*/  SHFL.IDX P6, R14, R13, R12, R11 ;  /* 0x0000000c0d0e7389 */ /* 0x00006400000c000b */
[----:B01----:R-:W-:Y:S01]  /*25680*/  ENDCOLLECTIVE ;  /* 0x000000000000791b */ /* 0x003fe20003800000 */
.L_x_2112:
        /* <DEDUP_REMOVED lines=11> */
.L_x_2113:
[----:B------:R-:W-:Y:S02]  /*25740*/  IMAD.MOV.U32 R13, RZ, RZ, R22 ;  /* 0x000000ffff0d7224 */ /* 0x000fe400078e0016 */
[----:B------:R-:W-:Y:S01]  /*25750*/  IMAD.MOV.U32 R12, RZ, RZ, 0x7 ;  /* 0x00000007ff0c7424 */ /* 0x000fe200078e00ff */
[----:B------:R-:W-:-:S13]  /*25760*/  IADD3 R2, P1, R14, R5, RZ ;  /* 0x000000050e027210 */ /* 0x000fda0007f3e0ff */
[----:B------:R-:W-:Y:S05]  /*25770*/  WARPSYNC.COLLECTIVE R15, `(.L_x_2114) ;  /* 0x000000000f087348 */ /* 0x000fea0003c00000 */
[----:B------:R0:W1:Y:S02]  /*25780*/  SHFL.IDX P6, R14, R13, R12, R11 ;  /* 0x0000000c0d0e7389 */ /* 0x00006400000c000b */
[----:B01----:R-:W-:Y:S01]  /*25790*/  ENDCOLLECTIVE ;  /* 0x000000000000791b */ /* 0x003fe20003800000 */
.L_x_2114:
        /* <DEDUP_REMOVED lines=10> */
.L_x_2115:
[----:B------:R-:W-:Y:S05]  /*25840*/  BRA `(.L_x_2116) ;  /* 0xffffff9000147947 */ /* 0x000fea000383ffff */
.L_x_1899:
[----:B------:R-:W-:Y:S01]  /*25850*/  BSSY B0, `(.L_x_2117) ;  /* 0x0000008000007945 */ /* 0x000fe20003800000 */
[----:B-1----:R-:W-:Y:S02]  /*25860*/  IMAD.MOV.U32 R13, RZ, RZ, R24 ;  /* 0x000000ffff0d7224 */ /* 0x002fe400078e0018 */
[----:B------:R-:W-:Y:S02]  /*25870*/  IMAD.MOV.U32 R12, RZ, RZ, RZ ;  /* 0x000000ffff0c7224 */ /* 0x000fe400078e00ff */
[----:B------:R-:W-:Y:S02]  /*25880*/  IMAD.MOV.U32 R11, RZ, RZ, 0x1f ;  /* 0x0000001fff0b7424 */ /* 0x000fe400078e00ff */
[----:B------:R-:W-:-:S07]  /*25890*/  IMAD.MOV.U32 R15, RZ, RZ, -0x1 ;  /* 0xffffffffff0f7424 */ /* 0x000fce00078e00ff */
[----:B0-2--5:R-:W-:Y:S05]  /*258a0*/  WARPSYNC.COLLECTIVE R15, `(.L_x_2118) ;  /* 0x000000000f087348 */ /* 0x025fea0003c00000 */
[----:B------:R1:W3:Y:S02]  /*258b0*/  SHFL.IDX P6, R14, R13, R12, R11 ;  /* 0x0000000c0d0e7389 */ /* 0x0002e400000c000b */
[----:B0123-5:R-:W-:Y:S01]  /*258c0*/  ENDCOLLECTIVE ;  /* 0x000000000000791b */ /* 0x02ffe20003800000 */
.L_x_2118:
[----:B------:R-:W-:Y:S05]  /*258d0*/  BSYNC B0 ;  /* 0x0000000000007941 */ /* 0x000fea0003800000 */
.L_x_2117:
        /* <DEDUP_REMOVED lines=9> */
.L_x_2119:
        /* <DEDUP_REMOVED lines=23> */
.L_x_2120:
[----:B------:R-:W-:Y:S01]  /*25ae0*/  IMAD.MOV.U32 R12, RZ, RZ, 0x2 ;  /* 0x00000002ff0c7424 */ /* 0x000fe200078e00ff */
[----:B------:R-:W-:-:S05]  /*25af0*/  SEL R4, R14, RZ, P1 ;  /* 0x000000ff0e047207 */ /* 0x000fca0000800000 */
[----:B------:R-:W-:-:S04]  /*25b00*/  IMAD.IADD R4, R13, 0x1, R4 ;  /* 0x000000010d047824 */ /* 0x000fc800078e0204 */
[----:B------:R-:W-:-:S07]  /*25b10*/  IMAD.MOV.U32 R13, RZ, RZ, R4 ;  /* 0x000000ffff0d7224 */ /* 0x000fce00078e0004 */
[----:B------:R-:W-:Y:S05]  /*25b20*/  WARPSYNC.COLLECTIVE R15, `(.L_x_2121) ;  /* 0x000000000f087348 */ /* 0x000fea0003c00000 */
[----:B------:R0:W1:Y:S02]  /*25b30*/  SHFL.UP P6, R14, R13, R12, R11 ;  /* 0x0400000c0d0e7389 */ /* 0x00006400000c000b */
[----:B01----:R-:W-:Y:S01]  /*25b40*/  ENDCOLLECTIVE ;  /* 0x000000000000791b */ /* 0x003fe20003800000 */
.L_x_2121:
[----:B------:R-:W-:Y:S01]  /*25b50*/  IMAD.MOV.U32 R12, RZ, RZ, 0x4 ;  /* 0x00000004ff0c7424 */ /* 0x000fe200078e00ff */
[----:B------:R-:W-:-:S05]  /*25b60*/  SEL R3, R14, RZ, P2 ;  /* 0x000000ff0e037207 */ /* 0x000fca0001000000 */
[----:B------:R-:W-:-:S04]  /*25b70*/  IMAD.IADD R2, R4, 0x1, R3 ;  /* 0x0000000104027824 */ /* 0x000fc800078e0203 */
[----:B------:R-:W-:-:S07]  /*25b80*/  IMAD.MOV.U32 R13, RZ, RZ, R2 ;  /* 0x000000ffff0d7224 */ /* 0x000fce00078e0002 */
[----:B------:R-:W-:Y:S05]  /*25b90*/  WARPSYNC.COLLECTIVE R15, `(.L_x_2122) ;  /* 0x000000000f087348 */ /* 0x000fea0003c00000 */
[----:B------:R0:W1:Y:S02]  /*25ba0*/  SHFL.UP P6, R14, R13, R12, R11 ;  /* 0x0400000c0d0e7389 */ /* 0x00006400000c000b */
[----:B01----:R-:W-:Y:S01]  /*25bb0*/  ENDCOLLECTIVE ;  /* 0x000000000000791b */ /* 0x003fe20003800000 */
.L_x_2122:
[----:B------:R-:W-:Y:S01]  /*25bc0*/  IMAD.MOV.U32 R12, RZ, RZ, 0x8 ;  /* 0x00000008ff0c7424 */ /* 0x000fe200078e00ff */
[----:B------:R-:W-:-:S05]  /*25bd0*/  SEL R3, R14, RZ, P3 ;  /* 0x000000ff0e037207 */ /* 0x000fca0001800000 */
[----:B------:R-:W-:-:S04]  /*25be0*/  IMAD.IADD R3, R2, 0x1, R3 ;  /* 0x0000000102037824 */ /* 0x000fc800078e0203 */
[----:B------:R-:W-:-:S07]  /*25bf0*/  IMAD.MOV.U32 R13, RZ, RZ, R3 ;  /* 0x000000ffff0d7224 */ /* 0x000fce00078e0003 */
[----:B------:R-:W-:Y:S05]  /*25c00*/  WARPSYNC.COLLECTIVE R15, `(.L_x_2123) ;  /* 0x000000000f087348 */ /* 0x000fea0003c00000 */
[----:B------:R0:W1:Y:S02]  /*25c10*/  SHFL.UP P6, R14, R13, R12, R11 ;  /* 0x0400000c0d0e7389 */ /* 0x00006400000c000b */
[----:B01----:R-:W-:Y:S01]  /*25c20*/  ENDCOLLECTIVE ;  /* 0x000000000000791b */ /* 0x003fe20003800000 */
.L_x_2123:
[----:B------:R-:W-:Y:S01]  /*25c30*/  IMAD.MOV.U32 R12, RZ, RZ, 0x10 ;  /* 0x00000010ff0c7424 */ /* 0x000fe200078e00ff */
[----:B------:R-:W-:-:S05]  /*25c40*/  SEL R4, R14, RZ, P4 ;  /* 0x000000ff0e047207 */ /* 0x000fca0002000000 */
[----:B------:R-:W-:-:S04]  /*25c50*/  IMAD.IADD R4, R3, 0x1, R4 ;  /* 0x0000000103047824 */ /* 0x000fc800078e0204 */
[----:B------:R-:W-:-:S07]  /*25c60*/  IMAD.MOV.U32 R13, RZ, RZ, R4 ;  /* 0x000000ffff0d7224 */ /* 0x000fce00078e0004 */
[----:B------:R-:W-:Y:S05]  /*25c70*/  WARPSYNC.COLLECTIVE R15, `(.L_x_2124) ;  /* 0x000000000f087348 */ /* 0x000fea0003c00000 */
[----:B------:R0:W1:Y:S02]  /*25c80*/  SHFL.UP P6, R14, R13, R12, R11 ;  /* 0x0400000c0d0e7389 */ /* 0x00006400000c000b */
[----:B01----:R-:W-:Y:S01]  /*25c90*/  ENDCOLLECTIVE ;  /* 0x000000000000791b */ /* 0x003fe20003800000 */
.L_x_2124:
        /* <DEDUP_REMOVED lines=8> */
.L_x_2125:
[----:B------:R-:W-:Y:S05]  /*25d20*/  BRA `(.L_x_2126) ;  /* 0xffffff9000287947 */ /* 0x000fea000383ffff */
.L_x_1902:
[----:B------:R-:W-:Y:S01]  /*25d30*/  BSSY B0, `(.L_x_2127) ;  /* 0x0000007000007945 */ /* 0x000fe20003800000 */
[----:B------:R-:W-:Y:S01]  /*25d40*/  MOV R12, 0x1 ;  /* 0x00000001000c7802 */ /* 0x000fe20000000f00 */
[----:B------:R-:W-:Y:S02]  /*25d50*/  IMAD.MOV.U32 R11, RZ, RZ, RZ ;  /* 0x000000ffff0b7224 */ /* 0x000fe400078e00ff */
[----:B------:R-:W-:-:S07]  /*25d60*/  IMAD.MOV.U32 R15, RZ, RZ, -0x1 ;  /* 0xffffffffff0f7424 */ /* 0x000fce00078e00ff */
[----:B-----5:R-:W-:Y:S05]  /*25d70*/  WARPSYNC.COLLECTIVE R15, `(.L_x_2128) ;  /* 0x000000000f087348 */ /* 0x020fea0003c00000 */
[----:B------:R0:W1:Y:S02]  /*25d80*/  SHFL.UP P6, R14, R13, R12, R11 ;  /* 0x0400000c0d0e7389 */ /* 0x00006400000c000b */
[----:B01---5:R-:W-:Y:S01]  /*25d90*/  ENDCOLLECTIVE ;  /* 0x000000000000791b */ /* 0x023fe20003800000 */
.L_x_2128:
[----:B------:R-:W-:Y:S05]  /*25da0*/  BSYNC B0 ;  /* 0x0000000000007941 */ /* 0x000fea0003800000 */
.L_x_2127:
        /* <DEDUP_REMOVED lines=8> */
.L_x_2129:
[----:B------:R-:W-:Y:S01]  /*25e30*/  IMAD.MOV.U32 R12, RZ, RZ, 0x4 ;  /* 0x00000004ff0c7424 */ /* 0x000fe200078e00ff */
[----:B------:R-:W-:-:S05]  /*25e40*/  SEL R2, R14, RZ, P2 ;  /* 0x000000ff0e027207 */ /* 0x000fca0001000000 */
[----:B------:R-:W-:-:S04]  /*25e50*/  IMAD.IADD R2, R13, 0x1, R2 ;  /* 0x000000010d027824 */ /* 0x000fc800078e0202 */
[----:B------:R-:W-:-:S07]  /*25e60*/  IMAD.MOV.U32 R13, RZ, RZ, R2 ;  /* 0x000000ffff0d7224 */ /* 0x000fce00078e0002 */
[----:B------:R-:W-:Y:S05]  /*25e70*/  WARPSYNC.COLLECTIVE R15, `(.L_x_2130) ;  /* 0x000000000f087348 */ /* 0x000fea0003c00000 */
[----:B------:R0:W1:Y:S02]  /*25e80*/  SHFL.UP P6, R14, R13, R12, R11 ;  /* 0x0400000c0d0e7389 */ /* 0x00006400000c000b */
[----:B01----:R-:W-:Y:S01]  /*25e90*/  ENDCOLLECTIVE ;  /* 0x000000000000791b */ /* 0x003fe20003800000 */
.L_x_2130:
[----:B------:R-:W-:Y:S01]  /*25ea0*/  IMAD.MOV.U32 R12, RZ, RZ, 0x8 ;  /* 0x00000008ff0c7424 */ /* 0x000fe200078e00ff */
[----:B------:R-:W-:-:S05]  /*25eb0*/  SEL R3, R14, RZ, P3 ;  /* 0x000000ff0e037207 */ /* 0x000fca0001800000 */
[----:B------:R-:W-:-:S04]  /*25ec0*/  IMAD.IADD R3, R2, 0x1, R3 ;  /* 0x0000000102037824 */ /* 0x000fc800078e0203 */
[----:B------:R-:W-:-:S07]  /*25ed0*/  IMAD.MOV.U32 R13, RZ, RZ, R3 ;  /* 0x000000ffff0d7224 */ /* 0x000fce00078e0003 */
[----:B------:R-:W-:Y:S05]  /*25ee0*/  WARPSYNC.COLLECTIVE R15, `(.L_x_2131) ;  /* 0x000000000f087348 */ /* 0x000fea0003c00000 */
[----:B------:R0:W1:Y:S02]  /*25ef0*/  SHFL.UP P6, R14, R13, R12, R11 ;  /* 0x0400000c0d0e7389 */ /* 0x00006400000c000b */
[----:B01----:R-:W-:Y:S01]  /*25f00*/  ENDCOLLECTIVE ;  /* 0x000000000000791b */ /* 0x003fe20003800000 */
.L_x_2131:
[----:B------:R-:W-:Y:S01]  /*25f10*/  IMAD.MOV.U32 R12, RZ, RZ, 0x10 ;  /* 0x00000010ff0c7424 */ /* 0x000fe200078e00ff */
[----:B------:R-:W-:-:S05]  /*25f20*/  SEL R4, R14, RZ, P4 ;  /* 0x000000ff0e047207 */ /* 0x000fca0002000000 */
[----:B------:R-:W-:-:S04]  /*25f30*/  IMAD.IADD R4, R3, 0x1, R4 ;  /* 0x0000000103047824 */ /* 0x000fc800078e0204 */
[----:B------:R-:W-:-:S07]  /*25f40*/  IMAD.MOV.U32 R13, RZ, RZ, R4 ;  /* 0x000000ffff0d7224 */ /* 0x000fce00078e0004 */
[----:B------:R-:W-:Y:S05]  /*25f50*/  WARPSYNC.COLLECTIVE R15, `(.L_x_2132) ;  /* 0x000000000f087348 */ /* 0x000fea0003c00000 */
[----:B------:R0:W1:Y:S02]  /*25f60*/  SHFL.UP P6, R14, R13, R12, R11 ;  /* 0x0400000c0d0e7389 */ /* 0x00006400000c000b */
[----:B01----:R-:W-:Y:S01]  /*25f70*/  ENDCOLLECTIVE ;  /* 0x000000000000791b */ /* 0x003fe20003800000 */
.L_x_2132:
        /* <DEDUP_REMOVED lines=8> */
.L_x_2133:
[----:B------:R-:W-:Y:S05]  /*26000*/  BRA `(.L_x_2134) ;  /* 0xffffff9000147947 */ /* 0x000fea000383ffff */
.L_x_1904:
[----:B------:R-:W-:Y:S01]  /*26010*/  BSSY B0, `(.L_x_2135) ;  /* 0x0000006000007945 */ /* 0x000fe20003800000 */
[----:B------:R-:W-:Y:S01]  /*26020*/  PLOP3.LUT P6, PT, P6, PT, PT, 0x8, 0x0 ;  /* 0x000000000000781c */ /* 0x000fe200037ce170 */
[----:B------:R-:W-:-:S12]  /*26030*/  IMAD.MOV.U32 R15, RZ, RZ, -0x1 ;  /* 0xffffffffff0f7424 */ /* 0x000fd800078e00ff */
[----:B0----5:R-:W-:Y:S05]  /*26040*/  WARPSYNC.COLLECTIVE R15, `(.L_x_2136) ;  /* 0x000000000f087348 */ /* 0x021fea0003c00000 */
[----:B------:R-:W-:Y:S01]  /*26050*/  VOTE.ANY R14, PT, P6 ;  /* 0x00000000000e7806 */ /* 0x000fe200030e0100 */
[----:B0----5:R-:W-:Y:S06]  /*26060*/  ENDCOLLECTIVE ;  /* 0x000000000000791b */ /* 0x021fec0003800000 */
.L_x_2136:
[----:B------:R-:W-:Y:S05]  /*26070*/  BSYNC B0 ;  /* 0x0000000000007941 */ /* 0x000fea0003800000 */
.L_x_2135:
        /* <DEDUP_REMOVED lines=10> */
.L_x_2137:
[----:B------:R-:W-:Y:S02]  /*26120*/  IMAD.MOV.U32 R13, RZ, RZ, R5 ;  /* 0x000000ffff0d7224 */ /* 0x000fe400078e0005 */
[----:B------:R-:W-:-:S07]  /*26130*/  IMAD.MOV.U32 R25, RZ, RZ, R14 ;  /* 0x000000ffff197224 */ /* 0x000fce00078e000e */
[----:B------:R-:W-:Y:S05]  /*26140*/  WARPSYNC.COLLECTIVE R15, `(.L_x_2138) ;  /* 0x000000000f087348 */ /* 0x000fea0003c00000 */
[----:B------:R0:W1:Y:S02]  /*26150*/  SHFL.IDX P6, R14, R13, R12, R11 ;  /* 0x0000000c0d0e7389 */ /* 0x00006400000c000b */
[----:B01----:R-:W-:Y:S01]  /*26160*/  ENDCOLLECTIVE ;  /* 0x000000000000791b */ /* 0x003fe20003800000 */
.L_x_2138:
[----:B------:R-:W-:Y:S01]  /*26170*/  IMAD.MOV.U32 R5, RZ, RZ, R14 ;  /* 0x000000ffff057224 */ /* 0x000fe200078e000e */
[----:B------:R-:W-:Y:S06]  /*26180*/  BRA `(.L_x_2139) ;  /* 0xffffff8c00f47947 */ /* 0x000fec000383ffff */
.L_x_1906:
[----:B------:R-:W-:Y:S01]  /*26190*/  BSSY B0, `(.L_x_2140) ;  /* 0x0000007000007945 */ /* 0x000fe20003800000 */
[----:B------:R-:W-:Y:S02]  /*261a0*/  IMAD.MOV.U32 R13, RZ, RZ, R2 ;  /* 0x000000ffff0d7224 */ /* 0x000fe400078e0002 */
[----:B------:R-:W-:Y:S02]  /*261b0*/  IMAD.MOV.U32 R11, RZ, RZ, 0x1f ;  /* 0x0000001fff0b7424 */ /* 0x000fe400078e00ff */
[----:B------:R-:W-:-:S07]  /*261c0*/  IMAD.MOV.U32 R15, RZ, RZ, -0x1 ;  /* 0xffffffffff0f7424 */ /* 0x000fce00078e00ff */
[----:B0123-5:R-:W-:Y:S05]  /*261d0*/  WARPSYNC.COLLECTIVE R15, `(.L_x_2141) ;  /* 0x000000000f087348 */ /* 0x02ffea0003c00000 */
[----:B------:R4:W0:Y:S02]  /*261e0*/  SHFL.IDX P6, R14, R13, R12, R11 ;  /* 0x0000000c0d0e7389 */ /* 0x00082400000c000b */
[----:B012345:R-:W-:Y:S01]  /*261f0*/  ENDCOLLECTIVE ;  /* 0x000000000000791b */ /* 0x03ffe20003800000 */
.L_x_2141:
[----:B------:R-:W-:Y:S05]  /*26200*/  BSYNC B0 ;  /* 0x0000000000007941 */ /* 0x000fea0003800000 */
.L_x_2140:
[----:B------:R-:W-:Y:S01]  /*26210*/  IMAD.MOV.U32 R24, RZ, RZ, R14 ;  /* 0x000000ffff187224 */ /* 0x000fe200078e000e */
[----:B------:R-:W-:Y:S06]  /*26220*/  BRA `(.L_x_1905) ;  /* 0xffffff8c00e47947 */ /* 0x000fec000383ffff */
.L_x_1912:
[----:B0-----:R0:W4:Y:S02]  /*26230*/  SYNCS.PHASECHK.TRANS64.TRYWAIT P0, [R5+URZ+0x16820], R0 ;  /* 0x01682000050075a7 */ /* 0x001124000800017f */
[----:B----4-:R-:W-:Y:S05]  /*26240*/  @!P0 NANOSLEEP.SYNCS 0x989680 ;  /* 0x009896800000895d */ /* 0x010fea0003900000 */
[----:B------:R-:W4:Y:S02]  /*26250*/  @!P0 SYNCS.PHASECHK.TRANS64 P0, [R5+URZ+0x16820], R0 ;  /* 0x01682000050085a7 */ /* 0x000f24000800007f */
[----:B----4-:R-:W-:Y:S05]  /*26260*/  @!P0 BRA `(.L_x_1912) ;  /* 0xfffffffc00f08947 */ /* 0x010fea000383ffff */
[----:B------:R-:W-:Y:S05]  /*26270*/  BRA `(.L_x_2142) ;  /* 0xffffff9800407947 */ /* 0x000fea000383ffff */
.L_x_1913:
[----:B------:R-:W4:Y:S01]  /*26280*/  S2R R2, SR_TID.X ;  /* 0x0000000000027919 */ /* 0x000f220000002100 */
[----:B------:R-:W-:Y:S01]  /*26290*/  BSSY B0, `(.L_x_2143) ;  /* 0x000000a000007945 */ /* 0x000fe20003800000 */
[----:B------:R-:W-:Y:S02]  /*262a0*/  IMAD.MOV.U32 R12, RZ, RZ, RZ ;  /* 0x000000ffff0c7224 */ /* 0x000fe400078e00ff */
[----:B------:R-:W-:Y:S02]  /*262b0*/  IMAD.MOV.U32 R11, RZ, RZ, 0x1f ;  /* 0x0000001fff0b7424 */ /* 0x000fe400078e00ff */
[----:B------:R-:W-:Y:S01]  /*262c0*/  IMAD.MOV.U32 R15, RZ, RZ, -0x1 ;  /* 0xffffffffff0f7424 */ /* 0x000fe200078e00ff */
[----:B----4-:R-:W-:-:S04]  /*262d0*/  SHF.R.U32.HI R2, RZ, 0x5, R2 ;  /* 0x00000005ff027819 */ /* 0x010fc80000011602 */
[----:B------:R-:W-:-:S05]  /*262e0*/  LOP3.LUT R2, R2, 0x3, RZ, 0xc0, !PT ;  /* 0x0000000302027812 */ /* 0x000fca00078ec0ff */
[----:B-1----:R-:W-:-:S07]  /*262f0*/  IMAD.MOV.U32 R13, RZ, RZ, R2 ;  /* 0x000000ffff0d7224 */ /* 0x002fce00078e0002 */
[----:B0-23-5:R-:W-:Y:S05]  /*26300*/  WARPSYNC.COLLECTIVE R15, `(.L_x_2144) ;  /* 0x000000000f087348 */ /* 0x02dfea0003c00000 */
[----:B------:R1:W4:Y:S02]  /*26310*/  SHFL.IDX P6, R14, R13, R12, R11 ;  /* 0x0000000c0d0e7389 */ /* 0x00032400000c000b */
[----:B012345:R-:W-:Y:S01]  /*26320*/  ENDCOLLECTIVE ;  /* 0x000000000000791b */ /* 0x03ffe20003800000 */
.L_x_2144:
[----:B------:R-:W-:Y:S05]  /*26330*/  BSYNC B0 ;  /* 0x0000000000007941 */ /* 0x000fea0003800000 */
.L_x_2143:
[----:B------:R-:W-:Y:S05]  /*26340*/  BRA `(.L_x_2145) ;  /* 0xffffff9800287947 */ /* 0x000fea000383ffff */
.L_x_1914:
[----:B------:R-:W-:Y:S01]  /*26350*/  BSSY B0, `(.L_x_2146) ;  /* 0x0000006000007945 */ /* 0x000fe20003800000 */
[----:B------:R-:W-:-:S07]  /*26360*/  IMAD.MOV.U32 R15, RZ, RZ, -0x1 ;  /* 0xffffffffff0f7424 */ /* 0x000fce00078e00ff */
[----:B0123-5:R-:W-:Y:S05]  /*26370*/  WARPSYNC.COLLECTIVE R15, `(.L_x_2147) ;  /* 0x000000000f0c7348 */ /* 0x02ffea0003c00000 */
[----:B------:R-:W-:Y:S02]  /*26380*/  ELECT P6, UR62, PT ;  /* 0x00000000003e782f */ /* 0x000fe400038c0000 */
[----:B------:R-:W-:Y:S01]  /*26390*/  MOV R14, UR62 ;  /* 0x0000003e000e7c02 */ /* 0x000fe20008000f00 */
[----:B0123-5:R-:W-:Y:S10]  /*263a0*/  ENDCOLLECTIVE ;  /* 0x000000000000791b */ /* 0x02fff40003800000 */
.L_x_2147:
[----:B------:R-:W-:Y:S05]  /*263b0*/  BSYNC B0 ;  /* 0x0000000000007941 */ /* 0x000fea0003800000 */
.L_x_2146:
[----:B------:R-:W-:Y:S05]  /*263c0*/  BRA `(.L_x_2148) ;  /* 0xffffff98001c7947 */ /* 0x000fea000383ffff */
.L_x_1916:
[----:B0-----:R0:W4:Y:S02]  /*263d0*/  SYNCS.PHASECHK.TRANS64.TRYWAIT P1, [R3+URZ+0x16840], R2 ;  /* 0x01684002030075a7 */ /* 0x001124000802017f */
[----:B----4-:R-:W-:Y:S05]  /*263e0*/  @!P1 NANOSLEEP.SYNCS 0x989680 ;  /* 0x009896800000995d */ /* 0x010fea0003900000 */
[----:B------:R-:W4:Y:S02]  /*263f0*/  @!P1 SYNCS.PHASECHK.TRANS64 P1, [R3+URZ+0x16840], R2 ;  /* 0x01684002030095a7 */ /* 0x000f24000802007f */
[----:B----4-:R-:W-:Y:S05]  /*26400*/  @!P1 BRA `(.L_x_1916) ;  /* 0xfffffffc00f09947 */ /* 0x010fea000383ffff */
[----:B------:R-:W-:Y:S05]  /*26410*/  BRA `(.L_x_2149) ;  /* 0xffffff9800407947 */ /* 0x000fea000383ffff */
.L_x_1918:
[----:B----4-:R4:W0:Y:S02]  /*26420*/  SYNCS.PHASECHK.TRANS64.TRYWAIT P1, [R5+URZ+0x16840], R0 ;  /* 0x01684000050075a7 */ /* 0x010824000802017f */
[----:B0-----:R-:W-:Y:S05]  /*26430*/  @!P1 NANOSLEEP.SYNCS 0x989680 ;  /* 0x009896800000995d */ /* 0x001fea0003900000 */
[----:B------:R-:W0:Y:S02]  /*26440*/  @!P1 SYNCS.PHASECHK.TRANS64 P1, [R5+URZ+0x16840], R0 ;  /* 0x01684000050095a7 */ /* 0x000e24000802007f */
[----:B0-----:R-:W-:Y:S05]  /*26450*/  @!P1 BRA `(.L_x_1918) ;  /* 0xfffffffc00f09947 */ /* 0x001fea000383ffff */
[----:B------:R-:W-:Y:S05]  /*26460*/  BRA `(.L_x_2150) ;  /* 0xffffff9800507947 */ /* 0x000fea000383ffff */
.L_x_1920:
[----:B------:R0:W0:Y:S02]  /*26470*/  SYNCS.PHASECHK.TRANS64.TRYWAIT P1, [R3+URZ+0x16860], R2 ;  /* 0x01686002030075a7 */ /* 0x000024000802017f */
[----:B0-----:R-:W-:Y:S05]  /*26480*/  @!P1 NANOSLEEP.SYNCS 0x989680 ;  /* 0x009896800000995d */ /* 0x001fea0003900000 */
[----:B------:R-:W0:Y:S02]  /*26490*/  @!P1 SYNCS.PHASECHK.TRANS64 P1, [R3+URZ+0x16860], R2 ;  /* 0x01686002030095a7 */ /* 0x000e24000802007f */
[----:B0-----:R-:W-:Y:S05]  /*264a0*/  @!P1 BRA `(.L_x_1920) ;  /* 0xfffffffc00f09947 */ /* 0x001fea000383ffff */
[----:B------:R-:W-:Y:S05]  /*264b0*/  BRA `(.L_x_2151) ;  /* 0xffffff98004c7947 */ /* 0x000fea000383ffff */
.L_x_2152:
        /* <DEDUP_REMOVED lines=12> */
.L_x_3171:


//--------------------- .text._ZN7cutlass13device_kernelIN5flash11enable_sm90INS1_16FlashAttnFwdSm90INS1_25CollectiveMainloopFwdSm90ILi2EN4cute5tupleIJNS5_1CILi1EEES8_S8_EEENS6_IJNS7_ILi192EEENS7_ILi128EEENS7_ILi64EEEEEELi64ENS_6half_tEfNS_4arch4Sm90ELb1ELb0ELb0ELb0ELb1ELb0ELb0ELb1ELb1ELb1ELb1ELb0EEENS1_21CollectiveEpilogueFwdINS6_IJSA_SC_SB_EEES9_SE_SG_Li384ELb0ELb1ELb1ELb0EEENS1_19SingleTileSchedulerILb0ELb1ELb1ELi192EEEEEEEEEvNT_6ParamsE --------------------------
	.section	.text._ZN7cutlass13device_kernelIN5flash11enable_sm90INS1_16FlashAttnFwdSm90INS1_25CollectiveMainloopFwdSm90ILi2EN4cute5tupleIJNS5_1CILi1EEES8_S8_EEENS6_IJNS7_ILi192EEENS7_ILi128EEENS7_ILi64EEEEEELi64ENS_6half_tEfNS_4arch4Sm90ELb1ELb0ELb0ELb0ELb1ELb0ELb0ELb1ELb1ELb1ELb1ELb0EEENS1_21CollectiveEpilogueFwdINS6_IJSA_SC_SB_EEES9_SE_SG_Li384ELb0ELb1ELb1ELb0EEENS1_19SingleTileSchedulerILb0ELb1ELb1ELi192EEEEEEEEEvNT_6ParamsE,"ax",@progbits
	.align	128
.text._ZN7cutlass13device_kernelIN5flash11enable_sm90INS1_16FlashAttnFwdSm90INS1_25CollectiveMainloopFwdSm90ILi2EN4cute5tupleIJNS5_1CILi1EEES8_S8_EEENS6_IJNS7_ILi192EEENS7_ILi128EEENS7_ILi64EEEEEELi64ENS_6half_tEfNS_4arch4Sm90ELb1ELb0ELb0ELb0ELb1ELb0ELb0ELb1ELb1ELb1ELb1ELb0EEENS1_21CollectiveEpilogueFwdINS6_IJSA_SC_SB_EEES9_SE_SG_Li384ELb0ELb1ELb1ELb0EEENS1_19SingleTileSchedulerILb0ELb1ELb1ELi192EEEEEEEEEvNT_6ParamsE:
        .type           _ZN7cutlass13device_kernelIN5flash11enable_sm90INS1_16FlashAttnFwdSm90INS1_25CollectiveMainloopFwdSm90ILi2EN4cute5tupleIJNS5_1CILi1EEES8_S8_EEENS6_IJNS7_ILi192EEENS7_ILi128EEENS7_ILi64EEEEEELi64ENS_6half_tEfNS_4arch4Sm90ELb1ELb0ELb0ELb0ELb1ELb0ELb0ELb1ELb1ELb1ELb1ELb0EEENS1_21CollectiveEpilogueFwdINS6_IJSA_SC_SB_EEES9_SE_SG_Li384ELb0ELb1ELb1ELb0EEENS1_19SingleTileSchedulerILb0ELb1ELb1ELi192EEEEEEEEEvNT_6ParamsE,@function
        .size           _ZN7cutlass13device_kernelIN5flash11enable_sm90INS1_16FlashAttnFwdSm90INS1_25CollectiveMainloopFwdSm90ILi2EN4cute5tupleIJNS5_1CILi1EEES8_S8_EEENS6_IJNS7_ILi192EEENS7_ILi128EEENS7_ILi64EEEEEELi64ENS_6half_tEfNS_4arch4Sm90ELb1ELb0ELb0ELb0ELb1ELb0ELb0ELb1ELb1ELb1ELb1ELb0EEENS1_21CollectiveEpilogueFwdINS6_IJSA_SC_SB_EEES9_SE_SG_Li384ELb0ELb1ELb1ELb0EEENS1_19SingleTileSchedulerILb0ELb1ELb1ELi192EEEEEEEEEvNT_6ParamsE,(.L_x_3172 - _ZN7cutlass13device_kernelIN5flash11enable_sm90INS1_16FlashAttnFwdSm90INS1_25CollectiveMainloopFwdSm90ILi2EN4cute5tupleIJNS5_1CILi1EEES8_S8_EEENS6_IJNS7_ILi192EEENS7_ILi128EEENS7_ILi64EEEEEELi64ENS_6half_tEfNS_4arch4Sm90ELb1ELb0ELb0ELb0ELb1ELb0ELb0ELb1ELb1ELb1ELb1ELb0EEENS1_21CollectiveEpilogueFwdINS6_IJSA_SC_SB_EEES9_SE_SG_Li384ELb0ELb1ELb1ELb0EEENS1_19SingleTileSchedulerILb0ELb1ELb1ELi192EEEEEEEEEvNT_6ParamsE)
        .other          _ZN7cutlass13device_kernelIN5flash11enable_sm90INS1_16FlashAttnFwdSm90INS1_25CollectiveMainloopFwdSm90ILi2EN4cute5tupleIJNS5_1CILi1EEES8_S8_EEENS6_IJNS7_ILi192EEENS7_ILi128EEENS7_ILi64EEEEEELi64ENS_6half_tEfNS_4arch4Sm90ELb1ELb0ELb0ELb0ELb1ELb0ELb0ELb1ELb1ELb1ELb1ELb0EEENS1_21CollectiveEpilogueFwdINS6_IJSA_SC_SB_EEES9_SE_SG_Li384ELb0ELb1ELb1ELb0EEENS1_19SingleTileSchedulerILb0ELb1ELb1ELi192EEEEEEEEEvNT_6ParamsE,@"STO_CUDA_ENTRY STV_DEFAULT"
_ZN7cutlass13device_kernelIN5flash11enable_sm90INS1_16FlashAttnFwdSm90INS1_25CollectiveMainloopFwdSm90ILi2EN4cute5tupleIJNS5_1CILi1EEES8_S8_EEENS6_IJNS7_ILi192EEENS7_ILi128EEENS7_ILi64EEEEEELi64ENS_6half_tEfNS_4arch4Sm90ELb1ELb0ELb0ELb0ELb1ELb0ELb0ELb1ELb1ELb1ELb1ELb0EEENS1_21CollectiveEpilogueFwdINS6_IJSA_SC_SB_EEES9_SE_SG_Li384ELb0ELb1ELb1ELb0EEENS1_19SingleTileSchedulerILb0ELb1ELb1ELi192EEEEEEEEEvNT_6ParamsE:
        /* <DEDUP_REMOVED lines=45> */
.L_x_2153:
        /* <DEDUP_REMOVED lines=22> */
.L_x_2154:
        /* <DEDUP_REMOVED lines=18> */
.L_x_2155:
        /* <DEDUP_REMOVED lines=22> */
.L_x_2156:
        /* <DEDUP_REMOVED lines=23> */
.L_x_2157:
        /* <DEDUP_REMOVED lines=9> */
.L_x_2160:
        /* <DEDUP_REMOVED lines=21> */
[----:B------:R-:W0:Y:S01]  /*0a00*/  S2UR UR45, SR_CTAID.X ;  /* 0x00000000002d79c3 */ /* 0x000e220000002500 */
[----:B------:R-:W-:Y:S01]  /*0a10*/  ULDC UR4, c[0x0][0x448] ;  /* 0x0001120000047ab9 */ /* 0x000fe20000000800 */
[----:B------:R-:W-:Y:S01]  /*0a20*/  ULDC UR37, c[0x0][0x424] ;  /* 0x0001090000257ab9 */ /* 0x000fe20000000800 */
[----:B------:R-:W-:Y:S01]  /*0a30*/  UISETP.NE.AND UP1, UPT, UR4, 0x1, UPT ;  /* 0x000000010400788c */ /* 0x000fe2000bf25270 */
[----:B------:R-:W-:Y:S02]  /*0a40*/  ULDC UR7, c[0x0][0x288] ;  /* 0x0000a20000077ab9 */ /* 0x000fe40000000800 */
[----:B------:R-:W-:Y:S01]  /*0a50*/  ULDC.64 UR4, c[0x0][0x418] ;  /* 0x0001060000047ab9 */ /* 0x000fe20000000a00 */
[----:B------:R-:W-:Y:S02]  /*0a60*/  UIADD3 UR7, -UR7, 0x80, URZ ;  /* 0x0000008007077890 */ /* 0x000fe4000fffe13f */
[----:B------:R-:W-:Y:S01]  /*0a70*/  UISETP.NE.U32.AND UP0, UPT, UR4, URZ, UPT ;  /* 0x0000003f0400728c */ /* 0x000fe2000bf05070 */
[----:B------:R-:W-:Y:S01]  /*0a80*/  ULDC UR8, c[0x0][0x2f0] ;  /* 0x0000bc0000087ab9 */ /* 0x000fe20000000800 */
[----:B------:R-:W-:-:S02]  /*0a90*/  UP2UR UR44, UPR, URZ, 0x2 ;  /* 0x000000023f2c7883 */ /* 0x000fc40008000000 */
[----:B------:R-:W-:Y:S01]  /*0aa0*/  UISETP.NE.AND.EX UP0, UPT, UR5, URZ, UPT, UP0 ;  /* 0x0000003f0500728c */ /* 0x000fe2000bf05300 */
[----:B------:R-:W-:Y:S02]  /*0ab0*/  @UP1 ULDC UR9, c[0x0][0x450] ;  /* 0x0001140000091ab9 */ /* 0x000fe40000000800 */
[----:B------:R-:W-:Y:S01]  /*0ac0*/  @UP1 ULDC UR5, c[0x0][0x44c] ;  /* 0x0001130000051ab9 */ /* 0x000fe20000000800 */
[----:B------:R-:W-:Y:S02]  /*0ad0*/  USEL UR37, UR37, 0x1, UP0 ;  /* 0x0000000125257887 */ /* 0x000fe40008000000 */
[----:B------:R-:W-:Y:S02]  /*0ae0*/  USHF.R.U32.HI UR10, URZ, 0x10, UR41 ;  /* 0x000000103f0a7899 */ /* 0x000fe40008011629 */
[----:B------:R-:W-:Y:S02]  /*0af0*/  UIMAD UR7, UR37, UR8, UR7 ;  /* 0x00000008250772a4 */ /* 0x000fe4000f8e0207 */
[----:B0-----:R-:W-:-:S02]  /*0b00*/  UIMAD UR45, UR45, 0xc0, URZ ;  /* 0x000000c02d2d78a4 */ /* 0x001fc4000f8e023f */
[----:B------:R-:W-:Y:S02]  /*0b10*/  ULOP3.LUT UR41, UR41, 0xffff, URZ, 0xc0, !UPT ;  /* 0x0000ffff29297892 */ /* 0x000fe4000f8ec03f */
[----:B------:R-:W-:Y:S02]  /*0b20*/  @UP1 UIADD3 UR4, UR45, 0xbf, URZ ;  /* 0x000000bf2d041890 */ /* 0x000fe4000fffe03f */
[----:B------:R-:W-:Y:S02]  /*0b30*/  UIADD3 UR6, UR45, 0xbf, URZ ;  /* 0x000000bf2d067890 */ /* 0x000fe4000fffe03f */
[----:B------:R-:W-:Y:S02]  /*0b40*/  UIMAD.WIDE.U32 UR4, UR4, UR5, URZ ;  /* 0x00000005040472a5 */ /* 0x000fe4000f8e003f */
[----:B------:R-:W-:Y:S02]  /*0b50*/  UIMAD UR4, UR37, UR8, 0x7f ;  /* 0x0000007f250474a4 */ /* 0x000fe4000f8e0208 */
[----:B------:R-:W-:-:S02]  /*0b60*/  @UP1 USHF.R.U32.HI UR6, URZ, UR9, UR5 ;  /* 0x000000093f061299 */ /* 0x000fc40008011605 */
[----:B------:R-:W-:Y:S02]  /*0b70*/  USHF.R.S32.HI UR5, URZ, 0x1f, UR4 ;  /* 0x0000001f3f057899 */ /* 0x000fe40008011404 */
[----:B------:R-:W-:Y:S02]  /*0b80*/  UIADD3 UR6, UR7, UR6, URZ ;  /* 0x0000000607067290 */ /* 0x000fe4000fffe03f */
[----:B------:R-:W-:Y:S02]  /*0b90*/  ULEA.HI UR5, UR5, UR4, URZ, 0x7 ;  /* 0x0000000405057291 */ /* 0x000fe4000f8f383f */
[----:B------:R-:W-:Y:S02]  /*0ba0*/  USHF.R.S32.HI UR7, URZ, 0x1f, UR6 ;  /* 0x0000001f3f077899 */ /* 0x000fe40008011406 */
[----:B------:R-:W-:Y:S02]  /*0bb0*/  USHF.R.S32.HI UR5, URZ, 0x7, UR5 ;  /* 0x000000073f057899 */ /* 0x000fe40008011405 */
[----:B------:R-:W-:Y:S01]  /*0bc0*/  ULEA.HI UR7, UR7, UR6, URZ, 0x7 ;  /* 0x0000000607077291 */ /* 0x000fe2000f8f383f */
[----:B------:R-:W-:-:S03]  /*0bd0*/  UMOV UR4, URZ ;  /* 0x0000003f00047c82 */ /* 0x000fc60008000000 */
[----:B------:R-:W-:-:S04]  /*0be0*/  USHF.R.S32.HI UR7, URZ, 0x7, UR7 ;  /* 0x000000073f077899 */ /* 0x000fc80008011407 */
[----:B------:R-:W-:-:S04]  /*0bf0*/  UISETP.LT.AND UP0, UPT, UR5, UR7, UPT ;  /* 0x000000070500728c */ /* 0x000fc8000bf01270 */
[----:B------:R-:W-:Y:S02]  /*0c00*/  USEL UR9, UR5, UR7, UP0 ;  /* 0x0000000705097287 */ /* 0x000fe40008000000 */
[----:B------:R-:W-:Y:S02]  /*0c10*/  UISETP.NE.AND UP0, UPT, UR10, URZ, UPT ;  /* 0x0000003f0a00728c */ /* 0x000fe4000bf05270 */
[----:B------:R-:W-:-:S06]  /*0c20*/  UISETP.GE.AND UP1, UPT, UR9, 0x1, UPT ;  /* 0x000000010900788c */ /* 0x000fcc000bf26270 */
[----:B------:R-:W-:-:S03]  /*0c30*/  PLOP3.LUT P0, PT, PT, PT, UP1, 0x80, 0x0 ;  /* 0x000000000000781c */ /* 0x000fc60003f0f018 */
[----:B------:R-:W-:-:S10]  /*0c40*/  @!UP0 ULDC UR10, c[0x0][0x9f0] ;  /* 0x00027c00000a8ab9 */ /* 0x000fd40000000800 */
[----:B------:R-:W-:Y:S05]  /*0c50*/  @!P0 BRA `(.L_x_2162) ;  /* 0x0000000000848947 */ /* 0x000fea0003800000 */
[----:B------:R-:W-:Y:S01]  /*0c60*/  IMAD.U32 R3, RZ, RZ, UR10 ;  /* 0x0000000aff037e24 */ /* 0x000fe2000f8e00ff */
[----:B------:R-:W-:Y:S01]  /*0c70*/  UIADD3 UR6, UR10, -0x1, UR9 ;  /* 0xffffffff0a067890 */ /* 0x000fe2000fffe009 */
[----:B------:R-:W-:-:S03]  /*0c80*/  UMOV UR4, URZ ;  /* 0x0000003f00047c82 */ /* 0x000fc60008000000 */
        /* <DEDUP_REMOVED lines=30> */
.L_x_2162:
        /* <DEDUP_REMOVED lines=10> */
[----:B------:R-:W-:Y:S02]  /*0f10*/  MOV R3, RZ ;  /* 0x000000ff00037202 */ /* 0x000fe40000000f00 */
[----:B------:R-:W-:Y:S02]  /*0f20*/  CS2R R112, SRZ ;  /* 0x0000000000707805 */ /* 0x000fe4000001ff00 */
[----:B------:R-:W-:Y:S02]  /*0f30*/  R2UR UR46, R0 ;  /* 0x00000000002e72ca */ /* 0x000fe400000e0000 */
        /* <DEDUP_REMOVED lines=40> */
[----:B------:R-:W-:Y:S01]  /*11c0*/  IMAD.U32 R10, RZ, RZ, UR6 ;  /* 0x00000006ff0a7e24 */ /* 0x000fe2000f8e00ff */
[----:B------:R-:W-:Y:S01]  /*11d0*/  MOV R13, RZ ;  /* 0x000000ff000d7202 */ /* 0x000fe20000000f00 */
[----:B------:R-:W-:Y:S02]  /*11e0*/  IMAD.U32 R6, RZ, RZ, UR4 ;  /* 0x00000004ff067e24 */ /* 0x000fe4000f8e00ff */
[----:B------:R-:W-:-:S02]  /*11f0*/  IMAD.U32 R7, RZ, RZ, UR5 ;  /* 0x00000005ff077e24 */ /* 0x000fc4000f8e00ff */
[----:B------:R-:W-:Y:S02]  /*1200*/  IMAD.U32 R11, RZ, RZ, UR7 ;  /* 0x00000007ff0b7e24 */ /* 0x000fe4000f8e00ff */
[----:B------:R-:W-:Y:S02]  /*1210*/  IMAD.MOV.U32 R8, RZ, RZ, 0x70 ;  /* 0x00000070ff087424 */ /* 0x000fe400078e00ff */
[----:B0-----:R-:W-:-:S07]  /*1220*/  IMAD.MOV.U32 R12, RZ, RZ, 0x1 ;  /* 0x00000001ff0c7424 */ /* 0x001fce00078e00ff */
[----:B------:R-:W-:-:S07]  /*1230*/  LEPC R20, `(.L_x_2164) ;  /* 0x000000001014794e */ /* 0x000fce0000000000 */
[----:B-1----:R-:W-:Y:S05]  /*1240*/  CALL.ABS.NOINC R2 ;  /* 0x0000000002007343 */ /* 0x002fea0003c00000 */
.L_x_2164:
[----:B------:R-:W-:-:S04]  /*1250*/  SHF.L.U32 R0, RZ, 0x1f, RZ ;  /* 0x0000001fff007819 */ /* 0x000fc800000006ff */
[----:B------:R-:W0:Y:S02]  /*1260*/  SYNCS.PHASECHK.TRANS64.TRYWAIT P0, [UR42+0x16800], R0 ;  /* 0x01680000ff0075a7 */ /* 0x000e24000800016a */
[----:B0-----:R-:W-:Y:S05]  /*1270*/  @!P0 BRA `(.L_x_2165) ;  /* 0x000000bc00bc8947 */ /* 0x001fea0003800000 */
.L_x_2248:
[----:B------:R-:W-:-:S06]  /*1280*/  ULOP3.LUT UR4, UR40, 0x1, URZ, 0xfc, !UPT ;  /* 0x0000000128047892 */ /* 0x000fcc000f8efc3f */
[----:B------:R-:W-:-:S05]  /*1290*/  IMAD.U32 R2, RZ, RZ, UR4 ;  /* 0x00000004ff027e24 */ /* 0x000fca000f8e00ff */
[----:B------:R-:W-:-:S13]  /*12a0*/  ISETP.NE.AND P0, PT, R2, 0x3, PT ;  /* 0x000000030200780c */ /* 0x000fda0003f05270 */
[----:B------:R-:W-:Y:S05]  /*12b0*/  @!P0 BRA `(.L_x_2166) ;  /* 0x0000000000048947 */ /* 0x000fea0003800000 */
[----:B------:R-:W-:Y:S01]  /*12c0*/  BPT.TRAP 0x1 ;  /* 0x000000040000795c */ /* 0x000fe20000300000 */
.L_x_2166:
[----:B------:R1:W2:Y:S01]  /*12d0*/  SYNCS.PHASECHK.TRANS64.TRYWAIT P1, [UR42+0x16830], R0 ;  /* 0x01683000ff0075a7 */ /* 0x0002a2000802016a */
[----:B------:R-:W-:Y:S05]  /*12e0*/  @!P0 BRA `(.L_x_2167) ;  /* 0x0000000000048947 */ /* 0x000fea0003800000 */
[----:B------:R-:W-:Y:S01]  /*12f0*/  BPT.TRAP 0x1 ;  /* 0x000000040000795c */ /* 0x000fe20000300000 */
.L_x_2167:
[----:B------:R-:W-:-:S05]  /*1300*/  IMAD.U32 R6, RZ, RZ, UR47 ;  /* 0x0000002fff067e24 */ /* 0x000fca000f8e00ff */
[----:B------:R-:W-:Y:S01]  /*1310*/  LOP3.LUT R6, R6, 0x10000, RZ, 0xfc, !PT ;  /* 0x0001000006067812 */ /* 0x000fe200078efcff */
[----:B--2---:R-:W-:Y:S06]  /*1320*/  @P1 BRA `(.L_x_2168) ;  /* 0x0000000000081947 */ /* 0x004fec0003800000 */
[----:B------:R-:W2:Y:S02]  /*1330*/  SYNCS.PHASECHK.TRANS64.TRYWAIT P1, [UR42+0x16830], R0 ;  /* 0x01683000ff0075a7 */ /* 0x000ea4000802016a */
[----:B--2---:R-:W-:Y:S05]  /*1340*/  @!P1 BRA `(.L_x_2169) ;  /* 0x000000bc00a09947 */ /* 0x004fea0003800000 */
.L_x_2168:
        /* <DEDUP_REMOVED lines=38> */
.L_x_2170:
[----:B01----:R-:W-:Y:S01]  /*15b0*/  LOP3.LUT R0, R19, 0xffffff80, RZ, 0xc0, !PT ;  /* 0xffffff8013007812 */ /* 0x003fe200078ec0ff */
[----:B------:R-:W-:Y:S01]  /*15c0*/  IMAD.HI R5, R23, 0x55555556, RZ ;  /* 0x5555555617057827 */ /* 0x000fe200078e02ff */
[----:B------:R-:W-:Y:S01]  /*15d0*/  LEA.HI R18, R18, R17, RZ, 0x2 ;  /* 0x0000001112127211 */ /* 0x000fe200078f10ff */
[----:B------:R-:W-:Y:S01]  /*15e0*/  UISETP.NE.AND UP0, UPT, UR44, URZ, UPT ;  /* 0x0000003f2c00728c */ /* 0x000fe2000bf05270 */
[----:B------:R-:W-:Y:S01]  /*15f0*/  CS2R R118, SRZ ;  /* 0x0000000000767805 */ /* 0x000fe2000001ff00 */
[----:B------:R-:W-:Y:S01]  /*1600*/  IMAD.IADD R0, R17, 0x1, -R0 ;  /* 0x0000000111007824 */ /* 0x000fe200078e0a00 */
[----:B------:R-:W-:Y:S01]  /*1610*/  LOP3.LUT R18, R18, 0xfffffffc, RZ, 0xc0, !PT ;  /* 0xfffffffc12127812 */ /* 0x000fe200078ec0ff */
[----:B------:R-:W-:Y:S01]  /*1620*/  ULDC UR7, c[0x0][0x2f0] ;  /* 0x0000bc0000077ab9 */ /* 0x000fe20000000800 */
[----:B------:R-:W-:Y:S01]  /*1630*/  LEA.HI R10, R5, R5, RZ, 0x1 ;  /* 0x00000005050a7211 */ /* 0x000fe200078f08ff */
[----:B------:R-:W-:Y:S01]  /*1640*/  IMAD.U32 R13, RZ, RZ, UR7 ;  /* 0x00000007ff0d7e24 */ /* 0x000fe2000f8e00ff */
[----:B------:R-:W-:Y:S01]  /*1650*/  SHF.R.S32.HI R3, RZ, 0x1f, R0 ;  /* 0x0000001fff037819 */ /* 0x000fe20000011400 */
        /* <DEDUP_REMOVED lines=10> */
[----:B------:R-:W-:Y:S01]  /*1700*/  @UP0 ULDC UR11, c[0x0][0x450] ;  /* 0x00011400000b0ab9 */ /* 0x000fe20000000800 */
[----:B------:R-:W-:Y:S01]  /*1710*/  SHF.R.S32.HI R4, RZ, 0x5, R4 ;  /* 0x00000005ff047819 */ /* 0x000fe20000011404 */
[----:B------:R-:W-:Y:S01]  /*1720*/  UIADD3 UR27, UR46, -0x2, URZ ;  /* 0xfffffffe2e1b7890 */ /* 0x000fe2000fffe03f */
[----:B------:R-:W-:Y:S01]  /*1730*/  LEA.HI R8, R8, R3, RZ, 0x3 ;  /* 0x0000000308087211 */ /* 0x000fe200078f18ff */
[----:B------:R-:W-:Y:S01]  /*1740*/  UIADD3 UR6, UR42, 0x16840, URZ ;  /* 0x000168402a067890 */ /* 0x000fe2000fffe03f */
[----:B------:R-:W-:-:S02]  /*1750*/  LEA.HI R5, R18, R18, RZ, 0x1 ;  /* 0x0000001212057211 */ /* 0x000fc400078f08ff */
[----:B------:R-:W-:Y:S02]  /*1760*/  CS2R R116, SRZ ;  /* 0x0000000000747805 */ /* 0x000fe4000001ff00 */
[----:B------:R-:W-:Y:S01]  /*1770*/  LEA R4, R4, UR45, 0x4 ;  /* 0x0000002d04047c11 */ /* 0x000fe2000f8e20ff */
[----:B------:R-:W-:Y:S01]  /*1780*/  UPRMT UR6, UR25, 0x654, UR6 ;  /* 0x0000065419067896 */ /* 0x000fe20008000006 */
[----:B------:R-:W-:Y:S02]  /*1790*/  LOP3.LUT R8, R8, 0xfffffff8, RZ, 0xc0, !PT ;  /* 0xfffffff808087812 */ /* 0x000fe400078ec0ff */
[----:B------:R-:W-:Y:S02]  /*17a0*/  LOP3.LUT R5, R5, 0x1ffffffe, RZ, 0xc0, !PT ;  /* 0x1ffffffe05057812 */ /* 0x000fe400078ec0ff */
[----:B------:R-:W-:Y:S02]  /*17b0*/  IADD3 R3, R4, R3, -R8 ;  /* 0x0000000304037210 */ /* 0x000fe40007ffe808 */
[----:B------:R-:W-:Y:S01]  /*17c0*/  PLOP3.LUT P2, PT, PT, PT, UP0, 0x80, 0x0 ;  /* 0x000000000000781c */ /* 0x000fe20003f4f008 */
[----:B------:R-:W-:Y:S01]  /*17d0*/  IMAD.IADD R5, R18, 0x1, -R5 ;  /* 0x0000000112057824 */ /* 0x000fe200078e0a05 */
[----:B------:R-:W-:Y:S01]  /*17e0*/  SYNCS.ARRIVE.TRANS64.RED.A1T0 RZ, [UR6], RZ ;  /* 0x000000ffffff79a7 */ /* 0x000fe20008100406 */
[----:B------:R-:W-:-:S04]  /*17f0*/  IMAD R10, R10, 0x40, R3 ;  /* 0x000000400a0a7824 */ /* 0x000fc800078e0203 */
[----:B------:R-:W-:-:S04]  /*1800*/  IMAD R5, R5, 0x8, R10 ;  /* 0x0000000805057824 */ /* 0x000fc800078e020a */
[----:B------:R-:W-:Y:S01]  /*1810*/  @P1 IMAD.HI.U32 R3, R5, UR4, RZ ;  /* 0x0000000405031c27 */ /* 0x000fe2000f8e00ff */
[----:B------:R-:W-:Y:S02]  /*1820*/  UMOV UR4, 0xffffff80 ;  /* 0xffffff8000047882 */ /* 0x000fe40000000000 */
[----:B------:R-:W-:Y:S01]  /*1830*/  UIMAD UR4, UR46, UR4, 0x80 ;  /* 0x000000802e0474a4 */ /* 0x000fe2000f8e0204 */
[----:B------:R-:W-:Y:S01]  /*1840*/  IMAD.MOV.U32 R9, RZ, RZ, R5 ;  /* 0x000000ffff097224 */ /* 0x000fe200078e0005 */
[----:B------:R-:W-:Y:S02]  /*1850*/  @P2 SHF.R.U32.HI R9, RZ, UR5, R3 ;  /* 0x00000005ff092c19 */ /* 0x000fe40008011603 */
[----:B------:R-:W-:Y:S01]  /*1860*/  LOP3.LUT R3, R2, 0x7ffffffc, RZ, 0xc0, !PT ;  /* 0x7ffffffc02037812 */ /* 0x000fe200078ec0ff */
[----:B------:R-:W-:Y:S02]  /*1870*/  UIADD3 UR5, UR4, 0x1, URZ ;  /* 0x0000000104057890 */ /* 0x000fe4000fffe03f */
[----:B------:R-:W0:Y:S01]  /*1880*/  SHFL.IDX PT, R2, R9, RZ, 0x1c1f ;  /* 0x001c1fff09027589 */ /* 0x000e2200000e0000 */
[----:B------:R-:W-:Y:S01]  /*1890*/  IADD3 R8, R0, -R3, RZ ;  /* 0x8000000300087210 */ /* 0x000fe20007ffe0ff */
[----:B------:R-:W-:-:S02]  /*18a0*/  UIMAD UR4, UR37, UR7, UR4 ;  /* 0x00000007250472a4 */ /* 0x000fc4000f8e0204 */
[----:B------:R-:W-:Y:S01]  /*18b0*/  IMAD.U32 R3, RZ, RZ, UR5 ;  /* 0x00000005ff037e24 */ /* 0x000fe2000f8e00ff */
[----:B------:R-:W1:Y:S01]  /*18c0*/  SHFL.IDX PT, R10, R9, 0x1, 0x1c1f ;  /* 0x003c1f00090a7f89 */ /* 0x000e6200000e0000 */
[----:B------:R-:W-:Y:S02]  /*18d0*/  UIMAD UR7, UR37, UR7, -UR10 ;  /* 0x00000007250772a4 */ /* 0x000fe4000f8e0a0a */
[C---:B------:R-:W-:Y:S02]  /*18e0*/  IMAD R0, R8.reuse, -0x2, R3 ;  /* 0xfffffffe08007824 */ /* 0x040fe400078e0203 */
[----:B------:R-:W-:Y:S01]  /*18f0*/  IMAD.U32 R11, RZ, RZ, UR4 ;  /* 0x00000004ff0b7e24 */ /* 0x000fe2000f8e00ff */
[----:B------:R-:W-:Y:S01]  /*1900*/  ULDC UR4, c[0x0][0x988] ;  /* 0x0002620000047ab9 */ /* 0x000fe20000000800 */
[----:B------:R-:W-:Y:S02]  /*1910*/  IMAD R3, R13, UR37, R0 ;  /* 0x000000250d037c24 */ /* 0x000fe4000f8e0200 */
[----:B------:R-:W-:-:S02]  /*1920*/  IMAD R12, R8, -0x2, R11 ;  /* 0xfffffffe080c7824 */ /* 0x000fc400078e020b */
[----:B------:R-:W-:-:S05]  /*1930*/  VIADD R11, R3, -UR10 ;  /* 0x8000000a030b7c36 */ /* 0x000fca0008000000 */
[----:B0-----:R-:W-:-:S04]  /*1940*/  VIADDMNMX R2, R2, R11, R12, PT ;  /* 0x0000000b02027246 */ /* 0x001fc8000380010c */
        /* <DEDUP_REMOVED lines=93> */
[----:B------:R-:W-:Y:S02]  /*1f20*/  FMNMX.FTZ R0, R19, R0, !PT ;  /* 0x0000000013007209 */ /* 0x000fe40007810000 */
[----:B-1----:R-:W-:Y:S02]  /*1f30*/  IADD3 R3, R10, -UR10, R3 ;  /* 0x8000000a0a037c10 */ /* 0x002fe4000fffe003 */
[----:B------:R-:W-:Y:S01]  /*1f40*/  FMNMX.FTZ R14, R85, R0, !PT ;  /* 0x00000000550e7209 */ /* 0x000fe20007810000 */
[----:B------:R-:W-:Y:S01]  /*1f50*/  IMAD.U32 R0, RZ, RZ, UR4 ;  /* 0x00000004ff007e24 */ /* 0x000fe2000f8e00ff */
[----:B------:R-:W-:Y:S01]  /*1f60*/  VIMNMX R12, R12, R3, PT ;  /* 0x000000030c0c7248 */ /* 0x000fe20003fe0100 */
[----:B------:R-:W-:-:S02]  /*1f70*/  @UP0 ULDC UR4, c[0x0][0x44c] ;  /* 0x0001130000040ab9 */ /* 0x000fc40000000800 */
[----:B------:R-:W0:Y:S01]  /*1f80*/  SHFL.BFLY PT, R41, R14, 0x2, 0x1f ;  /* 0x0c401f000e297f89 */ /* 0x000e2200000e0000 */
[C---:B------:R-:W-:Y:S01]  /*1f90*/  ISETP.GT.AND P2, PT, R12.reuse, 0x1, PT ;  /* 0x000000010c00780c */ /* 0x040fe20003f44270 */
[----:B------:R-:W-:Y:S01]  /*1fa0*/  UIMAD.WIDE.U32 UR4, UR45, UR4, URZ ;  /* 0x000000042d0472a5 */ /* 0x000fe2000f8e003f */
[C---:B------:R-:W-:Y:S02]  /*1fb0*/  ISETP.GT.AND P3, PT, R12.reuse, 0x8, PT ;  /* 0x000000080c00780c */ /* 0x040fe40003f64270 */
[----:B------:R-:W-:Y:S01]  /*1fc0*/  FSEL R10, R27, -INF , P2 ;  /* 0xff8000001b0a7808 */ /* 0x000fe20001000000 */
[----:B------:R-:W-:Y:S01]  /*1fd0*/  @UP0 USHF.R.U32.HI UR45, URZ, UR11, UR5 ;  /* 0x0000000b3f2d0299 */ /* 0x000fe20008011605 */
[----:B------:R-:W-:Y:S02]  /*1fe0*/  ISETP.GT.AND P2, PT, R12, 0x10, PT ;  /* 0x000000100c00780c */ /* 0x000fe40003f44270 */
[----:B------:R-:W-:Y:S01]  /*1ff0*/  UMOV UR5, URZ ;  /* 0x0000003f00057c82 */ /* 0x000fe20008000000 */
[----:B------:R-:W-:-:S04]  /*2000*/  UIADD3 UR7, UR7, UR45, URZ ;  /* 0x0000002d07077290 */ /* 0x000fc8000fffe03f */
[----:B------:R-:W-:-:S04]  /*2010*/  USHF.R.S32.HI UR4, URZ, 0x1f, UR7 ;  /* 0x0000001f3f047899 */ /* 0x000fc80008011407 */
[----:B------:R-:W-:-:S04]  /*2020*/  ULEA.HI UR4, UR4, UR7, URZ, 0x7 ;  /* 0x0000000704047291 */ /* 0x000fc8000f8f383f */
[----:B------:R-:W-:Y:S01]  /*2030*/  USHF.R.S32.HI UR4, URZ, 0x7, UR4 ;  /* 0x000000073f047899 */ /* 0x000fe20008011404 */
[----:B0-----:R-:W-:-:S03]  /*2040*/  FMNMX.FTZ R41, R14, R41, !PT ;  /* 0x000000290e297209 */ /* 0x001fc60007810000 */
[----:B------:R-:W-:Y:S02]  /*2050*/  UISETP.LT.AND UP0, UPT, UR41, UR4, UPT ;  /* 0x000000042900728c */ /* 0x000fe4000bf01270 */
[----:B------:R-:W0:Y:S02]  /*2060*/  SHFL.BFLY PT, R2, R41, 0x1, 0x1f ;  /* 0x0c201f0029027f89 */ /* 0x000e2400000e0000 */
[----:B------:R-:W-:-:S03]  /*2070*/  USEL UR26, UR41, UR4, !UP0 ;  /* 0x00000004291a7287 */ /* 0x000fc6000c000000 */
[----:B------:R-:W-:Y:S01]  /*2080*/  UMOV UR4, URZ ;  /* 0x0000003f00047c82 */ /* 0x000fe20008000000 */
[----:B------:R-:W-:Y:S01]  /*2090*/  UISETP.GE.AND UP0, UPT, UR27, UR26, UPT ;  /* 0x0000001a1b00728c */ /* 0x000fe2000bf06270 */
[----:B0-----:R-:W-:-:S04]  /*20a0*/  FMNMX.FTZ R2, R41, R2, !PT ;  /* 0x0000000229027209 */ /* 0x001fc80007810000 */
[C---:B------:R-:W-:Y:S01]  /*20b0*/  FSETP.NEU.FTZ.AND P1, PT, R2.reuse, -INF , PT ;  /* 0xff8000000200780b */ /* 0x040fe20003f3d000 */
[----:B------:R-:W-:-:S05]  /*20c0*/  FMUL.FTZ R4, R2, R0 ;  /* 0x0000000002047220 */ /* 0x000fca0000410000 */
[----:B------:R-:W-:Y:S02]  /*20d0*/  FSEL R4, R4, RZ, P1 ;  /* 0x000000ff04047208 */ /* 0x000fe40000800000 */
[----:B------:R-:W-:-:S03]  /*20e0*/  ISETP.GT.AND P1, PT, R12, RZ, PT ;  /* 0x000000ff0c00720c */ /* 0x000fc60003f24270 */
[-CC-:B------:R-:W-:Y:S01]  /*20f0*/  FFMA.FTZ R148, R89, R0.reuse, -R4.reuse ;  /* 0x0000000059947223 */ /* 0x180fe20000010804 */
[----:B------:R-:W-:Y:S01]  /*2100*/  FSEL R41, R26, -INF , P1 ;  /* 0xff8000001a297808 */ /* 0x000fe20000800000 */
[-CC-:B------:R-:W-:Y:S01]  /*2110*/  FFMA.FTZ R93, R93, R0.reuse, -R4.reuse ;  /* 0x000000005d5d7223 */ /* 0x180fe20000010804 */
[----:B------:R-:W-:Y:S01]  /*2120*/  ISETP.GT.AND P1, PT, R12, 0x9, PT ;  /* 0x000000090c00780c */ /* 0x000fe20003f24270 */
[--C-:B------:R-:W-:Y:S01]  /*2130*/  FFMA.FTZ R150, R97, R0, -R4.reuse ;  /* 0x0000000061967223 */ /* 0x100fe20000010804 */
[----:B------:R-:W-:Y:S01]  /*2140*/  FSEL R89, R30, -INF , P3 ;  /* 0xff8000001e597808 */ /* 0x000fe20001800000 */
[----:B------:R0:W-:Y:S01]  /*2150*/  MUFU.EX2 R3, R93 ;  /* 0x0000005d00037308 */ /* 0x0001e20000000800 */
[----:B------:R-:W-:Y:S01]  /*2160*/  FMNMX.FTZ R14, R41, R10, !PT ;  /* 0x0000000a290e7209 */ /* 0x000fe20007810000 */
[-CC-:B------:R-:W-:Y:S01]  /*2170*/  FFMA.FTZ R9, R101, R0.reuse, -R4.reuse ;  /* 0x0000000065097223 */ /* 0x180fe20000010804 */
[----:B------:R-:W-:Y:S01]  /*2180*/  FSEL R31, R31, -INF , P1 ;  /* 0xff8000001f1f7808 */ /* 0x000fe20000800000 */
[--C-:B------:R-:W-:Y:S01]  /*2190*/  FFMA.FTZ R146, R105, R0, -R4.reuse ;  /* 0x0000000069927223 */ /* 0x100fe20000010804 */
[----:B------:R-:W-:Y:S01]  /*21a0*/  FMNMX.FTZ R14, R89, R14, !PT ;  /* 0x0000000e590e7209 */ /* 0x000fe20007810000 */
[-CC-:B------:R-:W-:Y:S01]  /*21b0*/  FFMA.FTZ R144, R107, R0.reuse, -R4.reuse ;  /* 0x000000006b907223 */ /* 0x180fe20000010804 */
[----:B------:R-:W-:Y:S01]  /*21c0*/  ISETP.GT.AND P1, PT, R12, 0x11, PT ;  /* 0x000000110c00780c */ /* 0x000fe20003f24270 */
[-CC-:B------:R-:W-:Y:S01]  /*21d0*/  FFMA.FTZ R27, R103, R0.reuse, -R4.reuse ;  /* 0x00000000671b7223 */ /* 0x180fe20000010804 */
[----:B0-----:R-:W-:Y:S01]  /*21e0*/  FSEL R93, R34, -INF , P2 ;  /* 0xff800000225d7808 */ /* 0x001fe20001000000 */
[--C-:B------:R-:W-:Y:S01]  /*21f0*/  FFMA.FTZ R140, R99, R0, -R4.reuse ;  /* 0x00000000638c7223 */ /* 0x100fe20000010804 */
[----:B------:R-:W-:Y:S01]  /*2200*/  FMNMX.FTZ R14, R31, R14, !PT ;  /* 0x0000000e1f0e7209 */ /* 0x000fe20007810000 */
[-CC-:B------:R-:W-:Y:S01]  /*2210*/  FFMA.FTZ R142, R91, R0.reuse, -R4.reuse ;  /* 0x000000005b8e7223 */ /* 0x180fe20000010804 */
[C---:B------:R-:W-:Y:S01]  /*2220*/  ISETP.GT.AND P2, PT, R12.reuse, 0x18, PT ;  /* 0x000000180c00780c */ /* 0x040fe20003f44270 */
[-CC-:B------:R-:W-:Y:S01]  /*2230*/  FFMA.FTZ R136, R37, R0.reuse, -R4.reuse ;  /* 0x0000000025887223 */ /* 0x180fe20000010804 */
[----:B------:R-:W-:Y:S01]  /*2240*/  FSEL R35, R35, -INF , P1 ;  /* 0xff80000023237808 */ /* 0x000fe20000800000 */
[--C-:B------:R-:W-:Y:S01]  /*2250*/  FFMA.FTZ R37, R49, R0, -R4.reuse ;  /* 0x0000000031257223 */ /* 0x100fe20000010804 */
[----:B------:R-:W-:Y:S01]  /*2260*/  FMNMX.FTZ R14, R93, R14, !PT ;  /* 0x0000000e5d0e7209 */ /* 0x000fe20007810000 */
[-CC-:B------:R-:W-:Y:S01]  /*2270*/  FFMA.FTZ R138, R33, R0.reuse, -R4.reuse ;  /* 0x00000000218a7223 */ /* 0x180fe20000010804 */
[----:B------:R-:W-:Y:S01]  /*2280*/  ISETP.GT.AND P1, PT, R12, 0x19, PT ;  /* 0x000000190c00780c */ /* 0x000fe20003f24270 */
[-CC-:B------:R-:W-:Y:S01]  /*2290*/  FFMA.FTZ R33, R53, R0.reuse, -R4.reuse ;  /* 0x0000000035217223 */ /* 0x180fe20000010804 */
[----:B------:R-:W-:Y:S01]  /*22a0*/  FSEL R97, R38, -INF , P2 ;  /* 0xff80000026617808 */ /* 0x000fe20001000000 */
[--C-:B------:R-:W-:Y:S01]  /*22b0*/  FFMA.FTZ R134, R15, R0, -R4.reuse ;  /* 0x000000000f867223 */ /* 0x100fe20000010804 */
[----:B------:R-:W-:Y:S01]  /*22c0*/  FMNMX.FTZ R14, R35, R14, !PT ;  /* 0x0000000e230e7209 */ /* 0x000fe20007810000 */
[-CC-:B------:R-:W-:Y:S01]  /*22d0*/  FFMA.FTZ R15, R61, R0.reuse, -R4.reuse ;  /* 0x000000003d0f7223 */ /* 0x180fe20000010804 */
[C---:B------:R-:W-:Y:S01]  /*22e0*/  ISETP.GT.AND P2, PT, R12.reuse, 0x20, PT ;  /* 0x000000200c00780c */ /* 0x040fe20003f44270 */
[----:B------:R-:W0:Y:S01]  /*22f0*/  MUFU.EX2 R148, R148 ;  /* 0x0000009400947308 */ /* 0x000e220000000800 */
[----:B------:R-:W-:Y:S01]  /*2300*/  FSEL R39, R39, -INF , P1 ;  /* 0xff80000027277808 */ /* 0x000fe20000800000 */
[--C-:B------:R-:W-:Y:S01]  /*2310*/  FFMA.FTZ R128, R11, R0, -R4.reuse ;  /* 0x000000000b807223 */ /* 0x100fe20000010804 */
[----:B------:R-:W-:Y:S01]  /*2320*/  FMNMX.FTZ R14, R97, R14, !PT ;  /* 0x0000000e610e7209 */ /* 0x000fe20007810000 */
[-CC-:B------:R-:W-:Y:S01]  /*2330*/  FFMA.FTZ R132, R29, R0.reuse, -R4.reuse ;  /* 0x000000001d847223 */ /* 0x180fe20000010804 */
[----:B------:R-:W-:Y:S01]  /*2340*/  ISETP.GT.AND P1, PT, R12, 0x21, PT ;  /* 0x000000210c00780c */ /* 0x000fe20003f24270 */
[--C-:B------:R-:W-:Y:S01]  /*2350*/  FFMA.FTZ R29, R57, R0, -R4.reuse ;  /* 0x00000000391d7223 */ /* 0x100fe20000010804 */
[----:B------:R-:W-:Y:S01]  /*2360*/  FSEL R101, R42, -INF , P2 ;  /* 0xff8000002a657808 */ /* 0x000fe20001000000 */
[----:B------:R-:W1:Y:S01]  /*2370*/  MUFU.EX2 R150, R150 ;  /* 0x0000009600967308 */ /* 0x000e620000000800 */
[----:B------:R-:W-:Y:S01]  /*2380*/  FMNMX.FTZ R14, R39, R14, !PT ;  /* 0x0000000e270e7209 */ /* 0x000fe20007810000 */
[-CC-:B------:R-:W-:Y:S01]  /*2390*/  FFMA.FTZ R130, R23, R0.reuse, -R4.reuse ;  /* 0x0000000017827223 */ /* 0x180fe20000010804 */
[C---:B------:R-:W-:Y:S01]  /*23a0*/  ISETP.GT.AND P2, PT, R12.reuse, 0x28, PT ;  /* 0x000000280c00780c */ /* 0x040fe20003f44270 */
[-CC-:B------:R-:W-:Y:S01]  /*23b0*/  FFMA.FTZ R124, R25, R0.reuse, -R4.reuse ;  /* 0x00000000197c7223 */ /* 0x180fe20000010804 */
[----:B------:R-:W-:Y:S01]  /*23c0*/  FSEL R105, R43, -INF , P1 ;  /* 0xff8000002b697808 */ /* 0x000fe20000800000 */
[--C-:B------:R-:W-:Y:S01]  /*23d0*/  FFMA.FTZ R43, R95, R0, -R4.reuse ;  /* 0x000000005f2b7223 */ /* 0x100fe20000010804 */
[----:B------:R-:W-:Y:S01]  /*23e0*/  FMNMX.FTZ R14, R101, R14, !PT ;  /* 0x0000000e650e7209 */ /* 0x000fe20007810000 */
[----:B------:R-:W2:Y:S01]  /*23f0*/  MUFU.EX2 R9, R9 ;  /* 0x0000000900097308 */ /* 0x000ea20000000800 */
[----:B------:R-:W-:Y:S01]  /*2400*/  ISETP.GT.AND P1, PT, R12, 0x29, PT ;  /* 0x000000290c00780c */ /* 0x000fe20003f24270 */
[-CC-:B------:R-:W-:Y:S01]  /*2410*/  FFMA.FTZ R126, R17, R0.reuse, -R4.reuse ;  /* 0x00000000117e7223 */ /* 0x180fe20000010804 */
[----:B------:R-:W-:Y:S01]  /*2420*/  FSEL R107, R46, -INF , P2 ;  /* 0xff8000002e6b7808 */ /* 0x000fe20001000000 */
        /* <DEDUP_REMOVED lines=18> */
[----:B------:R-:W-:Y:S01]  /*2550*/  FFMA.FTZ R19, R85, R0, -R4 ;  /* 0x0000000055137223 */ /* 0x000fe20000010804 */
[----:B------:R-:W-:Y:S01]  /*2560*/  FMNMX.FTZ R14, R103, R14, !PT ;  /* 0x0000000e670e7209 */ /* 0x000fe20007810000 */
[----:B------:R-:W3:Y:S01]  /*2570*/  MUFU.EX2 R144, R144 ;  /* 0x0000009000907308 */ /* 0x000ee20000000800 */
[----:B------:R-:W-:-:S02]  /*2580*/  ISETP.GT.AND P1, PT, R12, 0x39, PT ;  /* 0x000000390c00780c */ /* 0x000fc40003f24270 */
[----:B------:R-:W-:Y:S02]  /*2590*/  FSEL R99, R54, -INF , P2 ;  /* 0xff80000036637808 */ /* 0x000fe40001000000 */
[----:B------:R-:W-:Y:S02]  /*25a0*/  FMNMX.FTZ R14, R51, R14, !PT ;  /* 0x0000000e330e7209 */ /* 0x000fe40007810000 */
[C---:B------:R-:W-:Y:S01]  /*25b0*/  ISETP.GT.AND P2, PT, R12.reuse, 0x40, PT ;  /* 0x000000400c00780c */ /* 0x040fe20003f44270 */
[----:B------:R-:W4:Y:S01]  /*25c0*/  MUFU.EX2 R13, R13 ;  /* 0x0000000d000d7308 */ /* 0x000f220000000800 */
[----:B------:R-:W-:Y:S02]  /*25d0*/  FSEL R55, R55, -INF , P1 ;  /* 0xff80000037377808 */ /* 0x000fe40000800000 */
[----:B------:R-:W-:Y:S02]  /*25e0*/  FMNMX.FTZ R14, R99, R14, !PT ;  /* 0x0000000e630e7209 */ /* 0x000fe40007810000 */
[----:B------:R-:W-:-:S02]  /*25f0*/  ISETP.GT.AND P1, PT, R12, 0x41, PT ;  /* 0x000000410c00780c */ /* 0x000fc40003f24270 */
[----:B------:R-:W-:Y:S01]  /*2600*/  FSEL R95, R58, -INF , P2 ;  /* 0xff8000003a5f7808 */ /* 0x000fe20001000000 */
[----:B------:R-:W5:Y:S01]  /*2610*/  MUFU.EX2 R146, R146 ;  /* 0x0000009200927308 */ /* 0x000f620000000800 */
[----:B------:R-:W-:Y:S02]  /*2620*/  FMNMX.FTZ R14, R55, R14, !PT ;  /* 0x0000000e370e7209 */ /* 0x000fe40007810000 */
[C---:B------:R-:W-:Y:S02]  /*2630*/  ISETP.GT.AND P2, PT, R12.reuse, 0x48, PT ;  /* 0x000000480c00780c */ /* 0x040fe40003f44270 */
[----:B------:R-:W-:Y:S02]  /*2640*/  FSEL R59, R59, -INF , P1 ;  /* 0xff8000003b3b7808 */ /* 0x000fe40000800000 */
[----:B------:R-:W-:Y:S01]  /*2650*/  FMNMX.FTZ R14, R95, R14, !PT ;  /* 0x0000000e5f0e7209 */ /* 0x000fe20007810000 */
[----:B------:R-:W5:Y:S01]  /*2660*/  MUFU.EX2 R27, R27 ;  /* 0x0000001b001b7308 */ /* 0x000f620000000800 */
[----:B------:R-:W-:-:S02]  /*2670*/  ISETP.GT.AND P1, PT, R12, 0x49, PT ;  /* 0x000000490c00780c */ /* 0x000fc40003f24270 */
[----:B------:R-:W-:Y:S02]  /*2680*/  FSEL R91, R62, -INF , P2 ;  /* 0xff8000003e5b7808 */ /* 0x000fe40001000000 */
[----:B------:R-:W-:Y:S02]  /*2690*/  FMNMX.FTZ R14, R59, R14, !PT ;  /* 0x0000000e3b0e7209 */ /* 0x000fe40007810000 */
[C---:B------:R-:W-:Y:S01]  /*26a0*/  ISETP.GT.AND P2, PT, R12.reuse, 0x50, PT ;  /* 0x000000500c00780c */ /* 0x040fe20003f44270 */
[----:B------:R-:W5:Y:S01]  /*26b0*/  MUFU.EX2 R140, R140 ;  /* 0x0000008c008c7308 */ /* 0x000f620000000800 */
        /* <DEDUP_REMOVED lines=14> */
[----:B------:R-:W-:Y:S01]  /*27a0*/  MUFU.EX2 R45, R45 ;  /* 0x0000002d002d7308 */ /* 0x000fe20000000800 */
[----:B------:R-:W-:Y:S02]  /*27b0*/  FSEL R71, R71, -INF , P1 ;  /* 0xff80000047477808 */ /* 0x000fe40000800000 */
[----:B------:R-:W-:Y:S02]  /*27c0*/  FMNMX.FTZ R14, R111, R14, !PT ;  /* 0x0000000e6f0e7209 */ /* 0x000fe40007810000 */
[----:B------:R-:W-:-:S02]  /*27d0*/  ISETP.GT.AND P1, PT, R12, 0x61, PT ;  /* 0x000000610c00780c */ /* 0x000fc40003f24270 */
[----:B------:R-:W-:Y:S01]  /*27e0*/  FSEL R49, R74, -INF , P2 ;  /* 0xff8000004a317808 */ /* 0x000fe20001000000 */
[----:B------:R-:W-:Y:S01]  /*27f0*/  MUFU.EX2 R136, R136 ;  /* 0x0000008800887308 */ /* 0x000fe20000000800 */
[----:B------:R-:W-:Y:S02]  /*2800*/  FMNMX.FTZ R14, R71, R14, !PT ;  /* 0x0000000e470e7209 */ /* 0x000fe40007810000 */
[C---:B------:R-:W-:Y:S02]  /*2810*/  ISETP.GT.AND P2, PT, R12.reuse, 0x68, PT ;  /* 0x000000680c00780c */ /* 0x040fe40003f44270 */
[----:B------:R-:W-:Y:S02]  /*2820*/  FSEL R75, R75, -INF , P1 ;  /* 0xff8000004b4b7808 */ /* 0x000fe40000800000 */
[----:B------:R-:W-:Y:S01]  /*2830*/  FMNMX.FTZ R14, R49, R14, !PT ;  /* 0x0000000e310e7209 */ /* 0x000fe20007810000 */
[----:B------:R-:W-:Y:S01]  /*2840*/  MUFU.EX2 R37, R37 ;  /* 0x0000002500257308 */ /* 0x000fe20000000800 */
        /* <DEDUP_REMOVED lines=18> */
[----:B------:R-:W-:Y:S01]  /*2970*/  FSEL R87, R87, -INF , P1 ;  /* 0xff80000057577808 */ /* 0x000fe20000800000 */
        /* <DEDUP_REMOVED lines=16> */
[----:B------:R-:W-:-:S06]  /*2a80*/  FMUL.FTZ R12, R11, R0 ;  /* 0x000000000b0c7220 */ /* 0x000fcc0000410000 */
[----:B------:R-:W-:Y:S01]  /*2a90*/  MUFU.EX2 R126, R126 ;  /* 0x0000007e007e7308 */ /* 0x000fe20000000800 */
[----:B------:R-:W-:Y:S02]  /*2aa0*/  FSEL R4, R12, RZ, P1 ;  /* 0x000000ff0c047208 */ /* 0x000fe40000800000 */
[----:B------:R-:W-:-:S03]  /*2ab0*/  PLOP3.LUT P1, PT, PT, PT, UP0, 0x80, 0x0 ;  /* 0x000000000000781c */ /* 0x000fc60003f2f008 */
        /* <DEDUP_REMOVED lines=28> */
[--C-:B------:R-:W-:Y:S01]  /*2c80*/  FFMA.FTZ R135, R91, R0, -R4.reuse ;  /* 0x000000005b877223 */ /* 0x100fe20000010804 */
[----:B------:R-:W-:Y:S01]  /*2c90*/  FADD.FTZ R32, R140, R31 ;  /* 0x0000001f8c207221 */ /* 0x000fe20000010000 */
[----:B------:R-:W-:Y:S01]  /*2ca0*/  F2FP.F16.F32.PACK_AB R148, R3, R148 ;  /* 0x000000940394723e */ /* 0x000fe200000000ff */
        /* <DEDUP_REMOVED lines=12> */
[-CC-:B------:R-:W-:Y:S01]  /*2d70*/  FFMA.FTZ R113, R113, R0.reuse, -R4.reuse ;  /* 0x0000000071717223 */ /* 0x180fe20000010804 */
[-CC-:B------:R-:W-:Y:S01]  /*2d80*/  FFMA.FTZ R79, R79, R0.reuse, -R4.reuse ;  /* 0x000000004f4f7223 */ /* 0x180fe20000010804 */
[-CC-:B------:R-:W-:Y:S01]  /*2d90*/  FFMA.FTZ R53, R53, R0.reuse, -R4.reuse ;  /* 0x0000000035357223 */ /* 0x180fe20000010804 */
[-C--:B------:R-:W-:Y:S01]  /*2da0*/  FFMA.FTZ R83, R83, R0.reuse, -R4 ;  /* 0x0000000053537223 */ /* 0x080fe20000010804 */
[----:B------:R-:W0:Y:S01]  /*2db0*/  MUFU.EX2 R14, R14 ;  /* 0x0000000e000e7308 */ /* 0x000e220000000800 */
[----:B-1----:R-:W-:Y:S01]  /*2dc0*/  FADD.FTZ R31, R151, R34 ;  /* 0x00000022971f7221 */ /* 0x002fe20000010000 */
[-CC-:B------:R-:W-:Y:S01]  /*2dd0*/  FFMA.FTZ R115, R115, R0.reuse, -R4.reuse ;  /* 0x0000000073737223 */ /* 0x180fe20000010804 */
[----:B------:R-:W-:Y:S01]  /*2de0*/  FFMA.FTZ R87, R87, R0, -R4 ;  /* 0x0000000057577223 */ /* 0x000fe20000010804 */
[----:B------:R-:W-:Y:S01]  /*2df0*/  F2FP.F16.F32.PACK_AB R150, R9, R150 ;  /* 0x000000960996723e */ /* 0x000fe200000000ff */
[----:B------:R-:W-:Y:S01]  /*2e00*/  FADD.FTZ R34, R12, R31 ;  /* 0x0000001f0c227221 */ /* 0x000fe20000010000 */
[----:B------:R-:W-:-:S02]  /*2e10*/  F2FP.F16.F32.PACK_AB R149, R10, R149 ;  /* 0x000000950a95723e */ /* 0x000fc400000000ff */
[----:B------:R-:W-:Y:S01]  /*2e20*/  CS2R R108, SRZ ;  /* 0x00000000006c7805 */ /* 0x000fe2000001ff00 */
[----:B------:R-:W1:Y:S01]  /*2e30*/  MUFU.EX2 R147, R147 ;  /* 0x0000009300937308 */ /* 0x000e620000000800 */
[----:B--2---:R-:W-:Y:S01]  /*2e40*/  FADD.FTZ R31, R145, R34 ;  /* 0x00000022911f7221 */ /* 0x004fe20000010000 */
[----:B------:R-:W-:Y:S01]  /*2e50*/  FADD.FTZ R34, R136, R35 ;  /* 0x0000002388227221 */ /* 0x000fe20000010000 */
[----:B------:R-:W-:Y:S02]  /*2e60*/  F2FP.F16.F32.PACK_AB R151, R12, R151 ;  /* 0x000000970c97723e */ /* 0x000fe400000000ff */
[----:B------:R-:W-:Y:S02]  /*2e70*/  CS2R R106, SRZ ;  /* 0x00000000006a7805 */ /* 0x000fe4000001ff00 */
[----:B------:R-:W-:Y:S01]  /*2e80*/  F2FP.F16.F32.PACK_AB R144, R13, R144 ;  /* 0x000000900d90723e */ /* 0x000fe200000000ff */
[----:B------:R-:W-:Y:S01]  /*2e90*/  FADD.FTZ R35, R37, R34 ;  /* 0x0000002225237221 */ /* 0x000fe20000010000 */
[----:B------:R-:W-:Y:S01]  /*2ea0*/  FFMA.FTZ R34, R67, R0, -R4 ;  /* 0x0000000043227223 */ /* 0x000fe20000010804 */
[----:B------:R-:W2:Y:S01]  /*2eb0*/  MUFU.EX2 R18, R18 ;  /* 0x0000001200127308 */ /* 0x000ea20000000800 */
[----:B0-----:R-:W-:Y:S01]  /*2ec0*/  FADD.FTZ R36, R14, R31 ;  /* 0x0000001f0e247221 */ /* 0x001fe20000010000 */
[----:B------:R-:W-:Y:S01]  /*2ed0*/  FADD.FTZ R38, R138, R35 ;  /* 0x000000238a267221 */ /* 0x000fe20000010000 */
[----:B------:R-:W-:-:S02]  /*2ee0*/  F2FP.F16.F32.PACK_AB R146, R27, R146 ;  /* 0x000000921b92723e */ /* 0x000fc400000000ff */
[----:B------:R-:W-:Y:S02]  /*2ef0*/  CS2R R104, SRZ ;  /* 0x0000000000687805 */ /* 0x000fe4000001ff00 */
[----:B------:R-:W-:Y:S01]  /*2f00*/  F2FP.F16.F32.PACK_AB R140, R43, R140 ;  /* 0x0000008c2b8c723e */ /* 0x000fe200000000ff */
[----:B------:R-:W-:Y:S01]  /*2f10*/  FADD.FTZ R35, R33, R38 ;  /* 0x0000002621237221 */ /* 0x000fe20000010000 */
[----:B------:R-:W-:Y:S01]  /*2f20*/  F2FP.F16.F32.PACK_AB R142, R45, R142 ;  /* 0x0000008e2d8e723e */ /* 0x000fe200000000ff */
[----:B------:R-:W0:Y:S01]  /*2f30*/  MUFU.EX2 R141, R141 ;  /* 0x0000008d008d7308 */ /* 0x000e220000000800 */
[----:B-1----:R-:W-:Y:S01]  /*2f40*/  FADD.FTZ R31, R147, R36 ;  /* 0x00000024931f7221 */ /* 0x002fe20000010000 */
[----:B------:R-:W-:Y:S01]  /*2f50*/  FADD.FTZ R38, R132, R35 ;  /* 0x0000002384267221 */ /* 0x000fe20000010000 */
[----:B------:R-:W-:Y:S02]  /*2f60*/  F2FP.F16.F32.PACK_AB R136, R37, R136 ;  /* 0x000000882588723e */ /* 0x000fe400000000ff */
[----:B------:R-:W-:-:S02]  /*2f70*/  CS2R R102, SRZ ;  /* 0x0000000000667805 */ /* 0x000fc4000001ff00 */
[----:B------:R-:W-:Y:S01]  /*2f80*/  F2FP.F16.F32.PACK_AB R138, R33, R138 ;  /* 0x0000008a218a723e */ /* 0x000fe200000000ff */
[C---:B------:R-:W-:Y:S01]  /*2f90*/  FADD.FTZ R35, R29.reuse, R38 ;  /* 0x000000261d237221 */ /* 0x040fe20000010000 */
[----:B------:R-:W-:Y:S01]  /*2fa0*/  F2FP.F16.F32.PACK_AB R132, R29, R132 ;  /* 0x000000841d84723e */ /* 0x000fe200000000ff */
[----:B------:R-:W1:Y:S01]  /*2fb0*/  MUFU.EX2 R20, R20 ;  /* 0x0000001400147308 */ /* 0x000e620000000800 */
[----:B--2---:R-:W-:Y:S01]  /*2fc0*/  FADD.FTZ R36, R18, R31 ;  /* 0x0000001f12247221 */ /* 0x004fe20000010000 */
[----:B------:R-:W-:Y:S01]  /*2fd0*/  FADD.FTZ R40, R134, R35 ;  /* 0x0000002386287221 */ /* 0x000fe20000010000 */
[C---:B------:R-:W-:Y:S02]  /*2fe0*/  F2FP.F16.F32.PACK_AB R134, R15.reuse, R134 ;  /* 0x000000860f86723e */ /* 0x040fe400000000ff */
[----:B------:R-:W-:Y:S02]  /*2ff0*/  CS2R R100, SRZ ;  /* 0x0000000000647805 */ /* 0x000fe4000001ff00 */
[----:B------:R-:W-:Y:S01]  /*3000*/  F2FP.F16.F32.PACK_AB R145, R14, R145 ;  /* 0x000000910e91723e */ /* 0x000fe200000000ff */
[----:B------:R-:W-:Y:S01]  /*3010*/  FADD.FTZ R35, R15, R40 ;  /* 0x000000280f237221 */ /* 0x000fe20000010000 */
[----:B------:R-:W-:Y:S01]  /*3020*/  F2FP.F16.F32.PACK_AB R147, R18, R147 ;  /* 0x000000931293723e */ /* 0x000fe200000000ff */
[----:B------:R-:W2:Y:S01]  /*3030*/  MUFU.EX2 R143, R143 ;  /* 0x0000008f008f7308 */ /* 0x000ea20000000800 */
[----:B0-----:R-:W-:Y:S01]  /*3040*/  FADD.FTZ R31, R141, R36 ;  /* 0x000000248d1f7221 */ /* 0x001fe20000010000 */
[----:B------:R-:W-:Y:S01]  /*3050*/  FADD.FTZ R40, R128, R35 ;  /* 0x0000002380287221 */ /* 0x000fe20000010000 */
[----:B------:R-:W-:-:S02]  /*3060*/  F2FP.F16.F32.PACK_AB R128, R57, R128 ;  /* 0x000000803980723e */ /* 0x000fc400000000ff */
[----:B------:R-:W-:Y:S02]  /*3070*/  CS2R R98, SRZ ;  /* 0x0000000000627805 */ /* 0x000fe4000001ff00 */
[----:B------:R-:W-:Y:S02]  /*3080*/  CS2R R96, SRZ ;  /* 0x0000000000607805 */ /* 0x000fe4000001ff00 */
[----:B------:R-:W-:Y:S02]  /*3090*/  CS2R R94, SRZ ;  /* 0x00000000005e7805 */ /* 0x000fe4000001ff00 */
[----:B------:R-:W-:Y:S01]  /*30a0*/  CS2R R92, SRZ ;  /* 0x00000000005c7805 */ /* 0x000fe2000001ff00 */
[----:B------:R-:W0:Y:S01]  /*30b0*/  MUFU.EX2 R24, R24 ;  /* 0x0000001800187308 */ /* 0x000e220000000800 */
[C---:B-1----:R-:W-:Y:S01]  /*30c0*/  FADD.FTZ R36, R20.reuse, R31 ;  /* 0x0000001f14247221 */ /* 0x042fe20000010000 */
[----:B------:R-:W-:Y:S02]  /*30d0*/  F2FP.F16.F32.PACK_AB R141, R20, R141 ;  /* 0x0000008d148d723e */ /* 0x000fe400000000ff */
[----:B------:R-:W-:-:S02]  /*30e0*/  CS2R R90, SRZ ;  /* 0x00000000005a7805 */ /* 0x000fc4000001ff00 */
[----:B------:R-:W-:Y:S02]  /*30f0*/  CS2R R88, SRZ ;  /* 0x0000000000587805 */ /* 0x000fe4000001ff00 */
        /* <DEDUP_REMOVED lines=9> */
[----:B------:R-:W-:Y:S01]  /*3190*/  FADD.FTZ R31, R57, R40 ;  /* 0x00000028391f7221 */ /* 0x000fe20000010000 */
[----:B------:R-:W-:-:S03]  /*31a0*/  F2FP.F16.F32.PACK_AB R137, R26, R137 ;  /* 0x000000891a89723e */ /* 0x000fc600000000ff */
[----:B------:R-:W-:Y:S01]  /*31b0*/  FADD.FTZ R40, R130, R31 ;  /* 0x0000001f82287221 */ /* 0x000fe20000010000 */
[----:B------:R-:W-:Y:S01]  /*31c0*/  F2FP.F16.F32.PACK_AB R130, R23, R130 ;  /* 0x000000821782723e */ /* 0x000fe200000000ff */
[----:B------:R-:W2:Y:S01]  /*31d0*/  MUFU.EX2 R133, R133 ;  /* 0x0000008500857308 */ /* 0x000ea20000000800 */
[----:B0-----:R-:W-:Y:S01]  /*31e0*/  FADD.FTZ R3, R139, R38 ;  /* 0x000000268b037221 */ /* 0x001fe20000010000 */
[----:B------:R-:W-:-:S04]  /*31f0*/  FADD.FTZ R9, R23, R40 ;  /* 0x0000002817097221 */ /* 0x000fc80000010000 */
[----:B------:R-:W-:Y:S01]  /*3200*/  FADD.FTZ R40, R124, R9 ;  /* 0x000000097c287221 */ /* 0x000fe20000010000 */
[C---:B------:R-:W-:Y:S01]  /*3210*/  F2FP.F16.F32.PACK_AB R124, R25.reuse, R124 ;  /* 0x0000007c197c723e */ /* 0x040fe200000000ff */
[----:B------:R-:W0:Y:S01]  /*3220*/  MUFU.EX2 R30, R30 ;  /* 0x0000001e001e7308 */ /* 0x000e220000000800 */
[C---:B-1----:R-:W-:Y:S01]  /*3230*/  FADD.FTZ R4, R28.reuse, R3 ;  /* 0x000000031c047221 */ /* 0x042fe20000010000 */
[----:B------:R-:W-:Y:S01]  /*3240*/  FADD.FTZ R9, R25, R40 ;  /* 0x0000002819097221 */ /* 0x000fe20000010000 */
[----:B------:R-:W-:-:S03]  /*3250*/  F2FP.F16.F32.PACK_AB R139, R28, R139 ;  /* 0x0000008b1c8b723e */ /* 0x000fc600000000ff */
        /* <DEDUP_REMOVED lines=22> */
[C---:B-1----:R-:W-:Y:S01]  /*33c0*/  FADD.FTZ R44, R36.reuse, R3 ;  /* 0x00000003242c7221 */ /* 0x042fe20000010000 */
[----:B------:R-:W-:Y:S02]  /*33d0*/  F2FP.F16.F32.PACK_AB R131, R36, R111 ;  /* 0x0000006f2483723e */ /* 0x000fe400000000ff */
[----:B------:R-:W-:-:S04]  /*33e0*/  CS2R R110, SRZ ;  /* 0x00000000006e7805 */ /* 0x000fc8000001ff00 */
        /* <DEDUP_REMOVED lines=14> */
[----:B------:R-:W-:Y:S02]  /*34d0*/  F2FP.F16.F32.PACK_AB R127, R40, R113 ;  /* 0x00000071287f723e */ /* 0x000fe400000000ff */
[----:B------:R-:W-:-:S04]  /*34e0*/  CS2R R112, SRZ ;  /* 0x0000000000707805 */ /* 0x000fc8000001ff00 */
        /* <DEDUP_REMOVED lines=8> */
[----:B--2---:R-:W-:Y:S01]  /*3570*/  FADD.FTZ R3, R115, R12 ;  /* 0x0000000c73037221 */ /* 0x004fe20000010000 */
[----:B0-----:R-:W-:-:S03]  /*3580*/  F2FP.F16.F32.PACK_AB R123, R10, R115 ;  /* 0x000000730a7b723e */ /* 0x001fc600000000ff */
[----:B------:R-:W-:Y:S01]  /*3590*/  FADD.FTZ R3, R10, R3 ;  /* 0x000000030a037221 */ /* 0x000fe20000010000 */
[----:B------:R-:W-:Y:S01]  /*35a0*/  CS2R R114, SRZ ;  /* 0x0000000000727805 */ /* 0x000fe2000001ff00 */
[C---:B-1----:R-:W-:Y:S01]  /*35b0*/  FADD.FTZ R4, R19.reuse, R4 ;  /* 0x0000000413047221 */ /* 0x042fe20000010000 */
[----:B------:R-:W-:Y:S01]  /*35c0*/  F2FP.F16.F32.PACK_AB R122, R19, R122 ;  /* 0x0000007a137a723e */ /* 0x000fe200000000ff */
[----:B------:R-:W-:Y:S06]  /*35d0*/  @!P1 BRA `(.L_x_2171) ;  /* 0x0000002400c09947 */ /* 0x000fec0003800000 */
[----:B------:R-:W-:Y:S01]  /*35e0*/  IMAD.MOV.U32 R10, RZ, RZ, R11 ;  /* 0x000000ffff0a7224 */ /* 0x000fe200078e000b */
[----:B------:R-:W-:Y:S01]  /*35f0*/  UMOV UR7, URZ ;  /* 0x0000003f00077c82 */ /* 0x000fe20008000000 */
[----:B------:R-:W-:Y:S01]  /*3600*/  IMAD.MOV.U32 R9, RZ, RZ, R2 ;  /* 0x000000ffff097224 */ /* 0x000fe200078e0002 */
[----:B------:R-:W-:Y:S01]  /*3610*/  UMOV UR6, URZ ;  /* 0x0000003f00067c82 */ /* 0x000fe20008000000 */
[----:B------:R-:W-:Y:S01]  /*3620*/  IMAD.MOV.U32 R119, RZ, RZ, RZ ;  /* 0x000000ffff777224 */ /* 0x000fe200078e00ff */
[----:B------:R-:W-:Y:S01]  /*3630*/  ULDC UR28, c[0x0][0x288] ;  /* 0x0000a200001c7ab9 */ /* 0x000fe20000000800 */
[----:B------:R-:W-:-:S05]  /*3640*/  ULDC UR29, c[0x0][0x2f0] ;  /* 0x0000bc00001d7ab9 */ /* 0x000fca0000000800 */
.L_x_2182:
[----:B------:R-:W-:Y:S01]  /*3650*/  ISETP.NE.AND P2, PT, RZ, UR43, PT ;  /* 0x0000002bff007c0c */ /* 0x000fe2000bf45270 */
[----:B------:R-:W-:-:S04]  /*3660*/  UISETP.NE.AND UP0, UPT, UR6, 0x1, UPT ;  /* 0x000000010600788c */ /* 0x000fc8000bf05270 */
[----:B------:R-:W-:-:S04]  /*3670*/  USEL UR5, URZ, 0x1, UP0 ;  /* 0x000000013f057887 */ /* 0x000fc80008000000 */
[----:B------:R-:W-:-:S04]  /*3680*/  ULOP3.LUT UR5, UR7, UR5, URZ, 0x3c, !UPT ;  /* 0x0000000507057292 */ /* 0x000fc8000f8e3c3f */
[----:B------:R-:W-:Y:S08]  /*3690*/  @P2 BRA `(.L_x_2172) ;  /* 0x0000000000382947 */ /* 0x000ff00003800000 */
[----:B------:R-:W-:Y:S05]  /*36a0*/  @!P0 BRA `(.L_x_2173) ;  /* 0x0000000000048947 */ /* 0x000fea0003800000 */
[----:B------:R-:W-:Y:S01]  /*36b0*/  BPT.TRAP 0x1 ;  /* 0x000000040000795c */ /* 0x000fe20000300000 */
.L_x_2173:
        /* <DEDUP_REMOVED lines=9> */
.L_x_2174:
[----:B-1----:R-:W-:Y:S05]  /*3750*/  @P1 BRA `(.L_x_2172) ;  /* 0x0000000000081947 */ /* 0x002fea0003800000 */
[----:B------:R-:W1:Y:S02]  /*3760*/  SYNCS.PHASECHK.TRANS64.TRYWAIT P1, [UR4+0x16830], R0 ;  /* 0x01683000ff0075a7 */ /* 0x000e640008020144 */
[----:B-1----:R-:W-:Y:S05]  /*3770*/  @!P1 BRA `(.L_x_2175) ;  /* 0x0000009800ac9947 */ /* 0x002fea0003800000 */
.L_x_2172:
[----:B01----:R-:W-:Y:S01]  /*3780*/  IADD3 R0, R16, 0x8, RZ ;  /* 0x0000000810007810 */ /* 0x003fe20007ffe0ff */
        /* <DEDUP_REMOVED lines=29> */
.L_x_2177:
[----:B------:R-:W-:Y:S01]  /*3960*/  ULEA UR10, UR6, UR42, 0x3 ;  /* 0x0000002a060a7291 */ /* 0x000fe2000f8e183f */
[----:B------:R-:W-:-:S05]  /*3970*/  IMAD.U32 R0, RZ, RZ, UR7 ;  /* 0x00000007ff007e24 */ /* 0x000fca000f8e00ff */
[----:B------:R-:W-:-:S04]  /*3980*/  SHF.L.U32 R0, R0, 0x1f, RZ ;  /* 0x0000001f00007819 */ /* 0x000fc800000006ff */
[----:B------:R0:W1:Y:S01]  /*3990*/  SYNCS.PHASECHK.TRANS64.TRYWAIT P1, [UR10+0x16850], R0 ;  /* 0x01685000ff0075a7 */ /* 0x000062000802014a */
[----:B------:R-:W-:Y:S05]  /*39a0*/  @!P0 BRA `(.L_x_2178) ;  /* 0x0000000000048947 */ /* 0x000fea0003800000 */
[----:B------:R-:W-:Y:S01]  /*39b0*/  BPT.TRAP 0x1 ;  /* 0x000000040000795c */ /* 0x000fe20000300000 */
.L_x_2178:
[----:B-1----:R-:W-:Y:S05]  /*39c0*/  @P1 BRA `(.L_x_2176) ;  /* 0x0000000000081947 */ /* 0x002fea0003800000 */
[----:B------:R-:W1:Y:S02]  /*39d0*/  SYNCS.PHASECHK.TRANS64.TRYWAIT P1, [UR10+0x16850], R0 ;  /* 0x01685000ff0075a7 */ /* 0x000e64000802014a */
[----:B-1----:R-:W-:Y:S05]  /*39e0*/  @!P1 BRA `(.L_x_2179) ;  /* 0x0000009800289947 */ /* 0x002fea0003800000 */
.L_x_2176:
        /* <DEDUP_REMOVED lines=50> */
.L_x_2180:
[----:B------:R-:W-:Y:S01]  /*3d10*/  UISETP.NE.AND UP0, UPT, UR44, URZ, UPT ;  /* 0x0000003f2c00728c */ /* 0x000fe2000bf05270 */
[----:B------:R-:W-:Y:S02]  /*3d20*/  IMAD.MOV.U32 R19, RZ, RZ, R5 ;  /* 0x000000ffff137224 */ /* 0x000fe400078e0005 */
[----:B------:R-:W-:-:S03]  /*3d30*/  IMAD.U32 R2, RZ, RZ, UR29 ;  /* 0x0000001dff027e24 */ /* 0x000fc6000f8e00ff */
[----:B------:R-:W-:Y:S02]  /*3d40*/  PLOP3.LUT P1, PT, PT, PT, UP0, 0x80, 0x0 ;  /* 0x000000000000781c */ /* 0x000fe40003f2f008 */
[----:B------:R-:W-:-:S03]  /*3d50*/  PLOP3.LUT P2, PT, PT, PT, UP0, 0x80, 0x0 ;  /* 0x000000000000781c */ /* 0x000fc60003f4f008 */
[----:B------:R-:W-:-:S08]  /*3d60*/  @UP0 ULDC UR7, c[0x0][0x44c] ;  /* 0x0001130000070ab9 */ /* 0x000fd00000000800 */
[----:B0-----:R-:W-:Y:S01]  /*3d70*/  @P1 IMAD.HI.U32 R0, R5, UR7, RZ ;  /* 0x0000000705001c27 */ /* 0x001fe2000f8e00ff */
[----:B------:R-:W-:-:S04]  /*3d80*/  @UP0 ULDC UR7, c[0x0][0x450] ;  /* 0x0001140000070ab9 */ /* 0x000fc80000000800 */
[----:B------:R-:W-:Y:S01]  /*3d90*/  @P2 SHF.R.U32.HI R19, RZ, UR7, R0 ;  /* 0x00000007ff132c19 */ /* 0x000fe20008011600 */
[----:B------:R-:W-:Y:S02]  /*3da0*/  UMOV UR7, 0xffffff80 ;  /* 0xffffff8000077882 */ /* 0x000fe40000000000 */
[----:B------:R-:W-:Y:S02]  /*3db0*/  UIMAD UR7, UR27, UR7, 0x1 ;  /* 0x000000011b0774a4 */ /* 0x000fe4000f8e0207 */
[----:B------:R-:W0:Y:S04]  /*3dc0*/  SHFL.IDX PT, R0, R19, RZ, 0x1c1f ;  /* 0x001c1fff13007589 */ /* 0x000e2800000e0000 */
[----:B------:R-:W-:Y:S01]  /*3dd0*/  IMAD.U32 R11, RZ, RZ, UR7 ;  /* 0x00000007ff0b7e24 */ /* 0x000fe2000f8e00ff */
[----:B------:R-:W-:-:S03]  /*3de0*/  ULEA UR7, UR4, UR42, 0x3 ;  /* 0x0000002a04077291 */ /* 0x000fc6000f8e183f */
[----:B------:R-:W-:Y:S01]  /*3df0*/  IMAD R11, R8, -0x2, R11 ;  /* 0xfffffffe080b7824 */ /* 0x000fe200078e020b */
[----:B------:R-:W-:-:S03]  /*3e00*/  UIADD3 UR7, UR7, 0x16840, URZ ;  /* 0x0001684007077890 */ /* 0x000fc6000fffe03f */
[----:B------:R-:W-:Y:S01]  /*3e10*/  IMAD R11, R2, UR37, R11 ;  /* 0x00000025020b7c24 */ /* 0x000fe2000f8e020b */
[----:B------:R-:W-:-:S09]  /*3e20*/  UPRMT UR7, UR25, 0x654, UR7 ;  /* 0x0000065419077896 */ /* 0x000fd20008000007 */
[----:B------:R-:W-:Y:S01]  /*3e30*/  SYNCS.ARRIVE.TRANS64.RED.A1T0 RZ, [UR7], RZ ;  /* 0x000000ffffff79a7 */ /* 0x000fe20008100407 */
[----:B0-----:R-:W-:-:S04]  /*3e40*/  IADD3 R0, R0, -UR28, R11 ;  /* 0x8000001c00007c10 */ /* 0x001fc8000fffe00b */
[C---:B------:R-:W-:Y:S02]  /*3e50*/  ISETP.GT.AND P1, PT, R0.reuse, RZ, PT ;  /* 0x000000ff0000720c */ /* 0x040fe40003f24270 */
[----:B------:R-:W-:Y:S02]  /*3e60*/  ISETP.GT.AND P2, PT, R0, 0x1, PT ;  /* 0x000000010000780c */ /* 0x000fe40003f44270 */
[----:B------:R-:W-:Y:S02]  /*3e70*/  FSEL R140, R24, -INF , P1 ;  /* 0xff800000188c7808 */ /* 0x000fe40000800000 */
[----:B------:R-:W-:Y:S02]  /*3e80*/  ISETP.GT.AND P1, PT, R0, 0x8, PT ;  /* 0x000000080000780c */ /* 0x000fe40003f24270 */
[----:B------:R-:W-:Y:S02]  /*3e90*/  FSEL R138, R25, -INF , P2 ;  /* 0xff800000198a7808 */ /* 0x000fe40001000000 */
[----:B------:R-:W-:-:S02]  /*3ea0*/  FMNMX.FTZ R13, R140, R9, !PT ;  /* 0x000000098c0d7209 */ /* 0x000fc40007810000 */
[----:B------:R-:W-:Y:S02]  /*3eb0*/  ISETP.GT.AND P2, PT, R0, 0x9, PT ;  /* 0x000000090000780c */ /* 0x000fe40003f44270 */
[----:B------:R-:W-:Y:S02]  /*3ec0*/  FSEL R136, R28, -INF , P1 ;  /* 0xff8000001c887808 */ /* 0x000fe40000800000 */
[----:B------:R-:W-:Y:S02]  /*3ed0*/  FMNMX.FTZ R13, R138, R13, !PT ;  /* 0x0000000d8a0d7209 */ /* 0x000fe40007810000 */
        /* <DEDUP_REMOVED lines=83> */
[----:B------:R-:W-:Y:S01]  /*4410*/  FMNMX.FTZ R0, R28, R13, !PT ;  /* 0x0000000d1c007209 */ /* 0x000fe20007810000 */
[----:B------:R-:W0:Y:S01]  /*4420*/  SHFL.IDX PT, R84, R19, 0x1, 0x1c1f ;  /* 0x003c1f0013547f89 */ /* 0x000e2200000e0000 */
[----:B------:R-:W-:Y:S02]  /*4430*/  FSEL R85, R85, -INF , P2 ;  /* 0xff80000055557808 */ /* 0x000fe40001000000 */
[----:B------:R-:W-:-:S04]  /*4440*/  FMNMX.FTZ R0, R15, R0, !PT ;  /* 0x000000000f007209 */ /* 0x000fc80007810000 */
[----:B------:R-:W-:-:S05]  /*4450*/  FMNMX.FTZ R21, R85, R0, !PT ;  /* 0x0000000055157209 */ /* 0x000fca0007810000 */
[----:B------:R-:W1:Y:S01]  /*4460*/  SHFL.BFLY PT, R0, R21, 0x2, 0x1f ;  /* 0x0c401f0015007f89 */ /* 0x000e6200000e0000 */
[----:B0-----:R-:W-:-:S04]  /*4470*/  IADD3 R11, R84, -UR28, R11 ;  /* 0x8000001c540b7c10 */ /* 0x001fc8000fffe00b */
[C---:B------:R-:W-:Y:S02]  /*4480*/  ISETP.GT.AND P2, PT, R11.reuse, RZ, PT ;  /* 0x000000ff0b00720c */ /* 0x040fe40003f44270 */
[C---:B------:R-:W-:Y:S02]  /*4490*/  ISETP.GT.AND P3, PT, R11.reuse, 0x1, PT ;  /* 0x000000010b00780c */ /* 0x040fe40003f64270 */
[----:B------:R-:W-:Y:S02]  /*44a0*/  FSEL R19, R26, -INF , P2 ;  /* 0xff8000001a137808 */ /* 0x000fe40001000000 */
[----:B------:R-:W-:Y:S02]  /*44b0*/  ISETP.GT.AND P2, PT, R11, 0x8, PT ;  /* 0x000000080b00780c */ /* 0x000fe40003f44270 */
[----:B-1----:R-:W-:Y:S02]  /*44c0*/  FMNMX.FTZ R23, R21, R0, !PT ;  /* 0x0000000015177209 */ /* 0x002fe40007810000 */
[----:B------:R-:W-:Y:S01]  /*44d0*/  FSEL R27, R27, -INF , P3 ;  /* 0xff8000001b1b7808 */ /* 0x000fe20001800000 */
[----:B------:R-:W0:Y:S01]  /*44e0*/  LDC R0, c[0x0][0x988] ;  /* 0x00026200ff007b82 */ /* 0x000e220000000800 */
[----:B------:R-:W-:Y:S01]  /*44f0*/  FMNMX.FTZ R26, R19, R10, !PT ;  /* 0x0000000a131a7209 */ /* 0x000fe20007810000 */
[----:B------:R-:W1:Y:S01]  /*4500*/  SHFL.BFLY PT, R2, R23, 0x1, 0x1f ;  /* 0x0c201f0017027f89 */ /* 0x000e6200000e0000 */
[----:B------:R-:W-:-:S02]  /*4510*/  ISETP.GT.AND P3, PT, R11, 0x9, PT ;  /* 0x000000090b00780c */ /* 0x000fc40003f64270 */
[----:B------:R-:W-:Y:S02]  /*4520*/  FMNMX.FTZ R26, R27, R26, !PT ;  /* 0x0000001a1b1a7209 */ /* 0x000fe40007810000 */
[----:B------:R-:W-:Y:S02]  /*4530*/  FSEL R31, R31, -INF , P3 ;  /* 0xff8000001f1f7808 */ /* 0x000fe40001800000 */
[----:B------:R-:W-:-:S04]  /*4540*/  ISETP.GT.AND P3, PT, R11, 0x11, PT ;  /* 0x000000110b00780c */ /* 0x000fc80003f64270 */
[----:B------:R-:W-:Y:S02]  /*4550*/  FSEL R35, R35, -INF , P3 ;  /* 0xff80000023237808 */ /* 0x000fe40001800000 */
[----:B------:R-:W-:-:S04]  /*4560*/  ISETP.GT.AND P3, PT, R11, 0x19, PT ;  /* 0x000000190b00780c */ /* 0x000fc80003f64270 */
[----:B------:R-:W-:Y:S02]  /*4570*/  FSEL R39, R39, -INF , P3 ;  /* 0xff80000027277808 */ /* 0x000fe40001800000 */
[----:B------:R-:W-:-:S04]  /*4580*/  ISETP.GT.AND P3, PT, R11, 0x21, PT ;  /* 0x000000210b00780c */ /* 0x000fc80003f64270 */
[----:B------:R-:W-:Y:S02]  /*4590*/  FSEL R43, R43, -INF , P3 ;  /* 0xff8000002b2b7808 */ /* 0x000fe40001800000 */
[----:B-1----:R-:W-:Y:S02]  /*45a0*/  FMNMX.FTZ R2, R23, R2, !PT ;  /* 0x0000000217027209 */ /* 0x002fe40007810000 */
[----:B------:R-:W-:Y:S02]  /*45b0*/  FSEL R23, R30, -INF , P2 ;  /* 0xff8000001e177808 */ /* 0x000fe40001000000 */
[----:B------:R-:W-:Y:S01]  /*45c0*/  ISETP.GT.AND P2, PT, R11, 0x10, PT ;  /* 0x000000100b00780c */ /* 0x000fe20003f44270 */
[----:B0-----:R-:W-:Y:S01]  /*45d0*/  FMUL.FTZ R17, R2, R0 ;  /* 0x0000000002117220 */ /* 0x001fe20000410000 */
[----:B------:R-:W-:Y:S02]  /*45e0*/  FMNMX.FTZ R26, R23, R26, !PT ;  /* 0x0000001a171a7209 */ /* 0x000fe40007810000 */
[----:B------:R-:W-:-:S02]  /*45f0*/  FSEL R29, R34, -INF , P2 ;  /* 0xff800000221d7808 */ /* 0x000fc40001000000 */
[----:B------:R-:W-:Y:S02]  /*4600*/  FMNMX.FTZ R26, R31, R26, !PT ;  /* 0x0000001a1f1a7209 */ /* 0x000fe40007810000 */
[----:B------:R-:W-:Y:S02]  /*4610*/  ISETP.GT.AND P2, PT, R11, 0x18, PT ;  /* 0x000000180b00780c */ /* 0x000fe40003f44270 */
[----:B------:R-:W-:Y:S02]  /*4620*/  FMNMX.FTZ R26, R29, R26, !PT ;  /* 0x0000001a1d1a7209 */ /* 0x000fe40007810000 */
[----:B------:R-:W-:Y:S02]  /*4630*/  FSEL R37, R38, -INF , P2 ;  /* 0xff80000026257808 */ /* 0x000fe40001000000 */
[----:B------:R-:W-:Y:S02]  /*4640*/  FMNMX.FTZ R26, R35, R26, !PT ;  /* 0x0000001a231a7209 */ /* 0x000fe40007810000 */
[----:B------:R-:W-:-:S02]  /*4650*/  ISETP.GT.AND P2, PT, R11, 0x20, PT ;  /* 0x000000200b00780c */ /* 0x000fc40003f44270 */
[----:B------:R-:W-:Y:S02]  /*4660*/  FMNMX.FTZ R26, R37, R26, !PT ;  /* 0x0000001a251a7209 */ /* 0x000fe40007810000 */
[----:B------:R-:W-:Y:S02]  /*4670*/  FSEL R41, R42, -INF , P2 ;  /* 0xff8000002a297808 */ /* 0x000fe40001000000 */
[----:B------:R-:W-:Y:S02]  /*4680*/  FMNMX.FTZ R26, R39, R26, !PT ;  /* 0x0000001a271a7209 */ /* 0x000fe40007810000 */
[----:B------:R-:W-:Y:S02]  /*4690*/  ISETP.GT.AND P2, PT, R11, 0x28, PT ;  /* 0x000000280b00780c */ /* 0x000fe40003f44270 */
        /* <DEDUP_REMOVED lines=65> */
[----:B------:R-:W-:Y:S02]  /*4ab0*/  FMNMX.FTZ R26, R141, R26, !PT ;  /* 0x0000001a8d1a7209 */ /* 0x000fe40007810000 */
[----:B------:R-:W-:Y:S02]  /*4ac0*/  FSETP.NEU.FTZ.AND P1, PT, R2, -INF , PT ;  /* 0xff8000000200780b */ /* 0x000fe40003f3d000 */
[----:B------:R-:W-:-:S02]  /*4ad0*/  FMNMX.FTZ R26, R143, R26, !PT ;  /* 0x0000001a8f1a7209 */ /* 0x000fc40007810000 */
[----:B------:R-:W-:-:S03]  /*4ae0*/  FSEL R17, R17, RZ, P1 ;  /* 0x000000ff11117208 */ /* 0x000fc60000800000 */
[----:B------:R-:W0:Y:S02]  /*4af0*/  SHFL.BFLY PT, R11, R26, 0x2, 0x1f ;  /* 0x0c401f001a0b7f89 */ /* 0x000e2400000e0000 */
[-CC-:B------:R-:W-:Y:S01]  /*4b00*/  FFMA.FTZ R87, R14, R0.reuse, -R17.reuse ;  /* 0x000000000e577223 */ /* 0x180fe20000010811 */
        /* <DEDUP_REMOVED lines=21> */
[----:B0-----:R-:W-:Y:S01]  /*4c60*/  FMNMX.FTZ R14, R26, R11, !PT ;  /* 0x0000000b1a0e7209 */ /* 0x001fe20007810000 */
[-CC-:B------:R-:W-:Y:S01]  /*4c70*/  FFMA.FTZ R51, R44, R0.reuse, -R17.reuse ;  /* 0x000000002c337223 */ /* 0x180fe20000010811 */
[-CC-:B------:R-:W-:Y:S01]  /*4c80*/  FFMA.FTZ R136, R48, R0.reuse, -R17.reuse ;  /* 0x0000000030887223 */ /* 0x180fe20000010811 */
[-CC-:B------:R-:W-:Y:S01]  /*4c90*/  FFMA.FTZ R55, R40, R0.reuse, -R17.reuse ;  /* 0x0000000028377223 */ /* 0x180fe20000010811 */
[-CC-:B------:R-:W-:Y:S01]  /*4ca0*/  FFMA.FTZ R138, R52, R0.reuse, -R17.reuse ;  /* 0x00000000348a7223 */ /* 0x180fe20000010811 */
[----:B------:R-:W0:Y:S01]  /*4cb0*/  SHFL.BFLY PT, R11, R14, 0x1, 0x1f ;  /* 0x0c201f000e0b7f89 */ /* 0x000e2200000e0000 */
        /* <DEDUP_REMOVED lines=11> */
[----:B------:R-:W-:-:S05]  /*4d70*/  FFMA.FTZ R15, R85, R0, -R17 ;  /* 0x00000000550f7223 */ /* 0x000fca0000010811 */
[----:B------:R-:W-:Y:S01]  /*4d80*/  MUFU.EX2 R144, R144 ;  /* 0x0000009000907308 */ /* 0x000fe20000000800 */
[----:B0-----:R-:W-:-:S07]  /*4d90*/  FMNMX.FTZ R11, R14, R11, !PT ;  /* 0x0000000b0e0b7209 */ /* 0x001fce0007810000 */
[----:B------:R-:W-:Y:S01]  /*4da0*/  MUFU.EX2 R25, R25 ;  /* 0x0000001900197308 */ /* 0x000fe20000000800 */
[C---:B------:R-:W-:Y:S01]  /*4db0*/  FSETP.NEU.FTZ.AND P2, PT, R11.reuse, -INF , PT ;  /* 0xff8000000b00780b */ /* 0x040fe20003f5d000 */
[----:B------:R-:W-:-:S06]  /*4dc0*/  FMUL.FTZ R12, R11, R0 ;  /* 0x000000000b0c7220 */ /* 0x000fcc0000410000 */
[----:B------:R-:W-:Y:S01]  /*4dd0*/  MUFU.EX2 R146, R146 ;  /* 0x0000009200927308 */ /* 0x000fe20000000800 */
[----:B------:R-:W-:-:S05]  /*4de0*/  FSEL R12, R12, RZ, P2 ;  /* 0x000000ff0c0c7208 */ /* 0x000fca0001000000 */
[-CC-:B------:R-:W-:Y:S01]  /*4df0*/  FFMA.FTZ R145, R29, R0.reuse, -R12.reuse ;  /* 0x000000001d917223 */ /* 0x180fe2000001080c */
[----:B------:R-:W-:Y:S01]  /*4e00*/  FSEL R29, R11, RZ, P2 ;  /* 0x000000ff0b1d7208 */ /* 0x000fe20001000000 */
[-CC-:B------:R-:W-:Y:S01]  /*4e10*/  FFMA.FTZ R18, R31, R0.reuse, -R12.reuse ;  /* 0x000000001f127223 */ /* 0x180fe2000001080c */
[-C--:B------:R-:W-:Y:S01]  /*4e20*/  FMUL.FTZ R31, R9, R0.reuse ;  /* 0x00000000091f7220 */ /* 0x080fe20000410000 */
[-CC-:B------:R-:W-:Y:S01]  /*4e30*/  FFMA.FTZ R14, R19, R0.reuse, -R12.reuse ;  /* 0x00000000130e7223 */ /* 0x180fe2000001080c */
[-C--:B------:R-:W-:Y:S01]  /*4e40*/  FFMA.FTZ R149, R27, R0.reuse, -R12 ;  /* 0x000000001b957223 */ /* 0x080fe2000001080c */
[----:B------:R-:W-:Y:S01]  /*4e50*/  FADD.FTZ R29, -R29, R10 ;  /* 0x0000000a1d1d7221 */ /* 0x000fe20000010100 */
[-CC-:B------:R-:W-:Y:S01]  /*4e60*/  FFMA.FTZ R151, R23, R0.reuse, -R12.reuse ;  /* 0x0000000017977223 */ /* 0x180fe2000001080c */
[----:B------:R-:W0:Y:S01]  /*4e70*/  MUFU.EX2 R10, R31 ;  /* 0x0000001f000a7308 */ /* 0x000e220000000800 */
[-CC-:B------:R-:W-:Y:S01]  /*4e80*/  FFMA.FTZ R20, R35, R0.reuse, -R12.reuse ;  /* 0x0000000023147223 */ /* 0x180fe2000001080c */
[-C--:B------:R-:W-:Y:S01]  /*4e90*/  FMUL.FTZ R9, R29, R0.reuse ;  /* 0x000000001d097220 */ /* 0x080fe20000410000 */
        /* <DEDUP_REMOVED lines=12> */
[--C-:B------:R-:W-:Y:S01]  /*4f60*/  FFMA.FTZ R34, R59, R0, -R12.reuse ;  /* 0x000000003b227223 */ /* 0x100fe2000001080c */
[----:B------:R-:W1:Y:S01]  /*4f70*/  MUFU.EX2 R9, R9 ;  /* 0x0000000900097308 */ /* 0x000e620000000800 */
[----:B0-----:R-:W-:Y:S01]  /*4f80*/  FFMA.FTZ R35, R10, R4, R13 ;  /* 0x000000040a237223 */ /* 0x001fe2000001000d */
[-CC-:B------:R-:W-:Y:S01]  /*4f90*/  FFMA.FTZ R73, R73, R0.reuse, -R12.reuse ;  /* 0x0000000049497223 */ /* 0x180fe2000001080c */
[-CC-:B------:R-:W-:Y:S01]  /*4fa0*/  FFMA.FTZ R36, R77, R0.reuse, -R12.reuse ;  /* 0x000000004d247223 */ /* 0x180fe2000001080c */
[----:B------:R-:W-:Y:S01]  /*4fb0*/  FFMA.FTZ R141, R141, R0, -R12 ;  /* 0x000000008d8d7223 */ /* 0x000fe2000001080c */
[----:B------:R-:W-:-:S03]  /*4fc0*/  FADD.FTZ R35, R148, R35 ;  /* 0x0000002394237221 */ /* 0x000fc60000010000 */
[----:B------:R-:W0:Y:S01]  /*4fd0*/  MUFU.EX2 R149, R149 ;  /* 0x0000009500957308 */ /* 0x000e220000000800 */
[----:B------:R-:W-:Y:S01]  /*4fe0*/  FADD.FTZ R38, R150, R35 ;  /* 0x0000002396267221 */ /* 0x000fe20000010000 */
[----:B------:R-:W-:-:S03]  /*4ff0*/  FFMA.FTZ R35, R81, R0, -R12 ;  /* 0x0000000051237223 */ /* 0x000fc6000001080c */
[----:B------:R-:W-:-:S03]  /*5000*/  FADD.FTZ R37, R21, R38 ;  /* 0x0000002615257221 */ /* 0x000fc60000010000 */
[----:B------:R-:W2:Y:S01]  /*5010*/  MUFU.EX2 R151, R151 ;  /* 0x0000009700977308 */ /* 0x000ea20000000800 */
[----:B-1----:R-:W-:Y:S01]  /*5020*/  FFMA.FTZ R4, R9, R3, R14 ;  /* 0x0000000309047223 */ /* 0x002fe2000001000e */
[----:B------:R-:W-:-:S04]  /*5030*/  FADD.FTZ R38, R144, R37 ;  /* 0x0000002590267221 */ /* 0x000fc80000010000 */
[----:B------:R-:W-:Y:S01]  /*5040*/  FADD.FTZ R37, R25, R38 ;  /* 0x0000002619257221 */ /* 0x000fe20000010000 */
[-C--:B------:R-:W-:Y:S01]  /*5050*/  FFMA.FTZ R38, R123, R0.reuse, -R12 ;  /* 0x000000007b267223 */ /* 0x080fe2000001080c */
[----:B------:R-:W1:Y:S01]  /*5060*/  MUFU.EX2 R18, R18 ;  /* 0x0000001200127308 */ /* 0x000e620000000800 */
[----:B0-----:R-:W-:Y:S01]  /*5070*/  FADD.FTZ R4, R149, R4 ;  /* 0x0000000495047221 */ /* 0x001fe20000010000 */
[----:B------:R-:W-:Y:S01]  /*5080*/  FADD.FTZ R40, R146, R37 ;  /* 0x0000002592287221 */ /* 0x000fe20000010000 */
[-CC-:B------:R-:W-:Y:S01]  /*5090*/  FFMA.FTZ R37, R125, R0.reuse, -R12.reuse ;  /* 0x000000007d257223 */ /* 0x180fe2000001080c */
[----:B------:R-:W-:-:S04]  /*50a0*/  FFMA.FTZ R125, R129, R0, -R12 ;  /* 0x00000000817d7223 */ /* 0x000fc8000001080c */
        /* <DEDUP_REMOVED lines=117> */
.L_x_2181:
[----:B------:R-:W-:Y:S01]  /*5800*/  ULEA UR6, UR6, UR42, 0x3 ;  /* 0x0000002a06067291 */ /* 0x000fe2000f8e183f */
[----:B------:R-:W-:Y:S01]  /*5810*/  F2FP.F16.F32.PACK_AB R132, R121, R132 ;  /* 0x000000847984723e */ /* 0x000fe200000000ff */
[----:B------:R-:W-:Y:S01]  /*5820*/  UISETP.GT.AND UP0, UPT, UR27, UR26, UPT ;  /* 0x0000001a1b00728c */ /* 0x000fe2000bf04270 */
[-C--:B------:R-:W-:Y:S01]  /*5830*/  FMUL.FTZ R88, R88, R10.reuse ;  /* 0x0000000a58587220 */ /* 0x080fe20000410000 */
[----:B------:R-:W-:Y:S01]  /*5840*/  UIADD3 UR6, UR6, 0x16860, URZ ;  /* 0x0001686006067890 */ /* 0x000fe2000fffe03f */
[-C--:B------:R-:W-:Y:S01]  /*5850*/  FMUL.FTZ R89, R89, R10.reuse ;  /* 0x0000000a59597220 */ /* 0x080fe20000410000 */
[----:B------:R-:W-:Y:S01]  /*5860*/  UIADD3 UR10, UR27, -0x1, URZ ;  /* 0xffffffff1b0a7890 */ /* 0x000fe2000fffe03f */
[-C--:B------:R-:W-:Y:S01]  /*5870*/  FMUL.FTZ R92, R92, R10.reuse ;  /* 0x0000000a5c5c7220 */ /* 0x080fe20000410000 */
[----:B------:R-:W-:Y:S01]  /*5880*/  PLOP3.LUT P1, PT, PT, PT, UP0, 0x80, 0x0 ;  /* 0x000000000000781c */ /* 0x000fe20003f2f008 */
[----:B------:R-:W-:Y:S01]  /*5890*/  UPRMT UR6, UR25, 0x654, UR6 ;  /* 0x0000065419067896 */ /* 0x000fe20008000006 */
[-C--:B------:R-:W-:Y:S01]  /*58a0*/  FMUL.FTZ R93, R93, R10.reuse ;  /* 0x0000000a5d5d7220 */ /* 0x080fe20000410000 */
[----:B------:R-:W-:Y:S01]  /*58b0*/  UMOV UR7, UR5 ;  /* 0x0000000500077c82 */ /* 0x000fe20008000000 */
[-C--:B------:R-:W-:Y:S01]  /*58c0*/  FMUL.FTZ R96, R96, R10.reuse ;  /* 0x0000000a60607220 */ /* 0x080fe20000410000 */
[----:B------:R-:W-:Y:S01]  /*58d0*/  UMOV UR27, UR10 ;  /* 0x0000000a001b7c82 */ /* 0x000fe20008000000 */
        /* <DEDUP_REMOVED lines=63> */
[----:B------:R-:W-:-:S05]  /*5cd0*/  UMOV UR27, UR10 ;  /* 0x0000000a001b7c82 */ /* 0x000fca0008000000 */
.L_x_2171:
[----:B------:R-:W-:-:S06]  /*5ce0*/  UISETP.GE.AND UP0, UPT, UR27, UR41, UPT ;  /* 0x000000291b00728c */ /* 0x000fcc000bf06270 */
[----:B------:R-:W-:-:S13]  /*5cf0*/  PLOP3.LUT P1, PT, PT, PT, UP0, 0x80, 0x0 ;  /* 0x000000000000781c */ /* 0x000fda0003f2f008 */
[----:B------:R-:W-:Y:S05]  /*5d00*/  @!P1 BRA `(.L_x_2183) ;  /* 0x0000001c003c9947 */ /* 0x000fea0003800000 */
[----:B------:R-:W-:Y:S01]  /*5d10*/  VIADD R9, R16, 0x9 ;  /* 0x0000000910097836 */ /* 0x000fe20000000000 */
[----:B------:R-:W-:Y:S01]  /*5d20*/  ISETP.GE.U32.AND P1, PT, R22, 0x180, PT ;  /* 0x000001801600780c */ /* 0x000fe20003f26070 */
[----:B------:R-:W-:Y:S01]  /*5d30*/  IMAD.MOV.U32 R8, RZ, RZ, R11 ;  /* 0x000000ffff087224 */ /* 0x000fe200078e000b */
[----:B------:R-:W-:Y:S01]  /*5d40*/  MOV R5, R2 ;  /* 0x0000000200057202 */ /* 0x000fe20000000f00 */
[----:B------:R-:W-:Y:S01]  /*5d50*/  VIADD R16, R16, 0x8 ;  /* 0x0000000810107836 */ /* 0x000fe20000000000 */
[----:B------:R-:W-:Y:S01]  /*5d60*/  SEL R9, R9, 0x9, !P1 ;  /* 0x0000000909097807 */ /* 0x000fe20004800000 */
[----:B------:R-:W-:Y:S01]  /*5d70*/  UMOV UR7, UR5 ;  /* 0x0000000500077c82 */ /* 0x000fe20008000000 */
[----:B------:R-:W-:-:S07]  /*5d80*/  UMOV UR6, UR4 ;  /* 0x0000000400067c82 */ /* 0x000fce0008000000 */
.L_x_2194:
        /* <DEDUP_REMOVED lines=9> */
.L_x_2185:
[----:B------:R-:W-:Y:S01]  /*5e20*/  ULEA UR10, UR4, UR42, 0x3 ;  /* 0x0000002a040a7291 */ /* 0x000fe2000f8e183f */
[----:B------:R-:W-:-:S05]  /*5e30*/  IMAD.U32 R0, RZ, RZ, UR5 ;  /* 0x00000005ff007e24 */ /* 0x000fca000f8e00ff */
[----:B------:R-:W-:-:S04]  /*5e40*/  SHF.L.U32 R0, R0, 0x1f, RZ ;  /* 0x0000001f00007819 */ /* 0x000fc800000006ff */
[----:B------:R0:W1:Y:S01]  /*5e50*/  SYNCS.PHASECHK.TRANS64.TRYWAIT P1, [UR10+0x16830], R0 ;  /* 0x01683000ff0075a7 */ /* 0x000062000802014a */
[----:B------:R-:W-:Y:S05]  /*5e60*/  @!P0 BRA `(.L_x_2186) ;  /* 0x0000000000048947 */ /* 0x000fea0003800000 */
[----:B------:R-:W-:Y:S01]  /*5e70*/  BPT.TRAP 0x1 ;  /* 0x000000040000795c */ /* 0x000fe20000300000 */
.L_x_2186:
[----:B-1----:R-:W-:Y:S05]  /*5e80*/  @P1 BRA `(.L_x_2184) ;  /* 0x0000000000081947 */ /* 0x002fea0003800000 */
[----:B------:R-:W1:Y:S02]  /*5e90*/  SYNCS.PHASECHK.TRANS64.TRYWAIT P1, [UR10+0x16830], R0 ;  /* 0x01683000ff0075a7 */ /* 0x000e64000802014a */
[----:B-1----:R-:W-:Y:S05]  /*5ea0*/  @!P1 BRA `(.L_x_2187) ;  /* 0x0000007400109947 */ /* 0x002fea0003800000 */
.L_x_2184:
        /* <DEDUP_REMOVED lines=26> */
.L_x_2189:
[----:B------:R-:W-:Y:S01]  /*6050*/  ULEA UR10, UR6, UR42, 0x3 ;  /* 0x0000002a060a7291 */ /* 0x000fe2000f8e183f */
[----:B01----:R-:W-:-:S05]  /*6060*/  IMAD.U32 R0, RZ, RZ, UR7 ;  /* 0x00000007ff007e24 */ /* 0x003fca000f8e00ff */
[----:B------:R-:W-:-:S04]  /*6070*/  SHF.L.U32 R0, R0, 0x1f, RZ ;  /* 0x0000001f00007819 */ /* 0x000fc800000006ff */
[----:B------:R0:W1:Y:S01]  /*6080*/  SYNCS.PHASECHK.TRANS64.TRYWAIT P1, [UR10+0x16850], R0 ;  /* 0x01685000ff0075a7 */ /* 0x000062000802014a */
[----:B------:R-:W-:Y:S05]  /*6090*/  @!P0 BRA `(.L_x_2190) ;  /* 0x0000000000048947 */ /* 0x000fea0003800000 */
[----:B------:R-:W-:Y:S01]  /*60a0*/  BPT.TRAP 0x1 ;  /* 0x000000040000795c */ /* 0x000fe20000300000 */
.L_x_2190:
[----:B-1----:R-:W-:Y:S05]  /*60b0*/  @P1 BRA `(.L_x_2188) ;  /* 0x0000000000081947 */ /* 0x002fea0003800000 */
[----:B------:R-:W1:Y:S02]  /*60c0*/  SYNCS.PHASECHK.TRANS64.TRYWAIT P1, [UR10+0x16850], R0 ;  /* 0x01685000ff0075a7 */ /* 0x000e64000802014a */
[----:B-1----:R-:W-:Y:S05]  /*60d0*/  @!P1 BRA `(.L_x_2191) ;  /* 0x00000070009c9947 */ /* 0x002fea0003800000 */
.L_x_2188:
[----:B------:R-:W-:Y:S01]  /*60e0*/  UIADD3 UR7, UR42, 0x400, URZ ;  /* 0x000004002a077890 */ /* 0x000fe2000fffe03f */
[----:B------:R-:W-:Y:S01]  /*60f0*/  WARPGROUP.ARRIVE ;  /* 0x00000000000079c5 */ /* 0x000fe20000000000 */
[----:B------:R-:W-:Y:S01]  /*6100*/  UMOV UR11, 0x40000040 ;  /* 0x40000040000b7882 */ /* 0x000fe20000000000 */
[----:B------:R-:W-:Y:S01]  /*6110*/  UMOV UR15, 0x40000040 ;  /* 0x40000040000f7882 */ /* 0x000fe20000000000 */
[----:B------:R-:W-:-:S04]  /*6120*/  USHF.R.U32.HI UR7, URZ, 0x4, UR7 ;  /* 0x000000043f077899 */ /* 0x000fc80008011607 */
[----:B------:R-:W-:-:S04]  /*6130*/  ULOP3.LUT UR7, UR7, 0x3fff, URZ, 0xc0, !UPT ;  /* 0x00003fff07077892 */ /* 0x000fc8000f8ec03f */
[----:B------:R-:W-:-:S04]  /*6140*/  ULEA UR10, UR6, UR7, 0xa ;  /* 0x00000007060a7291 */ /* 0x000fc8000f8e503f */
[----:B------:R-:W-:-:S05]  /*6150*/  UIADD3 UR14, UR10, 0x80, URZ ;  /* 0x000000800a0e7890 */ /* 0x000fca000fffe03f */
[----:B------:R-:W-:Y:S01]  /*6160*/  HGMMA.64x64x16.F32 R88, R148, gdesc[UR8].tnspB, R88, gsb0 ;  /* 0x40e0000894587df0 */ /* 0x000fe20008000858 */
[----:B------:R-:W-:Y:S02]  /*6170*/  UMOV UR11, 0x40000040 ;  /* 0x40000040000b7882 */ /* 0x000fe40000000000 */
        /* <DEDUP_REMOVED lines=28> */
[----:B------:R-:W-:Y:S03]  /*6340*/  HGMMA.64x64x16.F32 R88, R124, gdesc[UR12].tnspB, R88, gsb0 ;  /* 0x40e0000c7c587df0 */ /* 0x000fe60008000858 */
[----:B------:R-:W-:Y:S02]  /*6350*/  WARPGROUP.DEPBAR.LE gsb0, 0x0 ;  /* 0x00008000000079c5 */ /* 0x000fe40000010000 */
[----:B------:R-:W-:-:S06]  /*6360*/  WARPGROUP.ARRIVE ;  /* 0x00000000000079c5 */ /* 0x000fcc0000000000 */
[----:B------:R-:W-:Y:S03]  /*6370*/  HGMMA.64x64x16.F32 R88, R120, gdesc[UR8].tnspB, R88, gsb0 ;  /* 0x40e0000878587df0 */ /* 0x000fe60008000858 */
[----:B------:R-:W-:Y:S02]  /*6380*/  WARPGROUP.DEPBAR.LE gsb0, 0x0 ;  /* 0x00008000000079c5 */ /* 0x000fe40000010000 */
[----:B------:R2:W-:Y:S06]  /*6390*/  BAR.ARV R9, 0x100 ;  /* 0x000400090000751d */ /* 0x0005ec0000002000 */
[----:B------:R-:W-:Y:S05]  /*63a0*/  @!P0 BRA `(.L_x_2192) ;  /* 0x0000000000048947 */ /* 0x000fea0003800000 */
[----:B------:R-:W-:Y:S01]  /*63b0*/  BPT.TRAP 0x1 ;  /* 0x000000040000795c */ /* 0x000fe20000300000 */
.L_x_2192:
[----:B01----:R-:W-:Y:S01]  /*63c0*/  FMNMX.FTZ R0, R24, R5, !PT ;  /* 0x0000000518007209 */ /* 0x003fe20007810000 */
        /* <DEDUP_REMOVED lines=67> */
[----:B------:R-:W0:Y:S02]  /*6800*/  LDC R0, c[0x0][0x988] ;  /* 0x00026200ff007b82 */ /* 0x000e240000000800 */
[----:B------:R-:W1:Y:S04]  /*6810*/  SHFL.BFLY PT, R11, R10, 0x2, 0x1f ;  /* 0x0c401f000a0b7f89 */ /* 0x000e6800000e0000 */
[----:B------:R-:W3:Y:S01]  /*6820*/  SHFL.BFLY PT, R15, R12, 0x2, 0x1f ;  /* 0x0c401f000c0f7f89 */ /* 0x000ee200000e0000 */
[----:B-1----:R-:W-:-:S02]  /*6830*/  FMNMX.FTZ R13, R10, R11, !PT ;  /* 0x0000000b0a0d7209 */ /* 0x002fc40007810000 */
[----:B---3--:R-:W-:-:S03]  /*6840*/  FMNMX.FTZ R15, R12, R15, !PT ;  /* 0x0000000f0c0f7209 */ /* 0x008fc60007810000 */
[----:B------:R-:W1:Y:S04]  /*6850*/  SHFL.BFLY PT, R2, R13, 0x1, 0x1f ;  /* 0x0c201f000d027f89 */ /* 0x000e6800000e0000 */
[----:B------:R-:W3:Y:S01]  /*6860*/  SHFL.BFLY PT, R14, R15, 0x1, 0x1f ;  /* 0x0c201f000f0e7f89 */ /* 0x000ee200000e0000 */
[----:B-1----:R-:W-:Y:S02]  /*6870*/  FMNMX.FTZ R2, R13, R2, !PT ;  /* 0x000000020d027209 */ /* 0x002fe40007810000 */
[----:B---3--:R-:W-:-:S03]  /*6880*/  FMNMX.FTZ R11, R15, R14, !PT ;  /* 0x0000000e0f0b7209 */ /* 0x008fc60007810000 */
        /* <DEDUP_REMOVED lines=18> */
[-CC-:B------:R-:W-:Y:S01]  /*69b0*/  FFMA.FTZ R145, R34, R0.reuse, -R49.reuse ;  /* 0x0000000022917223 */ /* 0x180fe20000010831 */
        /* <DEDUP_REMOVED lines=16> */
[--C-:B------:R-:W-:Y:S01]  /*6ac0*/  FFMA.FTZ R137, R50, R0, -R49.reuse ;  /* 0x0000000032897223 */ /* 0x100fe20000010831 */
        /* <DEDUP_REMOVED lines=16> */
[----:B------:R-:W3:Y:S01]  /*6bd0*/  MUFU.EX2 R10, R10 ;  /* 0x0000000a000a7308 */ /* 0x000ee20000000800 */
        /* <DEDUP_REMOVED lines=16> */
[----:B---3--:R-:W-:Y:S01]  /*6ce0*/  FADD.FTZ R4, R10, R3 ;  /* 0x000000030a047221 */ /* 0x008fe20000010000 */
[-CC-:B------:R-:W-:Y:S01]  /*6cf0*/  FFMA.FTZ R129, R66, R0.reuse, -R49.reuse ;  /* 0x0000000042817223 */ /* 0x180fe20000010831 */
[-CC-:B------:R-:W-:Y:S01]  /*6d00*/  FFMA.FTZ R131, R70, R0.reuse, -R49.reuse ;  /* 0x0000000046837223 */ /* 0x180fe20000010831 */
[----:B------:R-:W-:-:S04]  /*6d10*/  FFMA.FTZ R86, R86, R0, -R49 ;  /* 0x0000000056567223 */ /* 0x000fc80000010831 */
[----:B------:R-:W3:Y:S01]  /*6d20*/  MUFU.EX2 R125, R125 ;  /* 0x0000007d007d7308 */ /* 0x000ee20000000800 */
[----:B-1----:R-:W-:-:S07]  /*6d30*/  FADD.FTZ R34, R150, R27 ;  /* 0x0000001b96227221 */ /* 0x002fce0000010000 */
[----:B------:R-:W1:Y:S01]  /*6d40*/  MUFU.EX2 R12, R12 ;  /* 0x0000000c000c7308 */ /* 0x000e620000000800 */
[----:B0-----:R-:W-:-:S07]  /*6d50*/  FADD.FTZ R3, R151, R4 ;  /* 0x0000000497037221 */ /* 0x001fce0000010000 */
[----:B------:R-:W0:Y:S01]  /*6d60*/  MUFU.EX2 R144, R144 ;  /* 0x0000009000907308 */ /* 0x000e220000000800 */
[----:B---3--:R-:W-:-:S07]  /*6d70*/  FADD.FTZ R27, R125, R34 ;  /* 0x000000227d1b7221 */ /* 0x008fce0000010000 */
[----:B------:R-:W3:Y:S01]  /*6d80*/  MUFU.EX2 R145, R145 ;  /* 0x0000009100917308 */ /* 0x000ee20000000800 */
[----:B-1----:R-:W-:-:S07]  /*6d90*/  FADD.FTZ R4, R12, R3 ;  /* 0x000000030c047221 */ /* 0x002fce0000010000 */
[----:B------:R-:W1:Y:S01]  /*6da0*/  MUFU.EX2 R123, R123 ;  /* 0x0000007b007b7308 */ /* 0x000e620000000800 */
[----:B0-----:R-:W-:-:S07]  /*6db0*/  FADD.FTZ R34, R144, R27 ;  /* 0x0000001b90227221 */ /* 0x001fce0000010000 */
[----:B------:R-:W0:Y:S01]  /*6dc0*/  MUFU.EX2 R14, R14 ;  /* 0x0000000e000e7308 */ /* 0x000e220000000800 */
[----:B---3--:R-:W-:-:S07]  /*6dd0*/  FADD.FTZ R3, R145, R4 ;  /* 0x0000000491037221 */ /* 0x008fce0000010000 */
[----:B------:R-:W3:Y:S01]  /*6de0*/  MUFU.EX2 R146, R146 ;  /* 0x0000009200927308 */ /* 0x000ee20000000800 */
[----:B-1----:R-:W-:Y:S01]  /*6df0*/  FADD.FTZ R27, R123, R34 ;  /* 0x000000227b1b7221 */ /* 0x002fe20000010000 */
[----:B------:R-:W-:-:S06]  /*6e00*/  FFMA.FTZ R34, R67, R0, -R49 ;  /* 0x0000000043227223 */ /* 0x000fcc0000010831 */
        /* <DEDUP_REMOVED lines=15> */
[----:B---3--:R-:W-:Y:S01]  /*6f00*/  FADD.FTZ R27, R41, R36 ;  /* 0x00000024291b7221 */ /* 0x008fe20000010000 */
[----:B------:R-:W-:-:S06]  /*6f10*/  FFMA.FTZ R36, R71, R0, -R49 ;  /* 0x0000000047247223 */ /* 0x000fcc0000010831 */
[----:B------:R-:W3:Y:S01]  /*6f20*/  MUFU.EX2 R143, R143 ;  /* 0x0000008f008f7308 */ /* 0x000ee20000000800 */
[----:B-1----:R-:W-:-:S07]  /*6f30*/  FADD.FTZ R4, R20, R3 ;  /* 0x0000000314047221 */ /* 0x002fce0000010000 */
[----:B------:R-:W1:Y:S01]  /*6f40*/  MUFU.EX2 R37, R37 ;  /* 0x0000002500257308 */ /* 0x000e620000000800 */
[----:B0-----:R-:W-:Y:S01]  /*6f50*/  FADD.FTZ R38, R142, R27 ;  /* 0x0000001b8e267221 */ /* 0x001fe20000010000 */
[----:B------:R-:W-:-:S06]  /*6f60*/  FFMA.FTZ R27, R74, R0, -R49 ;  /* 0x000000004a1b7223 */ /* 0x000fcc0000010831 */
        /* <DEDUP_REMOVED lines=48> */
[-CC-:B------:R-:W-:Y:S01]  /*7270*/  FFMA.FTZ R42, R83, R0.reuse, -R49.reuse ;  /* 0x00000000532a7223 */ /* 0x180fe20000010831 */
[----:B------:R-:W-:-:S05]  /*7280*/  FFMA.FTZ R49, R87, R0, -R49 ;  /* 0x0000000057317223 */ /* 0x000fca0000010831 */
        /* <DEDUP_REMOVED lines=38> */
[----:B0-----:R-:W-:-:S03]  /*74f0*/  FADD.FTZ R4, R45, R4 ;  /* 0x000000042d047221 */ /* 0x001fc60000010000 */
[----:B---3--:R-:W-:Y:S01]  /*7500*/  FADD.FTZ R3, R49, R3 ;  /* 0x0000000331037221 */ /* 0x008fe20000010000 */
[----:B------:R-:W-:Y:S06]  /*7510*/  @!P0 BRA `(.L_x_2193) ;  /* 0x0000000000048947 */ /* 0x000fec0003800000 */
[----:B------:R-:W-:Y:S01]  /*7520*/  BPT.TRAP 0x1 ;  /* 0x000000040000795c */ /* 0x000fe20000300000 */
.L_x_2193:
        /* <DEDUP_REMOVED lines=76> */
[----:B------:R-:W-:Y:S06]  /*79f0*/  @P1 BRA `(.L_x_2194) ;  /* 0xffffffe000e41947 */ /* 0x000fec000383ffff */
.L_x_2183:
[----:B------:R-:W-:Y:S06]  /*7a00*/  BAR.ARV 0x8, 0x200 ;  /* 0x0208000000007b1d */ /* 0x000fec0000002000 */
[----:B------:R-:W-:Y:S05]  /*7a10*/  @!P0 BRA `(.L_x_2195) ;  /* 0x0000000000048947 */ /* 0x000fea0003800000 */
[----:B------:R-:W-:Y:S01]  /*7a20*/  BPT.TRAP 0x1 ;  /* 0x000000040000795c */ /* 0x000fe20000300000 */
.L_x_2195:
[----:B------:R-:W-:Y:S01]  /*7a30*/  ULEA UR7, UR4, UR42, 0x3 ;  /* 0x0000002a04077291 */ /* 0x000fe2000f8e183f */
[----:B------:R-:W-:-:S05]  /*7a40*/  IMAD.U32 R5, RZ, RZ, UR5 ;  /* 0x00000005ff057e24 */ /* 0x000fca000f8e00ff */
[----:B------:R-:W-:-:S04]  /*7a50*/  SHF.L.U32 R5, R5, 0x1f, RZ ;  /* 0x0000001f05057819 */ /* 0x000fc800000006ff */
[----:B------:R0:W1:Y:S01]  /*7a60*/  SYNCS.PHASECHK.TRANS64.TRYWAIT P1, [UR7+0x16850], R5 ;  /* 0x01685005ff0075a7 */ /* 0x0000620008020147 */
[----:B------:R-:W-:Y:S05]  /*7a70*/  @!P0 BRA `(.L_x_2196) ;  /* 0x0000000000048947 */ /* 0x000fea0003800000 */
[----:B------:R-:W-:Y:S01]  /*7a80*/  BPT.TRAP 0x1 ;  /* 0x000000040000795c */ /* 0x000fe20000300000 */
.L_x_2196:
[----:B-1----:R-:W-:Y:S05]  /*7a90*/  @P1 BRA `(.L_x_2197) ;  /* 0x0000000000081947 */ /* 0x002fea0003800000 */
[----:B------:R-:W1:Y:S02]  /*7aa0*/  SYNCS.PHASECHK.TRANS64.TRYWAIT P1, [UR7+0x16850], R5 ;  /* 0x01685005ff0075a7 */ /* 0x000e640008020147 */
[----:B-1----:R-:W-:Y:S05]  /*7ab0*/  @!P1 BRA `(.L_x_2198) ;  /* 0x00000058003c9947 */ /* 0x002fea0003800000 */
.L_x_2197:
[----:B------:R-:W-:Y:S01]  /*7ac0*/  UIADD3 UR42, UR42, 0x400, URZ ;  /* 0x000004002a2a7890 */ /* 0x000fe2000fffe03f */
[----:B------:R-:W-:Y:S01]  /*7ad0*/  WARPGROUP.ARRIVE ;  /* 0x00000000000079c5 */ /* 0x000fe20000000000 */
[----:B------:R-:W-:Y:S01]  /*7ae0*/  UMOV UR11, 0x40000040 ;  /* 0x40000040000b7882 */ /* 0x000fe20000000000 */
[----:B01----:R-:W0:Y:S01]  /*7af0*/  SHFL.BFLY PT, R5, R4, 0x2, 0x1f ;  /* 0x0c401f0004057f89 */ /* 0x003e2200000e0000 */
[----:B------:R-:W-:-:S03]  /*7b00*/  USHF.R.U32.HI UR42, URZ, 0x4, UR42 ;  /* 0x000000043f2a7899 */ /* 0x000fc6000801162a */
[----:B------:R-:W1:Y:S01]  /*7b10*/  SHFL.BFLY PT, R6, R3, 0x2, 0x1f ;  /* 0x0c401f0003067f89 */ /* 0x000e6200000e0000 */
[----:B------:R-:W-:-:S04]  /*7b20*/  ULOP3.LUT UR42, UR42, 0x3fff, URZ, 0xc0, !UPT ;  /* 0x00003fff2a2a7892 */ /* 0x000fc8000f8ec03f */
[----:B------:R-:W-:-:S04]  /*7b30*/  ULEA UR4, UR4, UR42, 0xa ;  /* 0x0000002a04047291 */ /* 0x000fc8000f8e503f */
[----:B------:R-:W-:-:S03]  /*7b40*/  UIADD3 UR6, UR4, 0x80, URZ ;  /* 0x0000008004067890 */ /* 0x000fc6000fffe03f */
[----:B------:R-:W-:Y:S02]  /*7b50*/  UMOV UR10, UR4 ;  /* 0x00000004000a7c82 */ /* 0x000fe40008000000 */
[----:B------:R-:W-:Y:S01]  /*7b60*/  HGMMA.64x64x16.F32 R88, R148, gdesc[UR8].tnspB, R88, gsb0 ;  /* 0x40e0000894587df0 */ /* 0x000fe20008000858 */
[----:B------:R-:W-:Y:S01]  /*7b70*/  UMOV UR11, 0x40000040 ;  /* 0x40000040000b7882 */ /* 0x000fe20000000000 */
[----:B------:R-:W-:Y:S01]  /*7b80*/  UMOV UR10, UR6 ;  /* 0x00000006000a7c82 */ /* 0x000fe20008000000 */
[----:B------:R-:W-:Y:S01]  /*7b90*/  UIADD3 UR6, UR4, 0x100, URZ ;  /* 0x0000010004067890 */ /* 0x000fe2000fffe03f */
[----:B0-----:R-:W-:Y:S01]  /*7ba0*/  FADD.FTZ R5, R5, R4 ;  /* 0x0000000405057221 */ /* 0x001fe20000010000 */
[----:B------:R-:W-:Y:S02]  /*7bb0*/  IMAD.MOV.U32 R4, RZ, RZ, -0x800000 ;  /* 0xff800000ff047424 */ /* 0x000fe400078e00ff */
[----:B-1----:R-:W-:Y:S01]  /*7bc0*/  FADD.FTZ R7, R6, R3 ;  /* 0x0000000306077221 */ /* 0x002fe20000010000 */
[----:B------:R-:W-:Y:S01]  /*7bd0*/  IMAD.MOV.U32 R3, RZ, RZ, -0x800000 ;  /* 0xff800000ff037424 */ /* 0x000fe200078e00ff */
[----:B------:R-:W0:Y:S04]  /*7be0*/  SHFL.BFLY PT, R6, R5, 0x1, 0x1f ;  /* 0x0c201f0005067f89 */ /* 0x000e2800000e0000 */
[----:B------:R-:W1:Y:S01]  /*7bf0*/  SHFL.BFLY PT, R8, R7, 0x1, 0x1f ;  /* 0x0c201f0007087f89 */ /* 0x000e6200000e0000 */
[----:B0-----:R-:W-:Y:S01]  /*7c00*/  FADD.FTZ R10, R5, R6 ;  /* 0x00000006050a7221 */ /* 0x001fe20000010000 */
[----:B-1----:R-:W-:-:S04]  /*7c10*/  FADD.FTZ R12, R7, R8 ;  /* 0x00000008070c7221 */ /* 0x002fc80000010000 */
[----:B------:R-:W-:Y:S02]  /*7c20*/  FSETP.NE.FTZ.AND P1, PT, R10, RZ, PT ;  /* 0x000000ff0a00720b */ /* 0x000fe40003f35000 */
[----:B------:R-:W-:Y:S02]  /*7c30*/  CS2R R6, SRZ ;  /* 0x0000000000067805 */ /* 0x000fe4000001ff00 */
[----:B------:R-:W-:-:S09]  /*7c40*/  FSETP.NE.FTZ.AND P2, PT, R12, RZ, PT ;  /* 0x000000ff0c00720b */ /* 0x000fd20003f55000 */
[----:B------:R-:W0:Y:S01]  /*7c50*/  @P1 MUFU.LG2 R8, R10 ;  /* 0x0000000a00081308 */ /* 0x000e220000000c00 */
[----:B------:R-:W-:-:S03]  /*7c60*/  @P1 FMUL.FTZ R5, R0, 0.69314718246459960938 ;  /* 0x3f31721800051820 */ /* 0x000fc60000410000 */
[----:B------:R-:W-:-:S04]  /*7c70*/  @P2 FMUL.FTZ R13, R0, 0.69314718246459960938 ;  /* 0x3f317218000d2820 */ /* 0x000fc80000410000 */
[----:B--2---:R-:W1:Y:S08]  /*7c80*/  @P2 MUFU.LG2 R9, R12 ;  /* 0x0000000c00092308 */ /* 0x004e700000000c00 */
        /* <DEDUP_REMOVED lines=47> */
.L_x_2199:
        /* <DEDUP_REMOVED lines=36> */
.L_x_2163:
        /* <DEDUP_REMOVED lines=17> */
[----:B------:R-:W-:Y:S01]  /*82d0*/  IADD3 R23, R22, -R7, RZ ;  /* 0x8000000716177210 */ /* 0x000fe20007ffe0ff */
[----:B------:R-:W3:Y:S01]  /*82e0*/  LDC.64 R10, c[0x0][0xbd8] ;  /* 0x0002f600ff0a7b82 */ /* 0x000ee20000000a00 */
[----:B------:R-:W-:Y:S01]  /*82f0*/  LOP3.LUT R9, R5, 0xfffffffc, RZ, 0xc0, !PT ;  /* 0xfffffffc05097812 */ /* 0x000fe200078ec0ff */
[----:B------:R-:W-:Y:S01]  /*8300*/  IMAD.HI R2, R0, 0x55555556, RZ ;  /* 0x5555555600027827 */ /* 0x000fe200078e02ff */
[----:B------:R-:W-:Y:S01]  /*8310*/  SHF.R.S32.HI R6, RZ, 0x1f, R23 ;  /* 0x0000001fff067819 */ /* 0x000fe20000011417 */
[----:B------:R-:W-:Y:S02]  /*8320*/  UIADD3 UR6, UR5, UR6, URZ ;  /* 0x0000000605067290 */ /* 0x000fe4000fffe03f */
[----:B------:R-:W-:Y:S01]  /*8330*/  IMAD.IADD R22, R22, 0x1, -R9 ;  /* 0x0000000116167824 */ /* 0x000fe200078e0a09 */
[----:B------:R-:W-:Y:S01]  /*8340*/  LEA.HI R24, R6, R23, RZ, 0x2 ;  /* 0x0000001706187211 */ /* 0x000fe200078f10ff */
[----:B------:R-:W4:Y:S01]  /*8350*/  S2UR UR11, SR_CTAID.Y ;  /* 0x00000000000b79c3 */ /* 0x000f220000002600 */
[----:B0-----:R-:W-:Y:S01]  /*8360*/  ISETP.NE.AND P0, PT, R17, 0x1, PT ;  /* 0x000000011100780c */ /* 0x001fe20003f05270 */
[----:B------:R-:W-:Y:S01]  /*8370*/  ULDC.64 UR8, c[0x0][0xb38] ;  /* 0x0002ce0000087ab9 */ /* 0x000fe20000000a00 */
[--C-:B------:R-:W-:Y:S01]  /*8380*/  SHF.R.S32.HI R7, RZ, 0x2, R24.reuse ;  /* 0x00000002ff077819 */ /* 0x100fe20000011418 */
[----:B------:R-:W-:Y:S01]  /*8390*/  UIMAD UR7, UR7, UR8, URZ ;  /* 0x00000008070772a4 */ /* 0x000fe2000f8e023f */
[----:B------:R-:W-:-:S02]  /*83a0*/  SHF.R.S32.HI R8, RZ, 0x1f, R24 ;  /* 0x0000001fff087819 */ /* 0x000fc40000011418 */
[----:B------:R-:W-:Y:S01]  /*83b0*/  LEA.HI R5, R2, R2, RZ, 0x1 ;  /* 0x0000000202057211 */ /* 0x000fe200078f08ff */
[----:B------:R-:W4:Y:S01]  /*83c0*/  LDC R21, c[0x0][0xc50] ;  /* 0x00031400ff157b82 */ /* 0x000f220000000800 */
[----:B------:R-:W-:Y:S01]  /*83d0*/  LEA.HI R8, R8, R7, RZ, 0x3 ;  /* 0x0000000708087211 */ /* 0x000fe200078f18ff */
[----:B--2---:R-:W-:Y:S01]  /*83e0*/  USHF.R.S32.HI UR10, URZ, 0x1f, UR12 ;  /* 0x0000001f3f0a7899 */ /* 0x004fe2000801140c */
[----:B------:R-:W-:Y:S01]  /*83f0*/  LEA.HI R6, R6, R23, RZ, 0x5 ;  /* 0x0000001706067211 */ /* 0x000fe200078f28ff */
[----:B------:R-:W-:Y:S01]  /*8400*/  IMAD R9, R5, -0x3, R0 ;  /* 0xfffffffd05097824 */ /* 0x000fe200078e0200 */
[----:B------:R-:W-:Y:S02]  /*8410*/  LOP3.LUT R8, R8, 0xfffffff8, RZ, 0xc0, !PT ;  /* 0xfffffff808087812 */ /* 0x000fe400078ec0ff */
[----:B------:R-:W-:Y:S01]  /*8420*/  SHF.R.S32.HI R5, RZ, 0x5, R6 ;  /* 0x00000005ff057819 */ /* 0x000fe20000011406 */
[----:B------:R-:W0:Y:S01]  /*8430*/  LDC.64 R14, c[0x0][0xb40] ;  /* 0x0002d000ff0e7b82 */ /* 0x000e220000000a00 */
[----:B------:R-:W-:Y:S01]  /*8440*/  LEA.HI R2, R22, R22, RZ, 0x1 ;  /* 0x0000001616027211 */ /* 0x000fe200078f08ff */
[----:B------:R-:W-:Y:S01]  /*8450*/  IMAD.IADD R0, R7, 0x1, -R8 ;  /* 0x0000000107007824 */ /* 0x000fe200078e0a08 */
[----:B------:R-:W-:Y:S01]  /*8460*/  LOP3.LUT R24, R24, 0x7ffffffc, RZ, 0xc0, !PT ;  /* 0x7ffffffc18187812 */ /* 0x000fe200078ec0ff */
[----:B------:R-:W-:Y:S01]  /*8470*/  IMAD.U32 R6, RZ, RZ, UR4 ;  /* 0x00000004ff067e24 */ /* 0x000fe2000f8e00ff */
[----:B------:R-:W-:Y:S01]  /*8480*/  LOP3.LUT R7, R2, 0x1ffffffe, RZ, 0xc0, !PT ;  /* 0x1ffffffe02077812 */ /* 0x000fe200078ec0ff */
[----:B------:R-:W-:-:S02]  /*8490*/  IMAD R0, R5, 0x10, R0 ;  /* 0x0000001005007824 */ /* 0x000fc400078e0200 */
[----:B------:R-:W2:Y:S01]  /*84a0*/  @P0 LDC R5, c[0x0][0xbec] ;  /* 0x0002fb00ff050b82 */ /* 0x000ea20000000800 */
[----:B---3--:R-:W-:Y:S02]  /*84b0*/  IMAD R8, R10, UR10, RZ ;  /* 0x0000000a0a087c24 */ /* 0x008fe4000f8e02ff */
[----:B------:R-:W-:Y:S02]  /*84c0*/  IMAD.IADD R25, R22, 0x1, -R7 ;  /* 0x0000000116197824 */ /* 0x000fe400078e0a07 */
[----:B------:R-:W-:Y:S02]  /*84d0*/  IMAD R0, R9, 0x40, R0 ;  /* 0x0000004009007824 */ /* 0x000fe400078e0200 */
[----:B------:R-:W-:Y:S01]  /*84e0*/  IMAD.U32 R7, RZ, RZ, UR5 ;  /* 0x00000005ff077e24 */ /* 0x000fe2000f8e00ff */
[----:B------:R-:W3:Y:S01]  /*84f0*/  @P0 LDC R13, c[0x0][0xbf0] ;  /* 0x0002fc00ff0d0b82 */ /* 0x000ee20000000800 */
[----:B------:R-:W-:Y:S01]  /*8500*/  IMAD.U32 R7, RZ, RZ, UR6 ;  /* 0x00000006ff077e24 */ /* 0x000fe2000f8e00ff */
[----:B------:R-:W-:Y:S01]  /*8510*/  UIMAD.WIDE.U32 UR4, UR36, UR8, URZ ;  /* 0x00000008240472a5 */ /* 0x000fe2000f8e003f */
[----:B------:R-:W-:Y:S01]  /*8520*/  IMAD R2, R25, 0x8, R0 ;  /* 0x0000000819027824 */ /* 0x000fe200078e0200 */
[----:B------:R-:W-:Y:S01]  /*8530*/  UIMAD UR6, UR36, UR9, UR7 ;  /* 0x00000009240672a4 */ /* 0x000fe2000f8e0207 */
[----:B------:R-:W-:-:S02]  /*8540*/  IMAD.WIDE.U32 R6, R10, UR12, R6 ;  /* 0x0000000c0a067c25 */ /* 0x000fc4000f8e0006 */
[----:B------:R-:W-:Y:S01]  /*8550*/  ULDC.64 UR8, c[0x0][0xb28] ;  /* 0x0002ca0000087ab9 */ /* 0x000fe20000000a00 */
[----:B------:R-:W5:Y:S01]  /*8560*/  @P0 LDC R27, c[0x0][0xbec] ;  /* 0x0002fb00ff1b0b82 */ /* 0x000f620000000800 */
[----:B-1----:R-:W-:Y:S01]  /*8570*/  IMAD R2, R19, 0xc0, R2 ;  /* 0x000000c013027824 */ /* 0x002fe200078e0202 */
[----:B------:R-:W-:Y:S01]  /*8580*/  UIADD3 UR6, UR5, UR6, URZ ;  /* 0x0000000605067290 */ /* 0x000fe2000fffe03f */
[----:B------:R-:W-:Y:S01]  /*8590*/  IMAD R11, R11, UR12, R8 ;  /* 0x0000000c0b0b7c24 */ /* 0x000fe2000f8e0208 */
[----:B------:R-:W-:Y:S01]  /*85a0*/  MOV R8, UR4 ;  /* 0x0000000400087c02 */ /* 0x000fe20008000f00 */
[----:B------:R-:W-:Y:S01]  /*85b0*/  IMAD.U32 R9, RZ, RZ, UR5 ;  /* 0x00000005ff097e24 */ /* 0x000fe2000f8e00ff */
[----:B------:R-:W-:Y:S01]  /*85c0*/  ULDC.64 UR4, c[0x0][0xbe0] ;  /* 0x0002f80000047ab9 */ /* 0x000fe20000000a00 */
[----:B0-----:R-:W-:Y:S01]  /*85d0*/  IMAD R12, R14, UR10, RZ ;  /* 0x0000000a0e0c7c24 */ /* 0x001fe2000f8e02ff */
[----:B------:R-:W0:Y:S01]  /*85e0*/  @P0 LDC R18, c[0x0][0xbf0] ;  /* 0x0002fc00ff120b82 */ /* 0x000e220000000800 */
[----:B--2---:R-:W-:-:S04]  /*85f0*/  @P0 IMAD.HI.U32 R10, R2, R5, RZ ;  /* 0x00000005020a0227 */ /* 0x004fc800078e00ff */
[----:B----4-:R-:W-:Y:S02]  /*8600*/  IMAD R21, R21, R16, UR11 ;  /* 0x0000000b15157e24 */ /* 0x010fe4000f8e0210 */
[----:B------:R-:W-:Y:S01]  /*8610*/  IMAD.U32 R9, RZ, RZ, UR6 ;  /* 0x00000006ff097e24 */ /* 0x000fe2000f8e00ff */
[----:B------:R-:W-:Y:S01]  /*8620*/  ULDC.64 UR6, c[0x0][0xb48] ;  /* 0x0002d20000067ab9 */ /* 0x000fe20000000a00 */
[----:B------:R-:W-:Y:S01]  /*8630*/  IMAD.MOV.U32 R5, RZ, RZ, R2 ;  /* 0x000000ffff057224 */ /* 0x000fe200078e0002 */
[----:B---3--:R-:W-:Y:S01]  /*8640*/  @P0 SHF.R.U32.HI R5, RZ, R13, R10 ;  /* 0x0000000dff050219 */ /* 0x008fe2000001160a */
[----:B------:R-:W-:Y:S01]  /*8650*/  IMAD R13, R15, UR12, R12 ;  /* 0x0000000c0f0d7c24 */ /* 0x000fe2000f8e020c */
[----:B------:R-:W-:Y:S01]  /*8660*/  SHF.R.S32.HI R12, RZ, 0x1f, R21 ;  /* 0x0000001fff0c7819 */ /* 0x000fe20000011415 */
[----:B------:R-:W-:-:S04]  /*8670*/  IMAD.WIDE.U32 R8, R14, UR12, R8 ;  /* 0x0000000c0e087c25 */ /* 0x000fc8000f8e0008 */
[----:B------:R-:W-:Y:S02]  /*8680*/  IMAD.IADD R7, R7, 0x1, R11 ;  /* 0x0000000107077824 */ /* 0x000fe400078e020b */
[----:B-----5:R-:W-:-:S04]  /*8690*/  @P0 IMAD.HI.U32 R27, R2, R27, RZ ;  /* 0x0000001b021b0227 */ /* 0x020fc800078e00ff */
[----:B------:R-:W-:Y:S02]  /*86a0*/  IMAD.IADD R9, R9, 0x1, R13 ;  /* 0x0000000109097824 */ /* 0x000fe400078e020d */
[----:B------:R-:W-:Y:S02]  /*86b0*/  IMAD R13, R12, UR6, RZ ;  /* 0x000000060c0d7c24 */ /* 0x000fe4000f8e02ff */
[----:B------:R-:W-:-:S04]  /*86c0*/  IMAD.WIDE.U32 R6, R21, UR4, R6 ;  /* 0x0000000415067c25 */ /* 0x000fc8000f8e0006 */
[----:B------:R-:W-:Y:S01]  /*86d0*/  IMAD.MOV.U32 R11, RZ, RZ, R2 ;  /* 0x000000ffff0b7224 */ /* 0x000fe200078e0002 */
[----:B0-----:R-:W-:Y:S01]  /*86e0*/  @P0 SHF.R.U32.HI R11, RZ, R18, R27 ;  /* 0x00000012ff0b0219 */ /* 0x001fe2000001161b */
[----:B------:R-:W-:Y:S01]  /*86f0*/  IMAD R10, R12, UR4, RZ ;  /* 0x000000040c0a7c24 */ /* 0x000fe2000f8e02ff */
[----:B------:R-:W-:Y:S01]  /*8700*/  BAR.SYNC.DEFER_BLOCKING 0x1, 0x180 ;  /* 0x0046000000007b1d */ /* 0x000fe20000010000 */
[C---:B------:R-:W-:Y:S01]  /*8710*/  IMAD R15, R21.reuse, UR7, R13 ;  /* 0x00000007150f7c24 */ /* 0x040fe2000f8e020d */
[--C-:B------:R-:W-:Y:S01]  /*8720*/  SHF.R.S32.HI R13, RZ, 0x1f, R5.reuse ;  /* 0x0000001fff0d7819 */ /* 0x100fe20000011405 */
[----:B------:R-:W-:Y:S01]  /*8730*/  IMAD R12, R21, UR5, R10 ;  /* 0x00000005150c7c24 */ /* 0x000fe2000f8e020a */
[----:B------:R-:W-:Y:S01]  /*8740*/  IADD3 R6, P0, R5, R6, RZ ;  /* 0x0000000605067210 */ /* 0x000fe20007f1e0ff */
[----:B------:R-:W-:Y:S01]  /*8750*/  IMAD.MOV R5, RZ, RZ, -R5 ;  /* 0x000000ffff057224 */ /* 0x000fe200078e0a05 */
        /* <DEDUP_REMOVED lines=9> */
[----:B------:R-:W-:Y:S01]  /*87f0*/  IMAD R10, R10, UR4, RZ ;  /* 0x000000040a0a7c24 */ /* 0x000fe2000f8e02ff */
[----:B------:R-:W-:Y:S01]  /*8800*/  IADD3 R9, R9, R15, RZ ;  /* 0x0000000f09097210 */ /* 0x000fe20007ffe0ff */
[----:B------:R-:W-:-:S04]  /*8810*/  IMAD.WIDE.U32 R6, R5, UR6, R6 ;  /* 0x0000000605067c25 */ /* 0x000fc8000f8e0006 */
[C---:B------:R-:W-:Y:S01]  /*8820*/  IMAD R15, R11.reuse, UR5, R10 ;  /* 0x000000050b0f7c24 */ /* 0x040fe2000f8e020a */
[----:B------:R-:W0:Y:S01]  /*8830*/  S2UR UR5, SR_CgaCtaId ;  /* 0x00000000000579c3 */ /* 0x000e220000008800 */
[----:B------:R-:W-:Y:S01]  /*8840*/  SHF.R.S32.HI R10, RZ, 0x1f, R13 ;  /* 0x0000001fff0a7819 */ /* 0x000fe2000001140d */
[----:B------:R-:W-:Y:S02]  /*8850*/  IMAD R2, R2, UR6, RZ ;  /* 0x0000000602027c24 */ /* 0x000fe4000f8e02ff */
[----:B------:R-:W-:Y:S01]  /*8860*/  IMAD.WIDE.U32 R8, R11, UR4, R8 ;  /* 0x000000040b087c25 */ /* 0x000fe2000f8e0008 */
[----:B------:R-:W-:-:S03]  /*8870*/  UMOV UR4, 0x400 ;  /* 0x0000040000047882 */ /* 0x000fc60000000000 */
[----:B------:R-:W-:Y:S01]  /*8880*/  IMAD R11, R5, UR7, R2 ;  /* 0x00000007050b7c24 */ /* 0x000fe2000f8e0202 */
[----:B------:R-:W-:Y:S01]  /*8890*/  ULDC.64 UR6, c[0x0][0xba8] ;  /* 0x0002ea0000067ab9 */ /* 0x000fe20000000a00 */
        /* <DEDUP_REMOVED lines=8> */
[----:B------:R-:W-:-:S02]  /*8920*/  LEA.HI.X R10, R6, UR7, R7, 0x2, P0 ;  /* 0x00000007060a7c11 */ /* 0x000fc400080f1407 */
[----:B------:R-:W-:Y:S01]  /*8930*/  IMAD.IADD R5, R9, 0x1, R5 ;  /* 0x0000000109057824 */ /* 0x000fe200078e0205 */
[C---:B------:R-:W-:Y:S01]  /*8940*/  LEA R18, P1, R8.reuse, UR8, 0x2 ;  /* 0x0000000808127c11 */ /* 0x040fe2000f8210ff */
[----:B------:R-:W-:Y:S01]  /*8950*/  SHFL.IDX PT, R6, R2, RZ, 0x1c1f ;  /* 0x001c1fff02067589 */ /* 0x000fe200000e0000 */
[----:B------:R-:W-:Y:S01]  /*8960*/  IMAD R0, R19, 0xc0, R0 ;  /* 0x000000c013007824 */ /* 0x000fe200078e0200 */
[----:B0-----:R-:W-:Y:S01]  /*8970*/  ULEA UR4, UR5, UR4, 0x18 ;  /* 0x0000000405047291 */ /* 0x001fe2000f8ec03f */
[----:B------:R-:W-:Y:S01]  /*8980*/  LEA.HI.X R20, R8, UR9, R5, 0x2, P1 ;  /* 0x0000000908147c11 */ /* 0x000fe200088f1405 */
[----:B------:R-:W0:Y:S01]  /*8990*/  SHFL.IDX PT, R7, R10, RZ, 0x1c1f ;  /* 0x001c1fff0a077589 */ /* 0x000e2200000e0000 */
[----:B------:R-:W-:Y:S01]  /*89a0*/  IMAD R17, R17, UR6, RZ ;  /* 0x0000000611117c24 */ /* 0x000fe2000f8e02ff */
[C---:B------:R-:W-:Y:S01]  /*89b0*/  LOP3.LUT P0, RZ, R23.reuse, 0x3, RZ, 0xc0, !PT ;  /* 0x0000000317ff7812 */ /* 0x040fe2000780c0ff */
[C---:B------:R-:W-:Y:S01]  /*89c0*/  VIADD R16, R0.reuse, 0x8 ;  /* 0x0000000800107836 */ /* 0x040fe20000000000 */
[----:B------:R-:W-:Y:S01]  /*89d0*/  SHFL.IDX PT, R8, R2, 0x1, 0x1c1f ;  /* 0x003c1f0002087f89 */ /* 0x000fe200000e0000 */
[----:B------:R-:W-:Y:S01]  /*89e0*/  UIADD3 UR4, UR4, 0x16820, URZ ;  /* 0x0001682004047890 */ /* 0x000fe2000fffe03f */
[-C--:B------:R-:W-:Y:S01]  /*89f0*/  ISETP.GE.OR P1, PT, R0, R17.reuse, P0 ;  /* 0x000000110000720c */ /* 0x080fe20000726670 */
[----:B------:R-:W-:Y:S01]  /*8a00*/  IMAD.IADD R19, R23, 0x1, -R24 ;  /* 0x0000000117137824 */ /* 0x000fe200078e0a18 */
[----:B------:R-:W1:Y:S01]  /*8a10*/  SHFL.IDX PT, R9, R10, 0x1, 0x1c1f ;  /* 0x003c1f000a097f89 */ /* 0x000e6200000e0000 */
[-C--:B------:R-:W-:Y:S01]  /*8a20*/  ISETP.GE.OR P0, PT, R16, R17.reuse, P0 ;  /* 0x000000111000720c */ /* 0x080fe20000706670 */
[----:B------:R-:W-:Y:S01]  /*8a30*/  UPRMT UR4, URZ, 0x654, UR4 ;  /* 0x000006543f047896 */ /* 0x000fe20008000004 */
[----:B------:R-:W-:Y:S01]  /*8a40*/  ISETP.GE.AND P2, PT, R0, R17, PT ;  /* 0x000000110000720c */ /* 0x000fe20003f46270 */
[----:B------:R2:W3:Y:S01]  /*8a50*/  SHFL.IDX PT, R14, R18, RZ, 0x1c1f ;  /* 0x001c1fff120e7589 */ /* 0x0004e200000e0000 */
[----:B------:R-:W-:-:S03]  /*8a60*/  IMAD.SHL.U32 R19, R19, 0x2, RZ ;  /* 0x0000000213137824 */ /* 0x000fc600078e00ff */
[----:B------:R2:W4:Y:S03]  /*8a70*/  SHFL.IDX PT, R15, R20, RZ, 0x1c1f ;  /* 0x001c1fff140f7589 */ /* 0x00052600000e0000 */
[----:B------:R-:W-:Y:S01]  /*8a80*/  SYNCS.ARRIVE.TRANS64.RED.A1T0 RZ, [UR4], RZ ;  /* 0x000000ffffff79a7 */ /* 0x000fe20008100404 */
[----:B0-----:R2:W-:Y:S04]  /*8a90*/  @!P1 ST.E desc[UR38][R6.64], R4 ;  /* 0x0000000406009985 */ /* 0x0015e8000c101926 */
[----:B-1----:R2:W-:Y:S01]  /*8aa0*/  @!P0 ST.E desc[UR38][R8.64], R3 ;  /* 0x0000000308008985 */ /* 0x0025e2000c101926 */
[----:B------:R-:W-:Y:S05]  /*8ab0*/  @P2 BRA `(.L_x_2202) ;  /* 0x0000000000b82947 */ /* 0x000fea0003800000 */
[----:B------:R-:W-:Y:S01]  /*8ac0*/  ULDC UR4, c[0x0][0xac8] ;  /* 0x0002b20000047ab9 */ /* 0x000fe20000000800 */
[C---:B------:R-:W-:Y:S01]  /*8ad0*/  VIADD R0, R19.reuse, 0x8 ;  /* 0x0000000813007836 */ /* 0x040fe20000000000 */
[C---:B------:R-:W-:Y:S01]  /*8ae0*/  ISETP.GE.AND P0, PT, R19.reuse, UR4, PT ;  /* 0x0000000413007c0c */ /* 0x040fe2000bf06270 */
[C---:B--2---:R-:W-:Y:S01]  /*8af0*/  VIADD R4, R19.reuse, 0x10 ;  /* 0x0000001013047836 */ /* 0x044fe20000000000 */
[C---:B------:R-:W-:Y:S01]  /*8b00*/  IADD3 R6, R19.reuse, 0x20, RZ ;  /* 0x0000002013067810 */ /* 0x040fe20007ffe0ff */
[C---:B------:R-:W-:Y:S02]  /*8b10*/  VIADD R5, R19.reuse, 0x18 ;  /* 0x0000001813057836 */ /* 0x040fe40000000000 */
[C---:B------:R-:W-:Y:S01]  /*8b20*/  VIADD R7, R19.reuse, 0x28 ;  /* 0x0000002813077836 */ /* 0x040fe20000000000 */
[----:B------:R-:W-:Y:S01]  /*8b30*/  ISETP.GE.AND P1, PT, R4, UR4, PT ;  /* 0x0000000404007c0c */ /* 0x000fe2000bf26270 */
[----:B------:R-:W-:Y:S01]  /*8b40*/  VIADD R9, R19, 0x30 ;  /* 0x0000003013097836 */ /* 0x000fe20000000000 */
[----:B------:R-:W-:Y:S01]  /*8b50*/  ISETP.GE.AND P2, PT, R5, UR4, PT ;  /* 0x0000000405007c0c */ /* 0x000fe2000bf46270 */
[----:B------:R-:W-:Y:S01]  /*8b60*/  VIADD R11, R19, 0x38 ;  /* 0x00000038130b7836 */ /* 0x000fe20000000000 */
[----:B------:R-:W-:-:S02]  /*8b70*/  ISETP.GE.AND P3, PT, R6, UR4, PT ;  /* 0x0000000406007c0c */ /* 0x000fc4000bf66270 */
[----:B------:R-:W-:Y:S01]  /*8b80*/  ISETP.GE.AND P4, PT, R7, UR4, PT ;  /* 0x0000000407007c0c */ /* 0x000fe2000bf86270 */
[----:B---34-:R-:W-:Y:S01]  /*8b90*/  @!P0 IMAD.WIDE R2, R19, 0x4, R14 ;  /* 0x0000000413028825 */ /* 0x018fe200078e020e */
[----:B------:R-:W-:Y:S02]  /*8ba0*/  ISETP.GE.AND P5, PT, R9, UR4, PT ;  /* 0x0000000409007c0c */ /* 0x000fe4000bfa6270 */
[----:B------:R-:W-:Y:S02]  /*8bb0*/  ISETP.GE.AND P6, PT, R11, UR4, PT ;  /* 0x000000040b007c0c */ /* 0x000fe4000bfc6270 */
[----:B------:R0:W-:Y:S01]  /*8bc0*/  @!P0 ST.E.64 desc[UR38][R2.64], R88 ;  /* 0x0000005802008985 */ /* 0x0001e2000c101b26 */
[----:B------:R-:W-:Y:S02]  /*8bd0*/  ISETP.GE.AND P0, PT, R0, UR4, PT ;  /* 0x0000000400007c0c */ /* 0x000fe4000bf06270 */
[----:B------:R-:W-:Y:S02]  /*8be0*/  @!P1 LEA.HI R4, R4, R4, RZ, 0x1 ;  /* 0x0000000404049211 */ /* 0x000fe400078f08ff */
[----:B------:R-:W-:-:S02]  /*8bf0*/  @!P3 LEA.HI R6, R6, R6, RZ, 0x1 ;  /* 0x000000060606b211 */ /* 0x000fc400078f08ff */
[----:B------:R-:W-:Y:S02]  /*8c00*/  @!P4 LEA.HI R8, R7, R7, RZ, 0x1 ;  /* 0x000000070708c211 */ /* 0x000fe400078f08ff */
[----:B------:R-:W-:Y:S02]  /*8c10*/  @!P5 LEA.HI R10, R9, R9, RZ, 0x1 ;  /* 0x00000009090ad211 */ /* 0x000fe400078f08ff */
[----:B------:R-:W-:Y:S02]  /*8c20*/  @!P6 LEA.HI R12, R11, R11, RZ, 0x1 ;  /* 0x0000000b0b0ce211 */ /* 0x000fe400078f08ff */
[----:B------:R-:W-:Y:S02]  /*8c30*/  @!P3 LOP3.LUT R9, R6, 0xfffffffe, RZ, 0xc0, !PT ;  /* 0xfffffffe0609b812 */ /* 0x000fe400078ec0ff */
[----:B------:R-:W-:Y:S02]  /*8c40*/  @!P0 LEA.HI R0, R0, R0, RZ, 0x1 ;  /* 0x0000000000008211 */ /* 0x000fe400078f08ff */
[----:B0-----:R-:W-:-:S02]  /*8c50*/  @!P2 LEA.HI R2, R5, R5, RZ, 0x1 ;  /* 0x000000050502a211 */ /* 0x001fc400078f08ff */
[----:B------:R-:W-:Y:S02]  /*8c60*/  @!P0 LOP3.LUT R3, R0, 0xfffffffe, RZ, 0xc0, !PT ;  /* 0xfffffffe00038812 */ /* 0x000fe400078ec0ff */
[----:B------:R-:W-:Y:S02]  /*8c70*/  @!P1 LOP3.LUT R5, R4, 0xfffffffe, RZ, 0xc0, !PT ;  /* 0xfffffffe04059812 */ /* 0x000fe400078ec0ff */
[----:B------:R-:W-:Y:S01]  /*8c80*/  @!P2 LOP3.LUT R7, R2, 0xfffffffe, RZ, 0xc0, !PT ;  /* 0xfffffffe0207a812 */ /* 0x000fe200078ec0ff */
[--C-:B------:R-:W-:Y:S01]  /*8c90*/  @!P0 IMAD.WIDE R2, R3, 0x4, R14.reuse ;  /* 0x0000000403028825 */ /* 0x100fe200078e020e */
[----:B------:R-:W-:Y:S02]  /*8ca0*/  @!P4 LOP3.LUT R11, R8, 0xfffffffe, RZ, 0xc0, !PT ;  /* 0xfffffffe080bc812 */ /* 0x000fe400078ec0ff */
[----:B------:R-:W-:Y:S01]  /*8cb0*/  @!P5 LOP3.LUT R13, R10, 0xfffffffe, RZ, 0xc0, !PT ;  /* 0xfffffffe0a0dd812 */ /* 0x000fe200078ec0ff */
[--C-:B------:R-:W-:Y:S01]  /*8cc0*/  @!P1 IMAD.WIDE R4, R5, 0x4, R14.reuse ;  /* 0x0000000405049825 */ /* 0x100fe200078e020e */
[----:B------:R-:W-:Y:S01]  /*8cd0*/  @!P6 LOP3.LUT R21, R12, 0xfffffffe, RZ, 0xc0, !PT ;  /* 0xfffffffe0c15e812 */ /* 0x000fe200078ec0ff */
        /* <DEDUP_REMOVED lines=8> */
[----:B------:R0:W-:Y:S02]  /*8d60*/  @!P4 ST.E.64 desc[UR38][R10.64], R108 ;  /* 0x0000006c0a00c985 */ /* 0x0001e4000c101b26 */
[----:B------:R-:W-:Y:S02]  /*8d70*/  @!P6 IMAD.WIDE R14, R21, 0x4, R14 ;  /* 0x00000004150ee825 */ /* 0x000fe400078e020e */
[----:B------:R0:W-:Y:S04]  /*8d80*/  @!P5 ST.E.64 desc[UR38][R12.64], R112 ;  /* 0x000000700c00d985 */ /* 0x0001e8000c101b26 */
[----:B------:R0:W-:Y:S02]  /*8d90*/  @!P6 ST.E.64 desc[UR38][R14.64], R116 ;  /* 0x000000740e00e985 */ /* 0x0001e4000c101b26 */
.L_x_2202:
[----:B------:R-:W-:Y:S05]  /*8da0*/  BSYNC B0 ;  /* 0x0000000000007941 */ /* 0x000fea0003800000 */
.L_x_2201:
        /* <DEDUP_REMOVED lines=18> */
[C---:B01----:R-:W-:Y:S01]  /*8ed0*/  @!P0 IMAD.WIDE R2, R19.reuse, 0x4, R12 ;  /* 0x0000000413028825 */ /* 0x043fe200078e020c */
[----:B------:R-:W-:Y:S02]  /*8ee0*/  IADD3 R19, R19, 0x38, RZ ;  /* 0x0000003813137810 */ /* 0x000fe40007ffe0ff */
[----:B------:R-:W-:Y:S02]  /*8ef0*/  @!P1 LEA.HI R0, R0, R0, RZ, 0x1 ;  /* 0x0000000000009211 */ /* 0x000fe400078f08ff */
[----:B------:R-:W-:Y:S01]  /*8f00*/  @!P2 LEA.HI R6, R6, R6, RZ, 0x1 ;  /* 0x000000060606a211 */ /* 0x000fe200078f08ff */
[----:B------:R0:W-:Y:S01]  /*8f10*/  @!P0 ST.E.64 desc[UR38][R2.64], R90 ;  /* 0x0000005a02008985 */ /* 0x0001e2000c101b26 */
[----:B------:R-:W-:-:S02]  /*8f20*/  @!P1 LOP3.LUT R5, R0, 0xfffffffe, RZ, 0xc0, !PT ;  /* 0xfffffffe00059812 */ /* 0x000fc400078ec0ff */
[----:B------:R-:W-:Y:S02]  /*8f30*/  @!P3 LEA.HI R0, R7, R7, RZ, 0x1 ;  /* 0x000000070700b211 */ /* 0x000fe400078f08ff */
[----:B------:R-:W-:Y:S01]  /*8f40*/  @!P4 LEA.HI R8, R8, R8, RZ, 0x1 ;  /* 0x000000080808c211 */ /* 0x000fe200078f08ff */
[----:B------:R-:W-:Y:S01]  /*8f50*/  @!P1 IMAD.WIDE R4, R5, 0x4, R12 ;  /* 0x0000000405049825 */ /* 0x000fe200078e020c */
[----:B------:R-:W-:Y:S02]  /*8f60*/  @!P5 LEA.HI R10, R9, R9, RZ, 0x1 ;  /* 0x00000009090ad211 */ /* 0x000fe400078f08ff */
[----:B---3--:R-:W-:Y:S02]  /*8f70*/  @!P6 LEA.HI R14, R11, R11, RZ, 0x1 ;  /* 0x0000000b0b0ee211 */ /* 0x008fe400078f08ff */
[----:B------:R-:W-:Y:S01]  /*8f80*/  @!P2 LOP3.LUT R7, R6, 0xfffffffe, RZ, 0xc0, !PT ;  /* 0xfffffffe0607a812 */ /* 0x000fe200078ec0ff */
[----:B------:R1:W-:Y:S01]  /*8f90*/  @!P1 ST.E.64 desc[UR38][R4.64], R94 ;  /* 0x0000005e04009985 */ /* 0x0003e2000c101b26 */
[----:B------:R-:W-:-:S02]  /*8fa0*/  @!P3 LOP3.LUT R9, R0, 0xfffffffe, RZ, 0xc0, !PT ;  /* 0xfffffffe0009b812 */ /* 0x000fc400078ec0ff */
[----:B------:R-:W-:Y:S01]  /*8fb0*/  @!P4 LOP3.LUT R11, R8, 0xfffffffe, RZ, 0xc0, !PT ;  /* 0xfffffffe080bc812 */ /* 0x000fe200078ec0ff */
[--C-:B0-----:R-:W-:Y:S01]  /*8fc0*/  @!P2 IMAD.WIDE R2, R7, 0x4, R12.reuse ;  /* 0x000000040702a825 */ /* 0x101fe200078e020c */
[----:B----4-:R-:W-:Y:S02]  /*8fd0*/  @!P5 LOP3.LUT R15, R10, 0xfffffffe, RZ, 0xc0, !PT ;  /* 0xfffffffe0a0fd812 */ /* 0x010fe400078ec0ff */
        /* <DEDUP_REMOVED lines=17> */
.L_x_2200:
        /* <DEDUP_REMOVED lines=53> */
[----:B------:R-:W-:Y:S02]  /*9440*/  LEA R4, P0, R2, UR4, 0x2 ;  /* 0x0000000402047c11 */ /* 0x000fe4000f8010ff */
[----:B------:R-:W-:-:S04]  /*9450*/  IADD3 R3, R3, R5, RZ ;  /* 0x0000000503037210 */ /* 0x000fc80007ffe0ff */
[----:B------:R-:W-:Y:S01]  /*9460*/  LEA.HI.X R5, R2, UR5, R3, 0x2, P0 ;  /* 0x0000000502057c11 */ /* 0x000fe200080f1403 */
[----:B------:R-:W-:-:S05]  /*9470*/  IMAD.MOV.U32 R3, RZ, RZ, -0x800000 ;  /* 0xff800000ff037424 */ /* 0x000fca00078e00ff */
[----:B------:R0:W-:Y:S01]  /*9480*/  STG.E desc[UR38][R4.64], R3 ;  /* 0x0000000304007986 */ /* 0x0001e2000c101926 */
[----:B------:R-:W-:Y:S05]  /*9490*/  BRA `(.L_x_2161) ;  /* 0x0000003c002c7947 */ /* 0x000fea0003800000 */
.L_x_2159:
        /* <DEDUP_REMOVED lines=18> */
.L_x_2203:
[----:B------:R-:W-:Y:S01]  /*95c0*/  ULDC UR45, c[0x0][0xc50] ;  /* 0x00031400002d7ab9 */ /* 0x000fe20000000800 */
[----:B------:R-:W-:Y:S01]  /*95d0*/  UMOV UR42, UR6 ;  /* 0x00000006002a7c82 */ /* 0x000fe20008000000 */
[----:B------:R-:W-:-:S11]  /*95e0*/  UISETP.NE.AND UP0, UPT, UR45, 0x1, UPT ;  /* 0x000000012d00788c */ /* 0x000fd6000bf05270 */
[----:B------:R-:W-:Y:S01]  /*95f0*/  @UP0 ULDC UR4, c[0x0][0xc54] ;  /* 0x0003150000040ab9 */ /* 0x000fe20000000800 */
[----:B------:R-:W-:Y:S01]  /*9600*/  @UP0 ULDC UR7, c[0x0][0xc58] ;  /* 0x0003160000070ab9 */ /* 0x000fe20000000800 */
[----:B------:R-:W-:-:S04]  /*9610*/  UIMAD.WIDE.U32 UR4, UR6, UR4, URZ ;  /* 0x00000004060472a5 */ /* 0x000fc8000f8e003f */
[----:B------:R-:W-:-:S12]  /*9620*/  @UP0 USHF.R.U32.HI UR42, URZ, UR7, UR5 ;  /* 0x000000073f2a0299 */ /* 0x000fd80008011605 */
.L_x_2204:
        /* <DEDUP_REMOVED lines=8> */
[----:B------:R-:W-:Y:S01]  /*96b0*/  ULDC UR6, c[0x0][0x448] ;  /* 0x0001120000067ab9 */ /* 0x000fe20000000800 */
[----:B------:R-:W-:Y:S01]  /*96c0*/  ULDC.64 UR4, c[0x0][0x418] ;  /* 0x0001060000047ab9 */ /* 0x000fe20000000a00 */
[----:B------:R-:W-:-:S05]  /*96d0*/  IMAD.MOV.U32 R19, RZ, RZ, RZ ;  /* 0x000000ffff137224 */ /* 0x000fca00078e00ff */
[----:B------:R-:W1:Y:S01]  /*96e0*/  S2UR UR49, SR_CTAID.X ;  /* 0x00000000003179c3 */ /* 0x000e620000002500 */
[----:B------:R-:W-:Y:S02]  /*96f0*/  UISETP.NE.AND UP1, UPT, UR6, 0x1, UPT ;  /* 0x000000010600788c */ /* 0x000fe4000bf25270 */
[----:B------:R-:W-:Y:S01]  /*9700*/  UISETP.NE.U32.AND UP0, UPT, UR4, URZ, UPT ;  /* 0x0000003f0400728c */ /* 0x000fe2000bf05070 */
[----:B------:R-:W-:Y:S02]  /*9710*/  UMOV UR6, 0xc0 ;  /* 0x000000c000067882 */ /* 0x000fe40000000000 */
[----:B------:R-:W-:Y:S01]  /*9720*/  ULDC UR4, c[0x0][0x424] ;  /* 0x0001090000047ab9 */ /* 0x000fe20000000800 */
[----:B------:R-:W-:Y:S01]  /*9730*/  UISETP.NE.AND.EX UP0, UPT, UR5, URZ, UPT, UP0 ;  /* 0x0000003f0500728c */ /* 0x000fe2000bf05300 */
[----:B------:R-:W-:Y:S01]  /*9740*/  ULDC UR7, c[0x0][0x2f0] ;  /* 0x0000bc0000077ab9 */ /* 0x000fe20000000800 */
[----:B------:R-:W-:Y:S02]  /*9750*/  ULDC UR8, c[0x0][0x288] ;  /* 0x0000a20000087ab9 */ /* 0x000fe40000000800 */
[----:B------:R-:W-:Y:S01]  /*9760*/  USEL UR43, UR4, 0x1, UP0 ;  /* 0x00000001042b7887 */ /* 0x000fe20008000000 */
[----:B------:R-:W-:Y:S01]  /*9770*/  @UP1 ULDC UR5, c[0x0][0x44c] ;  /* 0x0001130000051ab9 */ /* 0x000fe20000000800 */
[----:B0-----:R-:W-:-:S04]  /*9780*/  ISETP.NE.U32.AND P0, PT, R2, RZ, PT ;  /* 0x000000ff0200720c */ /* 0x001fc80003f05070 */
[----:B------:R-:W-:Y:S01]  /*9790*/  ISETP.NE.AND.EX P0, PT, R3, RZ, PT, P0 ;  /* 0x000000ff0300720c */ /* 0x000fe20003f05300 */
[----:B-1----:R-:W-:Y:S02]  /*97a0*/  UIMAD UR6, UR49, UR6, 0xbf ;  /* 0x000000bf310674a4 */ /* 0x002fe4000f8e0206 */
[----:B------:R-:W-:Y:S02]  /*97b0*/  UIMAD UR43, UR43, UR7, URZ ;  /* 0x000000072b2b72a4 */ /* 0x000fe4000f8e023f */
[----:B------:R-:W-:Y:S01]  /*97c0*/  UIMAD.WIDE.U32 UR4, UR6, UR5, URZ ;  /* 0x00000005060472a5 */ /* 0x000fe2000f8e003f */
[----:B------:R-:W-:-:S03]  /*97d0*/  @UP1 ULDC UR7, c[0x0][0x450] ;  /* 0x0001140000071ab9 */ /* 0x000fc60000000800 */
[----:B------:R-:W-:-:S04]  /*97e0*/  @UP1 USHF.R.U32.HI UR6, URZ, UR7, UR5 ;  /* 0x000000073f061299 */ /* 0x000fc80008011605 */
[----:B------:R-:W0:Y:S01]  /*97f0*/  @P0 LDC.64 R2, c[0x0][0xa28] ;  /* 0x00028a00ff020b82 */ /* 0x000e220000000a00 */
[----:B------:R-:W-:Y:S02]  /*9800*/  UIADD3 UR5, UR43, 0x80, -UR8 ;  /* 0x000000802b057890 */ /* 0x000fe4000fffe808 */
[----:B------:R-:W-:Y:S02]  /*9810*/  UIADD3 UR4, UR43, 0x7f, URZ ;  /* 0x0000007f2b047890 */ /* 0x000fe4000fffe03f */
[----:B------:R-:W-:Y:S02]  /*9820*/  UIADD3 UR6, UR5, UR6, URZ ;  /* 0x0000000605067290 */ /* 0x000fe4000fffe03f */
[----:B------:R-:W-:Y:S02]  /*9830*/  USHF.R.S32.HI UR5, URZ, 0x1f, UR4 ;  /* 0x0000001f3f057899 */ /* 0x000fe40008011404 */
[----:B------:R-:W-:Y:S02]  /*9840*/  USHF.R.S32.HI UR7, URZ, 0x1f, UR6 ;  /* 0x0000001f3f077899 */ /* 0x000fe40008011406 */
[----:B------:R-:W-:-:S02]  /*9850*/  ULEA.HI UR5, UR5, UR4, URZ, 0x7 ;  /* 0x0000000405057291 */ /* 0x000fc4000f8f383f */
[----:B------:R-:W-:Y:S02]  /*9860*/  ULEA.HI UR7, UR7, UR6, URZ, 0x7 ;  /* 0x0000000607077291 */ /* 0x000fe4000f8f383f */
[----:B------:R-:W-:Y:S02]  /*9870*/  USHF.R.S32.HI UR44, URZ, 0x7, UR5 ;  /* 0x000000073f2c7899 */ /* 0x000fe40008011405 */
[----:B------:R-:W-:-:S04]  /*9880*/  USHF.R.S32.HI UR46, URZ, 0x7, UR7 ;  /* 0x000000073f2e7899 */ /* 0x000fc80008011407 */
[----:B------:R-:W-:Y:S02]  /*9890*/  UISETP.LT.AND UP0, UPT, UR44, UR46, UPT ;  /* 0x0000002e2c00728c */ /* 0x000fe4000bf01270 */
[----:B------:R-:W-:Y:S01]  /*98a0*/  UP2UR UR50, UPR, URZ, 0x2 ;  /* 0x000000023f327883 */ /* 0x000fe20008000000 */
[----:B0-----:R-:W-:Y:S01]  /*98b0*/  @P0 IMAD.WIDE R2, R24, 0x4, R2 ;  /* 0x0000000418020825 */ /* 0x001fe200078e0202 */
[----:B------:R-:W-:-:S04]  /*98c0*/  USEL UR11, UR44, UR46, UP0 ;  /* 0x0000002e2c0b7287 */ /* 0x000fc80008000000 */
[----:B------:R-:W-:Y:S01]  /*98d0*/  UISETP.GE.AND UP1, UPT, UR11, 0x1, UPT ;  /* 0x000000010b00788c */ /* 0x000fe2000bf26270 */
[----:B------:R0:W5:Y:S01]  /*98e0*/  @P0 LDG.E R19, desc[UR38][R2.64] ;  /* 0x0000002602130981 */ /* 0x000162000c1e1900 */
[----:B------:R-:W-:Y:S02]  /*98f0*/  USHF.R.U32.HI UR9, URZ, 0x10, UR45 ;  /* 0x000000103f097899 */ /* 0x000fe4000801162d */
[----:B------:R-:W-:Y:S02]  /*9900*/  ULOP3.LUT UR45, UR45, 0xffff, URZ, 0xc0, !UPT ;  /* 0x0000ffff2d2d7892 */ /* 0x000fe4000f8ec03f */
[----:B------:R-:W-:Y:S01]  /*9910*/  PLOP3.LUT P0, PT, PT, PT, UP1, 0x80, 0x0 ;  /* 0x000000000000781c */ /* 0x000fe20003f0f018 */
[----:B------:R-:W-:Y:S01]  /*9920*/  UISETP.NE.AND UP0, UPT, UR9, URZ, UPT ;  /* 0x0000003f0900728c */ /* 0x000fe2000bf05270 */
[----:B------:R-:W-:-:S10]  /*9930*/  UMOV UR41, URZ ;  /* 0x0000003f00297c82 */ /* 0x000fd40008000000 */
[----:B------:R-:W-:Y:S01]  /*9940*/  @!UP0 ULDC UR9, c[0x0][0x9f0] ;  /* 0x00027c0000098ab9 */ /* 0x000fe20000000800 */
[----:B0-----:R-:W-:Y:S05]  /*9950*/  @!P0 BRA `(.L_x_2206) ;  /* 0x0000000000788947 */ /* 0x001fea0003800000 */
[----:B------:R-:W-:Y:S01]  /*9960*/  IABS R2, UR9 ;  /* 0x0000000900027c13 */ /* 0x000fe20008000000 */
[----:B------:R-:W-:Y:S02]  /*9970*/  UIADD3 UR6, UR9, -0x1, UR11 ;  /* 0xffffffff09067890 */ /* 0x000fe4000fffe00b */
[----:B------:R-:W-:Y:S01]  /*9980*/  IABS R5, UR9 ;  /* 0x0000000900057c13 */ /* 0x000fe20008000000 */
[----:B------:R-:W-:Y:S01]  /*9990*/  UMOV UR4, URZ ;  /* 0x0000003f00047c82 */ /* 0x000fe20008000000 */
[----:B------:R-:W-:Y:S02]  /*99a0*/  R2UR UR10, R2 ;  /* 0x00000000020a72ca */ /* 0x000fe400000e0000 */
[----:B------:R-:W-:Y:S01]  /*99b0*/  IABS R4, UR6 ;  /* 0x0000000600047c13 */ /* 0x000fe20008000000 */
[----:B------:R-:W-:-:S03]  /*99c0*/  ULOP3.LUT UR6, UR6, UR9, URZ, 0x3c, !UPT ;  /* 0x0000000906067292 */ /* 0x000fc6000f8e3c3f */
[----:B------:R-:W-:-:S07]  /*99d0*/  R2UR UR8, R4 ;  /* 0x00000000040872ca */ /* 0x000fce00000e0000 */
        /* <DEDUP_REMOVED lines=22> */
.L_x_2206:
[----:B------:R-:W-:Y:S02]  /*9b40*/  UIMAD UR51, UR45, UR41, URZ ;  /* 0x000000292d3372a4 */ /* 0x000fe4000f8e023f */
[----:B------:R-:W-:Y:S02]  /*9b50*/  IMAD.U32 R3, RZ, RZ, UR41 ;  /* 0x00000029ff037e24 */ /* 0x000fe4000f8e00ff */
[----:B------:R-:W-:Y:S02]  /*9b60*/  IMAD.MOV.U32 R10, RZ, RZ, 0x1 ;  /* 0x00000001ff0a7424 */ /* 0x000fe400078e00ff */
[----:B------:R-:W-:-:S05]  /*9b70*/  IMAD.U32 R2, RZ, RZ, UR51 ;  /* 0x00000033ff027e24 */ /* 0x000fca000f8e00ff */
[----:B------:R-:W-:-:S04]  /*9b80*/  VIADDMNMX R2, R2, R3, UR11, PT ;  /* 0x0000000b02027e46 */ /* 0x000fc8000b800103 */
[----:B------:R-:W-:Y:S02]  /*9b90*/  R2UR UR52, R2 ;  /* 0x00000000023472ca */ /* 0x000fe400000e0000 */
[----:B------:R-:W-:-:S11]  /*9ba0*/  MOV R2, RZ ;  /* 0x000000ff00027202 */ /* 0x000fd60000000f00 */
        /* <DEDUP_REMOVED lines=14> */
[----:B------:R-:W-:Y:S01]  /*9c90*/  MOV R12, 0x1 ;  /* 0x00000001000c7802 */ /* 0x000fe20000000f00 */
        /* <DEDUP_REMOVED lines=8> */
[----:B------:R-:W-:-:S07]  /*9d20*/  IMAD.MOV.U32 R13, RZ, RZ, RZ ;  /* 0x000000ffff0d7224 */ /* 0x000fce00078e00ff */
[----:B------:R-:W-:-:S07]  /*9d30*/  LEPC R20, `(.L_x_2207) ;  /* 0x000000001014794e */ /* 0x000fce0000000000 */
[----:B0----5:R-:W-:Y:S05]  /*9d40*/  CALL.ABS.NOINC R2 ;  /* 0x0000000002007343 */ /* 0x021fea0003c00000 */
.L_x_2207:
        /* <DEDUP_REMOVED lines=20> */
.L_x_2209:
[----:B------:R0:W1:Y:S01]  /*9e90*/  LDC.64 R2, c[0x4][R16] ;  /* 0x0100000010027b82 */ /* 0x0000620000000a00 */
[----:B------:R-:W-:Y:S01]  /*9ea0*/  ULDC.64 UR4, c[0x4][0x88] ;  /* 0x0100220000047ab9 */ /* 0x000fe20000000a00 */
[----:B------:R-:W-:Y:S01]  /*9eb0*/  ULDC.64 UR6, c[0x4][0x90] ;  /* 0x0100240000067ab9 */ /* 0x000fe20000000a00 */
[----:B------:R-:W-:Y:S01]  /*9ec0*/  IMAD.U32 R4, RZ, RZ, UR4 ;  /* 0x00000004ff047e24 */ /* 0x000fe2000f8e00ff */
[----:B------:R-:W-:Y:S01]  /*9ed0*/  MOV R12, 0x1 ;  /* 0x00000001000c7802 */ /* 0x000fe20000000f00 */
[----:B------:R-:W-:Y:S01]  /*9ee0*/  IMAD.U32 R5, RZ, RZ, UR5 ;  /* 0x00000005ff057e24 */ /* 0x000fe2000f8e00ff */
[----:B------:R-:W-:Y:S01]  /*9ef0*/  ULDC.64 UR4, c[0x4][0x18] ;  /* 0x0100060000047ab9 */ /* 0x000fe20000000a00 */
[----:B------:R-:W-:Y:S02]  /*9f00*/  IMAD.U32 R6, RZ, RZ, UR6 ;  /* 0x00000006ff067e24 */ /* 0x000fe4000f8e00ff */
[----:B------:R-:W-:Y:S02]  /*9f10*/  IMAD.U32 R7, RZ, RZ, UR7 ;  /* 0x00000007ff077e24 */ /* 0x000fe4000f8e00ff */
[----:B------:R-:W-:-:S02]  /*9f20*/  IMAD.U32 R10, RZ, RZ, UR4 ;  /* 0x00000004ff0a7e24 */ /* 0x000fc4000f8e00ff */
[----:B------:R-:W-:Y:S02]  /*9f30*/  IMAD.U32 R11, RZ, RZ, UR5 ;  /* 0x00000005ff0b7e24 */ /* 0x000fe4000f8e00ff */
[----:B------:R-:W-:Y:S02]  /*9f40*/  IMAD.MOV.U32 R8, RZ, RZ, 0x70 ;  /* 0x00000070ff087424 */ /* 0x000fe400078e00ff */
[----:B0-----:R-:W-:-:S07]  /*9f50*/  IMAD.MOV.U32 R13, RZ, RZ, RZ ;  /* 0x000000ffff0d7224 */ /* 0x001fce00078e00ff */
[----:B------:R-:W-:-:S07]  /*9f60*/  LEPC R20, `(.L_x_2208) ;  /* 0x000000001014794e */ /* 0x000fce0000000000 */
[----:B-1----:R-:W-:Y:S05]  /*9f70*/  CALL.ABS.NOINC R2 ;  /* 0x0000000002007343 */ /* 0x002fea0003c00000 */
.L_x_2208:
        /* <DEDUP_REMOVED lines=8> */
[----:B------:R-:W-:Y:S01]  /*a000*/  LOP3.LUT R9, R22, 0x7f, RZ, 0xc0, !PT ;  /* 0x0000007f16097812 */ /* 0x000fe200078ec0ff */
[----:B------:R-:W-:Y:S01]  /*a010*/  IMAD.U32 R0, RZ, RZ, UR52 ;  /* 0x00000034ff007e24 */ /* 0x000fe2000f8e00ff */
[----:B-1----:R-:W-:Y:S01]  /*a020*/  ISETP.NE.AND P1, PT, R16, 0x1, PT ;  /* 0x000000011000780c */ /* 0x002fe20003f25270 */
[----:B------:R-:W-:Y:S01]  /*a030*/  IMAD.SHL.U32 R23, R22, 0x10, RZ ;  /* 0x0000001016177824 */ /* 0x000fe200078e00ff */
[----:B------:R-:W-:Y:S01]  /*a040*/  SHF.R.U32.HI R4, RZ, 0x3, R9 ;  /* 0x00000003ff047819 */ /* 0x000fe20000011609 */
[----:B------:R-:W-:Y:S02]  /*a050*/  VIADD R0, R0, 0xffffffff ;  /* 0xffffffff00007836 */ /* 0x000fe40000000000 */
[----:B------:R-:W-:Y:S01]  /*a060*/  IMAD.MOV.U32 R6, RZ, RZ, RZ ;  /* 0x000000ffff067224 */ /* 0x000fe200078e00ff */
[----:B------:R-:W-:Y:S01]  /*a070*/  LOP3.LUT R23, R23, 0x70, RZ, 0xc0, !PT ;  /* 0x0000007017177812 */ /* 0x000fe200078ec0ff */
[----:B------:R-:W-:-:S04]  /*a080*/  IMAD R4, R0, 0x80, R4 ;  /* 0x0000008000047824 */ /* 0x000fc800078e0204 */
[----:B------:R-:W-:Y:S02]  /*a090*/  IMAD.IADD R4, R23, 0x1, R4 ;  /* 0x0000000117047824 */ /* 0x000fe400078e0204 */
[----:B0-----:R-:W0:Y:S02]  /*a0a0*/  @P1 LDC R2, c[0x0][0x434] ;  /* 0x00010d00ff021b82 */ /* 0x001e240000000800 */
[C---:B-----5:R-:W-:Y:S01]  /*a0b0*/  IMAD.IADD R7, R4.reuse, 0x1, R19 ;  /* 0x0000000104077824 */ /* 0x060fe200078e0213 */
[----:B------:R-:W-:-:S04]  /*a0c0*/  ISETP.GE.AND P0, PT, R4, UR43, PT ;  /* 0x0000002b04007c0c */ /* 0x000fc8000bf06270 */
[----:B------:R-:W-:Y:S01]  /*a0d0*/  MOV R8, R7 ;  /* 0x0000000700087202 */ /* 0x000fe20000000f00 */
[----:B------:R-:W1:Y:S08]  /*a0e0*/  @P1 LDC R3, c[0x0][0x438] ;  /* 0x00010e00ff031b82 */ /* 0x000e700000000800 */
[----:B------:R-:W3:Y:S08]  /*a0f0*/  @!P0 LDC.64 R10, c[0x0][0x428] ;  /* 0x00010a00ff0a8b82 */ /* 0x000ef00000000a00 */
[----:B------:R-:W4:Y:S01]  /*a100*/  @!P0 LDC.64 R4, c[0x0][0x418] ;  /* 0x00010600ff048b82 */ /* 0x000f220000000a00 */
[----:B0-----:R-:W-:-:S05]  /*a110*/  @P1 IMAD.HI.U32 R2, R7, R2, RZ ;  /* 0x0000000207021227 */ /* 0x001fca00078e00ff */
[----:B-1----:R-:W-:-:S04]  /*a120*/  @P1 SHF.R.U32.HI R8, RZ, R3, R2 ;  /* 0x00000003ff081219 */ /* 0x002fc80000011602 */
[----:B------:R-:W-:Y:S02]  /*a130*/  @!P0 SHF.R.S32.HI R3, RZ, 0x1f, R8 ;  /* 0x0000001fff038819 */ /* 0x000fe40000011408 */
[----:B--2---:R-:W-:-:S05]  /*a140*/  SHF.R.S32.HI R29, RZ, 0x1f, R28 ;  /* 0x0000001fff1d7819 */ /* 0x004fca000001141c */
[----:B---3--:R-:W-:-:S04]  /*a150*/  @!P0 IMAD R2, R29, R10, RZ ;  /* 0x0000000a1d028224 */ /* 0x008fc800078e02ff */
[----:B------:R-:W-:Y:S02]  /*a160*/  @!P0 IMAD R11, R28, R11, R2 ;  /* 0x0000000b1c0b8224 */ /* 0x000fe400078e0202 */
[----:B------:R-:W-:-:S04]  /*a170*/  @!P0 IMAD.MOV.U32 R2, RZ, RZ, R8 ;  /* 0x000000ffff028224 */ /* 0x000fc800078e0008 */
[----:B------:R-:W-:-:S04]  /*a180*/  @!P0 IMAD.WIDE.U32 R2, R28, R10, R2 ;  /* 0x0000000a1c028225 */ /* 0x000fc800078e0002 */
[----:B------:R-:W-:Y:S01]  /*a190*/  @!P0 IMAD.IADD R3, R3, 0x1, R11 ;  /* 0x0000000103038824 */ /* 0x000fe200078e020b */
[----:B----4-:R-:W-:-:S04]  /*a1a0*/  @!P0 LEA R4, P1, R2, R4, 0x2 ;  /* 0x0000000402048211 */ /* 0x010fc800078210ff */
[----:B------:R-:W-:-:S05]  /*a1b0*/  @!P0 LEA.HI.X R5, R2, R5, R3, 0x2, P1 ;  /* 0x0000000502058211 */ /* 0x000fca00008f1403 */
[----:B------:R0:W5:Y:S01]  /*a1c0*/  @!P0 LDG.E R6, desc[UR38][R4.64] ;  /* 0x0000002604068981 */ /* 0x000162000c1e1900 */
[----:B------:R-:W-:-:S03]  /*a1d0*/  UMOV UR4, 0xffffffff ;  /* 0xffffffff00047882 */ /* 0x000fc60000000000 */
[----:B------:R-:W-:Y:S05]  /*a1e0*/  BRA.DIV UR4, `(.L_x_2210) ;  /* 0x0000003204887947 */ /* 0x000fea000b800000 */
.L_x_2250:
[----:B------:R-:W-:Y:S01]  /*a1f0*/  ULOP3.LUT UR4, UR40, 0x2, URZ, 0xfc, !UPT ;  /* 0x0000000228047892 */ /* 0x000fe2000f8efc3f */
[----:B------:R-:W-:Y:S02]  /*a200*/  IMAD.MOV R2, RZ, RZ, -R8 ;  /* 0x000000ffff027224 */ /* 0x000fe400078e0a08 */
[----:B------:R-:W-:Y:S02]  /*a210*/  IMAD.U32 R27, RZ, RZ, UR42 ;  /* 0x0000002aff1b7e24 */ /* 0x000fe4000f8e00ff */
[----:B0-----:R-:W-:Y:S02]  /*a220*/  IMAD.SHL.U32 R4, R22, 0x8, RZ ;  /* 0x0000000816047824 */ /* 0x001fe400078e00ff */
[----:B------:R-:W-:Y:S01]  /*a230*/  IMAD.U32 R3, RZ, RZ, UR4 ;  /* 0x00000004ff037e24 */ /* 0x000fe2000f8e00ff */
[----:B------:R-:W-:Y:S01]  /*a240*/  SHF.R.S32.HI R27, RZ, 0x1f, R27 ;  /* 0x0000001fff1b7819 */ /* 0x000fe2000001141b */
[----:B------:R-:W-:Y:S01]  /*a250*/  IMAD R7, R16, R2, R7 ;  /* 0x0000000210077224 */ /* 0x000fe200078e0207 */
[----:B------:R-:W-:Y:S01]  /*a260*/  LOP3.LUT R16, R4, 0x38, RZ, 0xc0, !PT ;  /* 0x0000003804107812 */ /* 0x000fe200078ec0ff */
[----:B------:R-:W-:Y:S01]  /*a270*/  IMAD.MOV.U32 R26, RZ, RZ, R0 ;  /* 0x000000ffff1a7224 */ /* 0x000fe200078e0000 */
[----:B------:R-:W-:-:S13]  /*a280*/  ISETP.NE.AND P0, PT, R3, 0x3, PT ;  /* 0x000000030300780c */ /* 0x000fda0003f05270 */
[----:B------:R-:W-:Y:S05]  /*a290*/  @!P0 BRA `(.L_x_2211) ;  /* 0x0000000000048947 */ /* 0x000fea0003800000 */
[----:B------:R-:W-:Y:S01]  /*a2a0*/  BPT.TRAP 0x1 ;  /* 0x000000040000795c */ /* 0x000fe20000300000 */
.L_x_2211:
[----:B------:R-:W-:Y:S01]  /*a2b0*/  IMAD.MOV.U32 R10, RZ, RZ, 0x1 ;  /* 0x00000001ff0a7424 */ /* 0x000fe200078e00ff */
[----:B------:R-:W-:Y:S01]  /*a2c0*/  SHF.R.S32.HI R8, RZ, 0x1f, R7 ;  /* 0x0000001fff087819 */ /* 0x000fe20000011407 */
[----:B------:R-:W-:Y:S01]  /*a2d0*/  ULDC.64 UR4, c[0x0][0x328] ;  /* 0x0000ca0000047ab9 */ /* 0x000fe20000000a00 */
[----:B------:R-:W-:Y:S02]  /*a2e0*/  R2UR UR6, R27 ;  /* 0x000000001b0672ca */ /* 0x000fe400000e0000 */
[----:B------:R-:W-:Y:S01]  /*a2f0*/  SHF.L.U32 R10, R10, 0x1f, RZ ;  /* 0x0000001f0a0a7819 */ /* 0x000fe200000006ff */
[----:B------:R-:W-:-:S03]  /*a300*/  IMAD R2, R8, UR4, RZ ;  /* 0x0000000408027c24 */ /* 0x000fc6000f8e02ff */
[----:B------:R-:W0:Y:S01]  /*a310*/  SYNCS.PHASECHK.TRANS64.TRYWAIT P0, [UR47+0x16840], R10 ;  /* 0x0168400aff0075a7 */ /* 0x000e22000800016f */
[C---:B------:R-:W-:Y:S02]  /*a320*/  IMAD R5, R7.reuse, UR5, R2 ;  /* 0x0000000507057c24 */ /* 0x040fe4000f8e0202 */
[----:B------:R-:W-:Y:S01]  /*a330*/  IMAD.WIDE.U32 R2, R7, UR4, RZ ;  /* 0x0000000407027c25 */ /* 0x000fe2000f8e00ff */
[----:B------:R-:W-:-:S04]  /*a340*/  ULDC.64 UR4, c[0x0][0x338] ;  /* 0x0000ce0000047ab9 */ /* 0x000fc80000000a00 */
[----:B------:R-:W-:Y:S02]  /*a350*/  IADD3 R3, R3, R5, RZ ;  /* 0x0000000503037210 */ /* 0x000fe40007ffe0ff */
[----:B-----5:R-:W-:Y:S01]  /*a360*/  SHF.R.S32.HI R5, RZ, 0x1f, R6 ;  /* 0x0000001fff057819 */ /* 0x020fe20000011406 */
[----:B------:R-:W-:-:S04]  /*a370*/  IMAD.WIDE.U32 R2, R6, UR4, R2 ;  /* 0x0000000406027c25 */ /* 0x000fc8000f8e0002 */
[----:B------:R-:W-:-:S04]  /*a380*/  IMAD R11, R5, UR4, RZ ;  /* 0x00000004050b7c24 */ /* 0x000fc8000f8e02ff */
        /* <DEDUP_REMOVED lines=12> */
.L_x_2251:
[----:B------:R-:W-:Y:S01]  /*a450*/  ULDC.64 UR4, c[0x0][0x300] ;  /* 0x0000c00000047ab9 */ /* 0x000fe20000000a00 */
[----:B------:R-:W-:Y:S01]  /*a460*/  R2UR UR6, R27 ;  /* 0x000000001b0672ca */ /* 0x000fe200000e0000 */
[----:B------:R-:W-:Y:S01]  /*a470*/  IMAD R8, R8, UR4, RZ ;  /* 0x0000000408087c24 */ /* 0x000fe2000f8e02ff */
[----:B------:R-:W-:Y:S01]  /*a480*/  SHF.R.U32.HI R12, RZ, 0x3, R9 ;  /* 0x00000003ff0c7819 */ /* 0x000fe20000011609 */
[----:B0-----:R-:W-:-:S04]  /*a490*/  IMAD.WIDE.U32 R2, R7, UR4, RZ ;  /* 0x0000000407027c25 */ /* 0x001fc8000f8e00ff */
[----:B------:R-:W-:Y:S01]  /*a4a0*/  IMAD R11, R7, UR5, R8 ;  /* 0x00000005070b7c24 */ /* 0x000fe2000f8e0208 */
[----:B------:R-:W-:Y:S01]  /*a4b0*/  ULDC.64 UR4, c[0x0][0x310] ;  /* 0x0000c40000047ab9 */ /* 0x000fe20000000a00 */
[----:B------:R-:W-:Y:S02]  /*a4c0*/  IMAD.MOV.U32 R7, RZ, RZ, -0x80 ;  /* 0xffffff80ff077424 */ /* 0x000fe400078e00ff */
[----:B------:R-:W-:Y:S02]  /*a4d0*/  IMAD.IADD R3, R3, 0x1, R11 ;  /* 0x0000000103037824 */ /* 0x000fe400078e020b */
[----:B------:R-:W-:Y:S02]  /*a4e0*/  IMAD R5, R5, UR4, RZ ;  /* 0x0000000405057c24 */ /* 0x000fe4000f8e02ff */
[----:B------:R-:W-:-:S04]  /*a4f0*/  IMAD.WIDE.U32 R2, R6, UR4, R2 ;  /* 0x0000000406027c25 */ /* 0x000fc8000f8e0002 */
[----:B------:R-:W-:Y:S01]  /*a500*/  IMAD R5, R6, UR5, R5 ;  /* 0x0000000506057c24 */ /* 0x000fe2000f8e0205 */
[----:B------:R-:W-:Y:S01]  /*a510*/  ULDC.64 UR4, c[0x0][0x308] ;  /* 0x0000c20000047ab9 */ /* 0x000fe20000000a00 */
[----:B------:R-:W-:Y:S02]  /*a520*/  IMAD R6, R0, R7, UR43 ;  /* 0x0000002b00067e24 */ /* 0x000fe4000f8e0207 */
[----:B------:R-:W-:Y:S02]  /*a530*/  IMAD.IADD R3, R3, 0x1, R5 ;  /* 0x0000000103037824 */ /* 0x000fe400078e0205 */
[----:B------:R-:W-:Y:S01]  /*a540*/  IMAD.U32 R5, RZ, RZ, UR4 ;  /* 0x00000004ff057e24 */ /* 0x000fe2000f8e00ff */
[----:B------:R-:W-:-:S03]  /*a550*/  UIMAD UR4, UR6, UR4, URZ ;  /* 0x00000004060472a4 */ /* 0x000fc6000f8e023f */
[----:B------:R-:W-:Y:S01]  /*a560*/  IMAD.WIDE.U32 R2, R5, UR42, R2 ;  /* 0x0000002a05027c25 */ /* 0x000fe2000f8e0002 */
[----:B------:R-:W-:Y:S01]  /*a570*/  UIMAD UR4, UR42, UR5, UR4 ;  /* 0x000000052a0472a4 */ /* 0x000fe2000f8e0204 */
[----:B------:R-:W-:Y:S01]  /*a580*/  LOP3.LUT R5, R4, 0x1c0, RZ, 0xc0, !PT ;  /* 0x000001c004057812 */ /* 0x000fe200078ec0ff */
[----:B------:R-:W-:Y:S02]  /*a590*/  ULDC.64 UR6, c[0x0][0x2e8] ;  /* 0x0000ba0000067ab9 */ /* 0x000fe40000000a00 */
[----:B------:R-:W-:Y:S02]  /*a5a0*/  LEA R0, P0, R2, UR6, 0x1 ;  /* 0x0000000602007c11 */ /* 0x000fe4000f8008ff */
[----:B------:R-:W-:Y:S01]  /*a5b0*/  IADD3 R3, R3, UR4, RZ ;  /* 0x0000000403037c10 */ /* 0x000fe2000fffe0ff */
[----:B------:R-:W-:Y:S01]  /*a5c0*/  ULDC UR4, c[0x0][0x2f4] ;  /* 0x0000bd0000047ab9 */ /* 0x000fe20000000800 */
[----:B------:R-:W-:Y:S02]  /*a5d0*/  LOP3.LUT R5, R5, 0x38, R4, 0xf8, !PT ;  /* 0x0000003805057812 */ /* 0x000fe400078ef804 */
[----:B------:R-:W-:Y:S01]  /*a5e0*/  ISETP.GE.AND P3, PT, R16, UR4, PT ;  /* 0x0000000410007c0c */ /* 0x000fe2000bf66270 */
[----:B------:R-:W-:Y:S01]  /*a5f0*/  UMOV UR4, 0xffffffff ;  /* 0xffffffff00047882 */ /* 0x000fe20000000000 */
[----:B------:R-:W-:-:S02]  /*a600*/  LEA.HI.X R4, R2, UR7, R3, 0x1, P0 ;  /* 0x0000000702047c11 */ /* 0x000fc400080f0c03 */
[----:B------:R-:W-:Y:S02]  /*a610*/  P2R R2, PR, RZ, 0x8 ;  /* 0x00000008ff027803 */ /* 0x000fe40000000000 */
[----:B------:R-:W-:Y:S01]  /*a620*/  LOP3.LUT R3, R5, 0x38, R22, 0x78, !PT ;  /* 0x0000003805037812 */ /* 0x000fe200078e7816 */
[----:B------:R-:W-:Y:S02]  /*a630*/  IMAD.IADD R5, R6, 0x1, -R12 ;  /* 0x0000000106057824 */ /* 0x000fe400078e0a0c */
[----:B------:R0:W-:Y:S01]  /*a640*/  STL [R1], R2 ;  /* 0x0000000201007387 */ /* 0x0001e20000100800 */
[----:B------:R-:W-:Y:S02]  /*a650*/  IMAD.SHL.U32 R22, R9, 0x8, RZ ;  /* 0x0000000809167824 */ /* 0x000fe400078e00ff */
[----:B------:R-:W-:-:S03]  /*a660*/  ISETP.GE.AND P0, PT, R5, 0x1, PT ;  /* 0x000000010500780c */ /* 0x000fc60003f06270 */
[----:B------:R-:W-:Y:S01]  /*a670*/  LOP3.LUT R22, R3, 0x200, R22, 0xf8, !PT ;  /* 0x0000020003167812 */ /* 0x000fe200078ef816 */
[----:B------:R-:W-:Y:S09]  /*a680*/  BRA.DIV UR4, `(.L_x_2213) ;  /* 0x0000002e04987947 */ /* 0x000ff2000b800000 */
[----:B------:R-:W1:Y:S01]  /*a690*/  SHFL.IDX PT, R14, R0, RZ, 0x181f ;  /* 0x00181fff000e7589 */ /* 0x000e6200000e0000 */
[----:B------:R-:W-:-:S03]  /*a6a0*/  @P0 LEA R7, R22, UR47, 0x1 ;  /* 0x0000002f16070c11 */ /* 0x000fc6000f8e08ff */
[----:B0-----:R-:W0:Y:S04]  /*a6b0*/  SHFL.IDX PT, R2, R4, RZ, 0x181f ;  /* 0x00181fff04027589 */ /* 0x001e2800000e0000 */
[----:B------:R-:W-:Y:S04]  /*a6c0*/  SHFL.IDX PT, R8, R4, 0x1, 0x181f ;  /* 0x00381f0004087f89 */ /* 0x000fe800000e0000 */
[----:B------:R-:W-:Y:S04]  /*a6d0*/  SHFL.IDX PT, R9, R0, 0x2, 0x181f ;  /* 0x00581f0000097f89 */ /* 0x000fe800000e0000 */
[----:B------:R-:W-:Y:S01]  /*a6e0*/  SHFL.IDX PT, R6, R4, 0x2, 0x181f ;  /* 0x00581f0004067f89 */ /* 0x000fe200000e0000 */
[----:B-1----:R-:W-:-:S05]  /*a6f0*/  @P0 LEA R14, P1, R16, R14, 0x1 ;  /* 0x0000000e100e0211 */ /* 0x002fca00078208ff */
[----:B0-----:R-:W-:Y:S01]  /*a700*/  @P0 IMAD.X R3, RZ, RZ, R2, P1 ;  /* 0x000000ffff030224 */ /* 0x001fe200008e0602 */
[C---:B------:R-:W-:Y:S01]  /*a710*/  ISETP.GE.AND P1, PT, R5.reuse, 0x21, PT ;  /* 0x000000210500780c */ /* 0x040fe20003f26270 */
[----:B------:R-:W-:Y:S02]  /*a720*/  @P0 IMAD.MOV.U32 R2, RZ, RZ, R14 ;  /* 0x000000ffff020224 */ /* 0x000fe400078e000e */
[----:B------:R-:W0:Y:S04]  /*a730*/  SHFL.IDX PT, R14, R0, 0x1, 0x181f ;  /* 0x00381f00000e7f89 */ /* 0x000e2800000e0000 */
[----:B------:R1:W-:Y:S01]  /*a740*/  @P0 LDGSTS.E.BYPASS.LTC128B.128 [R7+0xe400], desc[UR38][R2.64], !P3 ;  /* 0x0e40000002070fae */ /* 0x0003e2000d901d66 */
[----:B------:R-:W-:-:S05]  /*a750*/  ISETP.GE.AND P0, PT, R5, 0x11, PT ;  /* 0x000000110500780c */ /* 0x000fca0003f06270 */
[C---:B------:R-:W-:Y:S01]  /*a760*/  @P1 LEA R25, R22.reuse, UR47, 0x1 ;  /* 0x0000002f16191c11 */ /* 0x040fe2000f8e08ff */
[----:B-1----:R-:W-:Y:S07]  /*a770*/  SHFL.IDX PT, R7, R4, 0x3, 0x181f ;  /* 0x00781f0004077f89 */ /* 0x002fee00000e0000 */
[----:B------:R-:W-:Y:S02]  /*a780*/  @P0 LEA R21, R22, UR47, 0x1 ;  /* 0x0000002f16150c11 */ /* 0x000fe4000f8e08ff */
[----:B0-----:R-:W-:-:S02]  /*a790*/  @P0 LEA R2, P2, R16, R14, 0x1 ;  /* 0x0000000e10020211 */ /* 0x001fc400078408ff */
[----:B------:R-:W0:Y:S03]  /*a7a0*/  SHFL.IDX PT, R14, R0, 0x3, 0x181f ;  /* 0x00781f00000e7f89 */ /* 0x000e2600000e0000 */
[----:B------:R-:W-:-:S05]  /*a7b0*/  @P0 IMAD.X R3, RZ, RZ, R8, P2 ;  /* 0x000000ffff030224 */ /* 0x000fca00010e0608 */
[----:B------:R1:W-:Y:S02]  /*a7c0*/  @P0 LDGSTS.E.BYPASS.LTC128B.128 [R21+0xec00], desc[UR38][R2.64], !P3 ;  /* 0x0ec0000002150fae */ /* 0x0003e4000d901d66 */
[----:B-1----:R-:W-:Y:S02]  /*a7d0*/  @P1 LEA R2, P0, R16, R9, 0x1 ;  /* 0x0000000910021211 */ /* 0x002fe400078008ff */
[----:B------:R-:W1:Y:S03]  /*a7e0*/  SHFL.IDX PT, R9, R0, 0x4, 0x181f ;  /* 0x00981f0000097f89 */ /* 0x000e6600000e0000 */
        /* <DEDUP_REMOVED lines=9> */
[----:B------:R-:W-:Y:S02]  /*a880*/  @P0 IMAD.X R3, RZ, RZ, R7, P2 ;  /* 0x000000ffff030224 */ /* 0x000fe400010e0607 */
[----:B------:R-:W3:Y:S04]  /*a890*/  SHFL.IDX PT, R7, R4, 0x5, 0x181f ;  /* 0x00b81f0004077f89 */ /* 0x000ee800000e0000 */
[----:B------:R1:W-:Y:S02]  /*a8a0*/  @P0 LDGSTS.E.BYPASS.LTC128B.128 [R21+0xfc00], desc[UR38][R2.64], !P3 ;  /* 0x0fc0000002150fae */ /* 0x0003e4000d901d66 */
[----:B-1----:R-:W-:-:S02]  /*a8b0*/  @P1 LEA R2, P0, R16, R9, 0x1 ;  /* 0x0000000910021211 */ /* 0x002fc400078008ff */
[----:B------:R-:W1:Y:S03]  /*a8c0*/  SHFL.IDX PT, R9, R0, 0x6, 0x181f ;  /* 0x00d81f0000097f89 */ /* 0x000e6600000e0000 */
[----:B--2---:R-:W-:Y:S01]  /*a8d0*/  @P1 IMAD.X R3, RZ, RZ, R6, P0 ;  /* 0x000000ffff031224 */ /* 0x004fe200000e0606 */
[C---:B------:R-:W-:Y:S01]  /*a8e0*/  ISETP.GE.AND P0, PT, R5.reuse, 0x51, PT ;  /* 0x000000510500780c */ /* 0x040fe20003f06270 */
[----:B------:R-:W2:Y:S04]  /*a8f0*/  SHFL.IDX PT, R6, R4, 0x6, 0x181f ;  /* 0x00d81f0004067f89 */ /* 0x000ea800000e0000 */
[----:B------:R0:W-:Y:S01]  /*a900*/  @P1 LDGSTS.E.BYPASS.LTC128B.128 [R25+0x10400], desc[UR38][R2.64], !P3 ;  /* 0x1040000002191fae */ /* 0x0001e2000d901d66 */
[----:B------:R-:W-:-:S03]  /*a910*/  ISETP.GE.AND P1, PT, R5, 0x61, PT ;  /* 0x000000610500780c */ /* 0x000fc60003f26270 */
[----:B------:R-:W4:Y:S04]  /*a920*/  SHFL.IDX PT, R4, R4, 0x7, 0x181f ;  /* 0x00f81f0004047f89 */ /* 0x000f2800000e0000 */
[----:B0-----:R-:W-:Y:S02]  /*a930*/  @P0 LEA R2, P2, R16, R14, 0x1 ;  /* 0x0000000e10020211 */ /* 0x001fe400078408ff */
[----:B------:R0:W0:Y:S02]  /*a940*/  SHFL.IDX PT, R14, R0, 0x7, 0x181f ;  /* 0x00f81f00000e7f89 */ /* 0x00002400000e0000 */
[----:B---3--:R-:W-:Y:S02]  /*a950*/  @P0 IADD3.X R3, RZ, R7, RZ, P2, !PT ;  /* 0x00000007ff030210 */ /* 0x008fe400017fe4ff */
[----:B------:R-:W-:-:S05]  /*a960*/  @P0 LEA R7, R22, UR47, 0x1 ;  /* 0x0000002f16070c11 */ /* 0x000fca000f8e08ff */
[----:B------:R1:W-:Y:S02]  /*a970*/  @P0 LDGSTS.E.BYPASS.LTC128B.128 [R7+0x10c00], desc[UR38][R2.64], !P3 ;  /* 0x10c0000002070fae */ /* 0x0003e4000d901d66 */
[----:B-1----:R-:W-:Y:S02]  /*a980*/  @P1 LEA R2, P0, R16, R9, 0x1 ;  /* 0x0000000910021211 */ /* 0x002fe400078008ff */
[----:B------:R-:W-:-:S03]  /*a990*/  @P1 LEA R9, R22, UR47, 0x1 ;  /* 0x0000002f16091c11 */ /* 0x000fc6000f8e08ff */
[----:B--2---:R-:W-:-:S05]  /*a9a0*/  @P1 IMAD.X R3, RZ, RZ, R6, P0 ;  /* 0x000000ffff031224 */ /* 0x004fca00000e0606 */
[----:B0---4-:R1:W-:Y:S03]  /*a9b0*/  @P1 LDGSTS.E.BYPASS.LTC128B.128 [R9+0x11400], desc[UR38][R2.64], !P3 ;  /* 0x1140000002091fae */ /* 0x0113e6000d901d66 */
.L_x_2269:
        /* <DEDUP_REMOVED lines=17> */
.L_x_2214:
        /* <DEDUP_REMOVED lines=30> */
.L_x_2215:
[----:B------:R-:W-:Y:S01]  /*acb0*/  IMAD.U32 R4, RZ, RZ, UR36 ;  /* 0x00000024ff047e24 */ /* 0x000fe2000f8e00ff */
[----:B------:R-:W-:Y:S01]  /*acc0*/  ULDC.64 UR4, c[0x0][0x2e0] ;  /* 0x0000b80000047ab9 */ /* 0x000fe20000000a00 */
[----:B------:R-:W-:Y:S01]  /*acd0*/  IMAD.U32 R3, RZ, RZ, UR48 ;  /* 0x00000030ff037e24 */ /* 0x000fe2000f8e00ff */
[----:B------:R-:W-:Y:S01]  /*ace0*/  UISETP.NE.AND UP0, UPT, UR50, URZ, UPT ;  /* 0x0000003f3200728c */ /* 0x000fe2000bf05270 */
[----:B------:R-:W-:Y:S01]  /*acf0*/  IMAD R25, R25, UR4, RZ ;  /* 0x0000000419197c24 */ /* 0x000fe2000f8e02ff */
[----:B------:R-:W0:Y:S01]  /*ad00*/  LDC R9, c[0x0][0x448] ;  /* 0x00011200ff097b82 */ /* 0x000e220000000800 */
[----:B------:R-:W-:Y:S02]  /*ad10*/  IMAD.MOV.U32 R2, RZ, RZ, R4 ;  /* 0x000000ffff027224 */ /* 0x000fe400078e0004 */
[C---:B------:R-:W-:Y:S01]  /*ad20*/  IMAD R25, R24.reuse, UR5, R25 ;  /* 0x0000000518197c24 */ /* 0x040fe2000f8e0219 */
[----:B------:R-:W-:Y:S01]  /*ad30*/  PLOP3.LUT P0, PT, PT, PT, UP0, 0x80, 0x0 ;  /* 0x000000000000781c */ /* 0x000fe20003f0f008 */
[----:B------:R-:W-:Y:S01]  /*ad40*/  IMAD.WIDE.U32 R2, R24, UR4, R2 ;  /* 0x0000000418027c25 */ /* 0x000fe2000f8e0002 */
[----:B------:R-:W-:Y:S01]  /*ad50*/  PLOP3.LUT P1, PT, PT, PT, UP0, 0x80, 0x0 ;  /* 0x000000000000781c */ /* 0x000fe20003f2f008 */
[----:B------:R-:W1:Y:S01]  /*ad60*/  S2R R24, SR_TID.X ;  /* 0x0000000000187919 */ /* 0x000e620000002100 */
[----:B------:R-:W-:Y:S01]  /*ad70*/  PLOP3.LUT P2, PT, PT, PT, UP0, 0x80, 0x0 ;  /* 0x000000000000781c */ /* 0x000fe20003f4f008 */
[----:B------:R-:W-:Y:S01]  /*ad80*/  IMAD.U32 R5, RZ, RZ, UR37 ;  /* 0x00000025ff057e24 */ /* 0x000fe2000f8e00ff */
[----:B------:R-:W-:Y:S01]  /*ad90*/  @UP0 ULDC UR4, c[0x0][0x44c] ;  /* 0x0001130000040ab9 */ /* 0x000fe20000000800 */
[----:B------:R-:W-:Y:S01]  /*ada0*/  IMAD.U32 R5, RZ, RZ, UR49 ;  /* 0x00000031ff057e24 */ /* 0x000fe2000f8e00ff */
[----:B------:R-:W-:Y:S01]  /*adb0*/  @UP0 ULDC UR5, c[0x0][0x450] ;  /* 0x0001140000050ab9 */ /* 0x000fe20000000800 */
[----:B------:R-:W-:Y:S01]  /*adc0*/  IMAD.IADD R3, R3, 0x1, R25 ;  /* 0x0000000103037824 */ /* 0x000fe200078e0219 */
[----:B-1----:R-:W-:-:S04]  /*add0*/  LOP3.LUT R24, R24, 0x7f, RZ, 0xc0, !PT ;  /* 0x0000007f18187812 */ /* 0x002fc800078ec0ff */
[----:B------:R-:W-:-:S04]  /*ade0*/  SHF.R.U32.HI R24, RZ, 0x3, R24 ;  /* 0x00000003ff187819 */ /* 0x000fc80000011618 */
[----:B------:R-:W-:-:S05]  /*adf0*/  IADD3 R0, R23, R24, RZ ;  /* 0x0000001817007210 */ /* 0x000fca0007ffe0ff */
[----:B------:R-:W-:-:S04]  /*ae00*/  IMAD R4, R5, 0xc0, R0 ;  /* 0x000000c005047824 */ /* 0x000fc800078e0200 */
[C---:B------:R-:W-:Y:S01]  /*ae10*/  @P0 IMAD.HI.U32 R0, R4.reuse, UR4, RZ ;  /* 0x0000000404000c27 */ /* 0x040fe2000f8e00ff */
[----:B------:R-:W-:Y:S01]  /*ae20*/  PLOP3.LUT P0, PT, PT, PT, UP0, 0x80, 0x0 ;  /* 0x000000000000781c */ /* 0x000fe20003f0f008 */
[----:B------:R-:W-:Y:S02]  /*ae30*/  @UP0 ULDC UR4, c[0x0][0x44c] ;  /* 0x0001130000040ab9 */ /* 0x000fe40000000800 */
[----:B------:R-:W-:Y:S01]  /*ae40*/  IMAD.MOV.U32 R5, RZ, RZ, R4 ;  /* 0x000000ffff057224 */ /* 0x000fe200078e0004 */
[----:B------:R-:W-:Y:S01]  /*ae50*/  @P1 SHF.R.U32.HI R5, RZ, UR5, R0 ;  /* 0x00000005ff051c19 */ /* 0x000fe20008011600 */
[----:B------:R-:W-:-:S04]  /*ae60*/  VIADD R0, R4, 0x80 ;  /* 0x0000008004007836 */ /* 0x000fc80000000000 */
[----:B------:R-:W-:Y:S02]  /*ae70*/  IMAD.MOV R15, RZ, RZ, -R5 ;  /* 0x000000ffff0f7224 */ /* 0x000fe400078e0a05 */
[----:B------:R-:W-:Y:S01]  /*ae80*/  @P2 IMAD.HI.U32 R6, R0, UR4, RZ ;  /* 0x0000000400062c27 */ /* 0x000fe2000f8e00ff */
[----:B------:R-:W-:-:S03]  /*ae90*/  @UP0 ULDC UR4, c[0x0][0x450] ;  /* 0x0001140000040ab9 */ /* 0x000fc60000000800 */
[----:B0-----:R-:W-:Y:S01]  /*aea0*/  IMAD R15, R9, R15, R4 ;  /* 0x0000000f090f7224 */ /* 0x001fe200078e0204 */
[----:B------:R-:W-:Y:S01]  /*aeb0*/  SHF.R.S32.HI R4, RZ, 0x1f, R5 ;  /* 0x0000001fff047819 */ /* 0x000fe20000011405 */
[----:B------:R-:W-:Y:S01]  /*aec0*/  IMAD.MOV.U32 R11, RZ, RZ, R0 ;  /* 0x000000ffff0b7224 */ /* 0x000fe200078e0000 */
[----:B------:R-:W-:Y:S01]  /*aed0*/  @P0 SHF.R.U32.HI R11, RZ, UR4, R6 ;  /* 0x00000004ff0b0c19 */ /* 0x000fe20008011606 */
[----:B------:R-:W-:Y:S02]  /*aee0*/  ULDC.64 UR4, c[0x0][0x2d0] ;  /* 0x0000b40000047ab9 */ /* 0x000fe40000000a00 */
[----:B------:R-:W-:Y:S01]  /*aef0*/  IMAD R6, R4, UR4, RZ ;  /* 0x0000000404067c24 */ /* 0x000fe2000f8e02ff */
[--C-:B------:R-:W-:Y:S01]  /*af00*/  SHF.R.S32.HI R4, RZ, 0x1f, R11.reuse ;  /* 0x0000001fff047819 */ /* 0x100fe2000001140b */
[----:B------:R-:W-:Y:S02]  /*af10*/  IMAD.MOV R8, RZ, RZ, -R11 ;  /* 0x000000ffff087224 */ /* 0x000fe400078e0a0b */
[----:B------:R-:W-:-:S02]  /*af20*/  IMAD R13, R5, UR5, R6 ;  /* 0x00000005050d7c24 */ /* 0x000fc4000f8e0206 */
[----:B------:R-:W-:Y:S02]  /*af30*/  IMAD R10, R4, UR4, RZ ;  /* 0x00000004040a7c24 */ /* 0x000fe4000f8e02ff */
[----:B------:R-:W-:-:S04]  /*af40*/  IMAD.WIDE.U32 R6, R11, UR4, R2 ;  /* 0x000000040b067c25 */ /* 0x000fc8000f8e0002 */
[----:B------:R-:W-:Y:S02]  /*af50*/  IMAD R21, R11, UR5, R10 ;  /* 0x000000050b157c24 */ /* 0x000fe4000f8e020a */
[----:B------:R-:W-:Y:S01]  /*af60*/  IMAD R11, R9, R8, R0 ;  /* 0x00000008090b7224 */ /* 0x000fe200078e0200 */
[----:B------:R-:W-:Y:S01]  /*af70*/  SHF.R.S32.HI R0, RZ, 0x1f, R15 ;  /* 0x0000001fff007819 */ /* 0x000fe2000001140f */
[----:B------:R-:W-:Y:S01]  /*af80*/  IMAD.WIDE.U32 R4, R5, UR4, R2 ;  /* 0x0000000405047c25 */ /* 0x000fe2000f8e0002 */
[----:B------:R-:W-:-:S03]  /*af90*/  ULDC.64 UR4, c[0x0][0x2c8] ;  /* 0x0000b20000047ab9 */ /* 0x000fc60000000a00 */
[----:B------:R-:W-:Y:S02]  /*afa0*/  IMAD R0, R0, UR4, RZ ;  /* 0x0000000400007c24 */ /* 0x000fe4000f8e02ff */
[----:B------:R-:W-:Y:S02]  /*afb0*/  IMAD.IADD R3, R5, 0x1, R13 ;  /* 0x0000000105037824 */ /* 0x000fe400078e020d */
[----:B------:R-:W-:Y:S02]  /*afc0*/  IMAD.MOV.U32 R2, RZ, RZ, R4 ;  /* 0x000000ffff027224 */ /* 0x000fe400078e0004 */
[C---:B------:R-:W-:Y:S01]  /*afd0*/  IMAD R13, R15.reuse, UR5, R0 ;  /* 0x000000050f0d7c24 */ /* 0x040fe2000f8e0200 */
[----:B------:R-:W-:Y:S01]  /*afe0*/  SHF.R.S32.HI R0, RZ, 0x1f, R11 ;  /* 0x0000001fff007819 */ /* 0x000fe2000001140b */
[----:B------:R-:W-:Y:S01]  /*aff0*/  IMAD.WIDE.U32 R4, R15, UR4, R2 ;  /* 0x000000040f047c25 */ /* 0x000fe2000f8e0002 */
[----:B------:R-:W-:-:S03]  /*b000*/  IADD3 R3, R7, R21, RZ ;  /* 0x0000001507037210 */ /* 0x000fc60007ffe0ff */
        /* <DEDUP_REMOVED lines=15> */
[----:B------:R-:W0:Y:S01]  /*b100*/  SHFL.IDX PT, R14, R7, RZ, 0x181f ;  /* 0x00181fff070e7589 */ /* 0x000e2200000e0000 */
[----:B------:R-:W-:Y:S01]  /*b110*/  IMAD.U32 R5, RZ, RZ, UR49 ;  /* 0x00000031ff057e24 */ /* 0x000fe2000f8e00ff */
[----:B------:R-:W-:Y:S02]  /*b120*/  ULDC UR4, c[0x0][0x288] ;  /* 0x0000a20000047ab9 */ /* 0x000fe40000000800 */
[----:B------:R-:W1:Y:S01]  /*b130*/  SHFL.IDX PT, R2, R8, RZ, 0x181f ;  /* 0x00181fff08027589 */ /* 0x000e6200000e0000 */
[----:B------:R-:W-:Y:S02]  /*b140*/  IMAD R4, R9, UR4, RZ ;  /* 0x0000000409047c24 */ /* 0x000fe4000f8e02ff */
[----:B------:R-:W-:Y:S01]  /*b150*/  IMAD R5, R5, 0xc0, R24 ;  /* 0x000000c005057824 */ /* 0x000fe200078e0218 */
[----:B------:R-:W2:Y:S03]  /*b160*/  SHFL.IDX PT, R21, R7, 0x1, 0x181f ;  /* 0x00381f0007157f89 */ /* 0x000ea600000e0000 */
[C---:B------:R-:W-:Y:S01]  /*b170*/  VIADD R9, R5.reuse, 0x10 ;  /* 0x0000001005097836 */ /* 0x040fe20000000000 */
[C---:B------:R-:W-:Y:S01]  /*b180*/  ISETP.GE.AND P1, PT, R5.reuse, R4, PT ;  /* 0x000000040500720c */ /* 0x040fe20003f26270 */
[----:B------:R-:W3:Y:S01]  /*b190*/  SHFL.IDX PT, R10, R8, 0x1, 0x181f ;  /* 0x00381f00080a7f89 */ /* 0x000ee200000e0000 */
[----:B------:R-:W-:-:S02]  /*b1a0*/  VIADD R11, R5, 0x20 ;  /* 0x00000020050b7836 */ /* 0x000fc40000000000 */
[----:B------:R-:W-:Y:S02]  /*b1b0*/  ISETP.GE.AND P3, PT, R9, R4, PT ;  /* 0x000000040900720c */ /* 0x000fe40003f66270 */
[----:B------:R-:W-:Y:S07]  /*b1c0*/  SHFL.IDX PT, R9, R8, 0x2, 0x181f ;  /* 0x00581f0008097f89 */ /* 0x000fee00000e0000 */
[----:B0-----:R-:W-:Y:S02]  /*b1d0*/  @!P1 LEA R14, P2, R16, R14, 0x1 ;  /* 0x0000000e100e9211 */ /* 0x001fe400078408ff */
[----:B------:R-:W-:-:S03]  /*b1e0*/  @!P1 LEA R25, R22, UR47, 0x1 ;  /* 0x0000002f16199c11 */ /* 0x000fc6000f8e08ff */
[----:B-1----:R-:W-:Y:S02]  /*b1f0*/  @!P1 IMAD.X R3, RZ, RZ, R2, P2 ;  /* 0x000000ffff039224 */ /* 0x002fe400010e0602 */
[----:B------:R-:W-:Y:S02]  /*b200*/  @!P1 IMAD.MOV.U32 R2, RZ, RZ, R14 ;  /* 0x000000ffff029224 */ /* 0x000fe400078e000e */
[----:B------:R-:W0:Y:S04]  /*b210*/  SHFL.IDX PT, R14, R7, 0x2, 0x181f ;  /* 0x00581f00070e7f89 */ /* 0x000e2800000e0000 */
[----:B------:R2:W-:Y:S01]  /*b220*/  @!P1 LDGSTS.E.BYPASS.LTC128B.128 [R25+0x8400], desc[UR38][R2.64], !P0 ;  /* 0x0840000002199fae */ /* 0x0005e2000c101d66 */
[----:B------:R-:W-:Y:S01]  /*b230*/  ISETP.GE.AND P1, PT, R11, R4, PT ;  /* 0x000000040b00720c */ /* 0x000fe20003f26270 */
[----:B------:R-:W-:Y:S01]  /*b240*/  VIADD R11, R5, 0x40 ;  /* 0x00000040050b7836 */ /* 0x000fe20000000000 */
[----:B--2---:R-:W-:-:S02]  /*b250*/  @!P3 LEA R2, P2, R16, R21, 0x1 ;  /* 0x000000151002b211 */ /* 0x004fc400078408ff */
[----:B------:R-:W-:Y:S01]  /*b260*/  @!P3 LEA R25, R22, UR47, 0x1 ;  /* 0x0000002f1619bc11 */ /* 0x000fe2000f8e08ff */
[----:B------:R-:W1:Y:S01]  /*b270*/  SHFL.IDX PT, R21, R7, 0x3, 0x181f ;  /* 0x00781f0007157f89 */ /* 0x000e6200000e0000 */
[----:B---3--:R-:W-:-:S07]  /*b280*/  @!P3 IADD3.X R3, RZ, R10, RZ, P2, !PT ;  /* 0x0000000aff03b210 */ /* 0x008fce00017fe4ff */
[----:B------:R-:W-:Y:S01]  /*b290*/  @!P1 LEA R20, R22, UR47, 0x1 ;  /* 0x0000002f16149c11 */ /* 0x000fe2000f8e08ff */
[----:B------:R-:W2:Y:S04]  /*b2a0*/  SHFL.IDX PT, R10, R8, 0x3, 0x181f ;  /* 0x00781f00080a7f89 */ /* 0x000ea800000e0000 */
[----:B------:R0:W-:Y:S02]  /*b2b0*/  @!P3 LDGSTS.E.BYPASS.LTC128B.128 [R25+0x8c00], desc[UR38][R2.64], !P0 ;  /* 0x08c000000219bfae */ /* 0x0001e4000c101d66 */
[----:B0-----:R-:W-:Y:S02]  /*b2c0*/  @!P1 LEA R2, P2, R16, R14, 0x1 ;  /* 0x0000000e10029211 */ /* 0x001fe400078408ff */
[----:B------:R-:W0:Y:S03]  /*b2d0*/  SHFL.IDX PT, R14, R7, 0x4, 0x181f ;  /* 0x00981f00070e7f89 */ /* 0x000e2600000e0000 */
[----:B------:R-:W-:-:S02]  /*b2e0*/  @!P1 IMAD.X R3, RZ, RZ, R9, P2 ;  /* 0x000000ffff039224 */ /* 0x000fc400010e0609 */
[----:B------:R-:W-:-:S03]  /*b2f0*/  VIADD R9, R5, 0x30 ;  /* 0x0000003005097836 */ /* 0x000fc60000000000 */
[----:B------:R3:W-:Y:S01]  /*b300*/  @!P1 LDGSTS.E.BYPASS.LTC128B.128 [R20+0x9400], desc[UR38][R2.64], !P0 ;  /* 0x0940000002149fae */ /* 0x0007e2000c101d66 */
[-C--:B------:R-:W-:Y:S01]  /*b310*/  ISETP.GE.AND P1, PT, R11, R4.reuse, PT ;  /* 0x000000040b00720c */ /* 0x080fe20003f26270 */
[----:B------:R-:W-:Y:S01]  /*b320*/  VIADD R11, R5, 0x60 ;  /* 0x00000060050b7836 */ /* 0x000fe20000000000 */
[----:B------:R-:W-:Y:S02]  /*b330*/  ISETP.GE.AND P3, PT, R9, R4, PT ;  /* 0x000000040900720c */ /* 0x000fe40003f66270 */
[----:B------:R-:W4:Y:S09]  /*b340*/  SHFL.IDX PT, R9, R8, 0x4, 0x181f ;  /* 0x00981f0008097f89 */ /* 0x000f3200000e0000 */
[----:B---3--:R-:W-:-:S02]  /*b350*/  @!P1 LEA R20, R22, UR47, 0x1 ;  /* 0x0000002f16149c11 */ /* 0x008fc4000f8e08ff */
[----:B-1----:R-:W-:Y:S02]  /*b360*/  @!P3 LEA R2, P2, R16, R21, 0x1 ;  /* 0x000000151002b211 */ /* 0x002fe400078408ff */
[----:B------:R-:W-:Y:S01]  /*b370*/  @!P3 LEA R25, R22, UR47, 0x1 ;  /* 0x0000002f1619bc11 */ /* 0x000fe2000f8e08ff */
[----:B------:R-:W1:Y:S02]  /*b380*/  SHFL.IDX PT, R21, R7, 0x5, 0x181f ;  /* 0x00b81f0007157f89 */ /* 0x000e6400000e0000 */
[----:B--2---:R-:W-:Y:S02]  /*b390*/  @!P3 IMAD.X R3, RZ, RZ, R10, P2 ;  /* 0x000000ffff03b224 */ /* 0x004fe400010e060a */
[----:B------:R-:W2:Y:S04]  /*b3a0*/  SHFL.IDX PT, R10, R8, 0x5, 0x181f ;  /* 0x00b81f00080a7f89 */ /* 0x000ea800000e0000 */
[----:B------:R0:W-:Y:S02]  /*b3b0*/  @!P3 LDGSTS.E.BYPASS.LTC128B.128 [R25+0x9c00], desc[UR38][R2.64], !P0 ;  /* 0x09c000000219bfae */ /* 0x0001e4000c101d66 */
[----:B0-----:R-:W-:-:S02]  /*b3c0*/  @!P1 LEA R2, P2, R16, R14, 0x1 ;  /* 0x0000000e10029211 */ /* 0x001fc400078408ff */
[----:B------:R-:W0:Y:S03]  /*b3d0*/  SHFL.IDX PT, R14, R7, 0x6, 0x181f ;  /* 0x00d81f00070e7f89 */ /* 0x000e2600000e0000 */
[----:B----4-:R-:W-:Y:S02]  /*b3e0*/  @!P1 IMAD.X R3, RZ, RZ, R9, P2 ;  /* 0x000000ffff039224 */ /* 0x010fe400010e0609 */
        /* <DEDUP_REMOVED lines=14> */
[----:B------:R0:W1:Y:S02]  /*b4d0*/  SHFL.IDX PT, R14, R7, 0x7, 0x181f ;  /* 0x00f81f00070e7f89 */ /* 0x00006400000e0000 */
[----:B---3--:R-:W-:Y:S01]  /*b4e0*/  @!P1 IADD3.X R3, RZ, R9, RZ, P2, !PT ;  /* 0x00000009ff039210 */ /* 0x008fe200017fe4ff */
[----:B------:R-:W-:-:S04]  /*b4f0*/  VIADD R9, R5, 0x70 ;  /* 0x0000007005097836 */ /* 0x000fc80000000000 */
[----:B------:R1:W-:Y:S01]  /*b500*/  @!P1 LDGSTS.E.BYPASS.LTC128B.128 [R10+0xb400], desc[UR38][R2.64], !P0 ;  /* 0x0b400000020a9fae */ /* 0x0003e2000c101d66 */
[-C--:B------:R-:W-:Y:S01]  /*b510*/  ISETP.GE.AND P3, PT, R9, R4.reuse, PT ;  /* 0x000000040900720c */ /* 0x080fe20003f66270 */
[----:B0-----:R-:W-:Y:S01]  /*b520*/  VIADD R7, R5, 0x90 ;  /* 0x0000009005077836 */ /* 0x001fe20000000000 */
[----:B------:R-:W-:Y:S01]  /*b530*/  ISETP.GE.AND P1, PT, R11, R4, PT ;  /* 0x000000040b00720c */ /* 0x000fe20003f26270 */
[----:B------:R-:W0:Y:S01]  /*b540*/  SHFL.IDX PT, R9, R6, RZ, 0x181f ;  /* 0x00181fff06097589 */ /* 0x000e2200000e0000 */
[----:B------:R-:W-:-:S09]  /*b550*/  VIADD R11, R5, 0xa0 ;  /* 0x000000a0050b7836 */ /* 0x000fd20000000000 */
[----:B------:R-:W-:Y:S02]  /*b560*/  @!P3 LEA R25, R22, UR47, 0x1 ;  /* 0x0000002f1619bc11 */ /* 0x000fe4000f8e08ff */
[----:B-1----:R-:W-:Y:S02]  /*b570*/  @!P3 LEA R2, P2, R16, R14, 0x1 ;  /* 0x0000000e1002b211 */ /* 0x002fe400078408ff */
[----:B------:R-:W-:Y:S03]  /*b580*/  SHFL.IDX PT, R14, R0, 0x2, 0x181f ;  /* 0x00581f00000e7f89 */ /* 0x000fe600000e0000 */
[----:B------:R-:W-:Y:S02]  /*b590*/  @!P3 IMAD.X R3, RZ, RZ, R8, P2 ;  /* 0x000000ffff03b224 */ /* 0x000fe400010e0608 */
        /* <DEDUP_REMOVED lines=20> */
.L_x_2294:
[----:B------:R-:W-:Y:S01]  /*b6e0*/  IADD3 R5, R5, 0xb0, RZ ;  /* 0x000000b005057810 */ /* 0x000fe20007ffe0ff */
        /* <DEDUP_REMOVED lines=17> */
.L_x_2295:
[----:B------:R-:W-:Y:S01]  /*b800*/  UIADD3 UR4, UR52, -0x2, URZ ;  /* 0xfffffffe34047890 */ /* 0x000fe2000fffe03f */
[----:B------:R-:W-:Y:S02]  /*b810*/  IMAD.MOV.U32 R24, RZ, RZ, 0x1 ;  /* 0x00000001ff187424 */ /* 0x000fe400078e00ff */
[----:B------:R-:W-:Y:S01]  /*b820*/  IMAD.MOV.U32 R20, RZ, RZ, RZ ;  /* 0x000000ffff147224 */ /* 0x000fe200078e00ff */
[----:B------:R-:W-:-:S06]  /*b830*/  UISETP.GE.AND UP0, UPT, UR4, UR51, UPT ;  /* 0x000000330400728c */ /* 0x000fcc000bf06270 */
[----:B------:R-:W-:-:S13]  /*b840*/  PLOP3.LUT P0, PT, PT, PT, UP0, 0x80, 0x0 ;  /* 0x000000000000781c */ /* 0x000fda0003f0f008 */
[----:B------:R-:W-:Y:S05]  /*b850*/  @!P0 BRA `(.L_x_2218) ;  /* 0x0000000c00fc8947 */ /* 0x000fea0003800000 */
[----:B------:R-:W1:Y:S01]  /*b860*/  S2R R2, SR_TID.X ;  /* 0x0000000000027919 */ /* 0x000e620000002100 */
[----:B------:R-:W-:Y:S01]  /*b870*/  UIADD3 UR4, UR45, 0x1, URZ ;  /* 0x000000012d047890 */ /* 0x000fe2000fffe03f */
[----:B0-----:R-:W-:Y:S01]  /*b880*/  LOP3.LUT R0, RZ, UR44, RZ, 0x33, !PT ;  /* 0x0000002cff007c12 */ /* 0x001fe2000f8e33ff */
[----:B------:R-:W-:Y:S01]  /*b890*/  ULOP3.LUT UR5, URZ, UR46, URZ, 0x33, !UPT ;  /* 0x0000002e3f057292 */ /* 0x000fe2000f8e333f */
[----:B------:R-:W-:Y:S01]  /*b8a0*/  IMAD.SHL.U32 R4, R16, 0x2, RZ ;  /* 0x0000000210047824 */ /* 0x000fe200078e00ff */
[----:B------:R-:W-:Y:S01]  /*b8b0*/  UIMAD UR4, UR4, UR41, URZ ;  /* 0x00000029040472a4 */ /* 0x000fe2000f8e023f */
[----:B------:R-:W-:Y:S01]  /*b8c0*/  BSSY B0, `(.L_x_2218) ;  /* 0x00000f8000007945 */ /* 0x000fe20003800000 */
[----:B------:R-:W-:Y:S01]  /*b8d0*/  IMAD.MOV.U32 R21, RZ, RZ, 0x1 ;  /* 0x00000001ff157424 */ /* 0x000fe200078e00ff */
[----:B------:R-:W-:-:S03]  /*b8e0*/  MOV R8, RZ ;  /* 0x000000ff00087202 */ /* 0x000fc60000000f00 */
[----:B------:R-:W-:Y:S01]  /*b8f0*/  LOP3.LUT R3, RZ, UR4, RZ, 0x33, !PT ;  /* 0x00000004ff037c12 */ /* 0x000fe2000f8e33ff */
[----:B------:R-:W-:Y:S02]  /*b900*/  ULDC UR4, c[0x0][0x2f4] ;  /* 0x0000bd0000047ab9 */ /* 0x000fe40000000800 */
[----:B------:R-:W-:Y:S02]  /*b910*/  ISETP.GE.AND P1, PT, R16, UR4, PT ;  /* 0x0000000410007c0c */ /* 0x000fe4000bf26270 */
[----:B------:R-:W-:-:S04]  /*b920*/  VIMNMX3 R3, R0, UR5, R3, !PT ;  /* 0x0000000500037c0f */ /* 0x000fc8000f800103 */
        /* <DEDUP_REMOVED lines=9> */
.L_x_2231:
[----:B------:R-:W0:Y:S01]  /*b9c0*/  LDC R2, c[0x0][0x430] ;  /* 0x00010c00ff027b82 */ /* 0x000e220000000800 */
[----:B------:R-:W-:Y:S01]  /*b9d0*/  IMAD.MOV.U32 R9, RZ, RZ, R0 ;  /* 0x000000ffff097224 */ /* 0x000fe200078e0000 */
[----:B------:R-:W-:Y:S01]  /*b9e0*/  ULDC.64 UR4, c[0x0][0x428] ;  /* 0x00010a0000047ab9 */ /* 0x000fe20000000a00 */
[----:B0-----:R-:W-:-:S13]  /*b9f0*/  ISETP.NE.AND P0, PT, R2, 0x1, PT ;  /* 0x000000010200780c */ /* 0x001fda0003f05270 */
[----:B------:R-:W0:Y:S08]  /*ba00*/  @P0 LDC R3, c[0x0][0x434] ;  /* 0x00010d00ff030b82 */ /* 0x000e300000000800 */
[----:B------:R-:W1:Y:S01]  /*ba10*/  @P0 LDC R5, c[0x0][0x438] ;  /* 0x00010e00ff050b82 */ /* 0x000e620000000800 */
[----:B0-----:R-:W-:-:S05]  /*ba20*/  @P0 IMAD.HI.U32 R2, R0, R3, RZ ;  /* 0x0000000300020227 */ /* 0x001fca00078e00ff */
[----:B-1----:R-:W-:Y:S01]  /*ba30*/  @P0 SHF.R.U32.HI R9, RZ, R5, R2 ;  /* 0x00000005ff090219 */ /* 0x002fe20000011602 */
[----:B------:R-:W-:-:S03]  /*ba40*/  IMAD R5, R29, UR4, RZ ;  /* 0x000000041d057c24 */ /* 0x000fc6000f8e02ff */
[--C-:B------:R-:W-:Y:S01]  /*ba50*/  SHF.R.S32.HI R3, RZ, 0x1f, R9.reuse ;  /* 0x0000001fff037819 */ /* 0x100fe20000011409 */
[----:B------:R-:W-:Y:S02]  /*ba60*/  IMAD.MOV.U32 R2, RZ, RZ, R9 ;  /* 0x000000ffff027224 */ /* 0x000fe400078e0009 */
[C---:B------:R-:W-:Y:S02]  /*ba70*/  IMAD R5, R28.reuse, UR5, R5 ;  /* 0x000000051c057c24 */ /* 0x040fe4000f8e0205 */
[----:B------:R-:W-:Y:S01]  /*ba80*/  IMAD.WIDE.U32 R2, R28, UR4, R2 ;  /* 0x000000041c027c25 */ /* 0x000fe2000f8e0002 */
[----:B------:R-:W-:-:S03]  /*ba90*/  ULDC.64 UR4, c[0x0][0x418] ;  /* 0x0001060000047ab9 */ /* 0x000fc60000000a00 */
[----:B------:R-:W-:Y:S01]  /*baa0*/  IMAD.IADD R3, R5, 0x1, R3 ;  /* 0x0000000105037824 */ /* 0x000fe200078e0203 */
[----:B------:R-:W-:-:S04]  /*bab0*/  LEA R6, P0, R2, UR4, 0x2 ;  /* 0x0000000402067c11 */ /* 0x000fc8000f8010ff */
[----:B------:R-:W-:-:S05]  /*bac0*/  LEA.HI.X R7, R2, UR5, R3, 0x2, P0 ;  /* 0x0000000502077c11 */ /* 0x000fca00080f1403 */
[----:B------:R-:W2:Y:S01]  /*bad0*/  LDG.E R5, desc[UR38][R6.64] ;  /* 0x0000002606057981 */ /* 0x000ea2000c1e1900 */
[----:B------:R-:W-:Y:S01]  /*bae0*/  ULOP3.LUT UR6, UR40, 0x2, URZ, 0xfc, !UPT ;  /* 0x0000000228067892 */ /* 0x000fe2000f8efc3f */
[----:B------:R-:W-:-:S05]  /*baf0*/  VIADD R20, R8, 0x1 ;  /* 0x0000000108147836 */ /* 0x000fca0000000000 */
[----:B------:R-:W-:Y:S01]  /*bb00*/  IMAD.U32 R10, RZ, RZ, UR6 ;  /* 0x00000006ff0a7e24 */ /* 0x000fe2000f8e00ff */
[----:B------:R-:W-:-:S04]  /*bb10*/  ISETP.NE.AND P0, PT, R20, 0x2, PT ;  /* 0x000000021400780c */ /* 0x000fc80003f05270 */
[----:B------:R-:W-:Y:S02]  /*bb20*/  ISETP.NE.AND P2, PT, R10, 0x3, PT ;  /* 0x000000030a00780c */ /* 0x000fe40003f45270 */
[----:B------:R-:W-:Y:S02]  /*bb30*/  SEL R24, RZ, 0x1, P0 ;  /* 0x00000001ff187807 */ /* 0x000fe40000000000 */
[----:B------:R-:W-:Y:S02]  /*bb40*/  SEL R20, R20, RZ, P0 ;  /* 0x000000ff14147207 */ /* 0x000fe40000000000 */
[----:B------:R-:W-:Y:S02]  /*bb50*/  LOP3.LUT R24, R21, R24, RZ, 0x3c, !PT ;  /* 0x0000001815187212 */ /* 0x000fe400078e3cff */
[----:B--2---:R-:W-:-:S05]  /*bb60*/  SHF.R.S32.HI R25, RZ, 0x1f, R5 ;  /* 0x0000001fff197819 */ /* 0x004fca0000011405 */
[----:B------:R-:W-:Y:S05]  /*bb70*/  @!P2 BRA `(.L_x_2219) ;  /* 0x000000000004a947 */ /* 0x000fea0003800000 */
[----:B------:R-:W-:Y:S01]  /*bb80*/  BPT.TRAP 0x1 ;  /* 0x000000040000795c */ /* 0x000fe20000300000 */
.L_x_2219:
[----:B------:R-:W-:Y:S01]  /*bb90*/  LEA R7, R20, UR47, 0x3 ;  /* 0x0000002f14077c11 */ /* 0x000fe2000f8e18ff */
[----:B------:R-:W-:Y:S01]  /*bba0*/  BSSY B1, `(.L_x_2220) ;  /* 0x0000004000017945 */ /* 0x000fe20003800000 */
[----:B------:R-:W-:-:S04]  /*bbb0*/  SHF.L.U32 R2, R24, 0x1f, RZ ;  /* 0x0000001f18027819 */ /* 0x000fc800000006ff */
[----:B------:R-:W0:Y:S02]  /*bbc0*/  SYNCS.PHASECHK.TRANS64.TRYWAIT P0, [R7+URZ+0x16840], R2 ;  /* 0x01684002070075a7 */ /* 0x000e24000800017f */
[----:B0-----:R-:W-:Y:S05]  /*bbd0*/  @!P0 BRA `(.L_x_2221) ;  /* 0x0000003000448947 */ /* 0x001fea0003800000 */
.L_x_2296:
[----:B------:R-:W-:Y:S05]  /*bbe0*/  BSYNC B1 ;  /* 0x0000000000017941 */ /* 0x000fea0003800000 */
.L_x_2220:
[----:B------:R-:W2:Y:S01]  /*bbf0*/  LDL R3, [R1] ;  /* 0x0000000001037983 */ /* 0x000ea20000100800 */
[----:B------:R-:W-:Y:S01]  /*bc00*/  ULDC UR4, c[0x0][0x430] ;  /* 0x00010c0000047ab9 */ /* 0x000fe20000000800 */
[----:B------:R-:W-:Y:S01]  /*bc10*/  R2UR UR6, R27 ;  /* 0x000000001b0672ca */ /* 0x000fe200000e0000 */
[----:B------:R-:W-:-:S06]  /*bc20*/  UIADD3 UR4, -UR4, URZ, URZ ;  /* 0x0000003f04047290 */ /* 0x000fcc000fffe13f */
[----:B------:R-:W-:Y:S01]  /*bc30*/  IMAD R6, R9, UR4, R0 ;  /* 0x0000000409067c24 */ /* 0x000fe2000f8e0200 */
[----:B------:R-:W-:-:S04]  /*bc40*/  ULDC.64 UR4, c[0x0][0x300] ;  /* 0x0000c00000047ab9 */ /* 0x000fc80000000a00 */
[----:B------:R-:W-:Y:S02]  /*bc50*/  SHF.R.S32.HI R23, RZ, 0x1f, R6 ;  /* 0x0000001fff177819 */ /* 0x000fe40000011406 */
[----:B--2---:R-:W-:-:S03]  /*bc60*/  ISETP.NE.AND P2, PT, R3, RZ, PT ;  /* 0x000000ff0300720c */ /* 0x004fc60003f45270 */
        /* <DEDUP_REMOVED lines=9> */
[----:B------:R-:W-:Y:S01]  /*bd00*/  IMAD.IADD R3, R3, 0x1, R9 ;  /* 0x0000000103037824 */ /* 0x000fe200078e0209 */
[----:B------:R-:W-:Y:S01]  /*bd10*/  MOV R9, UR4 ;  /* 0x0000000400097c02 */ /* 0x000fe20008000f00 */
[----:B------:R-:W-:-:S03]  /*bd20*/  UIMAD UR4, UR6, UR4, URZ ;  /* 0x00000004060472a4 */ /* 0x000fc6000f8e023f */
[----:B------:R-:W-:Y:S01]  /*bd30*/  ULDC.64 UR6, c[0x0][0x2e8] ;  /* 0x0000ba0000067ab9 */ /* 0x000fe20000000a00 */
[----:B------:R-:W-:Y:S02]  /*bd40*/  UIMAD UR4, UR42, UR5, UR4 ;  /* 0x000000052a0472a4 */ /* 0x000fe4000f8e0204 */
[----:B------:R-:W-:-:S04]  /*bd50*/  IMAD.WIDE.U32 R2, R9, UR42, R2 ;  /* 0x0000002a09027c25 */ /* 0x000fc8000f8e0002 */
[----:B------:R-:W-:Y:S01]  /*bd60*/  IMAD R9, R20, 0x2000, R22 ;  /* 0x0000200014097824 */ /* 0x000fe200078e0216 */
[----:B------:R-:W-:Y:S01]  /*bd70*/  LEA R10, P0, R2, UR6, 0x1 ;  /* 0x00000006020a7c11 */ /* 0x000fe2000f8008ff */
        /* <DEDUP_REMOVED lines=38> */
[----:B------:R-:W1:Y:S04]  /*bfe0*/  SHFL.IDX PT, R3, R19, 0x6, 0x181f ;  /* 0x00d81f0013037f89 */ /* 0x000e6800000e0000 */
[----:B------:R-:W2:Y:S01]  /*bff0*/  SHFL.IDX PT, R19, R19, 0x7, 0x181f ;  /* 0x00f81f0013137f89 */ /* 0x000ea200000e0000 */
[----:B0-----:R-:W-:-:S05]  /*c000*/  IADD3 R2, P0, R2, R11, RZ ;  /* 0x0000000b02027210 */ /* 0x001fca0007f1e0ff */
[----:B-1----:R-:W-:-:S05]  /*c010*/  IMAD.X R3, RZ, RZ, R3, P0 ;  /* 0x000000ffff037224 */ /* 0x002fca00000e0603 */
[----:B--2---:R0:W-:Y:S03]  /*c020*/  LDGSTS.E.BYPASS.LTC128B.128 [R9+0x11400], desc[UR38][R2.64], !P2 ;  /* 0x1140000002097fae */ /* 0x0041e6000d101d66 */
.L_x_2314:
        /* <DEDUP_REMOVED lines=9> */
.L_x_2223:
        /* <DEDUP_REMOVED lines=12> */
.L_x_2224:
[----:B------:R0:W-:Y:S01]  /*c180*/  SYNCS.ARRIVE.TRANS64.A1T0 RZ, [R7+URZ+0x16830], RZ ;  /* 0x016830ff07ff79a7 */ /* 0x0001e2000810003f */
[----:B------:R-:W-:Y:S05]  /*c190*/  @!P3 BRA `(.L_x_2225) ;  /* 0x000000000004b947 */ /* 0x000fea0003800000 */
[----:B------:R-:W-:Y:S01]  /*c1a0*/  BPT.TRAP 0x1 ;  /* 0x000000040000795c */ /* 0x000fe20000300000 */
.L_x_2225:
[----:B------:R-:W-:Y:S01]  /*c1b0*/  SHF.L.U32 R2, R21, 0x1f, RZ ;  /* 0x0000001f15027819 */ /* 0x000fe200000006ff */
[----:B------:R-:W-:Y:S01]  /*c1c0*/  BSSY B1, `(.L_x_2226) ;  /* 0x0000004000017945 */ /* 0x000fe20003800000 */
[----:B0-----:R-:W-:-:S04]  /*c1d0*/  LEA R7, R8, UR47, 0x3 ;  /* 0x0000002f08077c11 */ /* 0x001fc8000f8e18ff */
[----:B------:R-:W0:Y:S02]  /*c1e0*/  SYNCS.PHASECHK.TRANS64.TRYWAIT P0, [R7+URZ+0x16860], R2 ;  /* 0x01686002070075a7 */ /* 0x000e24000800017f */
[----:B0-----:R-:W-:Y:S05]  /*c1f0*/  @!P0 BRA `(.L_x_2227) ;  /* 0x0000003400308947 */ /* 0x001fea0003800000 */
.L_x_2315:
[----:B------:R-:W-:Y:S05]  /*c200*/  BSYNC B1 ;  /* 0x0000000000017941 */ /* 0x000fea0003800000 */
.L_x_2226:
        /* <DEDUP_REMOVED lines=24> */
[----:B------:R-:W2:Y:S02]  /*c390*/  SHFL.IDX PT, R12, R17, 0x4, 0x181f ;  /* 0x00981f00110c7f89 */ /* 0x000ea400000e0000 */
[----:B-----5:R-:W-:Y:S02]  /*c3a0*/  IADD3.X R3, RZ, R10, RZ, P2, !PT ;  /* 0x0000000aff037210 */ /* 0x020fe400017fe4ff */
[----:B------:R-:W3:Y:S05]  /*c3b0*/  SHFL.IDX PT, R10, R18, 0x4, 0x181f ;  /* 0x00981f00120a7f89 */ /* 0x000eea00000e0000 */
        /* <DEDUP_REMOVED lines=22> */
.L_x_2333:
        /* <DEDUP_REMOVED lines=19> */
.L_x_2229:
        /* <DEDUP_REMOVED lines=12> */
.L_x_2230:
[----:B------:R-:W-:Y:S01]  /*c710*/  R2UR UR4, R27 ;  /* 0x000000001b0472ca */ /* 0x000fe200000e0000 */
[----:B------:R-:W-:Y:S01]  /*c720*/  ULDC.64 UR6, c[0x0][0x330] ;  /* 0x0000cc0000067ab9 */ /* 0x000fe20000000a00 */
[----:B------:R-:W-:Y:S01]  /*c730*/  VIADD R26, R26, 0xffffffff ;  /* 0xffffffff1a1a7836 */ /* 0x000fe20000000000 */
[----:B------:R-:W-:Y:S01]  /*c740*/  MOV R3, UR6 ;  /* 0x0000000600037c02 */ /* 0x000fe20008000f00 */
[----:B------:R-:W-:Y:S01]  /*c750*/  IMAD.MOV.U32 R18, RZ, RZ, R2 ;  /* 0x000000ffff127224 */ /* 0x000fe200078e0002 */
[----:B------:R0:W-:Y:S01]  /*c760*/  SYNCS.ARRIVE.TRANS64.A1T0 RZ, [R7+URZ+0x16850], RZ ;  /* 0x016850ff07ff79a7 */ /* 0x0001e2000810003f */
[----:B------:R-:W-:Y:S01]  /*c770*/  VIADD R4, R4, 0x80 ;  /* 0x0000008004047836 */ /* 0x000fe20000000000 */
[----:B------:R-:W-:Y:S01]  /*c780*/  ISETP.GT.AND P0, PT, R26, UR51, PT ;  /* 0x000000331a007c0c */ /* 0x000fe2000bf04270 */
[----:B------:R-:W-:-:S04]  /*c790*/  IMAD.WIDE.U32 R18, R3, UR42, R18 ;  /* 0x0000002a03127c25 */ /* 0x000fc8000f8e0012 */
[----:B------:R-:W-:Y:S01]  /*c7a0*/  VIADD R0, R0, 0xffffff80 ;  /* 0xffffff8000007836 */ /* 0x000fe20000000000 */
        /* <DEDUP_REMOVED lines=10> */
.L_x_2218:
[----:B------:R-:W-:-:S06]  /*c850*/  ULOP3.LUT UR4, UR40, 0x2, URZ, 0xfc, !UPT ;  /* 0x0000000228047892 */ /* 0x000fcc000f8efc3f */
[----:B0-----:R-:W-:-:S05]  /*c860*/  IMAD.U32 R0, RZ, RZ, UR4 ;  /* 0x00000004ff007e24 */ /* 0x001fca000f8e00ff */
[----:B------:R-:W-:-:S13]  /*c870*/  ISETP.NE.AND P0, PT, R0, 0x3, PT ;  /* 0x000000030000780c */ /* 0x000fda0003f05270 */
[----:B------:R-:W-:Y:S05]  /*c880*/  @!P0 BRA `(.L_x_2232) ;  /* 0x0000000000048947 */ /* 0x000fea0003800000 */
[----:B------:R-:W-:Y:S01]  /*c890*/  BPT.TRAP 0x1 ;  /* 0x000000040000795c */ /* 0x000fe20000300000 */
.L_x_2232:
        /* <DEDUP_REMOVED lines=12> */
.L_x_2334:
[----:B------:R-:W-:Y:S05]  /*c960*/  BSYNC B0 ;  /* 0x0000000000007941 */ /* 0x000fea0003800000 */
.L_x_2233:
        /* <DEDUP_REMOVED lines=22> */
[----:B------:R-:W1:Y:S01]  /*cad0*/  SHFL.IDX PT, R22, R18, 0x4, 0x181f ;  /* 0x00981f0012167f89 */ /* 0x000e6200000e0000 */
[----:B----4-:R-:W-:-:S03]  /*cae0*/  IMAD.X R7, RZ, RZ, R7, P4 ;  /* 0x000000ffff077224 */ /* 0x010fc600020e0607 */
[----:B------:R-:W2:Y:S01]  /*caf0*/  SHFL.IDX PT, R25, R17, 0x5, 0x181f ;  /* 0x00b81f0011197f89 */ /* 0x000ea200000e0000 */
[----:B-----5:R-:W-:-:S03]  /*cb00*/  IMAD.X R3, RZ, RZ, R19, P5 ;  /* 0x000000ffff037224 */ /* 0x020fc600028e0613 */
[----:B------:R-:W-:Y:S04]  /*cb10*/  SHFL.IDX PT, R27, R17, 0x6, 0x181f ;  /* 0x00d81f00111b7f89 */ /* 0x000fe800000e0000 */
[----:B------:R0:W-:Y:S01]  /*cb20*/  LDGSTS.E.BYPASS.LTC128B.128 [R4+0x400], desc[UR38][R8.64], !P3 ;  /* 0x0040000008047fae */ /* 0x0001e2000d901d66 */
[----:B------:R-:W-:-:S03]  /*cb30*/  ISETP.LT.OR P3, PT, R5, 0x41, P0 ;  /* 0x000000410500780c */ /* 0x000fc60000761670 */
[----:B------:R-:W3:Y:S04]  /*cb40*/  SHFL.IDX PT, R19, R18, 0x5, 0x181f ;  /* 0x00b81f0012137f89 */ /* 0x000ee800000e0000 */
[----:B------:R2:W-:Y:S04]  /*cb50*/  LDGSTS.E.BYPASS.LTC128B.128 [R4+0xc00], desc[UR38][R6.64], !P2 ;  /* 0x00c0000006047fae */ /* 0x0005e8000d101d66 */
[----:B------:R-:W4:Y:S01]  /*cb60*/  SHFL.IDX PT, R21, R18, 0x6, 0x181f ;  /* 0x00d81f0012157f89 */ /* 0x000f2200000e0000 */
[----:B0-----:R-:W-:-:S03]  /*cb70*/  IADD3 R8, P5, R23, R16, RZ ;  /* 0x0000001017087210 */ /* 0x001fc60007fbe0ff */
[----:B------:R0:W-:Y:S01]  /*cb80*/  LDGSTS.E.BYPASS.LTC128B.128 [R4+0x1400], desc[UR38][R2.64], !P1 ;  /* 0x0140000002047fae */ /* 0x0001e2000c901d66 */
[----:B------:R-:W-:Y:S01]  /*cb90*/  ISETP.LT.OR P1, PT, R5, 0x31, P0 ;  /* 0x000000310500780c */ /* 0x000fe20000721670 */
[----:B-1----:R-:W-:Y:S01]  /*cba0*/  IMAD.X R9, RZ, RZ, R22, P5 ;  /* 0x000000ffff097224 */ /* 0x002fe200028e0616 */
[-C--:B--2---:R-:W-:Y:S01]  /*cbb0*/  IADD3 R6, P4, R25, R16.reuse, RZ ;  /* 0x0000001019067210 */ /* 0x084fe20007f9e0ff */
[----:B------:R-:W1:Y:S01]  /*cbc0*/  SHFL.IDX PT, R18, R18, 0x7, 0x181f ;  /* 0x00f81f0012127f89 */ /* 0x000e6200000e0000 */
[----:B0-----:R-:W-:Y:S02]  /*cbd0*/  IADD3 R2, P2, R14, R16, RZ ;  /* 0x000000100e027210 */ /* 0x001fe40007f5e0ff */
[----:B---3--:R-:W-:Y:S01]  /*cbe0*/  IADD3.X R7, RZ, R19, RZ, P4, !PT ;  /* 0x00000013ff077210 */ /* 0x008fe200027fe4ff */
[----:B------:R0:W2:Y:S02]  /*cbf0*/  SHFL.IDX PT, R14, R17, 0x7, 0x181f ;  /* 0x00f81f00110e7f89 */ /* 0x0000a400000e0000 */
[----:B------:R-:W-:Y:S01]  /*cc00*/  IMAD.X R3, RZ, RZ, R10, P2 ;  /* 0x000000ffff037224 */ /* 0x000fe200010e060a */
[----:B------:R-:W-:Y:S01]  /*cc10*/  ISETP.LT.OR P2, PT, R5, 0x51, P0 ;  /* 0x000000510500780c */ /* 0x000fe20000741670 */
[----:B------:R-:W-:-:S03]  /*cc20*/  IMAD.MOV.U32 R10, RZ, RZ, RZ ;  /* 0x000000ffff0a7224 */ /* 0x000fc600078e00ff */
[----:B------:R3:W-:Y:S01]  /*cc30*/  LDGSTS.E.BYPASS.LTC128B.128 [R4+0x1c00], desc[UR38][R2.64], !P1 ;  /* 0x01c0000002047fae */ /* 0x0007e2000c901d66 */
[----:B------:R-:W-:-:S03]  /*cc40*/  ISETP.LT.OR P1, PT, R5, 0x61, P0 ;  /* 0x000000610500780c */ /* 0x000fc60000721670 */
[----:B------:R0:W-:Y:S05]  /*cc50*/  LDGSTS.E.BYPASS.LTC128B.128 [R4+0x2400], desc[UR38][R8.64], !P3 ;  /* 0x0240000008047fae */ /* 0x0001ea000d901d66 */
[----:B------:R0:W-:Y:S01]  /*cc60*/  LDGSTS.E.BYPASS.LTC128B.128 [R4+0x2c00], desc[UR38][R6.64], !P2 ;  /* 0x02c0000006047fae */ /* 0x0001e2000d101d66 */
[----:B---3--:R-:W-:-:S05]  /*cc70*/  IADD3 R2, P5, R27, R16, RZ ;  /* 0x000000101b027210 */ /* 0x008fca0007fbe0ff */
[----:B----4-:R-:W-:-:S05]  /*cc80*/  IMAD.X R3, RZ, RZ, R21, P5 ;  /* 0x000000ffff037224 */ /* 0x010fca00028e0615 */
[----:B-12---:R0:W-:Y:S03]  /*cc90*/  LDGSTS.E.BYPASS.LTC128B.128 [R4+0x3400], desc[UR38][R2.64], !P1 ;  /* 0x0340000002047fae */ /* 0x0061e6000c901d66 */
.L_x_2352:
        /* <DEDUP_REMOVED lines=9> */
.L_x_2236:
        /* <DEDUP_REMOVED lines=12> */
.L_x_2237:
[----:B------:R-:W-:Y:S01]  /*cdf0*/  VIADD R2, R20, 0x1 ;  /* 0x0000000114027836 */ /* 0x000fe20000000000 */
[----:B------:R0:W-:Y:S04]  /*ce00*/  SYNCS.ARRIVE.TRANS64.A1T0 RZ, [R0+URZ+0x16850], RZ ;  /* 0x016850ff00ff79a7 */ /* 0x0001e8000810003f */
[----:B------:R-:W-:-:S04]  /*ce10*/  ISETP.NE.AND P0, PT, R2, 0x2, PT ;  /* 0x000000020200780c */ /* 0x000fc80003f05270 */
[----:B------:R-:W-:Y:S02]  /*ce20*/  SEL R3, RZ, 0x1, P0 ;  /* 0x00000001ff037807 */ /* 0x000fe40000000000 */
[----:B------:R-:W-:Y:S02]  /*ce30*/  SEL R2, R2, RZ, P0 ;  /* 0x000000ff02027207 */ /* 0x000fe40000000000 */
[----:B0-----:R-:W-:-:S07]  /*ce40*/  LOP3.LUT R0, R24, R3, RZ, 0x3c, !PT ;  /* 0x0000000318007212 */ /* 0x001fce00078e3cff */
.L_x_2205:
[----:B------:R-:W0:Y:S01]  /*ce50*/  S2R R4, SR_CgaCtaId ;  /* 0x0000000000047919 */ /* 0x000e220000008800 */
[----:B------:R-:W-:Y:S02]  /*ce60*/  MOV R3, 0x400 ;  /* 0x0000040000037802 */ /* 0x000fe40000000f00 */
[----:B------:R-:W-:Y:S02]  /*ce70*/  SHF.L.U32 R10, R10, 0x1f, RZ ;  /* 0x0000001f0a0a7819 */ /* 0x000fe400000006ff */
[----:B0-----:R-:W-:-:S04]  /*ce80*/  LEA R7, R4, R3, 0x18 ;  /* 0x0000000304077211 */ /* 0x001fc800078ec0ff */
[----:B------:R-:W0:Y:S02]  /*ce90*/  SYNCS.PHASECHK.TRANS64.TRYWAIT P0, [R7+URZ+0x16820], R10 ;  /* 0x0168200a070075a7 */ /* 0x000e24000800017f */
[----:B0-----:R-:W-:Y:S05]  /*cea0*/  @!P0 BRA `(.L_x_2238) ;  /* 0x0000003800bc8947 */ /* 0x001fea0003800000 */
.L_x_2353:
[----:B------:R-:W-:-:S03]  /*ceb0*/  UMOV UR4, 0xffffffff ;  /* 0xffffffff00047882 */ /* 0x000fc60000000000 */
[----:B------:R-:W-:Y:S05]  /*cec0*/  BRA.DIV UR4, `(.L_x_2239) ;  /* 0x0000003a04c87947 */ /* 0x000fea000b800000 */
[----:B------:R-:W1:Y:S02]  /*ced0*/  S2R R3, SR_TID.X ;  /* 0x0000000000037919 */ /* 0x000e640000002100 */
[----:B-1----:R-:W-:-:S04]  /*cee0*/  SHF.R.U32.HI R3, RZ, 0x5, R3 ;  /* 0x00000005ff037819 */ /* 0x002fc80000011603 */
[----:B------:R-:W-:-:S05]  /*cef0*/  LOP3.LUT R3, R3, 0x3, RZ, 0xc0, !PT ;  /* 0x0000000303037812 */ /* 0x000fca00078ec0ff */
[----:B------:R1:W2:Y:S02]  /*cf00*/  SHFL.IDX PT, R14, R3, RZ, 0x1f ;  /* 0x00001fff030e7589 */ /* 0x0002a400000e0000 */
.L_x_2356:
[----:B--2---:R-:W-:-:S13]  /*cf10*/  ISETP.NE.AND P0, PT, R14, RZ, PT ;  /* 0x000000ff0e00720c */ /* 0x004fda0003f05270 */
[----:B------:R-:W-:Y:S05]  /*cf20*/  @P0 BRA `(.L_x_2161) ;  /* 0x0000000000880947 */ /* 0x000fea0003800000 */
[----:B------:R-:W-:-:S03]  /*cf30*/  UMOV UR4, 0xffffffff ;  /* 0xffffffff00047882 */ /* 0x000fc60000000000 */
[----:B------:R-:W-:Y:S05]  /*cf40*/  BRA.DIV UR4, `(.L_x_2240) ;  /* 0x0000003a04dc7947 */ /* 0x000fea000b800000 */
[----:B------:R-:W-:-:S13]  /*cf50*/  ELECT P6, URZ, PT ;  /* 0x00000000003f782f */ /* 0x000fda00038c0000 */
.L_x_2359:
[----:B------:R-:W-:Y:S05]  /*cf60*/  @!P6 BRA `(.L_x_2161) ;  /* 0x000000000078e947 */ /* 0x000fea0003800000 */
[----:B------:R-:W-:-:S06]  /*cf70*/  ULOP3.LUT UR4, UR40, 0x2, URZ, 0xfc, !UPT ;  /* 0x0000000228047892 */ /* 0x000fcc000f8efc3f */
[----:B-1----:R-:W-:-:S05]  /*cf80*/  IMAD.U32 R3, RZ, RZ, UR4 ;  /* 0x00000004ff037e24 */ /* 0x002fca000f8e00ff */
[----:B------:R-:W-:-:S13]  /*cf90*/  ISETP.NE.AND P0, PT, R3, 0x3, PT ;  /* 0x000000030300780c */ /* 0x000fda0003f05270 */
[----:B------:R-:W-:Y:S05]  /*cfa0*/  @!P0 BRA `(.L_x_2241) ;  /* 0x0000000000048947 */ /* 0x000fea0003800000 */
[----:B------:R-:W-:Y:S01]  /*cfb0*/  BPT.TRAP 0x1 ;  /* 0x000000040000795c */ /* 0x000fe20000300000 */
.L_x_2241:
[----:B------:R-:W-:Y:S01]  /*cfc0*/  IMAD R5, R2, 0x8, R7 ;  /* 0x0000000802057824 */ /* 0x000fe200078e0207 */
[----:B------:R-:W-:Y:S01]  /*cfd0*/  SHF.L.U32 R4, R0, 0x1f, RZ ;  /* 0x0000001f00047819 */ /* 0x000fe200000006ff */
[----:B------:R-:W-:-:S03]  /*cfe0*/  VIADD R2, R2, 0x1 ;  /* 0x0000000102027836 */ /* 0x000fc60000000000 */
[----:B------:R-:W1:Y:S02]  /*cff0*/  SYNCS.PHASECHK.TRANS64.TRYWAIT P1, [R5+URZ+0x16840], R4 ;  /* 0x01684004050075a7 */ /* 0x000e64000802017f */
[----:B------:R-:W-:-:S04]  /*d000*/  ISETP.NE.AND P2, PT, R2, 0x2, PT ;  /* 0x000000020200780c */ /* 0x000fc80003f45270 */
[----:B------:R-:W-:Y:S01]  /*d010*/  SEL R3, RZ, 0x1, P2 ;  /* 0x00000001ff037807 */ /* 0x000fe20001000000 */
[----:B-1----:R-:W-:Y:S08]  /*d020*/  @!P1 BRA `(.L_x_2242) ;  /* 0x0000003800c49947 */ /* 0x002ff00003800000 */
.L_x_2360:
[----:B------:R-:W-:Y:S02]  /*d030*/  SEL R2, R2, RZ, P2 ;  /* 0x000000ff02027207 */ /* 0x000fe40001000000 */
[----:B------:R-:W-:Y:S01]  /*d040*/  LOP3.LUT R0, R0, R3, RZ, 0x3c, !PT ;  /* 0x0000000300007212 */ /* 0x000fe200078e3cff */
[----:B------:R-:W-:Y:S06]  /*d050*/  @!P0 BRA `(.L_x_2243) ;  /* 0x0000000000048947 */ /* 0x000fec0003800000 */
[----:B------:R-:W-:Y:S01]  /*d060*/  BPT.TRAP 0x1 ;  /* 0x000000040000795c */ /* 0x000fe20000300000 */
.L_x_2243:
[----:B------:R-:W-:Y:S02]  /*d070*/  LEA R3, R2, R7, 0x3 ;  /* 0x0000000702037211 */ /* 0x000fe400078e18ff */
[----:B------:R-:W-:-:S04]  /*d080*/  SHF.L.U32 R0, R0, 0x1f, RZ ;  /* 0x0000001f00007819 */ /* 0x000fc800000006ff */
[----:B------:R-:W2:Y:S02]  /*d090*/  SYNCS.PHASECHK.TRANS64.TRYWAIT P1, [R3+URZ+0x16840], R0 ;  /* 0x01684000030075a7 */ /* 0x000ea4000802017f */
[----:B--2---:R-:W-:Y:S05]  /*d0a0*/  @!P1 BRA `(.L_x_2244) ;  /* 0x0000003800b89947 */ /* 0x004fea0003800000 */
.L_x_2361:
[----:B------:R-:W-:Y:S05]  /*d0b0*/  @!P0 BRA `(.L_x_2245) ;  /* 0x0000000000048947 */ /* 0x000fea0003800000 */
[----:B------:R-:W-:Y:S01]  /*d0c0*/  BPT.TRAP 0x1 ;  /* 0x000000040000795c */ /* 0x000fe20000300000 */
.L_x_2245:
[----:B------:R-:W3:Y:S02]  /*d0d0*/  SYNCS.PHASECHK.TRANS64.TRYWAIT P1, [R5+URZ+0x16860], R4 ;  /* 0x01686004050075a7 */ /* 0x000ee4000802017f */
[----:B---3--:R-:W-:Y:S05]  /*d0e0*/  @!P1 BRA `(.L_x_2246) ;  /* 0x0000003800bc9947 */ /* 0x008fea0003800000 */
.L_x_2362:
[----:B------:R-:W-:Y:S05]  /*d0f0*/  @!P0 BRA `(.L_x_2247) ;  /* 0x0000000000048947 */ /* 0x000fea0003800000 */
[----:B------:R-:W-:Y:S01]  /*d100*/  BPT.TRAP 0x1 ;  /* 0x000000040000795c */ /* 0x000fe20000300000 */
.L_x_2247:
[----:B----4-:R4:W0:Y:S02]  /*d110*/  SYNCS.PHASECHK.TRANS64.TRYWAIT P0, [R3+URZ+0x16860], R0 ;  /* 0x01686000030075a7 */ /* 0x010824000800017f */
[----:B0-----:R-:W-:Y:S05]  /*d120*/  @!P0 NANOSLEEP.SYNCS 0x989680 ;  /* 0x009896800000895d */ /* 0x001fea0003900000 */
[----:B------:R-:W0:Y:S02]  /*d130*/  @!P0 SYNCS.PHASECHK.TRANS64 P0, [R3+URZ+0x16860], R0 ;  /* 0x01686000030085a7 */ /* 0x000e24000800007f */
[----:B0-----:R-:W-:Y:S05]  /*d140*/  @!P0 BRA `(.L_x_2247) ;  /* 0xfffffffc00f08947 */ /* 0x001fea000383ffff */
.L_x_2161:
[----:B------:R-:W-:Y:S05]  /*d150*/  BSYNC B6 ;  /* 0x0000000000067941 */ /* 0x000fea0003800000 */
.L_x_2158:
[----:B------:R-:W-:Y:S05]  /*d160*/  EXIT ;  /* 0x000000000000794d */ /* 0x000fea0003800000 */
.L_x_2165:
[----:B0-----:R-:W-:-:S04]  /*d170*/  IMAD.U32 R3, RZ, RZ, UR42 ;  /* 0x0000002aff037e24 */ /* 0x001fc8000f8e00ff */
[----:B------:R0:W1:Y:S03]  /*d180*/  SYNCS.PHASECHK.TRANS64.TRYWAIT P0, [R3+URZ+0x16800], R0 ;  /* 0x01680000030075a7 */ /* 0x000066000800017f */
[----:B-1----:R-:W-:Y:S05]  /*d190*/  @!P0 NANOSLEEP.SYNCS 0x989680 ;  /* 0x009896800000895d */ /* 0x002fea0003900000 */
[----:B------:R-:W1:Y:S02]  /*d1a0*/  @!P0 SYNCS.PHASECHK.TRANS64 P0, [R3+URZ+0x16800], R0 ;  /* 0x01680000030085a7 */ /* 0x000e64000800007f */
[----:B-1----:R-:W-:Y:S05]  /*d1b0*/  @!P0 BRA `(.L_x_2165) ;  /* 0xfffffffc00ec8947 */ /* 0x002fea000383ffff */
[----:B------:R-:W-:Y:S05]  /*d1c0*/  BRA `(.L_x_2248) ;  /* 0xffffff40002c7947 */ /* 0x000fea000383ffff */
.L_x_2169:
[----:B0-----:R-:W-:-:S04]  /*d1d0*/  IMAD.U32 R3, RZ, RZ, UR42 ;  /* 0x0000002aff037e24 */ /* 0x001fc8000f8e00ff */
[----:B------:R0:W2:Y:S03]  /*d1e0*/  SYNCS.PHASECHK.TRANS64.TRYWAIT P1, [R3+URZ+0x16830], R0 ;  /* 0x01683000030075a7 */ /* 0x0000a6000802017f */
[----:B--2---:R-:W-:Y:S05]  /*d1f0*/  @!P1 NANOSLEEP.SYNCS 0x989680 ;  /* 0x009896800000995d */ /* 0x004fea0003900000 */
[----:B------:R-:W2:Y:S02]  /*d200*/  @!P1 SYNCS.PHASECHK.TRANS64 P1, [R3+URZ+0x16830], R0 ;  /* 0x01683000030095a7 */ /* 0x000ea4000802007f */
[----:B--2---:R-:W-:Y:S05]  /*d210*/  @!P1 BRA `(.L_x_2169) ;  /* 0xfffffffc00ec9947 */ /* 0x004fea000383ffff */
[----:B------:R-:W-:Y:S05]  /*d220*/  BRA `(.L_x_2168) ;  /* 0xffffff4000487947 */ /* 0x000fea000383ffff */
.L_x_2175:
[----:B-1----:R-:W-:-:S04]  /*d230*/  IMAD.U32 R11, RZ, RZ, UR4 ;  /* 0x00000004ff0b7e24 */ /* 0x002fc8000f8e00ff */
[----:B------:R1:W2:Y:S03]  /*d240*/  SYNCS.PHASECHK.TRANS64.TRYWAIT P1, [R11+URZ+0x16830], R0 ;  /* 0x016830000b0075a7 */ /* 0x0002a6000802017f */
[----:B--2---:R-:W-:Y:S05]  /*d250*/  @!P1 NANOSLEEP.SYNCS 0x989680 ;  /* 0x009896800000995d */ /* 0x004fea0003900000 */
[----:B------:R-:W2:Y:S02]  /*d260*/  @!P1 SYNCS.PHASECHK.TRANS64 P1, [R11+URZ+0x16830], R0 ;  /* 0x016830000b0095a7 */ /* 0x000ea4000802007f */
[----:B--2---:R-:W-:Y:S05]  /*d270*/  @!P1 BRA `(.L_x_2175) ;  /* 0xfffffffc00ec9947 */ /* 0x004fea000383ffff */
[----:B------:R-:W-:Y:S05]  /*d280*/  BRA `(.L_x_2172) ;  /* 0xffffff64003c7947 */ /* 0x000fea000383ffff */
.L_x_2179:
[----:B-1----:R-:W-:-:S04]  /*d290*/  IMAD.U32 R11, RZ, RZ, UR10 ;  /* 0x0000000aff0b7e24 */ /* 0x002fc8000f8e00ff */
[----:B------:R1:W2:Y:S03]  /*d2a0*/  SYNCS.PHASECHK.TRANS64.TRYWAIT P1, [R11+URZ+0x16850], R0 ;  /* 0x016850000b0075a7 */ /* 0x0002a6000802017f */
[----:B--2---:R-:W-:Y:S05]  /*d2b0*/  @!P1 NANOSLEEP.SYNCS 0x989680 ;  /* 0x009896800000995d */ /* 0x004fea0003900000 */
[----:B------:R-:W2:Y:S02]  /*d2c0*/  @!P1 SYNCS.PHASECHK.TRANS64 P1, [R11+URZ+0x16850], R0 ;  /* 0x016850000b0095a7 */ /* 0x000ea4000802007f */
[----:B--2---:R-:W-:Y:S05]  /*d2d0*/  @!P1 BRA `(.L_x_2179) ;  /* 0xfffffffc00ec9947 */ /* 0x004fea000383ffff */
[----:B------:R-:W-:Y:S05]  /*d2e0*/  BRA `(.L_x_2176) ;  /* 0xffffff6400c07947 */ /* 0x000fea000383ffff */
.L_x_2187:
[----:B-1----:R-:W-:-:S04]  /*d2f0*/  IMAD.U32 R11, RZ, RZ, UR10 ;  /* 0x0000000aff0b7e24 */ /* 0x002fc8000f8e00ff */
[----:B------:R1:W2:Y:S03]  /*d300*/  SYNCS.PHASECHK.TRANS64.TRYWAIT P1, [R11+URZ+0x16830], R0 ;  /* 0x016830000b0075a7 */ /* 0x0002a6000802017f */
[----:B--2---:R-:W-:Y:S05]  /*d310*/  @!P1 NANOSLEEP.SYNCS 0x989680 ;  /* 0x009896800000995d */ /* 0x004fea0003900000 */
[----:B------:R-:W2:Y:S02]  /*d320*/  @!P1 SYNCS.PHASECHK.TRANS64 P1, [R11+URZ+0x16830], R0 ;  /* 0x016830000b0095a7 */ /* 0x000ea4000802007f */
[----:B--2---:R-:W-:Y:S05]  /*d330*/  @!P1 BRA `(.L_x_2187) ;  /* 0xfffffffc00ec9947 */ /* 0x004fea000383ffff */
[----:B------:R-:W-:Y:S05]  /*d340*/  BRA `(.L_x_2184) ;  /* 0xffffff8800d87947 */ /* 0x000fea000383ffff */
.L_x_2191:
[----:B-1----:R-:W-:-:S04]  /*d350*/  IMAD.U32 R11, RZ, RZ, UR10 ;  /* 0x0000000aff0b7e24 */ /* 0x002fc8000f8e00ff */
[----:B------:R1:W2:Y:S03]  /*d360*/  SYNCS.PHASECHK.TRANS64.TRYWAIT P1, [R11+URZ+0x16850], R0 ;  /* 0x016850000b0075a7 */ /* 0x0002a6000802017f */
[----:B--2---:R-:W-:Y:S05]  /*d370*/  @!P1 NANOSLEEP.SYNCS 0x989680 ;  /* 0x009896800000995d */ /* 0x004fea0003900000 */
[----:B------:R-:W2:Y:S02]  /*d380*/  @!P1 SYNCS.PHASECHK.TRANS64 P1, [R11+URZ+0x16850], R0 ;  /* 0x016850000b0095a7 */ /* 0x000ea4000802007f */
[----:B--2---:R-:W-:Y:S05]  /*d390*/  @!P1 BRA `(.L_x_2191) ;  /* 0xfffffffc00ec9947 */ /* 0x004fea000383ffff */
[----:B------:R-:W-:Y:S05]  /*d3a0*/  BRA `(.L_x_2188) ;  /* 0xffffff8c004c7947 */ /* 0x000fea000383ffff */
.L_x_2198:
[----:B-1----:R-:W-:-:S04]  /*d3b0*/  IMAD.U32 R6, RZ, RZ, UR7 ;  /* 0x00000007ff067e24 */ /* 0x002fc8000f8e00ff */
[----:B------:R1:W3:Y:S03]  /*d3c0*/  SYNCS.PHASECHK.TRANS64.TRYWAIT P1, [R6+URZ+0x16850], R5 ;  /* 0x01685005060075a7 */ /* 0x0002e6000802017f */
[----:B---3--:R-:W-:Y:S05]  /*d3d0*/  @!P1 NANOSLEEP.SYNCS 0x989680 ;  /* 0x009896800000995d */ /* 0x008fea0003900000 */
[----:B------:R-:W3:Y:S02]  /*d3e0*/  @!P1 SYNCS.PHASECHK.TRANS64 P1, [R6+URZ+0x16850], R5 ;  /* 0x01685005060095a7 */ /* 0x000ee4000802007f */
[----:B---3--:R-:W-:Y:S05]  /*d3f0*/  @!P1 BRA `(.L_x_2198) ;  /* 0xfffffffc00ec9947 */ /* 0x008fea000383ffff */
[----:B------:R-:W-:Y:S05]  /*d400*/  BRA `(.L_x_2197) ;  /* 0xffffffa400ac7947 */ /* 0x000fea000383ffff */
.L_x_2210:
[----:B------:R-:W-:Y:S01]  /*d410*/  IMAD.MOV.U32 R13, RZ, RZ, R17 ;  /* 0x000000ffff0d7224 */ /* 0x000fe200078e0011 */
[----:B------:R-:W-:Y:S01]  /*d420*/  MOV R12, RZ ;  /* 0x000000ff000c7202 */ /* 0x000fe20000000f00 */
[----:B------:R-:W-:Y:S02]  /*d430*/  IMAD.MOV.U32 R11, RZ, RZ, 0x1f ;  /* 0x0000001fff0b7424 */ /* 0x000fe400078e00ff */
[----:B------:R-:W-:-:S07]  /*d440*/  IMAD.MOV.U32 R15, RZ, RZ, -0x1 ;  /* 0xffffffffff0f7424 */ /* 0x000fce00078e00ff */
[----:B0----5:R-:W-:Y:S05]  /*d450*/  WARPSYNC.COLLECTIVE R15, `(.L_x_2249) ;  /* 0x000000000f087348 */ /* 0x021fea0003c00000 */
[----:B------:R1:W2:Y:S02]  /*d460*/  SHFL.IDX P6, R14, R13, R12, R11 ;  /* 0x0000000c0d0e7389 */ /* 0x0002a400000c000b */
[----:B012--5:R-:W-:Y:S01]  /*d470*/  ENDCOLLECTIVE ;  /* 0x000000000000791b */ /* 0x027fe20003800000 */
.L_x_2249:
[----:B------:R-:W-:Y:S05]  /*d480*/  BRA `(.L_x_2250) ;  /* 0xffffffcc00587947 */ /* 0x000fea000383ffff */
.L_x_2212:
[----:B0-----:R-:W-:-:S04]  /*d490*/  IMAD.U32 R3, RZ, RZ, UR47 ;  /* 0x0000002fff037e24 */ /* 0x001fc8000f8e00ff */
[----:B------:R0:W1:Y:S03]  /*d4a0*/  SYNCS.PHASECHK.TRANS64.TRYWAIT P0, [R3+URZ+0x16840], R10 ;  /* 0x0168400a030075a7 */ /* 0x000066000800017f */
[----:B-1----:R-:W-:Y:S05]  /*d4b0*/  @!P0 NANOSLEEP.SYNCS 0x989680 ;  /* 0x009896800000895d */ /* 0x002fea0003900000 */
[----:B------:R-:W1:Y:S02]  /*d4c0*/  @!P0 SYNCS.PHASECHK.TRANS64 P0, [R3+URZ+0x16840], R10 ;  /* 0x0168400a030085a7 */ /* 0x000e64000800007f */
[----:B-1----:R-:W-:Y:S05]  /*d4d0*/  @!P0 BRA `(.L_x_2212) ;  /* 0xfffffffc00ec8947 */ /* 0x002fea000383ffff */
[----:B------:R-:W-:Y:S05]  /*d4e0*/  BRA `(.L_x_2251) ;  /* 0xffffffcc00d87947 */ /* 0x000fea000383ffff */
.L_x_2213:
        /* <DEDUP_REMOVED lines=8> */
.L_x_2253:
[----:B------:R-:W-:Y:S05]  /*d570*/  BSYNC B0 ;  /* 0x0000000000007941 */ /* 0x000fea0003800000 */
.L_x_2252:
[----:B------:R-:W-:Y:S01]  /*d580*/  MOV R13, R0 ;  /* 0x00000000000d7202 */ /* 0x000fe20000000f00 */
[----:B------:R-:W-:Y:S01]  /*d590*/  IMAD.MOV.U32 R12, RZ, RZ, RZ ;  /* 0x000000ffff0c7224 */ /* 0x000fe200078e00ff */
[----:B------:R-:W-:Y:S01]  /*d5a0*/  @P0 LEA R7, R22, UR47, 0x1 ;  /* 0x0000002f16070c11 */ /* 0x000fe2000f8e08ff */
[----:B------:R-:W-:Y:S02]  /*d5b0*/  IMAD.MOV.U32 R11, RZ, RZ, 0x181f ;  /* 0x0000181fff0b7424 */ /* 0x000fe400078e00ff */
[----:B------:R-:W-:Y:S02]  /*d5c0*/  IMAD.MOV.U32 R15, RZ, RZ, -0x1 ;  /* 0xffffffffff0f7424 */ /* 0x000fe400078e00ff */
[----:B------:R-:W-:-:S07]  /*d5d0*/  IMAD.MOV.U32 R2, RZ, RZ, R14 ;  /* 0x000000ffff027224 */ /* 0x000fce00078e000e */
[----:B------:R-:W-:Y:S05]  /*d5e0*/  WARPSYNC.COLLECTIVE R15, `(.L_x_2254) ;  /* 0x000000000f087348 */ /* 0x000fea0003c00000 */
[----:B------:R0:W1:Y:S02]  /*d5f0*/  SHFL.IDX P6, R14, R13, R12, R11 ;  /* 0x0000000c0d0e7389 */ /* 0x00006400000c000b */
[----:B01----:R-:W-:Y:S01]  /*d600*/  ENDCOLLECTIVE ;  /* 0x000000000000791b */ /* 0x003fe20003800000 */
.L_x_2254:
        /* <DEDUP_REMOVED lines=9> */
.L_x_2255:
[----:B------:R-:W-:Y:S01]  /*d6a0*/  @!PT LDS RZ, [RZ] ;  /* 0x00000000fffff984 */ /* 0x000fe20000000800 */
[----:B------:R-:W-:Y:S01]  /*d6b0*/  @!PT LDS RZ, [RZ] ;  /* 0x00000000fffff984 */ /* 0x000fe20000000800 */
[----:B------:R-:W-:Y:S01]  /*d6c0*/  @!PT LDS RZ, [RZ] ;  /* 0x00000000fffff984 */ /* 0x000fe20000000800 */
[----:B------:R0:W-:Y:S01]  /*d6d0*/  @P0 LDGSTS.E.BYPASS.LTC128B.128 [R7+0xe400], desc[UR38][R2.64], !P3 ;  /* 0x0e40000002070fae */ /* 0x0001e2000d901d66 */
[----:B------:R-:W-:Y:S02]  /*d6e0*/  ISETP.GE.AND P0, PT, R5, 0x11, PT ;  /* 0x000000110500780c */ /* 0x000fe40003f06270 */
[----:B------:R-:W-:Y:S02]  /*d6f0*/  @P1 LEA R25, R22, UR47, 0x1 ;  /* 0x0000002f16191c11 */ /* 0x000fe4000f8e08ff */
[----:B------:R-:W-:-:S09]  /*d700*/  MOV R13, R0 ;  /* 0x00000000000d7202 */ /* 0x000fd20000000f00 */
[----:B------:R-:W-:Y:S01]  /*d710*/  @P0 LEA R21, R22, UR47, 0x1 ;  /* 0x0000002f16150c11 */ /* 0x000fe2000f8e08ff */
[----:B0-----:R-:W-:-:S07]  /*d720*/  IMAD.MOV.U32 R8, RZ, RZ, R14 ;  /* 0x000000ffff087224 */ /* 0x001fce00078e000e */
[----:B------:R-:W-:Y:S05]  /*d730*/  WARPSYNC.COLLECTIVE R15, `(.L_x_2256) ;  /* 0x000000000f087348 */ /* 0x000fea0003c00000 */
[----:B------:R0:W1:Y:S02]  /*d740*/  SHFL.IDX P6, R14, R13, R12, R11 ;  /* 0x0000000c0d0e7389 */ /* 0x00006400000c000b */
[----:B01----:R-:W-:Y:S01]  /*d750*/  ENDCOLLECTIVE ;  /* 0x000000000000791b */ /* 0x003fe20003800000 */
.L_x_2256:
[----:B------:R-:W-:Y:S02]  /*d760*/  IMAD.MOV.U32 R13, RZ, RZ, R4 ;  /* 0x000000ffff0d7224 */ /* 0x000fe400078e0004 */
[----:B------:R-:W-:Y:S01]  /*d770*/  IMAD.MOV.U32 R12, RZ, RZ, 0x2 ;  /* 0x00000002ff0c7424 */ /* 0x000fe200078e00ff */
[----:B------:R-:W-:-:S13]  /*d780*/  @P0 LEA R2, P2, R16, R14, 0x1 ;  /* 0x0000000e10020211 */ /* 0x000fda00078408ff */
[----:B------:R-:W-:Y:S05]  /*d790*/  WARPSYNC.COLLECTIVE R15, `(.L_x_2257) ;  /* 0x000000000f087348 */ /* 0x000fea0003c00000 */
[----:B------:R0:W1:Y:S02]  /*d7a0*/  SHFL.IDX P6, R14, R13, R12, R11 ;  /* 0x0000000c0d0e7389 */ /* 0x00006400000c000b */
[----:B01----:R-:W-:Y:S01]  /*d7b0*/  ENDCOLLECTIVE ;  /* 0x000000000000791b */ /* 0x003fe20003800000 */
.L_x_2257:
        /* <DEDUP_REMOVED lines=10> */
.L_x_2258:
[----:B------:R-:W-:Y:S01]  /*d860*/  IMAD.MOV.U32 R13, RZ, RZ, R4 ;  /* 0x000000ffff0d7224 */ /* 0x000fe200078e0004 */
[----:B------:R-:W-:Y:S01]  /*d870*/  MOV R12, 0x3 ;  /* 0x00000003000c7802 */ /* 0x000fe20000000f00 */
[----:B------:R-:W-:-:S07]  /*d880*/  IMAD.MOV.U32 R9, RZ, RZ, R14 ;  /* 0x000000ffff097224 */ /* 0x000fce00078e000e */
[----:B------:R-:W-:Y:S05]  /*d890*/  WARPSYNC.COLLECTIVE R15, `(.L_x_2259) ;  /* 0x000000000f087348 */ /* 0x000fea0003c00000 */
[----:B------:R0:W1:Y:S02]  /*d8a0*/  SHFL.IDX P6, R14, R13, R12, R11 ;  /* 0x0000000c0d0e7389 */ /* 0x00006400000c000b */
[----:B01----:R-:W-:Y:S01]  /*d8b0*/  ENDCOLLECTIVE ;  /* 0x000000000000791b */ /* 0x003fe20003800000 */
.L_x_2259:
        /* <DEDUP_REMOVED lines=14> */
.L_x_2260:
[----:B------:R-:W-:Y:S01]  /*d9a0*/  @P1 LEA R25, R22, UR47, 0x1 ;  /* 0x0000002f16191c11 */ /* 0x000fe2000f8e08ff */
[----:B------:R-:W-:Y:S02]  /*d9b0*/  IMAD.MOV.U32 R13, RZ, RZ, R4 ;  /* 0x000000ffff0d7224 */ /* 0x000fe400078e0004 */
[----:B------:R-:W-:Y:S01]  /*d9c0*/  IMAD.MOV.U32 R12, RZ, RZ, 0x4 ;  /* 0x00000004ff0c7424 */ /* 0x000fe200078e00ff */
[----:B------:R-:W-:-:S13]  /*d9d0*/  @P0 LEA R2, P2, R16, R14, 0x1 ;  /* 0x0000000e10020211 */ /* 0x000fda00078408ff */
[----:B------:R-:W-:Y:S05]  /*d9e0*/  WARPSYNC.COLLECTIVE R15, `(.L_x_2261) ;  /* 0x000000000f087348 */ /* 0x000fea0003c00000 */
[----:B------:R0:W1:Y:S02]  /*d9f0*/  SHFL.IDX P6, R14, R13, R12, R11 ;  /* 0x0000000c0d0e7389 */ /* 0x00006400000c000b */
[----:B01----:R-:W-:Y:S01]  /*da00*/  ENDCOLLECTIVE ;  /* 0x000000000000791b */ /* 0x003fe20003800000 */
.L_x_2261:
        /* <DEDUP_REMOVED lines=10> */
.L_x_2262:
[----:B------:R-:W-:Y:S02]  /*dab0*/  IMAD.MOV.U32 R13, RZ, RZ, R4 ;  /* 0x000000ffff0d7224 */ /* 0x000fe400078e0004 */
[----:B------:R-:W-:Y:S02]  /*dac0*/  IMAD.MOV.U32 R12, RZ, RZ, 0x5 ;  /* 0x00000005ff0c7424 */ /* 0x000fe400078e00ff */
[----:B------:R-:W-:-:S07]  /*dad0*/  IMAD.MOV.U32 R9, RZ, RZ, R14 ;  /* 0x000000ffff097224 */ /* 0x000fce00078e000e */
[----:B------:R-:W-:Y:S05]  /*dae0*/  WARPSYNC.COLLECTIVE R15, `(.L_x_2263) ;  /* 0x000000000f087348 */ /* 0x000fea0003c00000 */
[----:B------:R0:W1:Y:S02]  /*daf0*/  SHFL.IDX P6, R14, R13, R12, R11 ;  /* 0x0000000c0d0e7389 */ /* 0x00006400000c000b */
[----:B01----:R-:W-:Y:S01]  /*db00*/  ENDCOLLECTIVE ;  /* 0x000000000000791b */ /* 0x003fe20003800000 */
.L_x_2263:
[----:B------:R-:W-:-:S04]  /*db10*/  @P1 LEA R2, P0, R16, R9, 0x1 ;  /* 0x0000000910021211 */ /* 0x000fc800078008ff */
[----:B------:R-:W-:Y:S02]  /*db20*/  @P1 IADD3.X R3, RZ, R6, RZ, P0, !PT ;  /* 0x00000006ff031210 */ /* 0x000fe400007fe4ff */
[----:B------:R-:W-:-:S03]  /*db30*/  ISETP.GE.AND P0, PT, R5, 0x51, PT ;  /* 0x000000510500780c */ /* 0x000fc60003f06270 */
[----:B------:R-:W-:Y:S01]  /*db40*/  @!PT LDS RZ, [RZ] ;  /* 0x00000000fffff984 */ /* 0x000fe20000000800 */
[----:B------:R-:W-:Y:S01]  /*db50*/  @!PT LDS RZ, [RZ] ;  /* 0x00000000fffff984 */ /* 0x000fe20000000800 */
[----:B------:R-:W-:Y:S01]  /*db60*/  @!PT LDS RZ, [RZ] ;  /* 0x00000000fffff984 */ /* 0x000fe20000000800 */
[----:B------:R0:W-:Y:S01]  /*db70*/  @P1 LDGSTS.E.BYPASS.LTC128B.128 [R25+0x10400], desc[UR38][R2.64], !P3 ;  /* 0x1040000002191fae */ /* 0x0001e2000d901d66 */
[----:B------:R-:W-:Y:S01]  /*db80*/  ISETP.GE.AND P1, PT, R5, 0x61, PT ;  /* 0x000000610500780c */ /* 0x000fe20003f26270 */
[----:B------:R-:W-:Y:S02]  /*db90*/  IMAD.MOV.U32 R13, RZ, RZ, R0 ;  /* 0x000000ffff0d7224 */ /* 0x000fe400078e0000 */
[----:B------:R-:W-:-:S10]  /*dba0*/  IMAD.MOV.U32 R7, RZ, RZ, R14 ;  /* 0x000000ffff077224 */ /* 0x000fd400078e000e */
[----:B0-----:R-:W-:Y:S05]  /*dbb0*/  WARPSYNC.COLLECTIVE R15, `(.L_x_2264) ;  /* 0x000000000f087348 */ /* 0x001fea0003c00000 */
[----:B------:R1:W2:Y:S02]  /*dbc0*/  SHFL.IDX P6, R14, R13, R12, R11 ;  /* 0x0000000c0d0e7389 */ /* 0x0002a400000c000b */
[----:B012---:R-:W-:Y:S01]  /*dbd0*/  ENDCOLLECTIVE ;  /* 0x000000000000791b */ /* 0x007fe20003800000 */
.L_x_2264:
[----:B------:R-:W-:Y:S02]  /*dbe0*/  IMAD.MOV.U32 R13, RZ, RZ, R4 ;  /* 0x000000ffff0d7224 */ /* 0x000fe400078e0004 */
[----:B------:R-:W-:Y:S01]  /*dbf0*/  IMAD.MOV.U32 R12, RZ, RZ, 0x6 ;  /* 0x00000006ff0c7424 */ /* 0x000fe200078e00ff */
[----:B------:R-:W-:-:S13]  /*dc00*/  @P0 LEA R2, P2, R16, R14, 0x1 ;  /* 0x0000000e10020211 */ /* 0x000fda00078408ff */
[----:B------:R-:W-:Y:S05]  /*dc10*/  WARPSYNC.COLLECTIVE R15, `(.L_x_2265) ;  /* 0x000000000f087348 */ /* 0x000fea0003c00000 */
[----:B------:R0:W1:Y:S02]  /*dc20*/  SHFL.IDX P6, R14, R13, R12, R11 ;  /* 0x0000000c0d0e7389 */ /* 0x00006400000c000b */
[----:B01----:R-:W-:Y:S01]  /*dc30*/  ENDCOLLECTIVE ;  /* 0x000000000000791b */ /* 0x003fe20003800000 */
.L_x_2265:
        /* <DEDUP_REMOVED lines=11> */
.L_x_2266:
[----:B------:R-:W-:Y:S02]  /*dcf0*/  IMAD.MOV.U32 R13, RZ, RZ, R4 ;  /* 0x000000ffff0d7224 */ /* 0x000fe400078e0004 */
[----:B------:R-:W-:Y:S02]  /*dd00*/  IMAD.MOV.U32 R12, RZ, RZ, 0x7 ;  /* 0x00000007ff0c7424 */ /* 0x000fe400078e00ff */
[----:B------:R-:W-:-:S07]  /*dd10*/  IMAD.MOV.U32 R9, RZ, RZ, R14 ;  /* 0x000000ffff097224 */ /* 0x000fce00078e000e */
[----:B------:R-:W-:Y:S05]  /*dd20*/  WARPSYNC.COLLECTIVE R15, `(.L_x_2267) ;  /* 0x000000000f087348 */ /* 0x000fea0003c00000 */
[----:B------:R0:W1:Y:S02]  /*dd30*/  SHFL.IDX P6, R14, R13, R12, R11 ;  /* 0x0000000c0d0e7389 */ /* 0x00006400000c000b */
[----:B01----:R-:W-:Y:S01]  /*dd40*/  ENDCOLLECTIVE ;  /* 0x000000000000791b */ /* 0x003fe20003800000 */
.L_x_2267:
        /* <DEDUP_REMOVED lines=12> */
.L_x_2268:
[----:B------:R-:W-:Y:S05]  /*de10*/  BRA `(.L_x_2269) ;  /* 0xffffffc800e87947 */ /* 0x000fea000383ffff */
.L_x_2216:
[----:B------:R-:W-:Y:S01]  /*de20*/  IMAD.MOV.U32 R13, RZ, RZ, R8 ;  /* 0x000000ffff0d7224 */ /* 0x000fe200078e0008 */
[----:B------:R-:W-:Y:S01]  /*de30*/  MOV R11, 0x181f ;  /* 0x0000181f000b7802 */ /* 0x000fe20000000f00 */
[----:B------:R-:W-:Y:S02]  /*de40*/  IMAD.MOV.U32 R12, RZ, RZ, RZ ;  /* 0x000000ffff0c7224 */ /* 0x000fe400078e00ff */
[----:B------:R-:W-:Y:S02]  /*de50*/  IMAD.MOV.U32 R15, RZ, RZ, -0x1 ;  /* 0xffffffffff0f7424 */ /* 0x000fe400078e00ff */
[----:B------:R-:W-:-:S07]  /*de60*/  IMAD.U32 R5, RZ, RZ, UR49 ;  /* 0x00000031ff057e24 */ /* 0x000fce000f8e00ff */
[----:B------:R-:W-:Y:S05]  /*de70*/  WARPSYNC.COLLECTIVE R15, `(.L_x_2270) ;  /* 0x000000000f087348 */ /* 0x000fea0003c00000 */
[----:B------:R0:W1:Y:S02]  /*de80*/  SHFL.IDX P6, R14, R13, R12, R11 ;  /* 0x0000000c0d0e7389 */ /* 0x00006400000c000b */
[----:B01----:R-:W-:Y:S01]  /*de90*/  ENDCOLLECTIVE ;  /* 0x000000000000791b */ /* 0x003fe20003800000 */
.L_x_2270:
[----:B------:R-:W-:Y:S02]  /*dea0*/  IMAD R5, R5, 0xc0, R24 ;  /* 0x000000c005057824 */ /* 0x000fe400078e0218 */
[----:B------:R-:W-:Y:S02]  /*deb0*/  IMAD.MOV.U32 R13, RZ, RZ, R7 ;  /* 0x000000ffff0d7224 */ /* 0x000fe400078e0007 */
[----:B------:R-:W-:-:S07]  /*dec0*/  IMAD.MOV.U32 R2, RZ, RZ, R14 ;  /* 0x000000ffff027224 */ /* 0x000fce00078e000e */
[----:B------:R-:W-:Y:S05]  /*ded0*/  WARPSYNC.COLLECTIVE R15, `(.L_x_2271) ;  /* 0x000000000f087348 */ /* 0x000fea0003c00000 */
[----:B------:R0:W1:Y:S02]  /*dee0*/  SHFL.IDX P6, R14, R13, R12, R11 ;  /* 0x0000000c0d0e7389 */ /* 0x00006400000c000b */
[----:B01----:R-:W-:Y:S01]  /*def0*/  ENDCOLLECTIVE ;  /* 0x000000000000791b */ /* 0x003fe20003800000 */
.L_x_2271:
[----:B------:R-:W-:Y:S02]  /*df00*/  ULDC UR4, c[0x0][0x288] ;  /* 0x0000a20000047ab9 */ /* 0x000fe40000000800 */
[----:B------:R-:W-:Y:S02]  /*df10*/  IMAD R4, R9, UR4, RZ ;  /* 0x0000000409047c24 */ /* 0x000fe4000f8e02ff */
[----:B------:R-:W-:-:S03]  /*df20*/  VIADD R9, R5, 0x10 ;  /* 0x0000001005097836 */ /* 0x000fc60000000000 */
[----:B------:R-:W-:Y:S01]  /*df30*/  ISETP.GE.AND P1, PT, R5, R4, PT ;  /* 0x000000040500720c */ /* 0x000fe20003f26270 */
[----:B------:R-:W-:Y:S01]  /*df40*/  IMAD.MOV.U32 R13, RZ, RZ, R8 ;  /* 0x000000ffff0d7224 */ /* 0x000fe200078e0008 */
[----:B------:R-:W-:-:S11]  /*df50*/  MOV R12, 0x1 ;  /* 0x00000001000c7802 */ /* 0x000fd60000000f00 */
[----:B------:R-:W-:Y:S02]  /*df60*/  @!P1 LEA R25, R22, UR47, 0x1 ;  /* 0x0000002f16199c11 */ /* 0x000fe4000f8e08ff */
[----:B------:R-:W-:-:S05]  /*df70*/  @!P1 LEA R14, P2, R16, R14, 0x1 ;  /* 0x0000000e100e9211 */ /* 0x000fca00078408ff */
[----:B------:R-:W-:Y:S02]  /*df80*/  @!P1 IMAD.X R3, RZ, RZ, R2, P2 ;  /* 0x000000ffff039224 */ /* 0x000fe400010e0602 */
[----:B------:R-:W-:-:S07]  /*df90*/  @!P1 IMAD.MOV.U32 R2, RZ, RZ, R14 ;  /* 0x000000ffff029224 */ /* 0x000fce00078e000e */
[----:B------:R-:W-:Y:S05]  /*dfa0*/  WARPSYNC.COLLECTIVE R15, `(.L_x_2272) ;  /* 0x000000000f087348 */ /* 0x000fea0003c00000 */
[----:B------:R0:W1:Y:S02]  /*dfb0*/  SHFL.IDX P6, R14, R13, R12, R11 ;  /* 0x0000000c0d0e7389 */ /* 0x00006400000c000b */
[----:B01----:R-:W-:Y:S01]  /*dfc0*/  ENDCOLLECTIVE ;  /* 0x000000000000791b */ /* 0x003fe20003800000 */
.L_x_2272:
        /* <DEDUP_REMOVED lines=12> */
.L_x_2273:
[----:B------:R-:W-:Y:S02]  /*e090*/  IMAD.MOV.U32 R13, RZ, RZ, R8 ;  /* 0x000000ffff0d7224 */ /* 0x000fe400078e0008 */
[----:B------:R-:W-:Y:S02]  /*e0a0*/  IMAD.MOV.U32 R12, RZ, RZ, 0x2 ;  /* 0x00000002ff0c7424 */ /* 0x000fe400078e00ff */
[----:B------:R-:W-:-:S07]  /*e0b0*/  IMAD.MOV.U32 R21, RZ, RZ, R14 ;  /* 0x000000ffff157224 */ /* 0x000fce00078e000e */
[----:B------:R-:W-:Y:S05]  /*e0c0*/  WARPSYNC.COLLECTIVE R15, `(.L_x_2274) ;  /* 0x000000000f087348 */ /* 0x000fea0003c00000 */
[----:B------:R0:W1:Y:S02]  /*e0d0*/  SHFL.IDX P6, R14, R13, R12, R11 ;  /* 0x0000000c0d0e7389 */ /* 0x00006400000c000b */
[----:B01----:R-:W-:Y:S01]  /*e0e0*/  ENDCOLLECTIVE ;  /* 0x000000000000791b */ /* 0x003fe20003800000 */
.L_x_2274:
[----:B------:R-:W-:-:S05]  /*e0f0*/  @!P1 LEA R2, P2, R16, R21, 0x1 ;  /* 0x0000001510029211 */ /* 0x000fca00078408ff */
[----:B------:R-:W-:-:S05]  /*e100*/  @!P1 IMAD.X R3, RZ, RZ, R10, P2 ;  /* 0x000000ffff039224 */ /* 0x000fca00010e060a */
[----:B------:R-:W-:Y:S01]  /*e110*/  @!PT LDS RZ, [RZ] ;  /* 0x00000000fffff984 */ /* 0x000fe20000000800 */
[----:B------:R-:W-:Y:S01]  /*e120*/  @!PT LDS RZ, [RZ] ;  /* 0x00000000fffff984 */ /* 0x000fe20000000800 */
[----:B------:R-:W-:Y:S01]  /*e130*/  @!PT LDS RZ, [RZ] ;  /* 0x00000000fffff984 */ /* 0x000fe20000000800 */
[----:B------:R0:W-:Y:S01]  /*e140*/  @!P1 LDGSTS.E.BYPASS.LTC128B.128 [R25+0x8c00], desc[UR38][R2.64], !P0 ;  /* 0x08c0000002199fae */ /* 0x0001e2000c101d66 */
[----:B------:R-:W-:Y:S02]  /*e150*/  MOV R13, R7 ;  /* 0x00000007000d7202 */ /* 0x000fe40000000f00 */
[----:B------:R-:W-:Y:S01]  /*e160*/  ISETP.GE.AND P1, PT, R9, R4, PT ;  /* 0x000000040900720c */ /* 0x000fe20003f26270 */
[----:B------:R-:W-:-:S12]  /*e170*/  IMAD.MOV.U32 R9, RZ, RZ, R14 ;  /* 0x000000ffff097224 */ /* 0x000fd800078e000e */
[----:B0-----:R-:W-:Y:S05]  /*e180*/  WARPSYNC.COLLECTIVE R15, `(.L_x_2275) ;  /* 0x000000000f087348 */ /* 0x001fea0003c00000 */
[----:B------:R1:W2:Y:S02]  /*e190*/  SHFL.IDX P6, R14, R13, R12, R11 ;  /* 0x0000000c0d0e7389 */ /* 0x0002a400000c000b */
[----:B012---:R-:W-:Y:S01]  /*e1a0*/  ENDCOLLECTIVE ;  /* 0x000000000000791b */ /* 0x007fe20003800000 */
.L_x_2275:
[----:B------:R-:W-:Y:S01]  /*e1b0*/  @!P1 LEA R20, R22, UR47, 0x1 ;  /* 0x0000002f16149c11 */ /* 0x000fe2000f8e08ff */
[----:B------:R-:W-:Y:S02]  /*e1c0*/  IMAD.MOV.U32 R13, RZ, RZ, R8 ;  /* 0x000000ffff0d7224 */ /* 0x000fe400078e0008 */
[----:B------:R-:W-:Y:S01]  /*e1d0*/  IMAD.MOV.U32 R12, RZ, RZ, 0x3 ;  /* 0x00000003ff0c7424 */ /* 0x000fe200078e00ff */
[----:B------:R-:W-:-:S13]  /*e1e0*/  @!P1 LEA R2, P2, R16, R14, 0x1 ;  /* 0x0000000e10029211 */ /* 0x000fda00078408ff */
[----:B------:R-:W-:Y:S05]  /*e1f0*/  WARPSYNC.COLLECTIVE R15, `(.L_x_2276) ;  /* 0x000000000f087348 */ /* 0x000fea0003c00000 */
[----:B------:R0:W1:Y:S02]  /*e200*/  SHFL.IDX P6, R14, R13, R12, R11 ;  /* 0x0000000c0d0e7389 */ /* 0x00006400000c000b */
[----:B01----:R-:W-:Y:S01]  /*e210*/  ENDCOLLECTIVE ;  /* 0x000000000000791b */ /* 0x003fe20003800000 */
.L_x_2276:
        /* <DEDUP_REMOVED lines=14> */
.L_x_2277:
[----:B------:R-:W-:Y:S02]  /*e300*/  IMAD.MOV.U32 R13, RZ, RZ, R8 ;  /* 0x000000ffff0d7224 */ /* 0x000fe400078e0008 */
[----:B------:R-:W-:Y:S02]  /*e310*/  IMAD.MOV.U32 R12, RZ, RZ, 0x4 ;  /* 0x00000004ff0c7424 */ /* 0x000fe400078e00ff */
[----:B------:R-:W-:-:S07]  /*e320*/  IMAD.MOV.U32 R21, RZ, RZ, R14 ;  /* 0x000000ffff157224 */ /* 0x000fce00078e000e */
[----:B------:R-:W-:Y:S05]  /*e330*/  WARPSYNC.COLLECTIVE R15, `(.L_x_2278) ;  /* 0x000000000f087348 */ /* 0x000fea0003c00000 */
[----:B------:R0:W1:Y:S02]  /*e340*/  SHFL.IDX P6, R14, R13, R12, R11 ;  /* 0x0000000c0d0e7389 */ /* 0x00006400000c000b */
[----:B01----:R-:W-:Y:S01]  /*e350*/  ENDCOLLECTIVE ;  /* 0x000000000000791b */ /* 0x003fe20003800000 */
.L_x_2278:
        /* <DEDUP_REMOVED lines=12> */
.L_x_2279:
[----:B------:R-:W-:Y:S01]  /*e420*/  @!P1 LEA R20, R22, UR47, 0x1 ;  /* 0x0000002f16149c11 */ /* 0x000fe2000f8e08ff */
[----:B------:R-:W-:Y:S02]  /*e430*/  IMAD.MOV.U32 R13, RZ, RZ, R8 ;  /* 0x000000ffff0d7224 */ /* 0x000fe400078e0008 */
[----:B------:R-:W-:Y:S01]  /*e440*/  IMAD.MOV.U32 R12, RZ, RZ, 0x5 ;  /* 0x00000005ff0c7424 */ /* 0x000fe200078e00ff */
[----:B------:R-:W-:-:S13]  /*e450*/  @!P1 LEA R2, P2, R16, R14, 0x1 ;  /* 0x0000000e10029211 */ /* 0x000fda00078408ff */
[----:B------:R-:W-:Y:S05]  /*e460*/  WARPSYNC.COLLECTIVE R15, `(.L_x_2280) ;  /* 0x000000000f087348 */ /* 0x000fea0003c00000 */
[----:B------:R0:W1:Y:S02]  /*e470*/  SHFL.IDX P6, R14, R13, R12, R11 ;  /* 0x0000000c0d0e7389 */ /* 0x00006400000c000b */
[----:B01----:R-:W-:Y:S01]  /*e480*/  ENDCOLLECTIVE ;  /* 0x000000000000791b */ /* 0x003fe20003800000 */
.L_x_2280:
[----:B------:R-:W-:Y:S02]  /*e490*/  @!P1 IMAD.X R3, RZ, RZ, R9, P2 ;  /* 0x000000ffff039224 */ /* 0x000fe400010e0609 */
[----:B------:R-:W-:-:S03]  /*e4a0*/  VIADD R9, R5, 0x50 ;  /* 0x0000005005097836 */ /* 0x000fc60000000000 */
[----:B------:R-:W-:Y:S01]  /*e4b0*/  @!PT LDS RZ, [RZ] ;  /* 0x00000000fffff984 */ /* 0x000fe20000000800 */
[----:B------:R-:W-:Y:S01]  /*e4c0*/  @!PT LDS RZ, [RZ] ;  /* 0x00000000fffff984 */ /* 0x000fe20000000800 */
[----:B------:R-:W-:Y:S01]  /*e4d0*/  @!PT LDS RZ, [RZ] ;  /* 0x00000000fffff984 */ /* 0x000fe20000000800 */
[----:B------:R0:W-:Y:S02]  /*e4e0*/  @!P1 LDGSTS.E.BYPASS.LTC128B.128 [R20+0xa400], desc[UR38][R2.64], !P0 ;  /* 0x0a40000002149fae */ /* 0x0001e4000c101d66 */
[----:B------:R-:W-:Y:S01]  /*e4f0*/  ISETP.GE.AND P1, PT, R9, R4, PT ;  /* 0x000000040900720c */ /* 0x000fe20003f26270 */
[----:B------:R-:W-:Y:S02]  /*e500*/  VIADD R9, R5, 0x60 ;  /* 0x0000006005097836 */ /* 0x000fe40000000000 */
[----:B------:R-:W-:-:S10]  /*e510*/  IMAD.MOV.U32 R13, RZ, RZ, R7 ;  /* 0x000000ffff0d7224 */ /* 0x000fd400078e0007 */
[----:B------:R-:W-:Y:S02]  /*e520*/  @!P1 LEA R25, R22, UR47, 0x1 ;  /* 0x0000002f16199c11 */ /* 0x000fe4000f8e08ff */
[----:B0-----:R-:W-:-:S07]  /*e530*/  MOV R10, R14 ;  /* 0x0000000e000a7202 */ /* 0x001fce0000000f00 */
[----:B------:R-:W-:Y:S05]  /*e540*/  WARPSYNC.COLLECTIVE R15, `(.L_x_2281) ;  /* 0x000000000f087348 */ /* 0x000fea0003c00000 */
[----:B------:R0:W1:Y:S02]  /*e550*/  SHFL.IDX P6, R14, R13, R12, R11 ;  /* 0x0000000c0d0e7389 */ /* 0x00006400000c000b */
[----:B01----:R-:W-:Y:S01]  /*e560*/  ENDCOLLECTIVE ;  /* 0x000000000000791b */ /* 0x003fe20003800000 */
.L_x_2281:
[----:B------:R-:W-:Y:S02]  /*e570*/  IMAD.MOV.U32 R13, RZ, RZ, R8 ;  /* 0x000000ffff0d7224 */ /* 0x000fe400078e0008 */
[----:B------:R-:W-:Y:S02]  /*e580*/  IMAD.MOV.U32 R12, RZ, RZ, 0x6 ;  /* 0x00000006ff0c7424 */ /* 0x000fe400078e00ff */
[----:B------:R-:W-:-:S07]  /*e590*/  IMAD.MOV.U32 R21, RZ, RZ, R14 ;  /* 0x000000ffff157224 */ /* 0x000fce00078e000e */
[----:B------:R-:W-:Y:S05]  /*e5a0*/  WARPSYNC.COLLECTIVE R15, `(.L_x_2282) ;  /* 0x000000000f087348 */ /* 0x000fea0003c00000 */
[----:B------:R0:W1:Y:S02]  /*e5b0*/  SHFL.IDX P6, R14, R13, R12, R11 ;  /* 0x0000000c0d0e7389 */ /* 0x00006400000c000b */
[----:B01----:R-:W-:Y:S01]  /*e5c0*/  ENDCOLLECTIVE ;  /* 0x000000000000791b */ /* 0x003fe20003800000 */
.L_x_2282:
        /* <DEDUP_REMOVED lines=12> */
.L_x_2283:
[----:B------:R-:W-:Y:S01]  /*e690*/  @!P1 LEA R10, R22, UR47, 0x1 ;  /* 0x0000002f160a9c11 */ /* 0x000fe2000f8e08ff */
[----:B------:R-:W-:Y:S02]  /*e6a0*/  IMAD.MOV.U32 R13, RZ, RZ, R8 ;  /* 0x000000ffff0d7224 */ /* 0x000fe400078e0008 */
[----:B------:R-:W-:Y:S01]  /*e6b0*/  IMAD.MOV.U32 R12, RZ, RZ, 0x7 ;  /* 0x00000007ff0c7424 */ /* 0x000fe200078e00ff */
[----:B------:R-:W-:-:S13]  /*e6c0*/  @!P1 LEA R2, P2, R16, R14, 0x1 ;  /* 0x0000000e10029211 */ /* 0x000fda00078408ff */
[----:B------:R-:W-:Y:S05]  /*e6d0*/  WARPSYNC.COLLECTIVE R15, `(.L_x_2284) ;  /* 0x000000000f087348 */ /* 0x000fea0003c00000 */
[----:B------:R0:W1:Y:S02]  /*e6e0*/  SHFL.IDX P6, R14, R13, R12, R11 ;  /* 0x0000000c0d0e7389 */ /* 0x00006400000c000b */
[----:B01----:R-:W-:Y:S01]  /*e6f0*/  ENDCOLLECTIVE ;  /* 0x000000000000791b */ /* 0x003fe20003800000 */
.L_x_2284:
[----:B------:R-:W-:-:S05]  /*e700*/  @!P1 IADD3.X R3, RZ, R9, RZ, P2, !PT ;  /* 0x00000009ff039210 */ /* 0x000fca00017fe4ff */
[----:B------:R-:W-:Y:S01]  /*e710*/  @!PT LDS RZ, [RZ] ;  /* 0x00000000fffff984 */ /* 0x000fe20000000800 */
[----:B------:R-:W-:Y:S01]  /*e720*/  @!PT LDS RZ, [RZ] ;  /* 0x00000000fffff984 */ /* 0x000fe20000000800 */
[----:B------:R-:W-:Y:S01]  /*e730*/  @!PT LDS RZ, [RZ] ;  /* 0x00000000fffff984 */ /* 0x000fe20000000800 */
[----:B------:R0:W-:Y:S01]  /*e740*/  @!P1 LDGSTS.E.BYPASS.LTC128B.128 [R10+0xb400], desc[UR38][R2.64], !P0 ;  /* 0x0b400000020a9fae */ /* 0x0001e2000c101d66 */
[----:B------:R-:W-:Y:S02]  /*e750*/  IMAD.MOV.U32 R13, RZ, RZ, R7 ;  /* 0x000000ffff0d7224 */ /* 0x000fe400078e0007 */
[C---:B------:R-:W-:Y:S02]  /*e760*/  VIADD R7, R5.reuse, 0x80 ;  /* 0x0000008005077836 */ /* 0x040fe40000000000 */
[----:B0-----:R-:W-:Y:S02]  /*e770*/  VIADD R3, R5, 0x70 ;  /* 0x0000007005037836 */ /* 0x001fe40000000000 */
[----:B------:R-:W-:-:S03]  /*e780*/  IMAD.MOV.U32 R8, RZ, RZ, R14 ;  /* 0x000000ffff087224 */ /* 0x000fc600078e000e */
[----:B------:R-:W-:-:S13]  /*e790*/  ISETP.GE.AND P1, PT, R3, R4, PT ;  /* 0x000000040300720c */ /* 0x000fda0003f26270 */
[----:B------:R-:W-:Y:S05]  /*e7a0*/  WARPSYNC.COLLECTIVE R15, `(.L_x_2285) ;  /* 0x000000000f087348 */ /* 0x000fea0003c00000 */
[----:B------:R0:W1:Y:S02]  /*e7b0*/  SHFL.IDX P6, R14, R13, R12, R11 ;  /* 0x0000000c0d0e7389 */ /* 0x00006400000c000b */
[----:B01----:R-:W-:Y:S01]  /*e7c0*/  ENDCOLLECTIVE ;  /* 0x000000000000791b */ /* 0x003fe20003800000 */
.L_x_2285:
[----:B------:R-:W-:Y:S01]  /*e7d0*/  @!P1 LEA R25, R22, UR47, 0x1 ;  /* 0x0000002f16199c11 */ /* 0x000fe2000f8e08ff */
[----:B------:R-:W-:Y:S01]  /*e7e0*/  IMAD.MOV.U32 R13, RZ, RZ, R6 ;  /* 0x000000ffff0d7224 */ /* 0x000fe200078e0006 */
[----:B------:R-:W-:Y:S02]  /*e7f0*/  MOV R12, RZ ;  /* 0x000000ff000c7202 */ /* 0x000fe40000000f00 */
[----:B------:R-:W-:-:S13]  /*e800*/  @!P1 LEA R2, P2, R16, R14, 0x1 ;  /* 0x0000000e10029211 */ /* 0x000fda00078408ff */
[----:B------:R-:W-:Y:S05]  /*e810*/  WARPSYNC.COLLECTIVE R15, `(.L_x_2286) ;  /* 0x000000000f087348 */ /* 0x000fea0003c00000 */
[----:B------:R0:W1:Y:S02]  /*e820*/  SHFL.IDX P6, R14, R13, R12, R11 ;  /* 0x0000000c0d0e7389 */ /* 0x00006400000c000b */
[----:B01----:R-:W-:Y:S01]  /*e830*/  ENDCOLLECTIVE ;  /* 0x000000000000791b */ /* 0x003fe20003800000 */
.L_x_2286:
        /* <DEDUP_REMOVED lines=12> */
.L_x_2287:
[----:B------:R-:W-:Y:S02]  /*e900*/  IMAD.MOV.U32 R13, RZ, RZ, R6 ;  /* 0x000000ffff0d7224 */ /* 0x000fe400078e0006 */
[----:B------:R-:W-:Y:S02]  /*e910*/  IMAD.MOV.U32 R12, RZ, RZ, 0x1 ;  /* 0x00000001ff0c7424 */ /* 0x000fe400078e00ff */
[----:B------:R-:W-:-:S07]  /*e920*/  IMAD.MOV.U32 R21, RZ, RZ, R14 ;  /* 0x000000ffff157224 */ /* 0x000fce00078e000e */
[----:B------:R-:W-:Y:S05]  /*e930*/  WARPSYNC.COLLECTIVE R15, `(.L_x_2288) ;  /* 0x000000000f087348 */ /* 0x000fea0003c00000 */
[----:B------:R0:W1:Y:S02]  /*e940*/  SHFL.IDX P6, R14, R13, R12, R11 ;  /* 0x0000000c0d0e7389 */ /* 0x00006400000c000b */
[----:B01----:R-:W-:Y:S01]  /*e950*/  ENDCOLLECTIVE ;  /* 0x000000000000791b */ /* 0x003fe20003800000 */
.L_x_2288:
[----:B------:R-:W-:Y:S02]  /*e960*/  @!P1 LEA R2, P2, R16, R21, 0x1 ;  /* 0x0000001510029211 */ /* 0x000fe400078408ff */
[----:B------:R-:W-:-:S03]  /*e970*/  @!P1 LEA R21, R22, UR47, 0x1 ;  /* 0x0000002f16159c11 */ /* 0x000fc6000f8e08ff */
        /* <DEDUP_REMOVED lines=11> */
.L_x_2289:
[----:B------:R-:W-:Y:S02]  /*ea30*/  IMAD.MOV.U32 R13, RZ, RZ, R6 ;  /* 0x000000ffff0d7224 */ /* 0x000fe400078e0006 */
[----:B------:R-:W-:Y:S02]  /*ea40*/  IMAD.MOV.U32 R12, RZ, RZ, 0x2 ;  /* 0x00000002ff0c7424 */ /* 0x000fe400078e00ff */
[----:B------:R-:W-:-:S07]  /*ea50*/  IMAD.MOV.U32 R9, RZ, RZ, R14 ;  /* 0x000000ffff097224 */ /* 0x000fce00078e000e */
[----:B------:R-:W-:Y:S05]  /*ea60*/  WARPSYNC.COLLECTIVE R15, `(.L_x_2290) ;  /* 0x000000000f087348 */ /* 0x000fea0003c00000 */
[----:B------:R0:W1:Y:S02]  /*ea70*/  SHFL.IDX P6, R14, R13, R12, R11 ;  /* 0x0000000c0d0e7389 */ /* 0x00006400000c000b */
[----:B01----:R-:W-:Y:S01]  /*ea80*/  ENDCOLLECTIVE ;  /* 0x000000000000791b */ /* 0x003fe20003800000 */
.L_x_2290:
        /* <DEDUP_REMOVED lines=12> */
.L_x_2291:
        /* <DEDUP_REMOVED lines=8> */
.L_x_2292:
        /* <DEDUP_REMOVED lines=11> */
.L_x_2293:
[----:B------:R-:W-:Y:S05]  /*ec80*/  BRA `(.L_x_2294) ;  /* 0xffffffc800947947 */ /* 0x000fea000383ffff */
.L_x_2217:
[----:B0-----:R-:W-:-:S04]  /*ec90*/  IMAD.U32 R3, RZ, RZ, UR47 ;  /* 0x0000002fff037e24 */ /* 0x001fc8000f8e00ff */
[----:B------:R0:W1:Y:S03]  /*eca0*/  SYNCS.PHASECHK.TRANS64.TRYWAIT P0, [R3+URZ+0x16820], R0 ;  /* 0x01682000030075a7 */ /* 0x000066000800017f */
[----:B-1----:R-:W-:Y:S05]  /*ecb0*/  @!P0 NANOSLEEP.SYNCS 0x989680 ;  /* 0x009896800000895d */ /* 0x002fea0003900000 */
[----:B------:R-:W1:Y:S02]  /*ecc0*/  @!P0 SYNCS.PHASECHK.TRANS64 P0, [R3+URZ+0x16820], R0 ;  /* 0x01682000030085a7 */ /* 0x000e64000800007f */
[----:B-1----:R-:W-:Y:S05]  /*ecd0*/  @!P0 BRA `(.L_x_2217) ;  /* 0xfffffffc00ec8947 */ /* 0x002fea000383ffff */
[----:B------:R-:W-:Y:S05]  /*ece0*/  BRA `(.L_x_2295) ;  /* 0xffffffc800c47947 */ /* 0x000fea000383ffff */
.L_x_2221:
[----:B0-----:R0:W1:Y:S02]  /*ecf0*/  SYNCS.PHASECHK.TRANS64.TRYWAIT P0, [R7+URZ+0x16840], R2 ;  /* 0x01684002070075a7 */ /* 0x001064000800017f */
[----:B-1----:R-:W-:Y:S05]  /*ed00*/  @!P0 NANOSLEEP.SYNCS 0x989680 ;  /* 0x009896800000895d */ /* 0x002fea0003900000 */
[----:B------:R-:W1:Y:S02]  /*ed10*/  @!P0 SYNCS.PHASECHK.TRANS64 P0, [R7+URZ+0x16840], R2 ;  /* 0x01684002070085a7 */ /* 0x000e64000800007f */
[----:B-1----:R-:W-:Y:S05]  /*ed20*/  @!P0 BRA `(.L_x_2221) ;  /* 0xfffffffc00f08947 */ /* 0x002fea000383ffff */
[----:B------:R-:W-:Y:S05]  /*ed30*/  BRA `(.L_x_2296) ;  /* 0xffffffcc00a87947 */ /* 0x000fea000383ffff */
.L_x_2222:
        /* <DEDUP_REMOVED lines=8> */
.L_x_2298:
[----:B------:R-:W-:Y:S05]  /*edc0*/  BSYNC B1 ;  /* 0x0000000000017941 */ /* 0x000fea0003800000 */
.L_x_2297:
[----:B------:R-:W-:Y:S01]  /*edd0*/  IMAD.MOV.U32 R13, RZ, RZ, R10 ;  /* 0x000000ffff0d7224 */ /* 0x000fe200078e000a */
[----:B------:R-:W-:Y:S01]  /*ede0*/  MOV R3, R14 ;  /* 0x0000000e00037202 */ /* 0x000fe20000000f00 */
[----:B------:R-:W-:Y:S01]  /*edf0*/  IMAD.MOV.U32 R12, RZ, RZ, RZ ;  /* 0x000000ffff0c7224 */ /* 0x000fe200078e00ff */
[----:B------:R-:W-:Y:S01]  /*ee00*/  LEA R9, R9, UR47, 0x1 ;  /* 0x0000002f09097c11 */ /* 0x000fe2000f8e08ff */
[----:B------:R-:W-:Y:S02]  /*ee10*/  IMAD.MOV.U32 R11, RZ, RZ, 0x181f ;  /* 0x0000181fff0b7424 */ /* 0x000fe400078e00ff */
[----:B------:R-:W-:-:S07]  /*ee20*/  IMAD.MOV.U32 R15, RZ, RZ, -0x1 ;  /* 0xffffffffff0f7424 */ /* 0x000fce00078e00ff */
[----:B------:R-:W-:Y:S05]  /*ee30*/  WARPSYNC.COLLECTIVE R15, `(.L_x_2299) ;  /* 0x000000000f087348 */ /* 0x000fea0003c00000 */
[----:B------:R0:W1:Y:S02]  /*ee40*/  SHFL.IDX P6, R14, R13, R12, R11 ;  /* 0x0000000c0d0e7389 */ /* 0x00006400000c000b */
[----:B01----:R-:W-:Y:S01]  /*ee50*/  ENDCOLLECTIVE ;  /* 0x000000000000791b */ /* 0x003fe20003800000 */
.L_x_2299:
        /* <DEDUP_REMOVED lines=10> */
.L_x_2300:
        /* <DEDUP_REMOVED lines=9> */
.L_x_2301:
[----:B------:R-:W-:Y:S02]  /*ef90*/  IMAD.SHL.U32 R15, R16, 0x2, RZ ;  /* 0x00000002100f7824 */ /* 0x000fe400078e00ff */
        /* <DEDUP_REMOVED lines=9> */
.L_x_2302:
        /* <DEDUP_REMOVED lines=9> */
.L_x_2303:
        /* <DEDUP_REMOVED lines=10> */
.L_x_2304:
        /* <DEDUP_REMOVED lines=9> */
.L_x_2305:
        /* <DEDUP_REMOVED lines=10> */
.L_x_2306:
        /* <DEDUP_REMOVED lines=9> */
.L_x_2307:
        /* <DEDUP_REMOVED lines=10> */
.L_x_2308:
        /* <DEDUP_REMOVED lines=9> */
.L_x_2309:
[----:B------:R-:W-:Y:S01]  /*f450*/  SHF.L.U32 R15, R16, 0x1, RZ ;  /* 0x00000001100f7819 */ /* 0x000fe200000006ff */
        /* <DEDUP_REMOVED lines=9> */
.L_x_2310:
        /* <DEDUP_REMOVED lines=9> */
.L_x_2311:
        /* <DEDUP_REMOVED lines=10> */
.L_x_2312:
        /* <DEDUP_REMOVED lines=9> */
.L_x_2313:
[----:B------:R-:W-:Y:S05]  /*f6b0*/  BRA `(.L_x_2314) ;  /* 0xffffffc8005c7947 */ /* 0x000fea000383ffff */
.L_x_2227:
[----:B0-----:R0:W1:Y:S02]  /*f6c0*/  SYNCS.PHASECHK.TRANS64.TRYWAIT P0, [R7+URZ+0x16860], R2 ;  /* 0x01686002070075a7 */ /* 0x001064000800017f */
[----:B-1----:R-:W-:Y:S05]  /*f6d0*/  @!P0 NANOSLEEP.SYNCS 0x989680 ;  /* 0x009896800000895d */ /* 0x002fea0003900000 */
[----:B------:R-:W1:Y:S02]  /*f6e0*/  @!P0 SYNCS.PHASECHK.TRANS64 P0, [R7+URZ+0x16860], R2 ;  /* 0x01686002070085a7 */ /* 0x000e64000800007f */
[----:B-1----:R-:W-:Y:S05]  /*f6f0*/  @!P0 BRA `(.L_x_2227) ;  /* 0xfffffffc00f08947 */ /* 0x002fea000383ffff */
[----:B------:R-:W-:Y:S05]  /*f700*/  BRA `(.L_x_2315) ;  /* 0xffffffc800bc7947 */ /* 0x000fea000383ffff */
.L_x_2228:
        /* <DEDUP_REMOVED lines=8> */
.L_x_2317:
[----:B------:R-:W-:Y:S05]  /*f790*/  BSYNC B1 ;  /* 0x0000000000017941 */ /* 0x000fea0003800000 */
.L_x_2316:
        /* <DEDUP_REMOVED lines=10> */
.L_x_2318:
[----:B------:R-:W-:Y:S01]  /*f840*/  IMAD.MOV.U32 R13, RZ, RZ, R18 ;  /* 0x000000ffff0d7224 */ /* 0x000fe200078e0012 */
[----:B------:R-:W-:Y:S02]  /*f850*/  MOV R12, 0x1 ;  /* 0x00000001000c7802 */ /* 0x000fe40000000f00 */
[----:B------:R-:W-:-:S13]  /*f860*/  IADD3 R2, P0, R14, R19, RZ ;  /* 0x000000130e027210 */ /* 0x000fda0007f1e0ff */
[----:B------:R-:W-:Y:S05]  /*f870*/  WARPSYNC.COLLECTIVE R15, `(.L_x_2319) ;  /* 0x000000000f087348 */ /* 0x000fea0003c00000 */
[----:B------:R0:W1:Y:S02]  /*f880*/  SHFL.IDX P6, R14, R13, R12, R11 ;  /* 0x0000000c0d0e7389 */ /* 0x00006400000c000b */
[----:B01----:R-:W-:Y:S01]  /*f890*/  ENDCOLLECTIVE ;  /* 0x000000000000791b */ /* 0x003fe20003800000 */
.L_x_2319:
        /* <DEDUP_REMOVED lines=11> */
.L_x_2320:
        /* <DEDUP_REMOVED lines=9> */
.L_x_2321:
        /* <DEDUP_REMOVED lines=10> */
.L_x_2322:
        /* <DEDUP_REMOVED lines=8> */
.L_x_2323:
        /* <DEDUP_REMOVED lines=10> */
.L_x_2324:
[----:B------:R-:W-:Y:S01]  /*fba0*/  MOV R13, R18 ;  /* 0x00000012000d7202 */ /* 0x000fe20000000f00 */
        /* <DEDUP_REMOVED lines=8> */
.L_x_2325:
        /* <DEDUP_REMOVED lines=10> */
.L_x_2326:
        /* <DEDUP_REMOVED lines=8> */
.L_x_2327:
        /* <DEDUP_REMOVED lines=10> */
.L_x_2328:
        /* <DEDUP_REMOVED lines=9> */
.L_x_2329:
        /* <DEDUP_REMOVED lines=10> */
.L_x_2330:
[----:B------:R-:W-:Y:S01]  /*ff20*/  IMAD.MOV.U32 R13, RZ, RZ, R18 ;  /* 0x000000ffff0d7224 */ /* 0x000fe200078e0012 */
[----:B------:R-:W-:-:S04]  /*ff30*/  MOV R12, R14 ;  /* 0x0000000e000c7202 */ /* 0x000fc80000000f00 */
[----:B------:R-:W-:Y:S01]  /*ff40*/  IADD3 R2, P0, R12, R19, RZ ;  /* 0x000000130c027210 */ /* 0x000fe20007f1e0ff */
[----:B------:R-:W-:-:S04]  /*ff50*/  IMAD.MOV.U32 R12, RZ, RZ, 0x7 ;  /* 0x00000007ff0c7424 */ /* 0x000fc800078e00ff */
[----:B------:R-:W-:-:S08]  /*ff60*/  IMAD.X R3, RZ, RZ, R10, P0 ;  /* 0x000000ffff037224 */ /* 0x000fd000000e060a */
[----:B------:R-:W-:Y:S05]  /*ff70*/  WARPSYNC.COLLECTIVE R15, `(.L_x_2331) ;  /* 0x000000000f087348 */ /* 0x000fea0003c00000 */
[----:B------:R0:W1:Y:S02]  /*ff80*/  SHFL.IDX P6, R14, R13, R12, R11 ;  /* 0x0000000c0d0e7389 */ /* 0x00006400000c000b */
[----:B01----:R-:W-:Y:S01]  /*ff90*/  ENDCOLLECTIVE ;  /* 0x000000000000791b */ /* 0x003fe20003800000 */
.L_x_2331:
        /* <DEDUP_REMOVED lines=9> */
.L_x_2332:
[----:B------:R-:W-:Y:S05]  /*10030*/  BRA `(.L_x_2333) ;  /* 0xffffffc400387947 */ /* 0x000fea000383ffff */
.L_x_2234:
[----:B0-----:R0:W1:Y:S02]  /*10040*/  SYNCS.PHASECHK.TRANS64.TRYWAIT P0, [R0+URZ+0x16860], R3 ;  /* 0x01686003000075a7 */ /* 0x001064000800017f */
[----:B-1----:R-:W-:Y:S05]  /*10050*/  @!P0 NANOSLEEP.SYNCS 0x989680 ;  /* 0x009896800000895d */ /* 0x002fea0003900000 */
[----:B------:R-:W1:Y:S02]  /*10060*/  @!P0 SYNCS.PHASECHK.TRANS64 P0, [R0+URZ+0x16860], R3 ;  /* 0x01686003000085a7 */ /* 0x000e64000800007f */
[----:B-1----:R-:W-:Y:S05]  /*10070*/  @!P0 BRA `(.L_x_2234) ;  /* 0xfffffffc00f08947 */ /* 0x002fea000383ffff */
[----:B------:R-:W-:Y:S05]  /*10080*/  BRA `(.L_x_2334) ;  /* 0xffffffc800347947 */ /* 0x000fea000383ffff */
.L_x_2235:
[----:B------:R-:W-:Y:S01]  /*10090*/  BSSY B0, `(.L_x_2335) ;  /* 0x0000008000007945 */ /* 0x000fe20003800000 */
[----:B------:R-:W-:Y:S01]  /*100a0*/  IMAD.MOV.U32 R13, RZ, RZ, R18 ;  /* 0x000000ffff0d7224 */ /* 0x000fe200078e0012 */
[----:B------:R-:W-:Y:S01]  /*100b0*/  MOV R15, 0xffffffff ;  /* 0xffffffff000f7802 */ /* 0x000fe20000000f00 */
[----:B------:R-:W-:Y:S02]  /*100c0*/  IMAD.MOV.U32 R12, RZ, RZ, RZ ;  /* 0x000000ffff0c7224 */ /* 0x000fe400078e00ff */
[----:B------:R-:W-:-:S07]  /*100d0*/  IMAD.MOV.U32 R11, RZ, RZ, 0x181f ;  /* 0x0000181fff0b7424 */ /* 0x000fce00078e00ff */
[----:B0-----:R-:W-:Y:S05]  /*100e0*/  WARPSYNC.COLLECTIVE R15, `(.L_x_2336) ;  /* 0x000000000f087348 */ /* 0x001fea0003c00000 */
[----:B------:R1:W2:Y:S02]  /*100f0*/  SHFL.IDX P6, R14, R13, R12, R11 ;  /* 0x0000000c0d0e7389 */ /* 0x0002a400000c000b */
[----:B012---:R-:W-:Y:S01]  /*10100*/  ENDCOLLECTIVE ;  /* 0x000000000000791b */ /* 0x007fe20003800000 */
.L_x_2336:
[----:B------:R-:W-:Y:S05]  /*10110*/  BSYNC B0 ;  /* 0x0000000000007941 */ /* 0x000fea0003800000 */
.L_x_2335:
        /* <DEDUP_REMOVED lines=11> */
.L_x_2337:
[----:B------:R-:W-:Y:S01]  /*101d0*/  IMAD.MOV.U32 R13, RZ, RZ, R18 ;  /* 0x000000ffff0d7224 */ /* 0x000fe200078e0012 */
[----:B------:R-:W-:Y:S02]  /*101e0*/  MOV R12, 0x1 ;  /* 0x00000001000c7802 */ /* 0x000fe40000000f00 */
[----:B------:R-:W-:-:S13]  /*101f0*/  IADD3 R2, P1, R14, R16, RZ ;  /* 0x000000100e027210 */ /* 0x000fda0007f3e0ff */
[----:B------:R-:W-:Y:S05]  /*10200*/  WARPSYNC.COLLECTIVE R15, `(.L_x_2338) ;  /* 0x000000000f087348 */ /* 0x000fea0003c00000 */
[----:B------:R0:W1:Y:S02]  /*10210*/  SHFL.IDX P6, R14, R13, R12, R11 ;  /* 0x0000000c0d0e7389 */ /* 0x00006400000c000b */
[----:B01----:R-:W-:Y:S01]  /*10220*/  ENDCOLLECTIVE ;  /* 0x000000000000791b */ /* 0x003fe20003800000 */
.L_x_2338:
        /* <DEDUP_REMOVED lines=11> */
.L_x_2339:
[----:B------:R-:W-:Y:S02]  /*102e0*/  IMAD.MOV.U32 R13, RZ, RZ, R18 ;  /* 0x000000ffff0d7224 */ /* 0x000fe400078e0012 */
[----:B------:R-:W-:Y:S02]  /*102f0*/  IMAD.MOV.U32 R12, RZ, RZ, 0x2 ;  /* 0x00000002ff0c7424 */ /* 0x000fe400078e00ff */
[----:B------:R-:W-:-:S07]  /*10300*/  IMAD.MOV.U32 R9, RZ, RZ, R14 ;  /* 0x000000ffff097224 */ /* 0x000fce00078e000e */
[----:B------:R-:W-:Y:S05]  /*10310*/  WARPSYNC.COLLECTIVE R15, `(.L_x_2340) ;  /* 0x000000000f087348 */ /* 0x000fea0003c00000 */
[----:B------:R0:W1:Y:S02]  /*10320*/  SHFL.IDX P6, R14, R13, R12, R11 ;  /* 0x0000000c0d0e7389 */ /* 0x00006400000c000b */
[----:B01----:R-:W-:Y:S01]  /*10330*/  ENDCOLLECTIVE ;  /* 0x000000000000791b */ /* 0x003fe20003800000 */
.L_x_2340:
        /* <DEDUP_REMOVED lines=12> */
.L_x_2341:
[----:B------:R-:W-:Y:S02]  /*10400*/  IMAD.MOV.U32 R13, RZ, RZ, R18 ;  /* 0x000000ffff0d7224 */ /* 0x000fe400078e0012 */
[----:B------:R-:W-:Y:S01]  /*10410*/  IMAD.MOV.U32 R12, RZ, RZ, 0x3 ;  /* 0x00000003ff0c7424 */ /* 0x000fe200078e00ff */
[----:B------:R-:W-:-:S07]  /*10420*/  MOV R21, R14 ;  /* 0x0000000e00157202 */ /* 0x000fce0000000f00 */
[----:B------:R-:W-:Y:S05]  /*10430*/  WARPSYNC.COLLECTIVE R15, `(.L_x_2342) ;  /* 0x000000000f087348 */ /* 0x000fea0003c00000 */
[----:B------:R0:W1:Y:S02]  /*10440*/  SHFL.IDX P6, R14, R13, R12, R11 ;  /* 0x0000000c0d0e7389 */ /* 0x00006400000c000b */
[----:B01----:R-:W-:Y:S01]  /*10450*/  ENDCOLLECTIVE ;  /* 0x000000000000791b */ /* 0x003fe20003800000 */
.L_x_2342:
[----:B------:R-:W-:-:S05]  /*10460*/  IADD3 R2, P1, R21, R16, RZ ;  /* 0x0000001015027210 */ /* 0x000fca0007f3e0ff */
        /* <DEDUP_REMOVED lines=11> */
.L_x_2343:
[----:B------:R-:W-:Y:S02]  /*10520*/  IMAD.MOV.U32 R13, RZ, RZ, R18 ;  /* 0x000000ffff0d7224 */ /* 0x000fe400078e0012 */
[----:B------:R-:W-:Y:S01]  /*10530*/  IMAD.MOV.U32 R12, RZ, RZ, 0x4 ;  /* 0x00000004ff0c7424 */ /* 0x000fe200078e00ff */
[----:B------:R-:W-:-:S13]  /*10540*/  IADD3 R2, P1, R14, R16, RZ ;  /* 0x000000100e027210 */ /* 0x000fda0007f3e0ff */
[----:B------:R-:W-:Y:S05]  /*10550*/  WARPSYNC.COLLECTIVE R15, `(.L_x_2344) ;  /* 0x000000000f087348 */ /* 0x000fea0003c00000 */
[----:B------:R0:W1:Y:S02]  /*10560*/  SHFL.IDX P6, R14, R13, R12, R11 ;  /* 0x0000000c0d0e7389 */ /* 0x00006400000c000b */
[----:B01----:R-:W-:Y:S01]  /*10570*/  ENDCOLLECTIVE ;  /* 0x000000000000791b */ /* 0x003fe20003800000 */
.L_x_2344:
[----:B------:R-:W-:Y:S02]  /*10580*/  IMAD.X R3, RZ, RZ, R10, P1 ;  /* 0x000000ffff037224 */ /* 0x000fe400008e060a */
[----:B------:R-:W-:-:S03]  /*10590*/  IMAD.MOV.U32 R10, RZ, RZ, RZ ;  /* 0x000000ffff0a7224 */ /* 0x000fc600078e00ff */
        /* <DEDUP_REMOVED lines=10> */
.L_x_2345:
[----:B------:R-:W-:Y:S02]  /*10640*/  IMAD.MOV.U32 R13, RZ, RZ, R18 ;  /* 0x000000ffff0d7224 */ /* 0x000fe400078e0012 */
[----:B------:R-:W-:Y:S02]  /*10650*/  IMAD.MOV.U32 R12, RZ, RZ, 0x5 ;  /* 0x00000005ff0c7424 */ /* 0x000fe400078e00ff */
[----:B------:R-:W-:-:S07]  /*10660*/  IMAD.MOV.U32 R23, RZ, RZ, R14 ;  /* 0x000000ffff177224 */ /* 0x000fce00078e000e */
[----:B------:R-:W-:Y:S05]  /*10670*/  WARPSYNC.COLLECTIVE R15, `(.L_x_2346) ;  /* 0x000000000f087348 */ /* 0x000fea0003c00000 */
[----:B------:R0:W1:Y:S02]  /*10680*/  SHFL.IDX P6, R14, R13, R12, R11 ;  /* 0x0000000c0d0e7389 */ /* 0x00006400000c000b */
[----:B01----:R-:W-:Y:S01]  /*10690*/  ENDCOLLECTIVE ;  /* 0x000000000000791b */ /* 0x003fe20003800000 */
.L_x_2346:
        /* <DEDUP_REMOVED lines=12> */
.L_x_2347:
[----:B------:R-:W-:Y:S02]  /*10760*/  IMAD.MOV.U32 R13, RZ, RZ, R18 ;  /* 0x000000ffff0d7224 */ /* 0x000fe400078e0012 */
[----:B------:R-:W-:Y:S02]  /*10770*/  IMAD.MOV.U32 R12, RZ, RZ, 0x6 ;  /* 0x00000006ff0c7424 */ /* 0x000fe400078e00ff */
[----:B------:R-:W-:-:S07]  /*10780*/  IMAD.MOV.U32 R25, RZ, RZ, R14 ;  /* 0x000000ffff197224 */ /* 0x000fce00078e000e */
[----:B------:R-:W-:Y:S05]  /*10790*/  WARPSYNC.COLLECTIVE R15, `(.L_x_2348) ;  /* 0x000000000f087348 */ /* 0x000fea0003c00000 */
[----:B------:R0:W1:Y:S02]  /*107a0*/  SHFL.IDX P6, R14, R13, R12, R11 ;  /* 0x0000000c0d0e7389 */ /* 0x00006400000c000b */
[----:B01----:R-:W-:Y:S01]  /*107b0*/  ENDCOLLECTIVE ;  /* 0x000000000000791b */ /* 0x003fe20003800000 */
.L_x_2348:
        /* <DEDUP_REMOVED lines=12> */
.L_x_2349:
[----:B------:R-:W-:Y:S02]  /*10880*/  IMAD.MOV.U32 R13, RZ, RZ, R18 ;  /* 0x000000ffff0d7224 */ /* 0x000fe400078e0012 */
[----:B------:R-:W-:Y:S02]  /*10890*/  IMAD.MOV.U32 R12, RZ, RZ, 0x7 ;  /* 0x00000007ff0c7424 */ /* 0x000fe400078e00ff */
[----:B------:R-:W-:-:S07]  /*108a0*/  IMAD.MOV.U32 R27, RZ, RZ, R14 ;  /* 0x000000ffff1b7224 */ /* 0x000fce00078e000e */
[----:B------:R-:W-:Y:S05]  /*108b0*/  WARPSYNC.COLLECTIVE R15, `(.L_x_2350) ;  /* 0x000000000f087348 */ /* 0x000fea0003c00000 */
[----:B------:R0:W1:Y:S02]  /*108c0*/  SHFL.IDX P6, R14, R13, R12, R11 ;  /* 0x0000000c0d0e7389 */ /* 0x00006400000c000b */
[----:B01----:R-:W-:Y:S01]  /*108d0*/  ENDCOLLECTIVE ;  /* 0x000000000000791b */ /* 0x003fe20003800000 */
.L_x_2350:
        /* <DEDUP_REMOVED lines=11> */
.L_x_2351:
[----:B------:R-:W-:Y:S05]  /*10990*/  BRA `(.L_x_2352) ;  /* 0xffffffc000c07947 */ /* 0x000fea000383ffff */
.L_x_2238:
[----:B0-----:R0:W1:Y:S02]  /*109a0*/  SYNCS.PHASECHK.TRANS64.TRYWAIT P0, [R7+URZ+0x16820], R10 ;  /* 0x0168200a070075a7 */ /* 0x001064000800017f */
[----:B-1----:R-:W-:Y:S05]  /*109b0*/  @!P0 NANOSLEEP.SYNCS 0x989680 ;  /* 0x009896800000895d */ /* 0x002fea0003900000 */
[----:B------:R-:W1:Y:S02]  /*109c0*/  @!P0 SYNCS.PHASECHK.TRANS64 P0, [R7+URZ+0x16820], R10 ;  /* 0x0168200a070085a7 */ /* 0x000e64000800007f */
[----:B-1----:R-:W-:Y:S05]  /*109d0*/  @!P0 BRA `(.L_x_2238) ;  /* 0xfffffffc00f08947 */ /* 0x002fea000383ffff */
[----:B------:R-:W-:Y:S05]  /*109e0*/  BRA `(.L_x_2353) ;  /* 0xffffffc400307947 */ /* 0x000fea000383ffff */
.L_x_2239:
        /* <DEDUP_REMOVED lines=11> */
.L_x_2355:
[----:B------:R-:W-:Y:S05]  /*10aa0*/  BSYNC B0 ;  /* 0x0000000000007941 */ /* 0x000fea0003800000 */
.L_x_2354:
[----:B------:R-:W-:Y:S05]  /*10ab0*/  BRA `(.L_x_2356) ;  /* 0xffffffc400147947 */ /* 0x000fea000383ffff */
.L_x_2240:
[----:B------:R-:W-:Y:S01]  /*10ac0*/  BSSY B0, `(.L_x_2357) ;  /* 0x0000006000007945 */ /* 0x000fe20003800000 */
[----:B------:R-:W-:-:S07]  /*10ad0*/  IMAD.MOV.U32 R15, RZ, RZ, -0x1 ;  /* 0xffffffffff0f7424 */ /* 0x000fce00078e00ff */
[----:B01---5:R-:W-:Y:S05]  /*10ae0*/  WARPSYNC.COLLECTIVE R15, `(.L_x_2358) ;  /* 0x000000000f0c7348 */ /* 0x023fea0003c00000 */
[----:B------:R-:W-:Y:S02]  /*10af0*/  ELECT P6, UR62, PT ;  /* 0x00000000003e782f */ /* 0x000fe400038c0000 */
[----:B------:R-:W-:Y:S01]  /*10b00*/  MOV R14, UR62 ;  /* 0x0000003e000e7c02 */ /* 0x000fe20008000f00 */
[----:B01---5:R-:W-:Y:S10]  /*10b10*/  ENDCOLLECTIVE ;  /* 0x000000000000791b */ /* 0x023ff40003800000 */
.L_x_2358:
[----:B------:R-:W-:Y:S05]  /*10b20*/  BSYNC B0 ;  /* 0x0000000000007941 */ /* 0x000fea0003800000 */
.L_x_2357:
[----:B------:R-:W-:Y:S05]  /*10b30*/  BRA `(.L_x_2359) ;  /* 0xffffffc400087947 */ /* 0x000fea000383ffff */
.L_x_2242:
[----:B-1----:R1:W2:Y:S02]  /*10b40*/  SYNCS.PHASECHK.TRANS64.TRYWAIT P1, [R5+URZ+0x16840], R4 ;  /* 0x01684004050075a7 */ /* 0x0022a4000802017f */
[----:B--2---:R-:W-:Y:S05]  /*10b50*/  @!P1 NANOSLEEP.SYNCS 0x989680 ;  /* 0x009896800000995d */ /* 0x004fea0003900000 */
[----:B------:R-:W2:Y:S02]  /*10b60*/  @!P1 SYNCS.PHASECHK.TRANS64 P1, [R5+URZ+0x16840], R4 ;  /* 0x01684004050095a7 */ /* 0x000ea4000802007f */
[----:B--2---:R-:W-:Y:S05]  /*10b70*/  @!P1 BRA `(.L_x_2242) ;  /* 0xfffffffc00f09947 */ /* 0x004fea000383ffff */
[----:B------:R-:W-:Y:S05]  /*10b80*/  BRA `(.L_x_2360) ;  /* 0xffffffc400287947 */ /* 0x000fea000383ffff */
.L_x_2244:
[----:B--2---:R2:W3:Y:S02]  /*10b90*/  SYNCS.PHASECHK.TRANS64.TRYWAIT P1, [R3+URZ+0x16840], R0 ;  /* 0x01684000030075a7 */ /* 0x0044e4000802017f */
[----:B---3--:R-:W-:Y:S05]  /*10ba0*/  @!P1 NANOSLEEP.SYNCS 0x989680 ;  /* 0x009896800000995d */ /* 0x008fea0003900000 */
[----:B------:R-:W3:Y:S02]  /*10bb0*/  @!P1 SYNCS.PHASECHK.TRANS64 P1, [R3+URZ+0x16840], R0 ;  /* 0x01684000030095a7 */ /* 0x000ee4000802007f */
[----:B---3--:R-:W-:Y:S05]  /*10bc0*/  @!P1 BRA `(.L_x_2244) ;  /* 0xfffffffc00f09947 */ /* 0x008fea000383ffff */
[----:B------:R-:W-:Y:S05]  /*10bd0*/  BRA `(.L_x_2361) ;  /* 0xffffffc400347947 */ /* 0x000fea000383ffff */
.L_x_2246:
[----:B---3--:R3:W4:Y:S02]  /*10be0*/  SYNCS.PHASECHK.TRANS64.TRYWAIT P1, [R5+URZ+0x16860], R4 ;  /* 0x01686004050075a7 */ /* 0x008724000802017f */
[----:B----4-:R-:W-:Y:S05]  /*10bf0*/  @!P1 NANOSLEEP.SYNCS 0x989680 ;  /* 0x009896800000995d */ /* 0x010fea0003900000 */
[----:B------:R-:W4:Y:S02]  /*10c00*/  @!P1 SYNCS.PHASECHK.TRANS64 P1, [R5+URZ+0x16860], R4 ;  /* 0x01686004050095a7 */ /* 0x000f24000802007f */
[----:B----4-:R-:W-:Y:S05]  /*10c10*/  @!P1 BRA `(.L_x_2246) ;  /* 0xfffffffc00f09947 */ /* 0x010fea000383ffff */
[----:B------:R-:W-:Y:S05]  /*10c20*/  BRA `(.L_x_2362) ;  /* 0xffffffc400307947 */ /* 0x000fea000383ffff */
.L_x_2363:
        /* <DEDUP_REMOVED lines=13> */
.L_x_3172:


//--------------------- .text._ZN7cutlass13device_kernelIN5flash11enable_sm90INS1_16FlashAttnFwdSm90INS1_25CollectiveMainloopFwdSm90ILi2EN4cute5tupleIJNS5_1CILi1EEES8_S8_EEENS6_IJNS7_ILi192EEENS7_ILi128EEENS7_ILi64EEEEEELi64ENS_6half_tEfNS_4arch4Sm90ELb1ELb0ELb0ELb1ELb1ELb0ELb0ELb1ELb1ELb1ELb1ELb0EEENS1_21CollectiveEpilogueFwdINS6_IJSA_SC_SB_EEES9_SE_SG_Li384ELb1ELb1ELb1ELb0EEENS1_36VarlenDynamicPersistentTileSchedulerILi192ELi128ELi384ELi128ELb1ELb1ELb1ELb1ELb1ELb1EEEEEEEEEvNT_6ParamsE --------------------------
	.section	.text._ZN7cutlass13device_kernelIN5flash11enable_sm90INS1_16FlashAttnFwdSm90INS1_25CollectiveMainloopFwdSm90ILi2EN4cute5tupleIJNS5_1CILi1EEES8_S8_EEENS6_IJNS7_ILi192EEENS7_ILi128EEENS7_ILi64EEEEEELi64ENS_6half_tEfNS_4arch4Sm90ELb1ELb0ELb0ELb1ELb1ELb0ELb0ELb1ELb1ELb1ELb1ELb0EEENS1_21CollectiveEpilogueFwdINS6_IJSA_SC_SB_EEES9_SE_SG_Li384ELb1ELb1ELb1ELb0EEENS1_36VarlenDynamicPersistentTileSchedulerILi192ELi128ELi384ELi128ELb1ELb1ELb1ELb1ELb1ELb1EEEEEEEEEvNT_6ParamsE,"ax",@progbits
	.align	128
.text._ZN7cutlass13device_kernelIN5flash11enable_sm90INS1_16FlashAttnFwdSm90INS1_25CollectiveMainloopFwdSm90ILi2EN4cute5tupleIJNS5_1CILi1EEES8_S8_EEENS6_IJNS7_ILi192EEENS7_ILi128EEENS7_ILi64EEEEEELi64ENS_6half_tEfNS_4arch4Sm90ELb1ELb0ELb0ELb1ELb1ELb0ELb0ELb1ELb1ELb1ELb1ELb0EEENS1_21CollectiveEpilogueFwdINS6_IJSA_SC_SB_EEES9_SE_SG_Li384ELb1ELb1ELb1ELb0EEENS1_36VarlenDynamicPersistentTileSchedulerILi192ELi128ELi384ELi128ELb1ELb1ELb1ELb1ELb1ELb1EEEEEEEEEvNT_6ParamsE:
        .type           _ZN7cutlass13device_kernelIN5flash11enable_sm90INS1_16FlashAttnFwdSm90INS1_25CollectiveMainloopFwdSm90ILi2EN4cute5tupleIJNS5_1CILi1EEES8_S8_EEENS6_IJNS7_ILi192EEENS7_ILi128EEENS7_ILi64EEEEEELi64ENS_6half_tEfNS_4arch4Sm90ELb1ELb0ELb0ELb1ELb1ELb0ELb0ELb1ELb1ELb1ELb1ELb0EEENS1_21CollectiveEpilogueFwdINS6_IJSA_SC_SB_EEES9_SE_SG_Li384ELb1ELb1ELb1ELb0EEENS1_36VarlenDynamicPersistentTileSchedulerILi192ELi128ELi384ELi128ELb1ELb1ELb1ELb1ELb1ELb1EEEEEEEEEvNT_6ParamsE,@function
        .size           _ZN7cutlass13device_kernelIN5flash11enable_sm90INS1_16FlashAttnFwdSm90INS1_25CollectiveMainloopFwdSm90ILi2EN4cute5tupleIJNS5_1CILi1EEES8_S8_EEENS6_IJNS7_ILi192EEENS7_ILi128EEENS7_ILi64EEEEEELi64ENS_6half_tEfNS_4arch4Sm90ELb1ELb0ELb0ELb1ELb1ELb0ELb0ELb1ELb1ELb1ELb1ELb0EEENS1_21CollectiveEpilogueFwdINS6_IJSA_SC_SB_EEES9_SE_SG_Li384ELb1ELb1ELb1ELb0EEENS1_36VarlenDynamicPersistentTileSchedulerILi192ELi128ELi384ELi128ELb1ELb1ELb1ELb1ELb1ELb1EEEEEEEEEvNT_6ParamsE,(.L_x_3173 - _ZN7cutlass13device_kernelIN5flash11enable_sm90INS1_16FlashAttnFwdSm90INS1_25CollectiveMainloopFwdSm90ILi2EN4cute5tupleIJNS5_1CILi1EEES8_S8_EEENS6_IJNS7_ILi192EEENS7_ILi128EEENS7_ILi64EEEEEELi64ENS_6half_tEfNS_4arch4Sm90ELb1ELb0ELb0ELb1ELb1ELb0ELb0ELb1ELb1ELb1ELb1ELb0EEENS1_21CollectiveEpilogueFwdINS6_IJSA_SC_SB_EEES9_SE_SG_Li384ELb1ELb1ELb1ELb0EEENS1_36VarlenDynamicPersistentTileSchedulerILi192ELi128ELi384ELi128ELb1ELb1ELb1ELb1ELb1ELb1EEEEEEEEEvNT_6ParamsE)
        .other          _ZN7cutlass13device_kernelIN5flash11enable_sm90INS1_16FlashAttnFwdSm90INS1_25CollectiveMainloopFwdSm90ILi2EN4cute5tupleIJNS5_1CILi1EEES8_S8_EEENS6_IJNS7_ILi192EEENS7_ILi128EEENS7_ILi64EEEEEELi64ENS_6half_tEfNS_4arch4Sm90ELb1ELb0ELb0ELb1ELb1ELb0ELb0ELb1ELb1ELb1ELb1ELb0EEENS1_21CollectiveEpilogueFwdINS6_IJSA_SC_SB_EEES9_SE_SG_Li384ELb1ELb1ELb1ELb0EEENS1_36VarlenDynamicPersistentTileSchedulerILi192ELi128ELi384ELi128ELb1ELb1ELb1ELb1ELb1ELb1EEEEEEEEEvNT_6ParamsE,@"STO_CUDA_ENTRY STV_DEFAULT"
_ZN7cutlass13device_kernelIN5flash11enable_sm90INS1_16FlashAttnFwdSm90INS1_25CollectiveMainloopFwdSm90ILi2EN4cute5tupleIJNS5_1CILi1EEES8_S8_EEENS6_IJNS7_ILi192EEENS7_ILi128EEENS7_ILi64EEEEEELi64ENS_6half_tEfNS_4arch4Sm90ELb1ELb0ELb0ELb1ELb1ELb0ELb0ELb1ELb1ELb1ELb1ELb0EEENS1_21CollectiveEpilogueFwdINS6_IJSA_SC_SB_EEES9_SE_SG_Li384ELb1ELb1ELb1ELb0EEENS1_36VarlenDynamicPersistentTileSchedulerILi192ELi128ELi384ELi128ELb1ELb1ELb1ELb1ELb1ELb1EEEEEEEEEvNT_6ParamsE:
        /* <DEDUP_REMOVED lines=45> */
.L_x_2364:
        /* <DEDUP_REMOVED lines=22> */
.L_x_2365:
        /* <DEDUP_REMOVED lines=18> */
.L_x_2366:
        /* <DEDUP_REMOVED lines=22> */
.L_x_2367:
        /* <DEDUP_REMOVED lines=23> */
.L_x_2368:
        /* <DEDUP_REMOVED lines=8> */
.L_x_2370:
        /* <DEDUP_REMOVED lines=25> */
[----:B------:R-:W-:Y:S02]  /*0a30*/  UMOV UR47, URZ ;  /* 0x0000003f002f7c82 */ /* 0x000fe40008000000 */
[CC--:B------:R-:W-:Y:S02]  /*0a40*/  LEA.HI R2, R0.reuse, R13.reuse, RZ, 0x7 ;  /* 0x0000000d00027211 */ /* 0x0c0fe400078f38ff */
[----:B------:R-:W-:-:S02]  /*0a50*/  LEA.HI R3, R0, R13, RZ, 0x4 ;  /* 0x0000000d00037211 */ /* 0x000fc400078f20ff */
[----:B------:R-:W-:Y:S02]  /*0a60*/  LOP3.LUT R4, R2, 0xffffff80, RZ, 0xc0, !PT ;  /* 0xffffff8002047812 */ /* 0x000fe400078ec0ff */
[----:B------:R-:W-:Y:S02]  /*0a70*/  SHF.R.S32.HI R14, RZ, 0x7, R2 ;  /* 0x00000007ff0e7819 */ /* 0x000fe40000011402 */
[----:B------:R-:W-:Y:S01]  /*0a80*/  SHF.R.S32.HI R6, RZ, 0x4, R3 ;  /* 0x00000004ff067819 */ /* 0x000fe20000011403 */
[----:B------:R-:W-:Y:S01]  /*0a90*/  IMAD.IADD R12, R13, 0x1, -R4 ;  /* 0x000000010d0c7824 */ /* 0x000fe200078e0a04 */
[-C--:B------:R-:W-:Y:S01]  /*0aa0*/  LEA.HI R4, R0, R13.reuse, RZ, 0x5 ;  /* 0x0000000d00047211 */ /* 0x080fe200078f28ff */
[----:B------:R-:W-:Y:S01]  /*0ab0*/  IMAD.HI R2, R14, 0x55555556, RZ ;  /* 0x555555560e027827 */ /* 0x000fe200078e02ff */
[----:B------:R-:W-:Y:S02]  /*0ac0*/  LEA.HI R11, R0, R13, RZ, 0x2 ;  /* 0x0000000d000b7211 */ /* 0x000fe400078f10ff */
[----:B------:R-:W-:Y:S01]  /*0ad0*/  SHF.R.S32.HI R7, RZ, 0x1f, R12 ;  /* 0x0000001fff077819 */ /* 0x000fe2000001140c */
[----:B------:R-:W-:Y:S01]  /*0ae0*/  IMAD.SHL.U32 R5, R4, 0x20, RZ ;  /* 0x0000002004057824 */ /* 0x000fe200078e00ff */
[----:B------:R-:W-:-:S02]  /*0af0*/  LOP3.LUT R4, R3, 0x3fffff0, RZ, 0xc0, !PT ;  /* 0x03fffff003047812 */ /* 0x000fc400078ec0ff */
[----:B------:R-:W-:Y:S02]  /*0b00*/  LEA.HI R8, R7, R12, RZ, 0x2 ;  /* 0x0000000c07087211 */ /* 0x000fe400078f10ff */
[----:B------:R-:W-:Y:S01]  /*0b10*/  LEA.HI R3, R3, R6, RZ, 0x1 ;  /* 0x0000000603037211 */ /* 0x000fe200078f08ff */
[----:B------:R-:W-:Y:S01]  /*0b20*/  IMAD.IADD R4, R13, 0x1, -R4 ;  /* 0x000000010d047824 */ /* 0x000fe200078e0a04 */
[--C-:B------:R-:W-:Y:S02]  /*0b30*/  SHF.R.S32.HI R9, RZ, 0x2, R8.reuse ;  /* 0x00000002ff097819 */ /* 0x100fe40000011408 */
[----:B------:R-:W-:Y:S02]  /*0b40*/  SHF.R.S32.HI R10, RZ, 0x1f, R8 ;  /* 0x0000001fff0a7819 */ /* 0x000fe40000011408 */
[----:B------:R-:W-:Y:S02]  /*0b50*/  LEA.HI R7, R7, R12, RZ, 0x5 ;  /* 0x0000000c07077211 */ /* 0x000fe400078f28ff */
[----:B------:R-:W-:-:S02]  /*0b60*/  LEA.HI R10, R10, R9, RZ, 0x3 ;  /* 0x000000090a0a7211 */ /* 0x000fc400078f18ff */
[----:B------:R-:W-:Y:S02]  /*0b70*/  LOP3.LUT R5, R5, 0xfffffc00, RZ, 0xc0, !PT ;  /* 0xfffffc0005057812 */ /* 0x000fe400078ec0ff */
[----:B------:R-:W-:Y:S02]  /*0b80*/  LOP3.LUT R10, R10, 0xfffffff8, RZ, 0xc0, !PT ;  /* 0xfffffff80a0a7812 */ /* 0x000fe400078ec0ff */
[----:B------:R-:W-:Y:S01]  /*0b90*/  LOP3.LUT R3, R3, 0x1ffffffe, RZ, 0xc0, !PT ;  /* 0x1ffffffe03037812 */ /* 0x000fe200078ec0ff */
[----:B------:R-:W-:Y:S01]  /*0ba0*/  IMAD R4, R4, 0x40, R5 ;  /* 0x0000004004047824 */ /* 0x000fe200078e0205 */
[----:B------:R-:W-:Y:S01]  /*0bb0*/  LEA.HI R2, R2, R2, RZ, 0x1 ;  /* 0x0000000202027211 */ /* 0x000fe200078f08ff */
[----:B------:R-:W-:Y:S01]  /*0bc0*/  IMAD.IADD R10, R9, 0x1, -R10 ;  /* 0x00000001090a7824 */ /* 0x000fe200078e0a0a */
[----:B------:R-:W-:Y:S01]  /*0bd0*/  SHF.R.S32.HI R7, RZ, 0x5, R7 ;  /* 0x00000005ff077819 */ /* 0x000fe20000011407 */
[----:B------:R-:W-:Y:S01]  /*0be0*/  IMAD.IADD R3, R6, 0x1, -R3 ;  /* 0x0000000106037824 */ /* 0x000fe200078e0a03 */
[----:B------:R-:W-:Y:S01]  /*0bf0*/  LOP3.LUT R11, R11, 0xfffffffc, RZ, 0xc0, !PT ;  /* 0xfffffffc0b0b7812 */ /* 0x000fe200078ec0ff */
[----:B------:R-:W-:Y:S01]  /*0c00*/  IMAD R2, R2, -0x3, R14 ;  /* 0xfffffffd02027824 */ /* 0x000fe200078e020e */
[----:B------:R-:W-:Y:S01]  /*0c10*/  LEA.HI R0, R0, R13, RZ, 0x3 ;  /* 0x0000000d00007211 */ /* 0x000fe200078f18ff */
[----:B------:R-:W-:Y:S01]  /*0c20*/  IMAD R7, R7, 0x10, R10 ;  /* 0x0000001007077824 */ /* 0x000fe200078e020a */
[----:B------:R-:W-:Y:S01]  /*0c30*/  LOP3.LUT R8, R8, 0x7ffffffc, RZ, 0xc0, !PT ;  /* 0x7ffffffc08087812 */ /* 0x000fe200078ec0ff */
[----:B------:R-:W-:Y:S01]  /*0c40*/  IMAD R3, R3, 0x8, R4 ;  /* 0x0000000803037824 */ /* 0x000fe200078e0204 */
[----:B------:R-:W-:Y:S01]  /*0c50*/  LOP3.LUT R18, R0, 0xfffffff8, RZ, 0xc0, !PT ;  /* 0xfffffff800127812 */ /* 0x000fe200078ec0ff */
[----:B------:R-:W-:Y:S01]  /*0c60*/  IMAD R5, R2, 0x40, R7 ;  /* 0x0000004002057824 */ /* 0x000fe200078e0207 */
[----:B------:R-:W-:Y:S01]  /*0c70*/  SHF.R.S32.HI R157, RZ, 0x3, R0 ;  /* 0x00000003ff9d7819 */ /* 0x000fe20000011400 */
[----:B------:R-:W-:Y:S01]  /*0c80*/  IMAD.IADD R11, R13, 0x1, -R11 ;  /* 0x000000010d0b7824 */ /* 0x000fe200078e0a0b */
[----:B------:R0:W-:Y:S01]  /*0c90*/  STL [R1+0x2c], R3 ;  /* 0x00002c0301007387 */ /* 0x0001e20000100800 */
[----:B------:R-:W-:-:S02]  /*0ca0*/  IMAD.IADD R8, R12, 0x1, -R8 ;  /* 0x000000010c087824 */ /* 0x000fc400078e0a08 */
[----:B------:R-:W-:Y:S01]  /*0cb0*/  IMAD.IADD R18, R13, 0x1, -R18 ;  /* 0x000000010d127824 */ /* 0x000fe200078e0a12 */
[----:B------:R1:W-:Y:S01]  /*0cc0*/  STL [R1+0x28], R5 ;  /* 0x0000280501007387 */ /* 0x0003e20000100800 */
[----:B------:R-:W-:Y:S02]  /*0cd0*/  IMAD.SHL.U32 R16, R8, 0x2, RZ ;  /* 0x0000000208107824 */ /* 0x000fe400078e00ff */
[----:B------:R-:W-:Y:S02]  /*0ce0*/  IMAD.SHL.U32 R19, R18, 0x8, RZ ;  /* 0x0000000812137824 */ /* 0x000fe400078e00ff */
[C---:B------:R-:W-:Y:S01]  /*0cf0*/  VIADD R156, R16.reuse, 0x8 ;  /* 0x00000008109c7836 */ /* 0x040fe20000000000 */
[----:B0-----:R-:W-:Y:S01]  /*0d00*/  LEA.HI R3, R11, R11, RZ, 0x1 ;  /* 0x0000000b0b037211 */ /* 0x001fe200078f08ff */
[C---:B------:R-:W-:Y:S01]  /*0d10*/  VIADD R155, R16.reuse, 0x10 ;  /* 0x00000010109b7836 */ /* 0x040fe20000000000 */
        /* <DEDUP_REMOVED lines=16> */
.L_x_2422:
[----:B01--4-:R-:W0:Y:S01]  /*0e20*/  LDC.64 R2, c[0x0][0xc88] ;  /* 0x00032200ff027b82 */ /* 0x013e220000000a00 */
[----:B------:R-:W-:Y:S01]  /*0e30*/  ULDC.64 UR8, c[0x0][0xa28] ;  /* 0x00028a0000087ab9 */ /* 0x000fe20000000a00 */
[----:B------:R-:W-:Y:S01]  /*0e40*/  ULDC.64 UR10, c[0x0][0xa18] ;  /* 0x00028600000a7ab9 */ /* 0x000fe20000000a00 */
[----:B------:R-:W-:Y:S01]  /*0e50*/  ULDC UR4, c[0x0][0x424] ;  /* 0x0001090000047ab9 */ /* 0x000fe20000000800 */
[----:B------:R-:W-:Y:S01]  /*0e60*/  ULDC UR7, c[0x0][0x2f0] ;  /* 0x0000bc0000077ab9 */ /* 0x000fe20000000800 */
[----:B0-----:R-:W-:-:S06]  /*0e70*/  IMAD.WIDE R2, R31, 0x4, R2 ;  /* 0x000000041f027825 */ /* 0x001fcc00078e0202 */
[----:B--2---:R-:W2:Y:S01]  /*0e80*/  LDG.E R2, desc[UR54][R2.64] ;  /* 0x0000003602027981 */ /* 0x004ea2000c1e1900 */
[----:B------:R-:W-:Y:S02]  /*0e90*/  UISETP.NE.U32.AND UP0, UPT, UR8, URZ, UPT ;  /* 0x0000003f0800728c */ /* 0x000fe4000bf05070 */
[----:B------:R-:W-:Y:S02]  /*0ea0*/  UISETP.NE.U32.AND UP1, UPT, UR10, URZ, UPT ;  /* 0x0000003f0a00728c */ /* 0x000fe4000bf25070 */
[----:B------:R-:W-:Y:S02]  /*0eb0*/  UISETP.NE.AND.EX UP0, UPT, UR9, URZ, UPT, UP0 ;  /* 0x0000003f0900728c */ /* 0x000fe4000bf05300 */
[----:B------:R-:W-:-:S04]  /*0ec0*/  UISETP.NE.AND.EX UP1, UPT, UR11, URZ, UPT, UP1 ;  /* 0x0000003f0b00728c */ /* 0x000fc8000bf25310 */
[----:B------:R-:W-:Y:S02]  /*0ed0*/  PLOP3.LUT P0, PT, PT, PT, UP0, 0x80, 0x0 ;  /* 0x000000000000781c */ /* 0x000fe40003f0f008 */
[----:B------:R-:W-:Y:S02]  /*0ee0*/  PLOP3.LUT P2, PT, PT, PT, UP1, 0x80, 0x0 ;  /* 0x000000000000781c */ /* 0x000fe40003f4f018 */
[----:B--2---:R-:W-:-:S13]  /*0ef0*/  R2UR UR37, R2 ;  /* 0x00000000022572ca */ /* 0x004fda00000e0000 */
[----:B------:R-:W-:Y:S02]  /*0f00*/  USHF.R.S32.HI UR38, URZ, 0x1f, UR37 ;  /* 0x0000001f3f267899 */ /* 0x000fe40008011425 */
[----:B------:R-:W-:-:S04]  /*0f10*/  @UP0 ULEA UR8, UP2, UR37, UR8, 0x2 ;  /* 0x0000000825080291 */ /* 0x000fc8000f84103f */
[----:B------:R-:W-:Y:S02]  /*0f20*/  @UP0 ULEA.HI.X UR9, UR37, UR9, UR38, 0x2, UP2 ;  /* 0x0000000925090291 */ /* 0x000fe400090f1426 */
[----:B------:R-:W-:Y:S01]  /*0f30*/  @UP1 ULEA UR10, UP0, UR37, UR10, 0x2 ;  /* 0x0000000a250a1291 */ /* 0x000fe2000f80103f */
[----:B------:R-:W-:-:S03]  /*0f40*/  IMAD.U32 R2, RZ, RZ, UR8 ;  /* 0x00000008ff027e24 */ /* 0x000fc6000f8e00ff */
[----:B------:R-:W-:Y:S01]  /*0f50*/  @UP1 ULEA.HI.X UR11, UR37, UR11, UR38, 0x2, UP0 ;  /* 0x0000000b250b1291 */ /* 0x000fe200080f1426 */
[----:B------:R-:W-:Y:S01]  /*0f60*/  IMAD.U32 R3, RZ, RZ, UR9 ;  /* 0x00000009ff037e24 */ /* 0x000fe2000f8e00ff */
[----:B------:R-:W-:Y:S01]  /*0f70*/  ULDC.64 UR8, c[0x0][0x418] ;  /* 0x0001060000087ab9 */ /* 0x000fe20000000a00 */
[----:B------:R-:W-:-:S03]  /*0f80*/  IMAD.U32 R4, RZ, RZ, UR10 ;  /* 0x0000000aff047e24 */ /* 0x000fc6000f8e00ff */
[----:B---3--:R-:W-:Y:S01]  /*0f90*/  MOV R5, UR11 ;  /* 0x0000000b00057c02 */ /* 0x008fe20008000f00 */
[----:B------:R-:W2:Y:S01]  /*0fa0*/  @P0 LDG.E R2, desc[UR54][R2.64] ;  /* 0x0000003602020981 */ /* 0x000ea2000c1e1900 */
[----:B------:R-:W-:Y:S01]  /*0fb0*/  UISETP.NE.U32.AND UP0, UPT, UR8, URZ, UPT ;  /* 0x0000003f0800728c */ /* 0x000fe2000bf05070 */
[----:B------:R-:W-:Y:S02]  /*0fc0*/  ULDC.64 UR10, c[0x0][0xa20] ;  /* 0x00028800000a7ab9 */ /* 0x000fe40000000a00 */
[----:B------:R-:W3:Y:S01]  /*0fd0*/  @P2 LDG.E R4, desc[UR54][R4.64] ;  /* 0x0000003604042981 */ /* 0x000ee2000c1e1900 */
[----:B------:R-:W-:Y:S01]  /*0fe0*/  UISETP.NE.AND.EX UP0, UPT, UR9, URZ, UPT, UP0 ;  /* 0x0000003f0900728c */ /* 0x000fe2000bf05300 */
[----:B------:R-:W-:Y:S01]  /*0ff0*/  ISETP.NE.U32.AND P1, PT, RZ, UR10, PT ;  /* 0x0000000aff007c0c */ /* 0x000fe2000bf25070 */
[----:B------:R-:W-:Y:S01]  /*1000*/  UMOV UR51, URZ ;  /* 0x0000003f00337c82 */ /* 0x000fe20008000000 */
[----:B------:R-:W-:Y:S02]  /*1010*/  ULOP3.LUT UR39, UR5, 0xffff, URZ, 0xc0, !UPT ;  /* 0x0000ffff05277892 */ /* 0x000fe4000f8ec03f */
[----:B------:R-:W-:Y:S01]  /*1020*/  USEL UR4, UR4, 0x1, UP0 ;  /* 0x0000000104047887 */ /* 0x000fe20008000000 */
[----:B------:R-:W-:-:S03]  /*1030*/  ISETP.NE.AND.EX P1, PT, RZ, UR11, PT, P1 ;  /* 0x0000000bff007c0c */ /* 0x000fc6000bf25310 */
[----:B------:R-:W-:Y:S01]  /*1040*/  UIMAD UR4, UR4, UR7, URZ ;  /* 0x00000007040472a4 */ /* 0x000fe2000f8e023f */
[----:B--2---:R-:W-:Y:S02]  /*1050*/  @P0 R2UR UR51, R2 ;  /* 0x00000000023302ca */ /* 0x004fe400000e0000 */
[----:B---3--:R-:W-:Y:S01]  /*1060*/  @P2 R2UR UR52, R4 ;  /* 0x00000000043422ca */ /* 0x008fe200000e0000 */
[----:B-----5:R-:W-:-:S14]  /*1070*/  @P2 BRA `(.L_x_2371) ;  /* 0x0000000000382947 */ /* 0x020fdc0003800000 */
        /* <DEDUP_REMOVED lines=14> */
.L_x_2371:
[----:B------:R-:W-:Y:S05]  /*1160*/  @!P1 BRA `(.L_x_2372) ;  /* 0x00000000001c9947 */ /* 0x000fea0003800000 */
[----:B------:R-:W-:-:S04]  /*1170*/  ULEA UR4, UP0, UR37, UR10, 0x2 ;  /* 0x0000000a25047291 */ /* 0x000fc8000f80103f */
[----:B------:R-:W-:Y:S02]  /*1180*/  ULEA.HI.X UR7, UR37, UR11, UR38, 0x2, UP0 ;  /* 0x0000000b25077291 */ /* 0x000fe400080f1426 */
[----:B------:R-:W-:-:S04]  /*1190*/  IMAD.U32 R2, RZ, RZ, UR4 ;  /* 0x00000004ff027e24 */ /* 0x000fc8000f8e00ff */
[----:B------:R-:W-:-:S05]  /*11a0*/  IMAD.U32 R3, RZ, RZ, UR7 ;  /* 0x00000007ff037e24 */ /* 0x000fca000f8e00ff */
[----:B------:R-:W2:Y:S02]  /*11b0*/  LDG.E R2, desc[UR54][R2.64] ;  /* 0x0000003602027981 */ /* 0x000ea4000c1e1900 */
[----:B--2---:R-:W-:Y:S01]  /*11c0*/  R2UR UR4, R2 ;  /* 0x00000000020472ca */ /* 0x004fe200000e0000 */
[----:B------:R-:W-:-:S14]  /*11d0*/  BRA `(.L_x_2373) ;  /* 0x0000000000347947 */ /* 0x000fdc0003800000 */
.L_x_2372:
        /* <DEDUP_REMOVED lines=13> */
.L_x_2373:
[----:B------:R-:W-:Y:S01]  /*12b0*/  ULDC UR7, c[0x0][0x448] ;  /* 0x0001120000077ab9 */ /* 0x000fe20000000800 */
[----:B------:R-:W-:Y:S02]  /*12c0*/  UIMAD UR40, UR6, 0xc0, URZ ;  /* 0x000000c0062878a4 */ /* 0x000fe4000f8e023f */
[----:B------:R-:W-:Y:S02]  /*12d0*/  UISETP.NE.AND UP0, UPT, UR7, 0x1, UPT ;  /* 0x000000010700788c */ /* 0x000fe4000bf05270 */
[----:B------:R-:W-:Y:S02]  /*12e0*/  UIADD3 UR8, UR40, 0xbf, URZ ;  /* 0x000000bf28087890 */ /* 0x000fe4000fffe03f */
[----:B------:R-:W-:Y:S02]  /*12f0*/  UIADD3 UR51, -UR51, UR4, URZ ;  /* 0x0000000433337290 */ /* 0x000fe4000fffe13f */
[----:B------:R-:W-:Y:S02]  /*1300*/  UP2UR UR53, UPR, URZ, 0x1 ;  /* 0x000000013f357883 */ /* 0x000fe40008000000 */
[----:B------:R-:W-:-:S03]  /*1310*/  UIADD3 UR9, UR51, 0x80, -UR52 ;  /* 0x0000008033097890 */ /* 0x000fc6000fffe834 */
[----:B------:R-:W-:Y:S01]  /*1320*/  @UP0 ULDC UR6, c[0x0][0x44c] ;  /* 0x0001130000060ab9 */ /* 0x000fe20000000800 */
[----:B------:R-:W-:Y:S01]  /*1330*/  @UP0 ULDC UR4, c[0x0][0x450] ;  /* 0x0001140000040ab9 */ /* 0x000fe20000000800 */
[----:B------:R-:W-:-:S04]  /*1340*/  UIMAD.WIDE.U32 UR6, UR8, UR6, URZ ;  /* 0x00000006080672a5 */ /* 0x000fc8000f8e003f */
[----:B------:R-:W-:Y:S02]  /*1350*/  @UP0 USHF.R.U32.HI UR8, URZ, UR4, UR7 ;  /* 0x000000043f080299 */ /* 0x000fe40008011607 */
[----:B------:R-:W-:Y:S02]  /*1360*/  UIADD3 UR4, UR51, 0x7f, URZ ;  /* 0x0000007f33047890 */ /* 0x000fe4000fffe03f */
[----:B------:R-:W-:Y:S02]  /*1370*/  UIADD3 UR8, UR9, UR8, URZ ;  /* 0x0000000809087290 */ /* 0x000fe4000fffe03f */
[----:B------:R-:W-:Y:S02]  /*1380*/  USHF.R.S32.HI UR6, URZ, 0x1f, UR4 ;  /* 0x0000001f3f067899 */ /* 0x000fe40008011404 */
[----:B------:R-:W-:Y:S02]  /*1390*/  USHF.R.S32.HI UR7, URZ, 0x1f, UR8 ;  /* 0x0000001f3f077899 */ /* 0x000fe40008011408 */
[----:B------:R-:W-:-:S02]  /*13a0*/  ULEA.HI UR6, UR6, UR4, URZ, 0x7 ;  /* 0x0000000406067291 */ /* 0x000fc4000f8f383f */
[----:B------:R-:W-:Y:S02]  /*13b0*/  ULEA.HI UR7, UR7, UR8, URZ, 0x7 ;  /* 0x0000000807077291 */ /* 0x000fe4000f8f383f */
[----:B------:R-:W-:Y:S02]  /*13c0*/  USHF.R.S32.HI UR6, URZ, 0x7, UR6 ;  /* 0x000000073f067899 */ /* 0x000fe40008011406 */
[----:B------:R-:W-:Y:S02]  /*13d0*/  USHF.R.S32.HI UR7, URZ, 0x7, UR7 ;  /* 0x000000073f077899 */ /* 0x000fe40008011407 */
[----:B------:R-:W-:Y:S02]  /*13e0*/  ULOP3.LUT UR4, UR5, 0xff000000, URZ, 0xc0, !UPT ;  /* 0xff00000005047892 */ /* 0x000fe4000f8ec03f */
[----:B------:R-:W-:Y:S02]  /*13f0*/  UISETP.LT.AND UP0, UPT, UR6, UR7, UPT ;  /* 0x000000070600728c */ /* 0x000fe4000bf01270 */
[----:B------:R-:W-:-:S02]  /*1400*/  ULOP3.LUT UR5, UR5, 0xff0000, URZ, 0xc0, !UPT ;  /* 0x00ff000005057892 */ /* 0x000fc4000f8ec03f */
[----:B------:R-:W-:Y:S02]  /*1410*/  USEL UR9, UR6, UR7, UP0 ;  /* 0x0000000706097287 */ /* 0x000fe40008000000 */
[----:B------:R-:W-:Y:S02]  /*1420*/  USHF.R.U32.HI UR4, URZ, 0x8, UR4 ;  /* 0x000000083f047899 */ /* 0x000fe40008011604 */
[----:B------:R-:W-:Y:S02]  /*1430*/  UISETP.GE.AND UP0, UPT, UR9, 0x1, UPT ;  /* 0x000000010900788c */ /* 0x000fe4000bf06270 */
        /* <DEDUP_REMOVED lines=8> */
[----:B------:R-:W-:-:S03]  /*14c0*/  USEL UR10, UR46, UR4, UP0 ;  /* 0x000000042e0a7287 */ /* 0x000fc60008000000 */
[----:B------:R-:W-:Y:S01]  /*14d0*/  UMOV UR4, URZ ;  /* 0x0000003f00047c82 */ /* 0x000fe20008000000 */
[----:B------:R-:W-:Y:S02]  /*14e0*/  UIADD3 UR6, UR10, -0x1, UR9 ;  /* 0xffffffff0a067890 */ /* 0x000fe4000fffe009 */
[----:B------:R-:W-:-:S04]  /*14f0*/  IMAD.U32 R3, RZ, RZ, UR10 ;  /* 0x0000000aff037e24 */ /* 0x000fc8000f8e00ff */
[----:B------:R-:W-:Y:S01]  /*1500*/  IMAD.U32 R4, RZ, RZ, UR6 ;  /* 0x00000006ff047e24 */ /* 0x000fe2000f8e00ff */
[-C--:B------:R-:W-:Y:S01]  /*1510*/  IABS R0, R3.reuse ;  /* 0x0000000300007213 */ /* 0x080fe20000000000 */
[----:B------:R-:W-:Y:S01]  /*1520*/  ULOP3.LUT UR6, UR6, UR10, URZ, 0x3c, !UPT ;  /* 0x0000000a06067292 */ /* 0x000fe2000f8e3c3f */
[----:B------:R-:W-:Y:S02]  /*1530*/  IABS R5, R3 ;  /* 0x0000000300057213 */ /* 0x000fe40000000000 */
        /* <DEDUP_REMOVED lines=26> */
.L_x_2374:
[----:B------:R-:W-:Y:S01]  /*16e0*/  UIMAD UR42, UR41, UR4, URZ ;  /* 0x00000004292a72a4 */ /* 0x000fe2000f8e023f */
[----:B------:R-:W-:Y:S01]  /*16f0*/  IMAD.U32 R0, RZ, RZ, UR9 ;  /* 0x00000009ff007e24 */ /* 0x000fe2000f8e00ff */
[----:B------:R-:W-:Y:S01]  /*1700*/  PLOP3.LUT P0, PT, PT, PT, PT, 0x80, 0x0 ;  /* 0x000000000000781c */ /* 0x000fe20003f0f070 */
[----:B------:R-:W-:Y:S01]  /*1710*/  IMAD.U32 R3, RZ, RZ, UR4 ;  /* 0x00000004ff037e24 */ /* 0x000fe2000f8e00ff */
[----:B------:R-:W-:Y:S01]  /*1720*/  CS2R R118, SRZ ;  /* 0x0000000000767805 */ /* 0x000fe2000001ff00 */
[----:B------:R-:W-:Y:S01]  /*1730*/  IMAD.MOV.U32 R20, RZ, RZ, RZ ;  /* 0x000000ffff147224 */ /* 0x000fe200078e00ff */
[----:B------:R-:W-:Y:S02]  /*1740*/  CS2R R116, SRZ ;  /* 0x0000000000747805 */ /* 0x000fe4000001ff00 */
[----:B------:R-:W-:Y:S02]  /*1750*/  CS2R R114, SRZ ;  /* 0x0000000000727805 */ /* 0x000fe4000001ff00 */
[----:B------:R-:W-:Y:S01]  /*1760*/  VIADDMNMX R0, R3, UR42, R0, PT ;  /* 0x0000002a03007c46 */ /* 0x000fe2000b800100 */
[----:B------:R-:W-:Y:S01]  /*1770*/  IMAD.MOV.U32 R3, RZ, RZ, RZ ;  /* 0x000000ffff037224 */ /* 0x000fe200078e00ff */
[----:B------:R-:W-:-:S02]  /*1780*/  CS2R R112, SRZ ;  /* 0x0000000000707805 */ /* 0x000fc4000001ff00 */
[----:B------:R-:W-:Y:S02]  /*1790*/  CS2R R110, SRZ ;  /* 0x00000000006e7805 */ /* 0x000fe4000001ff00 */
[----:B------:R-:W-:Y:S02]  /*17a0*/  R2UR UR56, R0 ;  /* 0x00000000003872ca */ /* 0x000fe400000e0000 */
        /* <DEDUP_REMOVED lines=10> */
[----:B------:R-:W-:Y:S01]  /*1850*/  CS2R R88, SRZ ;  /* 0x0000000000587805 */ /* 0x000fe2000001ff00 */
[----:B------:R-:W-:-:S06]  /*1860*/  UISETP.GT.AND UP0, UPT, UR56, UR42, UPT ;  /* 0x0000002a3800728c */ /* 0x000fcc000bf04270 */
[----:B------:R-:W-:-:S13]  /*1870*/  PLOP3.LUT P1, PT, PT, PT, UP0, 0x80, 0x0 ;  /* 0x000000000000781c */ /* 0x000fda0003f2f008 */
[----:B------:R-:W-:Y:S05]  /*1880*/  @!P1 BRA `(.L_x_2375) ;  /* 0x0000006c00fc9947 */ /* 0x000fea0003800000 */
[----:B------:R-:W0:Y:S01]  /*1890*/  S2R R2, SR_TID.X ;  /* 0x0000000000027919 */ /* 0x000e220000002100 */
[----:B------:R-:W1:Y:S01]  /*18a0*/  S2UR UR43, SR_CgaCtaId ;  /* 0x00000000002b79c3 */ /* 0x000e620000008800 */
[----:B------:R-:W-:Y:S02]  /*18b0*/  UMOV UR45, 0x400 ;  /* 0x00000400002d7882 */ /* 0x000fe40000000000 */
[----:B-1----:R-:W-:Y:S01]  /*18c0*/  ULEA UR45, UR43, UR45, 0x18 ;  /* 0x0000002d2b2d7291 */ /* 0x002fe2000f8ec03f */
[----:B0-----:R-:W-:-:S05]  /*18d0*/  VIADD R4, R2, 0xffffff80 ;  /* 0xffffff8002047836 */ /* 0x001fca0000000000 */
[----:B------:R-:W-:-:S04]  /*18e0*/  SHF.R.S32.HI R2, RZ, 0x1f, R4 ;  /* 0x0000001fff027819 */ /* 0x000fc80000011404 */
[----:B------:R-:W-:-:S04]  /*18f0*/  LEA.HI R2, R2, R4, RZ, 0x7 ;  /* 0x0000000402027211 */ /* 0x000fc800078f38ff */
[----:B------:R-:W-:-:S05]  /*1900*/  SHF.R.S32.HI R2, RZ, 0x7, R2 ;  /* 0x00000007ff027819 */ /* 0x000fca0000011402 */
        /* <DEDUP_REMOVED lines=28> */
.L_x_2376:
        /* <DEDUP_REMOVED lines=9> */
.L_x_2509:
[----:B------:R-:W-:Y:S05]  /*1b60*/  @!P0 BRA `(.L_x_2378) ;  /* 0x0000000000048947 */ /* 0x000fea0003800000 */
[----:B------:R-:W-:Y:S01]  /*1b70*/  BPT.TRAP 0x1 ;  /* 0x000000040000795c */ /* 0x000fe20000300000 */
.L_x_2378:
[----:B0-----:R-:W-:Y:S01]  /*1b80*/  IMAD.U32 R0, RZ, RZ, UR48 ;  /* 0x00000030ff007e24 */ /* 0x001fe2000f8e00ff */
[----:B------:R-:W-:-:S04]  /*1b90*/  MOV R3, UR47 ;  /* 0x0000002f00037c02 */ /* 0x000fc80008000f00 */
[----:B------:R-:W-:Y:S02]  /*1ba0*/  LEA R3, R3, UR45, 0x3 ;  /* 0x0000002d03037c11 */ /* 0x000fe4000f8e18ff */
[----:B------:R-:W-:-:S04]  /*1bb0*/  SHF.L.U32 R0, R0, 0x1f, RZ ;  /* 0x0000001f00007819 */ /* 0x000fc800000006ff */
[----:B------:R0:W1:Y:S01]  /*1bc0*/  SYNCS.PHASECHK.TRANS64.TRYWAIT P1, [R3+URZ+0x16830], R0 ;  /* 0x01683000030075a7 */ /* 0x000062000802017f */
[----:B------:R-:W-:Y:S05]  /*1bd0*/  @!P0 BRA `(.L_x_2379) ;  /* 0x0000000000048947 */ /* 0x000fea0003800000 */
[----:B------:R-:W-:Y:S01]  /*1be0*/  BPT.TRAP 0x1 ;  /* 0x000000040000795c */ /* 0x000fe20000300000 */
.L_x_2379:
[----:B-1----:R-:W-:Y:S05]  /*1bf0*/  @P1 BRA `(.L_x_2380) ;  /* 0x0000000000081947 */ /* 0x002fea0003800000 */
[----:B------:R-:W1:Y:S02]  /*1c00*/  SYNCS.PHASECHK.TRANS64.TRYWAIT P1, [R3+URZ+0x16830], R0 ;  /* 0x01683000030075a7 */ /* 0x000e64000802017f */
[----:B-1----:R-:W-:Y:S05]  /*1c10*/  @!P1 BRA `(.L_x_2381) ;  /* 0x000000f400d49947 */ /* 0x002fea0003800000 */
.L_x_2380:
        /* <DEDUP_REMOVED lines=35> */
.L_x_2382:
[----:B------:R-:W-:Y:S01]  /*1e50*/  UISETP.NE.AND UP0, UPT, UR53, URZ, UPT ;  /* 0x0000003f3500728c */ /* 0x000fe2000bf05270 */
[----:B------:R-:W-:Y:S01]  /*1e60*/  VIADD R6, R17, UR40 ;  /* 0x0000002811067c36 */ /* 0x000fe20008000000 */
[----:B------:R-:W-:Y:S01]  /*1e70*/  ULDC UR21, c[0x0][0x988] ;  /* 0x0002620000157ab9 */ /* 0x000fe20000000800 */
[----:B------:R-:W-:Y:S01]  /*1e80*/  IMAD.U32 R4, RZ, RZ, UR52 ;  /* 0x00000034ff047e24 */ /* 0x000fe2000f8e00ff */
[----:B------:R-:W-:Y:S01]  /*1e90*/  R2UR UR11, R3 ;  /* 0x00000000030b72ca */ /* 0x000fe200000e0000 */
[----:B------:R-:W-:Y:S01]  /*1ea0*/  UMOV UR10, UR40 ;  /* 0x00000028000a7c82 */ /* 0x000fe20008000000 */
[----:B------:R-:W-:Y:S01]  /*1eb0*/  PLOP3.LUT P1, PT, PT, PT, UP0, 0x80, 0x0 ;  /* 0x000000000000781c */ /* 0x000fe20003f2f008 */
[----:B------:R-:W-:Y:S01]  /*1ec0*/  UIADD3 UR24, UR56, -0x2, URZ ;  /* 0xfffffffe38187890 */ /* 0x000fe2000fffe03f */
[----:B------:R-:W-:Y:S02]  /*1ed0*/  PLOP3.LUT P2, PT, PT, PT, UP0, 0x80, 0x0 ;  /* 0x000000000000781c */ /* 0x000fe40003f4f008 */
[----:B------:R-:W-:-:S02]  /*1ee0*/  CS2R R118, SRZ ;  /* 0x0000000000767805 */ /* 0x000fc4000001ff00 */
[----:B------:R-:W-:Y:S01]  /*1ef0*/  CS2R R116, SRZ ;  /* 0x0000000000747805 */ /* 0x000fe2000001ff00 */
[----:B------:R-:W-:Y:S01]  /*1f00*/  @UP0 ULDC UR6, c[0x0][0x44c] ;  /* 0x0001130000060ab9 */ /* 0x000fe20000000800 */
[----:B------:R-:W-:Y:S01]  /*1f10*/  @UP0 ULDC UR14, c[0x0][0x450] ;  /* 0x00011400000e0ab9 */ /* 0x000fe20000000800 */
[----:B------:R-:W-:Y:S02]  /*1f20*/  CS2R R114, SRZ ;  /* 0x0000000000727805 */ /* 0x000fe4000001ff00 */
[----:B------:R-:W-:Y:S02]  /*1f30*/  CS2R R112, SRZ ;  /* 0x0000000000707805 */ /* 0x000fe4000001ff00 */
[----:B------:R-:W-:Y:S02]  /*1f40*/  CS2R R110, SRZ ;  /* 0x00000000006e7805 */ /* 0x000fe4000001ff00 */
[----:B------:R-:W-:Y:S02]  /*1f50*/  CS2R R108, SRZ ;  /* 0x00000000006c7805 */ /* 0x000fe4000001ff00 */
[----:B------:R-:W-:-:S02]  /*1f60*/  CS2R R106, SRZ ;  /* 0x00000000006a7805 */ /* 0x000fc4000001ff00 */
[----:B------:R-:W-:Y:S01]  /*1f70*/  CS2R R104, SRZ ;  /* 0x0000000000687805 */ /* 0x000fe2000001ff00 */
[----:B01----:R-:W-:Y:S01]  /*1f80*/  @P1 IMAD.HI.U32 R0, R6, UR6, RZ ;  /* 0x0000000606001c27 */ /* 0x003fe2000f8e00ff */
[----:B------:R-:W-:-:S04]  /*1f90*/  @UP0 ULDC UR6, c[0x0][0x450] ;  /* 0x0001140000060ab9 */ /* 0x000fc80000000800 */
[----:B------:R-:W-:Y:S01]  /*1fa0*/  @P2 SHF.R.U32.HI R6, RZ, UR6, R0 ;  /* 0x00000006ff062c19 */ /* 0x000fe20008011600 */
[----:B------:R-:W-:Y:S02]  /*1fb0*/  UMOV UR6, 0xffffff80 ;  /* 0xffffff8000067882 */ /* 0x000fe40000000000 */
[----:B------:R-:W-:Y:S02]  /*1fc0*/  UIMAD UR6, UR56, UR6, 0x80 ;  /* 0x00000080380674a4 */ /* 0x000fe4000f8e0206 */
[----:B------:R-:W0:Y:S04]  /*1fd0*/  SHFL.IDX PT, R0, R6, 0x1, 0x1c1f ;  /* 0x003c1f0006007f89 */ /* 0x000e2800000e0000 */
[----:B------:R-:W-:Y:S01]  /*1fe0*/  IMAD.U32 R5, RZ, RZ, UR6 ;  /* 0x00000006ff057e24 */ /* 0x000fe2000f8e00ff */
[----:B------:R-:W1:Y:S01]  /*1ff0*/  SHFL.IDX PT, R6, R6, RZ, 0x1c1f ;  /* 0x001c1fff06067589 */ /* 0x000e6200000e0000 */
[----:B------:R-:W-:-:S02]  /*2000*/  @UP0 ULDC UR6, c[0x0][0x44c] ;  /* 0x0001130000060ab9 */ /* 0x000fc40000000800 */
[----:B------:R-:W-:Y:S01]  /*2010*/  UIMAD.WIDE.U32 UR6, UR40, UR6, URZ ;  /* 0x00000006280672a5 */ /* 0x000fe2000f8e003f */
[C-C-:B------:R-:W-:Y:S01]  /*2020*/  IADD3 R97, -R16.reuse, 0x1, R5.reuse ;  /* 0x0000000110617810 */ /* 0x140fe20007ffe105 */
[----:B------:R-:W-:Y:S01]  /*2030*/  UIADD3 UR6, UR11, 0x16840, URZ ;  /* 0x000168400b067890 */ /* 0x000fe2000fffe03f */
[----:B------:R-:W-:Y:S01]  /*2040*/  IADD3 R2, -R16, UR51, R5 ;  /* 0x0000003310027c10 */ /* 0x000fe2000fffe105 */
[----:B------:R-:W-:Y:S01]  /*2050*/  @UP0 USHF.R.U32.HI UR10, URZ, UR14, UR7 ;  /* 0x0000000e3f0a0299 */ /* 0x000fe20008011607 */
[----:B------:R-:W-:Y:S01]  /*2060*/  IADD3 R97, -R4, UR51, R97 ;  /* 0x0000003304617c10 */ /* 0x000fe2000fffe161 */
[----:B------:R-:W-:Y:S02]  /*2070*/  UPRMT UR6, UR43, 0x654, UR6 ;  /* 0x000006542b067896 */ /* 0x000fe40008000006 */
[----:B------:R-:W-:-:S04]  /*2080*/  UIADD3 UR7, UR10, UR51, -UR52 ;  /* 0x000000330a077290 */ /* 0x000fc8000fffe834 */
[----:B------:R-:W-:-:S03]  /*2090*/  USHF.R.S32.HI UR10, URZ, 0x1f, UR7 ;  /* 0x0000001f3f0a7899 */ /* 0x000fc60008011407 */
[----:B------:R-:W-:Y:S01]  /*20a0*/  SYNCS.ARRIVE.TRANS64.RED.A1T0 RZ, [UR6], RZ ;  /* 0x000000ffffff79a7 */ /* 0x000fe20008100406 */
[----:B0-----:R-:W-:Y:S01]  /*20b0*/  VIADDMNMX R0, R0, R97, R2, PT ;  /* 0x0000006100007246 */ /* 0x001fe20003800102 */
[----:B------:R-:W-:-:S03]  /*20c0*/  ULEA.HI UR10, UR10, UR7, URZ, 0x7 ;  /* 0x000000070a0a7291 */ /* 0x000fc6000f8f383f */
[C---:B------:R-:W-:Y:S01]  /*20d0*/  ISETP.GT.AND P1, PT, R0.reuse, RZ, PT ;  /* 0x000000ff0000720c */ /* 0x040fe20003f24270 */
[----:B------:R-:W-:Y:S01]  /*20e0*/  USHF.R.S32.HI UR10, URZ, 0x7, UR10 ;  /* 0x000000073f0a7899 */ /* 0x000fe2000801140a */
[C---:B------:R-:W-:Y:S02]  /*20f0*/  ISETP.GT.AND P2, PT, R0.reuse, 0x1, PT ;  /* 0x000000010000780c */ /* 0x040fe40003f44270 */
[----:B------:R-:W-:Y:S01]  /*2100*/  ISETP.GT.AND P3, PT, R0, 0x8, PT ;  /* 0x000000080000780c */ /* 0x000fe20003f64270 */
[----:B------:R-:W-:Y:S01]  /*2110*/  UISETP.LT.AND UP0, UPT, UR42, UR10, UPT ;  /* 0x0000000a2a00728c */ /* 0x000fe2000bf01270 */
[----:B------:R-:W-:Y:S02]  /*2120*/  FSEL R101, R26, -INF , P1 ;  /* 0xff8000001a657808 */ /* 0x000fe40000800000 */
[----:B------:R-:W-:Y:S01]  /*2130*/  FSEL R99, R27, -INF , P2 ;  /* 0xff8000001b637808 */ /* 0x000fe20001000000 */
[----:B------:R-:W-:Y:S01]  /*2140*/  USEL UR22, UR42, UR10, !UP0 ;  /* 0x0000000a2a167287 */ /* 0x000fe2000c000000 */
[----:B------:R-:W-:-:S02]  /*2150*/  ISETP.GT.AND P1, PT, R0, 0x9, PT ;  /* 0x000000090000780c */ /* 0x000fc40003f24270 */
[----:B------:R-:W-:Y:S01]  /*2160*/  FSEL R95, R30, -INF , P3 ;  /* 0xff8000001e5f7808 */ /* 0x000fe20001800000 */
[----:B------:R-:W-:Y:S01]  /*2170*/  UISETP.GE.AND UP0, UPT, UR24, UR22, UPT ;  /* 0x000000161800728c */ /* 0x000fe2000bf06270 */
        /* <DEDUP_REMOVED lines=87> */
[----:B-1----:R-:W-:Y:S02]  /*26f0*/  VIADDMNMX R2, R6, R97, R2, PT ;  /* 0x0000006106027246 */ /* 0x002fe40003800102 */
[----:B------:R-:W-:-:S02]  /*2700*/  FMNMX.FTZ R8, R87, R0, !PT ;  /* 0x0000000057087209 */ /* 0x000fc40007810000 */
[C---:B------:R-:W-:Y:S02]  /*2710*/  ISETP.GT.AND P2, PT, R2.reuse, 0x1, PT ;  /* 0x000000010200780c */ /* 0x040fe40003f44270 */
[----:B------:R-:W-:Y:S01]  /*2720*/  ISETP.GT.AND P3, PT, R2, 0x8, PT ;  /* 0x000000080200780c */ /* 0x000fe20003f64270 */
[----:B------:R-:W0:Y:S01]  /*2730*/  SHFL.BFLY PT, R103, R8, 0x2, 0x1f ;  /* 0x0c401f0008677f89 */ /* 0x000e2200000e0000 */
[----:B------:R-:W-:Y:S02]  /*2740*/  FSEL R25, R25, -INF , P2 ;  /* 0xff80000019197808 */ /* 0x000fe40001000000 */
[----:B------:R-:W-:Y:S02]  /*2750*/  FSEL R28, R28, -INF , P3 ;  /* 0xff8000001c1c7808 */ /* 0x000fe40001800000 */
[----:B------:R-:W-:-:S04]  /*2760*/  ISETP.GT.AND P2, PT, R2, 0x10, PT ;  /* 0x000000100200780c */ /* 0x000fc80003f44270 */
[----:B------:R-:W-:Y:S02]  /*2770*/  FSEL R32, R32, -INF , P2 ;  /* 0xff80000020207808 */ /* 0x000fe40001000000 */
[----:B------:R-:W-:-:S04]  /*2780*/  ISETP.GT.AND P2, PT, R2, 0x18, PT ;  /* 0x000000180200780c */ /* 0x000fc80003f44270 */
[----:B------:R-:W-:Y:S02]  /*2790*/  FSEL R36, R36, -INF , P2 ;  /* 0xff80000024247808 */ /* 0x000fe40001000000 */
[----:B------:R-:W-:-:S04]  /*27a0*/  ISETP.GT.AND P2, PT, R2, 0x20, PT ;  /* 0x000000200200780c */ /* 0x000fc80003f44270 */
[----:B------:R-:W-:Y:S02]  /*27b0*/  FSEL R40, R40, -INF , P2 ;  /* 0xff80000028287808 */ /* 0x000fe40001000000 */
[----:B------:R-:W-:Y:S02]  /*27c0*/  ISETP.GT.AND P2, PT, R2, 0x28, PT ;  /* 0x000000280200780c */ /* 0x000fe40003f44270 */
[----:B0-----:R-:W-:Y:S02]  /*27d0*/  FMNMX.FTZ R103, R8, R103, !PT ;  /* 0x0000006708677209 */ /* 0x001fe40007810000 */
[----:B------:R-:W-:Y:S02]  /*27e0*/  FSEL R44, R44, -INF , P2 ;  /* 0xff8000002c2c7808 */ /* 0x000fe40001000000 */
[----:B------:R-:W-:Y:S01]  /*27f0*/  ISETP.GT.AND P2, PT, R2, 0x30, PT ;  /* 0x000000300200780c */ /* 0x000fe20003f44270 */
[----:B------:R-:W0:Y:S03]  /*2800*/  SHFL.BFLY PT, R0, R103, 0x1, 0x1f ;  /* 0x0c201f0067007f89 */ /* 0x000e2600000e0000 */
[----:B------:R-:W-:-:S02]  /*2810*/  FSEL R48, R48, -INF , P2 ;  /* 0xff80000030307808 */ /* 0x000fc40001000000 */
        /* <DEDUP_REMOVED lines=8> */
[----:B------:R-:W-:Y:S02]  /*28a0*/  CS2R R102, SRZ ;  /* 0x0000000000667805 */ /* 0x000fe4000001ff00 */
[----:B------:R-:W-:Y:S02]  /*28b0*/  FSEL R64, R64, -INF , P2 ;  /* 0xff80000040407808 */ /* 0x000fe40001000000 */
[C---:B------:R-:W-:Y:S01]  /*28c0*/  FSETP.NEU.FTZ.AND P1, PT, R0.reuse, -INF , PT ;  /* 0xff8000000000780b */ /* 0x040fe20003f3d000 */
[----:B------:R-:W-:Y:S01]  /*28d0*/  FMUL.FTZ R4, R0, UR21 ;  /* 0x0000001500047c20 */ /* 0x000fe20008410000 */
[----:B------:R-:W-:-:S04]  /*28e0*/  ISETP.GT.AND P2, PT, R2, 0x58, PT ;  /* 0x000000580200780c */ /* 0x000fc80003f44270 */
[----:B------:R-:W-:Y:S02]  /*28f0*/  FSEL R4, R4, RZ, P1 ;  /* 0x000000ff04047208 */ /* 0x000fe40000800000 */
[----:B------:R-:W-:Y:S02]  /*2900*/  ISETP.GT.AND P1, PT, R2, RZ, PT ;  /* 0x000000ff0200720c */ /* 0x000fe40003f24270 */
[----:B------:R-:W-:Y:S01]  /*2910*/  FSEL R68, R68, -INF , P2 ;  /* 0xff80000044447808 */ /* 0x000fe20001000000 */
[--C-:B------:R-:W-:Y:S01]  /*2920*/  FFMA.FTZ R151, R95, UR21, -R4.reuse ;  /* 0x000000155f977c23 */ /* 0x100fe20008010804 */
[----:B------:R-:W-:Y:S01]  /*2930*/  FSEL R24, R24, -INF , P1 ;  /* 0xff80000018187808 */ /* 0x000fe20000800000 */
[--C-:B------:R-:W-:Y:S01]  /*2940*/  FFMA.FTZ R145, R91, UR21, -R4.reuse ;  /* 0x000000155b917c23 */ /* 0x100fe20008010804 */
[----:B------:R-:W-:Y:S01]  /*2950*/  ISETP.GT.AND P1, PT, R2, 0x9, PT ;  /* 0x000000090200780c */ /* 0x000fe20003f24270 */
[--C-:B------:R-:W-:Y:S01]  /*2960*/  FFMA.FTZ R147, R35, UR21, -R4.reuse ;  /* 0x0000001523937c23 */ /* 0x100fe20008010804 */
[----:B------:R-:W-:Y:S01]  /*2970*/  FMNMX.FTZ R97, R24, R25, !PT ;  /* 0x0000001918617209 */ /* 0x000fe20007810000 */
[--C-:B------:R-:W-:Y:S01]  /*2980*/  FFMA.FTZ R141, R31, UR21, -R4.reuse ;  /* 0x000000151f8d7c23 */ /* 0x100fe20008010804 */
[----:B------:R-:W-:Y:S01]  /*2990*/  FSEL R29, R29, -INF , P1 ;  /* 0xff8000001d1d7808 */ /* 0x000fe20000800000 */
[--C-:B------:R-:W-:Y:S01]  /*29a0*/  FFMA.FTZ R143, R27, UR21, -R4.reuse ;  /* 0x000000151b8f7c23 */ /* 0x100fe20008010804 */
[----:B------:R-:W-:Y:S01]  /*29b0*/  FMNMX.FTZ R8, R28, R97, !PT ;  /* 0x000000611c087209 */ /* 0x000fe20007810000 */
        /* <DEDUP_REMOVED lines=18> */
[----:B------:R-:W-:Y:S01]  /*2ae0*/  MUFU.EX2 R149, R149 ;  /* 0x0000009500957308 */ /* 0x000fe20000000800 */
[----:B------:R-:W-:Y:S01]  /*2af0*/  FMNMX.FTZ R91, R37, R10, !PT ;  /* 0x0000000a255b7209 */ /* 0x000fe20007810000 */
[--C-:B------:R-:W-:Y:S01]  /*2b00*/  FFMA.FTZ R10, R89, UR21, -R4.reuse ;  /* 0x00000015590a7c23 */ /* 0x100fe20008010804 */
[----:B------:R-:W-:Y:S01]  /*2b10*/  FSEL R41, R41, -INF , P1 ;  /* 0xff80000029297808 */ /* 0x000fe20000800000 */
[--C-:B------:R-:W-:Y:S01]  /*2b20*/  FFMA.FTZ R131, R11, UR21, -R4.reuse ;  /* 0x000000150b837c23 */ /* 0x100fe20008010804 */
[----:B------:R-:W-:Y:S01]  /*2b30*/  FMNMX.FTZ R12, R40, R91, !PT ;  /* 0x0000005b280c7209 */ /* 0x000fe20007810000 */
[--C-:B------:R-:W-:Y:S01]  /*2b40*/  FFMA.FTZ R26, R47, UR21, -R4.reuse ;  /* 0x000000152f1a7c23 */ /* 0x100fe20008010804 */
[----:B------:R-:W-:Y:S01]  /*2b50*/  ISETP.GT.AND P1, PT, R2, 0x29, PT ;  /* 0x000000290200780c */ /* 0x000fe20003f24270 */
[----:B------:R-:W0:Y:S01]  /*2b60*/  MUFU.EX2 R6, R6 ;  /* 0x0000000600067308 */ /* 0x000e220000000800 */
        /* <DEDUP_REMOVED lines=27> */
[----:B------:R-:W-:Y:S01]  /*2d20*/  FFMA.FTZ R123, R86, UR21, -R4 ;  /* 0x00000015567b7c23 */ /* 0x000fe20008010804 */
[----:B------:R-:W-:-:S02]  /*2d30*/  FMNMX.FTZ R20, R56, R31, !PT ;  /* 0x0000001f38147209 */ /* 0x000fc40007810000 */
[----:B------:R-:W-:Y:S02]  /*2d40*/  CS2R R100, SRZ ;  /* 0x0000000000647805 */ /* 0x000fe4000001ff00 */
[----:B------:R-:W-:Y:S01]  /*2d50*/  ISETP.GT.AND P1, PT, R2, 0x49, PT ;  /* 0x000000490200780c */ /* 0x000fe20003f24270 */
[----:B------:R-:W-:Y:S01]  /*2d60*/  MUFU.EX2 R10, R10 ;  /* 0x0000000a000a7308 */ /* 0x000fe20000000800 */
[----:B------:R-:W-:Y:S02]  /*2d70*/  FMNMX.FTZ R31, R57, R20, !PT ;  /* 0x00000014391f7209 */ /* 0x000fe40007810000 */
[----:B------:R-:W-:Y:S02]  /*2d80*/  CS2R R98, SRZ ;  /* 0x0000000000627805 */ /* 0x000fe4000001ff00 */
[----:B------:R-:W-:Y:S02]  /*2d90*/  FSEL R61, R61, -INF , P1 ;  /* 0xff8000003d3d7808 */ /* 0x000fe40000800000 */
[----:B------:R-:W-:-:S02]  /*2da0*/  CS2R R96, SRZ ;  /* 0x0000000000607805 */ /* 0x000fc4000001ff00 */
[----:B------:R-:W-:Y:S02]  /*2db0*/  FMNMX.FTZ R20, R60, R31, !PT ;  /* 0x0000001f3c147209 */ /* 0x000fe40007810000 */
[----:B------:R-:W-:Y:S02]  /*2dc0*/  CS2R R94, SRZ ;  /* 0x00000000005e7805 */ /* 0x000fe4000001ff00 */
[----:B------:R-:W-:Y:S01]  /*2dd0*/  ISETP.GT.AND P1, PT, R2, 0x51, PT ;  /* 0x000000510200780c */ /* 0x000fe20003f24270 */
[----:B------:R-:W-:Y:S01]  /*2de0*/  MUFU.EX2 R147, R147 ;  /* 0x0000009300937308 */ /* 0x000fe20000000800 */
[----:B------:R-:W-:Y:S02]  /*2df0*/  FMNMX.FTZ R27, R61, R20, !PT ;  /* 0x000000143d1b7209 */ /* 0x000fe40007810000 */
[----:B------:R-:W-:Y:S02]  /*2e00*/  CS2R R92, SRZ ;  /* 0x00000000005c7805 */ /* 0x000fe4000001ff00 */
[----:B------:R-:W-:-:S02]  /*2e10*/  FSEL R65, R65, -INF , P1 ;  /* 0xff80000041417808 */ /* 0x000fc40000800000 */
[----:B------:R-:W-:Y:S02]  /*2e20*/  CS2R R90, SRZ ;  /* 0x00000000005a7805 */ /* 0x000fe4000001ff00 */
[----:B------:R-:W-:Y:S02]  /*2e30*/  FMNMX.FTZ R20, R64, R27, !PT ;  /* 0x0000001b40147209 */ /* 0x000fe40007810000 */
[----:B------:R-:W-:Y:S02]  /*2e40*/  CS2R R88, SRZ ;  /* 0x0000000000587805 */ /* 0x000fe4000001ff00 */
[C---:B------:R-:W-:Y:S01]  /*2e50*/  ISETP.GT.AND P1, PT, R2.reuse, 0x59, PT ;  /* 0x000000590200780c */ /* 0x040fe20003f24270 */
[----:B------:R-:W-:Y:S01]  /*2e60*/  MUFU.EX2 R12, R12 ;  /* 0x0000000c000c7308 */ /* 0x000fe20000000800 */
[----:B------:R-:W-:Y:S02]  /*2e70*/  FMNMX.FTZ R27, R65, R20, !PT ;  /* 0x00000014411b7209 */ /* 0x000fe40007810000 */
[----:B------:R-:W-:-:S02]  /*2e80*/  ISETP.GT.AND P2, PT, R2, 0x60, PT ;  /* 0x000000600200780c */ /* 0x000fc40003f44270 */
[----:B------:R-:W-:Y:S02]  /*2e90*/  FSEL R69, R69, -INF , P1 ;  /* 0xff80000045457808 */ /* 0x000fe40000800000 */
[----:B------:R-:W-:Y:S01]  /*2ea0*/  FMNMX.FTZ R20, R68, R27, !PT ;  /* 0x0000001b44147209 */ /* 0x000fe20007810000 */
[----:B------:R-:W-:Y:S01]  /*2eb0*/  MUFU.EX2 R141, R141 ;  /* 0x0000008d008d7308 */ /* 0x000fe20000000800 */
[----:B------:R-:W-:Y:S02]  /*2ec0*/  ISETP.GT.AND P1, PT, R2, 0x61, PT ;  /* 0x000000610200780c */ /* 0x000fe40003f24270 */
[----:B------:R-:W-:Y:S02]  /*2ed0*/  FSEL R72, R72, -INF , P2 ;  /* 0xff80000048487808 */ /* 0x000fe40001000000 */
[----:B------:R-:W-:Y:S01]  /*2ee0*/  FMNMX.FTZ R21, R69, R20, !PT ;  /* 0x0000001445157209 */ /* 0x000fe20007810000 */
[----:B------:R-:W-:Y:S01]  /*2ef0*/  FFMA.FTZ R20, R51, UR21, -R4 ;  /* 0x0000001533147c23 */ /* 0x000fe20008010804 */
[----:B------:R-:W-:Y:S01]  /*2f00*/  ISETP.GT.AND P2, PT, R2, 0x68, PT ;  /* 0x000000680200780c */ /* 0x000fe20003f44270 */
[----:B------:R-:W-:Y:S01]  /*2f10*/  MUFU.EX2 R14, R14 ;  /* 0x0000000e000e7308 */ /* 0x000fe20000000800 */
[----:B------:R-:W-:-:S02]  /*2f20*/  FSEL R73, R73, -INF , P1 ;  /* 0xff80000049497808 */ /* 0x000fc40000800000 */
[----:B------:R-:W-:Y:S02]  /*2f30*/  FMNMX.FTZ R30, R72, R21, !PT ;  /* 0x00000015481e7209 */ /* 0x000fe40007810000 */
[----:B------:R-:W-:Y:S02]  /*2f40*/  ISETP.GT.AND P1, PT, R2, 0x69, PT ;  /* 0x000000690200780c */ /* 0x000fe40003f24270 */
[----:B------:R-:W-:Y:S01]  /*2f50*/  FSEL R76, R76, -INF , P2 ;  /* 0xff8000004c4c7808 */ /* 0x000fe20001000000 */
[----:B------:R-:W-:Y:S01]  /*2f60*/  MUFU.EX2 R143, R143 ;  /* 0x0000008f008f7308 */ /* 0x000fe20000000800 */
[----:B------:R-:W-:Y:S02]  /*2f70*/  FMNMX.FTZ R21, R73, R30, !PT ;  /* 0x0000001e49157209 */ /* 0x000fe40007810000 */
[----:B------:R-:W-:Y:S02]  /*2f80*/  ISETP.GT.AND P2, PT, R2, 0x70, PT ;  /* 0x000000700200780c */ /* 0x000fe40003f44270 */
[----:B------:R-:W-:-:S02]  /*2f90*/  FSEL R77, R77, -INF , P1 ;  /* 0xff8000004d4d7808 */ /* 0x000fc40000800000 */
        /* <DEDUP_REMOVED lines=13> */
[----:B------:R-:W-:Y:S01]  /*3070*/  FMNMX.FTZ R15, R81, R34, !PT ;  /* 0x00000022510f7209 */ /* 0x000fe20007810000 */
[--C-:B------:R-:W-:Y:S01]  /*3080*/  FFMA.FTZ R34, R63, UR21, -R4.reuse ;  /* 0x000000153f227c23 */ /* 0x100fe20008010804 */
[----:B------:R-:W-:Y:S01]  /*3090*/  FSEL R85, R85, -INF , P1 ;  /* 0xff80000055557808 */ /* 0x000fe20000800000 */
[----:B------:R-:W-:Y:S01]  /*30a0*/  FFMA.FTZ R4, R87, UR21, -R4 ;  /* 0x0000001557047c23 */ /* 0x000fe20008010804 */
[----:B------:R-:W-:-:S03]  /*30b0*/  FMNMX.FTZ R2, R84, R15, !PT ;  /* 0x0000000f54027209 */ /* 0x000fc60007810000 */
[----:B------:R-:W-:Y:S01]  /*30c0*/  MUFU.EX2 R139, R139 ;  /* 0x0000008b008b7308 */ /* 0x000fe20000000800 */
[----:B------:R-:W-:-:S05]  /*30d0*/  FMNMX.FTZ R2, R85, R2, !PT ;  /* 0x0000000255027209 */ /* 0x000fca0007810000 */
[----:B------:R-:W1:Y:S02]  /*30e0*/  SHFL.BFLY PT, R13, R2, 0x2, 0x1f ;  /* 0x0c401f00020d7f89 */ /* 0x000e6400000e0000 */
[----:B------:R-:W-:Y:S08]  /*30f0*/  MUFU.EX2 R30, R30 ;  /* 0x0000001e001e7308 */ /* 0x000ff00000000800 */
[----:B------:R-:W-:Y:S08]  /*3100*/  MUFU.EX2 R133, R133 ;  /* 0x0000008500857308 */ /* 0x000ff00000000800 */
[----:B------:R-:W-:Y:S01]  /*3110*/  MUFU.EX2 R38, R38 ;  /* 0x0000002600267308 */ /* 0x000fe20000000800 */
[----:B-1----:R-:W-:-:S07]  /*3120*/  FMNMX.FTZ R13, R2, R13, !PT ;  /* 0x0000000d020d7209 */ /* 0x002fce0007810000 */
[----:B------:R-:W-:Y:S01]  /*3130*/  MUFU.EX2 R135, R135 ;  /* 0x0000008700877308 */ /* 0x000fe20000000800 */
[----:B------:R-:W1:Y:S07]  /*3140*/  SHFL.BFLY PT, R2, R13, 0x1, 0x1f ;  /* 0x0c201f000d027f89 */ /* 0x000e6e00000e0000 */
[----:B------:R-:W-:Y:S08]  /*3150*/  MUFU.EX2 R34, R34 ;  /* 0x0000002200227308 */ /* 0x000ff00000000800 */
[----:B------:R-:W-:Y:S08]  /*3160*/  MUFU.EX2 R129, R129 ;  /* 0x0000008100817308 */ /* 0x000ff00000000800 */
[----:B------:R-:W-:Y:S01]  /*3170*/  MUFU.EX2 R42, R42 ;  /* 0x0000002a002a7308 */ /* 0x000fe20000000800 */
[----:B-1----:R-:W-:-:S04]  /*3180*/  FMNMX.FTZ R2, R13, R2, !PT ;  /* 0x000000020d027209 */ /* 0x002fc80007810000 */
[C---:B------:R-:W-:Y:S01]  /*3190*/  FSETP.NEU.FTZ.AND P1, PT, R2.reuse, -INF , PT ;  /* 0xff8000000200780b */ /* 0x040fe20003f3d000 */
[----:B------:R-:W-:Y:S02]  /*31a0*/  FMUL.FTZ R9, R2, UR21 ;  /* 0x0000001502097c20 */ /* 0x000fe40008410000 */
[----:B------:R-:W-:Y:S03]  /*31b0*/  MUFU.EX2 R131, R131 ;  /* 0x0000008300837308 */ /* 0x000fe60000000800 */
[----:B------:R-:W-:Y:S02]  /*31c0*/  FSEL R9, R9, RZ, P1 ;  /* 0x000000ff09097208 */ /* 0x000fe40000800000 */
[----:B------:R-:W-:-:S03]  /*31d0*/  PLOP3.LUT P1, PT, PT, PT, UP0, 0x80, 0x0 ;  /* 0x000000000000781c */ /* 0x000fc60003f2f008 */
        /* <DEDUP_REMOVED lines=10> */
[----:B0-----:R-:W-:Y:S01]  /*3280*/  FADD.FTZ R24, R149, R6 ;  /* 0x0000000695187221 */ /* 0x001fe20000010000 */
        /* <DEDUP_REMOVED lines=12> */
[----:B------:R-:W-:Y:S01]  /*3350*/  F2FP.F16.F32.PACK_AB R149, R6, R149 ;  /* 0x000000950695723e */ /* 0x000fe200000000ff */
[----:B------:R-:W1:Y:S01]  /*3360*/  MUFU.EX2 R150, R150 ;  /* 0x0000009600967308 */ /* 0x000e620000000800 */
[--C-:B------:R-:W-:Y:S01]  /*3370*/  FFMA.FTZ R31, R61, UR21, -R9.reuse ;  /* 0x000000153d1f7c23 */ /* 0x100fe20008010809 */
[--C-:B------:R-:W-:Y:S01]  /*3380*/  FFMA.FTZ R128, R64, UR21, -R9.reuse ;  /* 0x0000001540807c23 */ /* 0x100fe20008010809 */
[--C-:B------:R-:W-:Y:S01]  /*3390*/  FFMA.FTZ R3, R65, UR21, -R9.reuse ;  /* 0x0000001541037c23 */ /* 0x100fe20008010809 */
[--C-:B------:R-:W-:Y:S01]  /*33a0*/  FFMA.FTZ R130, R68, UR21, -R9.reuse ;  /* 0x0000001544827c23 */ /* 0x100fe20008010809 */
[--C-:B------:R-:W-:Y:S01]  /*33b0*/  FFMA.FTZ R124, R72, UR21, -R9.reuse ;  /* 0x00000015487c7c23 */ /* 0x100fe20008010809 */
[--C-:B------:R-:W-:Y:S01]  /*33c0*/  FFMA.FTZ R73, R73, UR21, -R9.reuse ;  /* 0x0000001549497c23 */ /* 0x100fe20008010809 */
[----:B------:R-:W-:Y:S01]  /*33d0*/  FFMA.FTZ R76, R76, UR21, -R9 ;  /* 0x000000154c4c7c23 */ /* 0x000fe20008010809 */
[----:B------:R-:W2:Y:S01]  /*33e0*/  MUFU.EX2 R7, R7 ;  /* 0x0000000700077308 */ /* 0x000ea20000000800 */
[----:B0-----:R-:W-:Y:S01]  /*33f0*/  FADD.FTZ R33, R148, R5 ;  /* 0x0000000594217221 */ /* 0x001fe20000010000 */
[----:B------:R-:W-:Y:S01]  /*3400*/  F2FP.F16.F32.PACK_AB R148, R5, R148 ;  /* 0x000000940594723e */ /* 0x000fe200000000ff */
[--C-:B------:R-:W-:Y:S01]  /*3410*/  FFMA.FTZ R77, R77, UR21, -R9.reuse ;  /* 0x000000154d4d7c23 */ /* 0x100fe20008010809 */
[--C-:B------:R-:W-:Y:S01]  /*3420*/  FFMA.FTZ R80, R80, UR21, -R9.reuse ;  /* 0x0000001550507c23 */ /* 0x100fe20008010809 */
[--C-:B------:R-:W-:Y:S01]  /*3430*/  FFMA.FTZ R81, R81, UR21, -R9.reuse ;  /* 0x0000001551517c23 */ /* 0x100fe20008010809 */
[----:B------:R-:W-:-:S02]  /*3440*/  FFMA.FTZ R84, R84, UR21, -R9 ;  /* 0x0000001554547c23 */ /* 0x000fc40008010809 */
[----:B------:R-:W0:Y:S01]  /*3450*/  MUFU.EX2 R144, R144 ;  /* 0x0000009000907308 */ /* 0x000e220000000800 */
[----:B-1----:R-:W-:Y:S01]  /*3460*/  FADD.FTZ R28, R150, R33 ;  /* 0x00000021961c7221 */ /* 0x002fe20000010000 */
[----:B------:R-:W-:Y:S01]  /*3470*/  FADD.FTZ R33, R151, R24 ;  /* 0x0000001897217221 */ /* 0x000fe20000010000 */
[----:B------:R-:W-:-:S03]  /*3480*/  F2FP.F16.F32.PACK_AB R151, R8, R151 ;  /* 0x000000970897723e */ /* 0x000fc600000000ff */
[----:B------:R-:W-:Y:S02]  /*3490*/  FADD.FTZ R24, R8, R33 ;  /* 0x0000002108187221 */ /* 0x000fe40000010000 */
[----:B------:R-:W1:Y:S01]  /*34a0*/  MUFU.EX2 R11, R11 ;  /* 0x0000000b000b7308 */ /* 0x000e620000000800 */
[----:B--2---:R-:W-:Y:S01]  /*34b0*/  FADD.FTZ R35, R7, R28 ;  /* 0x0000001c07237221 */ /* 0x004fe20000010000 */
[----:B------:R-:W-:Y:S01]  /*34c0*/  FADD.FTZ R33, R145, R24 ;  /* 0x0000001891217221 */ /* 0x000fe20000010000 */
[----:B------:R-:W-:Y:S02]  /*34d0*/  F2FP.F16.F32.PACK_AB R150, R7, R150 ;  /* 0x000000960796723e */ /* 0x000fe400000000ff */
[C---:B------:R-:W-:Y:S01]  /*34e0*/  F2FP.F16.F32.PACK_AB R145, R10.reuse, R145 ;  /* 0x000000910a91723e */ /* 0x040fe200000000ff */
[----:B------:R-:W-:Y:S01]  /*34f0*/  FADD.FTZ R24, R10, R33 ;  /* 0x000000210a187221 */ /* 0x000fe20000010000 */
[----:B------:R-:W-:Y:S01]  /*3500*/  FFMA.FTZ R33, R69, UR21, -R9 ;  /* 0x0000001545217c23 */ /* 0x000fe20008010809 */
[----:B------:R-:W2:Y:S01]  /*3510*/  MUFU.EX2 R146, R146 ;  /* 0x0000009200927308 */ /* 0x000ea20000000800 */
[----:B0-----:R-:W-:Y:S01]  /*3520*/  FADD.FTZ R28, R144, R35 ;  /* 0x00000023901c7221 */ /* 0x001fe20000010000 */
[----:B------:R-:W-:-:S06]  /*3530*/  FFMA.FTZ R9, R85, UR21, -R9 ;  /* 0x0000001555097c23 */ /* 0x000fcc0008010809 */
[----:B------:R-:W0:Y:S01]  /*3540*/  MUFU.EX2 R13, R13 ;  /* 0x0000000d000d7308 */ /* 0x000e220000000800 */
[C---:B-1----:R-:W-:Y:S01]  /*3550*/  FADD.FTZ R35, R11.reuse, R28 ;  /* 0x0000001c0b237221 */ /* 0x042fe20000010000 */
[----:B------:R-:W-:-:S06]  /*3560*/  F2FP.F16.F32.PACK_AB R144, R11, R144 ;  /* 0x000000900b90723e */ /* 0x000fcc00000000ff */
[----:B------:R-:W1:Y:S01]  /*3570*/  MUFU.EX2 R140, R140 ;  /* 0x0000008c008c7308 */ /* 0x000e620000000800 */
[----:B--2---:R-:W-:Y:S01]  /*3580*/  FADD.FTZ R28, R146, R35 ;  /* 0x00000023921c7221 */ /* 0x004fe20000010000 */
[----:B------:R-:W-:Y:S01]  /*3590*/  FADD.FTZ R35, R147, R24 ;  /* 0x0000001893237221 */ /* 0x000fe20000010000 */
[----:B------:R-:W-:-:S03]  /*35a0*/  F2FP.F16.F32.PACK_AB R147, R12, R147 ;  /* 0x000000930c93723e */ /* 0x000fc600000000ff */
[----:B------:R-:W-:Y:S02]  /*35b0*/  FADD.FTZ R24, R12, R35 ;  /* 0x000000230c187221 */ /* 0x000fe40000010000 */
[----:B------:R-:W2:Y:S01]  /*35c0*/  MUFU.EX2 R15, R15 ;  /* 0x0000000f000f7308 */ /* 0x000ea20000000800 */
[----:B0-----:R-:W-:Y:S01]  /*35d0*/  FADD.FTZ R37, R13, R28 ;  /* 0x0000001c0d257221 */ /* 0x001fe20000010000 */
[----:B------:R-:W-:Y:S01]  /*35e0*/  FADD.FTZ R35, R141, R24 ;  /* 0x000000188d237221 */ /* 0x000fe20000010000 */
[C---:B------:R-:W-:Y:S02]  /*35f0*/  F2FP.F16.F32.PACK_AB R141, R14.reuse, R141 ;  /* 0x0000008d0e8d723e */ /* 0x040fe400000000ff */
[----:B------:R-:W-:Y:S01]  /*3600*/  F2FP.F16.F32.PACK_AB R146, R13, R146 ;  /* 0x000000920d92723e */ /* 0x000fe200000000ff */
[----:B------:R-:W-:Y:S02]  /*3610*/  FADD.FTZ R24, R14, R35 ;  /* 0x000000230e187221 */ /* 0x000fe40000010000 */
        /* <DEDUP_REMOVED lines=10> */
[----:B------:R-:W-:Y:S02]  /*36c0*/  FADD.FTZ R6, R20, R35 ;  /* 0x0000002314067221 */ /* 0x000fe40000010000 */
[----:B------:R-:W2:Y:S01]  /*36d0*/  MUFU.EX2 R136, R136 ;  /* 0x0000008800887308 */ /* 0x000ea20000000800 */
[----:B0-----:R-:W-:Y:S01]  /*36e0*/  FADD.FTZ R28, R142, R37 ;  /* 0x000000258e1c7221 */ /* 0x001fe20000010000 */
[----:B------:R-:W-:Y:S01]  /*36f0*/  FADD.FTZ R35, R139, R6 ;  /* 0x000000068b237221 */ /* 0x000fe20000010000 */
[----:B------:R-:W-:-:S03]  /*3700*/  F2FP.F16.F32.PACK_AB R139, R30, R139 ;  /* 0x0000008b1e8b723e */ /* 0x000fc600000000ff */
[----:B------:R-:W-:Y:S02]  /*3710*/  FADD.FTZ R6, R30, R35 ;  /* 0x000000231e067221 */ /* 0x000fe40000010000 */
[----:B------:R-:W0:Y:S01]  /*3720*/  MUFU.EX2 R25, R25 ;  /* 0x0000001900197308 */ /* 0x000e220000000800 */
[----:B-1----:R-:W-:Y:S01]  /*3730*/  FADD.FTZ R37, R21, R28 ;  /* 0x0000001c15257221 */ /* 0x002fe20000010000 */
[----:B------:R-:W-:Y:S01]  /*3740*/  FADD.FTZ R5, R133, R6 ;  /* 0x0000000685057221 */ /* 0x000fe20000010000 */
[----:B------:R-:W-:Y:S02]  /*3750*/  F2FP.F16.F32.PACK_AB R142, R21, R142 ;  /* 0x0000008e158e723e */ /* 0x000fe400000000ff */
[C---:B------:R-:W-:Y:S01]  /*3760*/  F2FP.F16.F32.PACK_AB R133, R38.reuse, R133 ;  /* 0x000000852685723e */ /* 0x040fe200000000ff */
[----:B------:R-:W-:Y:S02]  /*3770*/  FADD.FTZ R6, R38, R5 ;  /* 0x0000000526067221 */ /* 0x000fe40000010000 */
        /* <DEDUP_REMOVED lines=8> */
[----:B------:R-:W-:Y:S02]  /*3800*/  F2FP.F16.F32.PACK_AB R136, R25, R136 ;  /* 0x000000881988723e */ /* 0x000fe400000000ff */
[C---:B------:R-:W-:Y:S01]  /*3810*/  F2FP.F16.F32.PACK_AB R129, R42.reuse, R129 ;  /* 0x000000812a81723e */ /* 0x040fe200000000ff */
[----:B------:R-:W-:Y:S02]  /*3820*/  FADD.FTZ R6, R42, R5 ;  /* 0x000000052a067221 */ /* 0x000fe40000010000 */
        /* <DEDUP_REMOVED lines=60> */
[----:B------:R1:W2:Y:S01]  /*3bf0*/  MUFU.EX2 R6, R4 ;  /* 0x0000000400067308 */ /* 0x0002a20000000800 */
[----:B0-----:R-:W-:-:S04]  /*3c00*/  FADD.FTZ R10, R84, R5 ;  /* 0x00000005540a7221 */ /* 0x001fc80000010000 */
[C---:B-1----:R-:W-:Y:S01]  /*3c10*/  FADD.FTZ R4, R9.reuse, R10 ;  /* 0x0000000a09047221 */ /* 0x042fe20000010000 */
[----:B------:R-:W-:Y:S01]  /*3c20*/  F2FP.F16.F32.PACK_AB R122, R9, R84 ;  /* 0x00000054097a723e */ /* 0x000fe200000000ff */
[C---:B--2---:R-:W-:Y:S01]  /*3c30*/  FADD.FTZ R3, R6.reuse, R3 ;  /* 0x0000000306037221 */ /* 0x044fe20000010000 */
[----:B------:R-:W-:Y:S01]  /*3c40*/  F2FP.F16.F32.PACK_AB R123, R6, R123 ;  /* 0x0000007b067b723e */ /* 0x000fe200000000ff */
[----:B------:R-:W-:Y:S06]  /*3c50*/  @!P1 BRA `(.L_x_2383) ;  /* 0x0000002400bc9947 */ /* 0x000fec0003800000 */
[----:B------:R-:W-:Y:S01]  /*3c60*/  IMAD.MOV.U32 R5, RZ, RZ, R0 ;  /* 0x000000ffff057224 */ /* 0x000fe200078e0000 */
[----:B------:R-:W-:Y:S01]  /*3c70*/  UMOV UR25, UR48 ;  /* 0x0000003000197c82 */ /* 0x000fe20008000000 */
[----:B------:R-:W-:Y:S01]  /*3c80*/  IMAD.MOV.U32 R6, RZ, RZ, R2 ;  /* 0x000000ffff067224 */ /* 0x000fe200078e0002 */
[----:B------:R-:W-:Y:S01]  /*3c90*/  UMOV UR23, UR47 ;  /* 0x0000002f00177c82 */ /* 0x000fe20008000000 */
[----:B------:R-:W-:Y:S01]  /*3ca0*/  IMAD.MOV.U32 R119, RZ, RZ, RZ ;  /* 0x000000ffff777224 */ /* 0x000fe200078e00ff */
[----:B------:R-:W-:-:S06]  /*3cb0*/  ULDC UR21, c[0x0][0x988] ;  /* 0x0002620000157ab9 */ /* 0x000fcc0000000800 */
.L_x_2394:
[----:B------:R-:W-:Y:S01]  /*3cc0*/  ISETP.NE.AND P2, PT, RZ, UR44, PT ;  /* 0x0000002cff007c0c */ /* 0x000fe2000bf45270 */
[----:B------:R-:W-:-:S04]  /*3cd0*/  UISETP.NE.AND UP0, UPT, UR23, 0x1, UPT ;  /* 0x000000011700788c */ /* 0x000fc8000bf05270 */
[----:B------:R-:W-:-:S04]  /*3ce0*/  USEL UR48, URZ, 0x1, UP0 ;  /* 0x000000013f307887 */ /* 0x000fc80008000000 */
[----:B------:R-:W-:-:S04]  /*3cf0*/  ULOP3.LUT UR48, UR25, UR48, URZ, 0x3c, !UPT ;  /* 0x0000003019307292 */ /* 0x000fc8000f8e3c3f */
[----:B------:R-:W-:Y:S08]  /*3d00*/  @P2 BRA `(.L_x_2384) ;  /* 0x0000000000382947 */ /* 0x000ff00003800000 */
[----:B------:R-:W-:Y:S05]  /*3d10*/  @!P0 BRA `(.L_x_2385) ;  /* 0x0000000000048947 */ /* 0x000fea0003800000 */
[----:B------:R-:W-:Y:S01]  /*3d20*/  BPT.TRAP 0x1 ;  /* 0x000000040000795c */ /* 0x000fe20000300000 */
.L_x_2385:
        /* <DEDUP_REMOVED lines=9> */
.L_x_2386:
[----:B-1----:R-:W-:Y:S05]  /*3dc0*/  @P1 BRA `(.L_x_2384) ;  /* 0x0000000000081947 */ /* 0x002fea0003800000 */
[----:B------:R-:W1:Y:S02]  /*3dd0*/  SYNCS.PHASECHK.TRANS64.TRYWAIT P1, [UR6+0x16830], R0 ;  /* 0x01683000ff0075a7 */ /* 0x000e640008020146 */
[----:B-1----:R-:W-:Y:S05]  /*3de0*/  @!P1 BRA `(.L_x_2387) ;  /* 0x000000d400749947 */ /* 0x002fea0003800000 */
.L_x_2384:
[----:B------:R-:W2:Y:S01]  /*3df0*/  S2R R2, SR_TID.X ;  /* 0x0000000000027919 */ /* 0x000ea20000002100 */
        /* <DEDUP_REMOVED lines=11> */
[----:B--2---:R-:W-:-:S05]  /*3eb0*/  SHF.R.U32.HI R2, RZ, 0x7, R2 ;  /* 0x00000007ff027819 */ /* 0x004fca0000011602 */
[----:B01----:R-:W-:-:S05]  /*3ec0*/  VIADD R0, R2, 0x8 ;  /* 0x0000000802007836 */ /* 0x003fca0000000000 */
        /* <DEDUP_REMOVED lines=16> */
.L_x_2389:
[----:B------:R-:W-:Y:S01]  /*3fd0*/  ULEA UR6, UR23, UR45, 0x3 ;  /* 0x0000002d17067291 */ /* 0x000fe2000f8e183f */
[----:B------:R-:W-:-:S05]  /*3fe0*/  IMAD.U32 R0, RZ, RZ, UR25 ;  /* 0x00000019ff007e24 */ /* 0x000fca000f8e00ff */
[----:B------:R-:W-:-:S04]  /*3ff0*/  SHF.L.U32 R0, R0, 0x1f, RZ ;  /* 0x0000001f00007819 */ /* 0x000fc800000006ff */
[----:B------:R0:W1:Y:S01]  /*4000*/  SYNCS.PHASECHK.TRANS64.TRYWAIT P1, [UR6+0x16850], R0 ;  /* 0x01685000ff0075a7 */ /* 0x0000620008020146 */
[----:B------:R-:W-:Y:S05]  /*4010*/  @!P0 BRA `(.L_x_2390) ;  /* 0x0000000000048947 */ /* 0x000fea0003800000 */
[----:B------:R-:W-:Y:S01]  /*4020*/  BPT.TRAP 0x1 ;  /* 0x000000040000795c */ /* 0x000fe20000300000 */
.L_x_2390:
[----:B-1----:R-:W-:Y:S05]  /*4030*/  @P1 BRA `(.L_x_2388) ;  /* 0x0000000000081947 */ /* 0x002fea0003800000 */
[----:B------:R-:W1:Y:S02]  /*4040*/  SYNCS.PHASECHK.TRANS64.TRYWAIT P1, [UR6+0x16850], R0 ;  /* 0x01685000ff0075a7 */ /* 0x000e640008020146 */
[----:B-1----:R-:W-:Y:S05]  /*4050*/  @!P1 BRA `(.L_x_2391) ;  /* 0x000000d000f09947 */ /* 0x002fea0003800000 */
.L_x_2388:
        /* <DEDUP_REMOVED lines=52> */
.L_x_2392:
[----:B------:R-:W-:Y:S01]  /*43a0*/  UISETP.NE.AND UP0, UPT, UR53, URZ, UPT ;  /* 0x0000003f3500728c */ /* 0x000fe2000bf05270 */
[----:B------:R-:W-:Y:S02]  /*43b0*/  VIADD R2, R17, UR40 ;  /* 0x0000002811027c36 */ /* 0x000fe40008000000 */
        /* <DEDUP_REMOVED lines=10> */
[----:B------:R-:W-:Y:S01]  /*4460*/  IADD3 R0, R9, UR6, -R16 ;  /* 0x0000000609007c10 */ /* 0x000fe2000fffe810 */
[----:B------:R-:W-:-:S04]  /*4470*/  ULEA UR6, UR47, UR45, 0x3 ;  /* 0x0000002d2f067291 */ /* 0x000fc8000f8e183f */
[----:B------:R-:W-:Y:S01]  /*4480*/  VIADD R0, R0, -UR52 ;  /* 0x8000003400007c36 */ /* 0x000fe20008000000 */
[----:B------:R-:W-:-:S04]  /*4490*/  UIADD3 UR6, UR6, 0x16840, URZ ;  /* 0x0001684006067890 */ /* 0x000fc8000fffe03f */
[----:B------:R-:W-:-:S09]  /*44a0*/  UPRMT UR6, UR43, 0x654, UR6 ;  /* 0x000006542b067896 */ /* 0x000fd20008000006 */
[----:B------:R-:W-:Y:S01]  /*44b0*/  SYNCS.ARRIVE.TRANS64.RED.A1T0 RZ, [UR6], RZ ;  /* 0x000000ffffff79a7 */ /* 0x000fe20008100406 */
[----:B0-----:R-:W-:-:S05]  /*44c0*/  IMAD.IADD R7, R0, 0x1, R7 ;  /* 0x0000000100077824 */ /* 0x001fca00078e0207 */
[C---:B------:R-:W-:Y:S02]  /*44d0*/  ISETP.GT.AND P1, PT, R7.reuse, RZ, PT ;  /* 0x000000ff0700720c */ /* 0x040fe40003f24270 */
[C---:B------:R-:W-:Y:S02]  /*44e0*/  ISETP.GT.AND P2, PT, R7.reuse, 0x1, PT ;  /* 0x000000010700780c */ /* 0x040fe40003f44270 */
        /* <DEDUP_REMOVED lines=88> */
[----:B------:R-:W-:Y:S01]  /*4a70*/  ISETP.GT.AND P2, PT, R7, 0x79, PT ;  /* 0x000000790700780c */ /* 0x000fe20003f44270 */
[----:B------:R-:W0:Y:S01]  /*4a80*/  SHFL.IDX PT, R9, R2, 0x1, 0x1c1f ;  /* 0x003c1f0002097f89 */ /* 0x000e2200000e0000 */
[----:B------:R-:W-:Y:S02]  /*4a90*/  FSEL R84, R84, -INF , P1 ;  /* 0xff80000054547808 */ /* 0x000fe40000800000 */
[----:B------:R-:W-:Y:S02]  /*4aa0*/  FMNMX.FTZ R7, R81, R8, !PT ;  /* 0x0000000851077209 */ /* 0x000fe40007810000 */
[----:B------:R-:W-:Y:S02]  /*4ab0*/  FSEL R85, R85, -INF , P2 ;  /* 0xff80000055557808 */ /* 0x000fe40001000000 */
[----:B------:R-:W-:-:S04]  /*4ac0*/  FMNMX.FTZ R8, R84, R7, !PT ;  /* 0x0000000754087209 */ /* 0x000fc80007810000 */
[----:B------:R-:W-:-:S05]  /*4ad0*/  FMNMX.FTZ R8, R85, R8, !PT ;  /* 0x0000000855087209 */ /* 0x000fca0007810000 */
[----:B------:R-:W1:Y:S01]  /*4ae0*/  SHFL.BFLY PT, R7, R8, 0x2, 0x1f ;  /* 0x0c401f0008077f89 */ /* 0x000e6200000e0000 */
[----:B0-----:R-:W-:-:S05]  /*4af0*/  IMAD.IADD R0, R0, 0x1, R9 ;  /* 0x0000000100007824 */ /* 0x001fca00078e0209 */
[C---:B------:R-:W-:Y:S02]  /*4b00*/  ISETP.GT.AND P2, PT, R0.reuse, RZ, PT ;  /* 0x000000ff0000720c */ /* 0x040fe40003f44270 */
[----:B------:R-:W-:Y:S02]  /*4b10*/  ISETP.GT.AND P3, PT, R0, 0x1, PT ;  /* 0x000000010000780c */ /* 0x000fe40003f64270 */
[----:B------:R-:W-:Y:S02]  /*4b20*/  FSEL R26, R26, -INF , P2 ;  /* 0xff8000001a1a7808 */ /* 0x000fe40001000000 */
[C---:B------:R-:W-:Y:S02]  /*4b30*/  ISETP.GT.AND P2, PT, R0.reuse, 0x8, PT ;  /* 0x000000080000780c */ /* 0x040fe40003f44270 */
[----:B------:R-:W-:Y:S02]  /*4b40*/  FSEL R27, R27, -INF , P3 ;  /* 0xff8000001b1b7808 */ /* 0x000fe40001800000 */
[----:B------:R-:W-:-:S02]  /*4b50*/  ISETP.GT.AND P3, PT, R0, 0x9, PT ;  /* 0x000000090000780c */ /* 0x000fc40003f64270 */
[----:B-1----:R-:W-:Y:S02]  /*4b60*/  FMNMX.FTZ R10, R8, R7, !PT ;  /* 0x00000007080a7209 */ /* 0x002fe40007810000 */
[----:B------:R-:W-:Y:S02]  /*4b70*/  FSEL R30, R30, -INF , P2 ;  /* 0xff8000001e1e7808 */ /* 0x000fe40001000000 */
[C---:B------:R-:W-:Y:S01]  /*4b80*/  ISETP.GT.AND P2, PT, R0.reuse, 0x10, PT ;  /* 0x000000100000780c */ /* 0x040fe20003f44270 */
[----:B------:R-:W0:Y:S01]  /*4b90*/  SHFL.BFLY PT, R7, R10, 0x1, 0x1f ;  /* 0x0c201f000a077f89 */ /* 0x000e2200000e0000 */
[----:B------:R-:W-:Y:S02]  /*4ba0*/  FSEL R31, R31, -INF , P3 ;  /* 0xff8000001f1f7808 */ /* 0x000fe40001800000 */
[----:B------:R-:W-:Y:S02]  /*4bb0*/  ISETP.GT.AND P3, PT, R0, 0x11, PT ;  /* 0x000000110000780c */ /* 0x000fe40003f64270 */
[----:B------:R-:W-:-:S02]  /*4bc0*/  FSEL R34, R34, -INF , P2 ;  /* 0xff80000022227808 */ /* 0x000fc40001000000 */
[C---:B------:R-:W-:Y:S02]  /*4bd0*/  ISETP.GT.AND P2, PT, R0.reuse, 0x18, PT ;  /* 0x000000180000780c */ /* 0x040fe40003f44270 */
[----:B------:R-:W-:Y:S02]  /*4be0*/  FSEL R35, R35, -INF , P3 ;  /* 0xff80000023237808 */ /* 0x000fe40001800000 */
[----:B------:R-:W-:Y:S02]  /*4bf0*/  ISETP.GT.AND P3, PT, R0, 0x19, PT ;  /* 0x000000190000780c */ /* 0x000fe40003f64270 */
[----:B------:R-:W-:Y:S02]  /*4c00*/  FSEL R38, R38, -INF , P2 ;  /* 0xff80000026267808 */ /* 0x000fe40001000000 */
[----:B------:R-:W-:Y:S02]  /*4c10*/  ISETP.GT.AND P2, PT, R0, 0x20, PT ;  /* 0x000000200000780c */ /* 0x000fe40003f44270 */
[----:B------:R-:W-:-:S02]  /*4c20*/  FSEL R39, R39, -INF , P3 ;  /* 0xff80000027277808 */ /* 0x000fc40001800000 */
[----:B------:R-:W-:Y:S02]  /*4c30*/  ISETP.GT.AND P3, PT, R0, 0x21, PT ;  /* 0x000000210000780c */ /* 0x000fe40003f64270 */
[----:B------:R-:W-:Y:S02]  /*4c40*/  FSEL R42, R42, -INF , P2 ;  /* 0xff8000002a2a7808 */ /* 0x000fe40001000000 */
[----:B------:R-:W-:Y:S02]  /*4c50*/  ISETP.GT.AND P2, PT, R0, 0x28, PT ;  /* 0x000000280000780c */ /* 0x000fe40003f44270 */
[----:B0-----:R-:W-:Y:S02]  /*4c60*/  FMNMX.FTZ R2, R10, R7, !PT ;  /* 0x000000070a027209 */ /* 0x001fe40007810000 */
[----:B------:R-:W-:Y:S02]  /*4c70*/  FMNMX.FTZ R10, R26, R5, !PT ;  /* 0x000000051a0a7209 */ /* 0x000fe40007810000 */
[----:B------:R-:W-:Y:S01]  /*4c80*/  FSEL R43, R43, -INF , P3 ;  /* 0xff8000002b2b7808 */ /* 0x000fe20001800000 */
[----:B------:R-:W-:Y:S01]  /*4c90*/  FMUL.FTZ R7, R2, UR21 ;  /* 0x0000001502077c20 */ /* 0x000fe20008410000 */
[----:B------:R-:W-:-:S02]  /*4ca0*/  FMNMX.FTZ R11, R27, R10, !PT ;  /* 0x0000000a1b0b7209 */ /* 0x000fc40007810000 */
[----:B------:R-:W-:Y:S02]  /*4cb0*/  ISETP.GT.AND P3, PT, R0, 0x29, PT ;  /* 0x000000290000780c */ /* 0x000fe40003f64270 */
[----:B------:R-:W-:Y:S02]  /*4cc0*/  FMNMX.FTZ R10, R30, R11, !PT ;  /* 0x0000000b1e0a7209 */ /* 0x000fe40007810000 */
[----:B------:R-:W-:Y:S02]  /*4cd0*/  FSEL R46, R46, -INF , P2 ;  /* 0xff8000002e2e7808 */ /* 0x000fe40001000000 */
[----:B------:R-:W-:Y:S02]  /*4ce0*/  FMNMX.FTZ R11, R31, R10, !PT ;  /* 0x0000000a1f0b7209 */ /* 0x000fe40007810000 */
[----:B------:R-:W-:Y:S02]  /*4cf0*/  ISETP.GT.AND P2, PT, R0, 0x30, PT ;  /* 0x000000300000780c */ /* 0x000fe40003f44270 */
[----:B------:R-:W-:-:S02]  /*4d00*/  FMNMX.FTZ R10, R34, R11, !PT ;  /* 0x0000000b220a7209 */ /* 0x000fc40007810000 */
[----:B------:R-:W-:Y:S02]  /*4d10*/  FSEL R47, R47, -INF , P3 ;  /* 0xff8000002f2f7808 */ /* 0x000fe40001800000 */
[----:B------:R-:W-:Y:S02]  /*4d20*/  FMNMX.FTZ R11, R35, R10, !PT ;  /* 0x0000000a230b7209 */ /* 0x000fe40007810000 */
[----:B------:R-:W-:Y:S02]  /*4d30*/  ISETP.GT.AND P3, PT, R0, 0x31, PT ;  /* 0x000000310000780c */ /* 0x000fe40003f64270 */
[----:B------:R-:W-:Y:S02]  /*4d40*/  FMNMX.FTZ R12, R38, R11, !PT ;  /* 0x0000000b260c7209 */ /* 0x000fe40007810000 */
[----:B------:R-:W-:Y:S02]  /*4d50*/  FSEL R50, R50, -INF , P2 ;  /* 0xff80000032327808 */ /* 0x000fe40001000000 */
        /* <DEDUP_REMOVED lines=18> */
[----:B------:R-:W-:-:S02]  /*4e80*/  FSEL R59, R59, -INF , P3 ;  /* 0xff8000003b3b7808 */ /* 0x000fc40001800000 */
[----:B------:R-:W-:Y:S02]  /*4e90*/  FMNMX.FTZ R14, R58, R13, !PT ;  /* 0x0000000d3a0e7209 */ /* 0x000fe40007810000 */
[----:B------:R-:W-:Y:S02]  /*4ea0*/  ISETP.GT.AND P3, PT, R0, 0x49, PT ;  /* 0x000000490000780c */ /* 0x000fe40003f64270 */
        /* <DEDUP_REMOVED lines=38> */
[----:B------:R-:W-:Y:S02]  /*5110*/  FSEL R87, R87, -INF , P3 ;  /* 0xff80000057577808 */ /* 0x000fe40001800000 */
[----:B------:R-:W-:-:S02]  /*5120*/  FMNMX.FTZ R0, R86, R21, !PT ;  /* 0x0000001556007209 */ /* 0x000fc40007810000 */
[----:B------:R-:W-:Y:S02]  /*5130*/  FSETP.NEU.FTZ.AND P1, PT, R2, -INF , PT ;  /* 0xff8000000200780b */ /* 0x000fe40003f3d000 */
[----:B------:R-:W-:Y:S02]  /*5140*/  FMNMX.FTZ R0, R87, R0, !PT ;  /* 0x0000000057007209 */ /* 0x000fe40007810000 */
[----:B------:R-:W-:-:S03]  /*5150*/  FSEL R7, R7, RZ, P1 ;  /* 0x000000ff07077208 */ /* 0x000fc60000800000 */
[----:B------:R-:W0:Y:S02]  /*5160*/  SHFL.BFLY PT, R21, R0, 0x2, 0x1f ;  /* 0x0c401f0000157f89 */ /* 0x000e2400000e0000 */
[--C-:B------:R-:W-:Y:S01]  /*5170*/  FFMA.FTZ R33, R33, UR21, -R7.reuse ;  /* 0x0000001521217c23 */ /* 0x100fe20008010807 */
[--C-:B------:R-:W-:Y:S01]  /*5180*/  FFMA.FTZ R148, R24, UR21, -R7.reuse ;  /* 0x0000001518947c23 */ /* 0x100fe20008010807 */
[--C-:B------:R-:W-:Y:S01]  /*5190*/  FFMA.FTZ R8, R25, UR21, -R7.reuse ;  /* 0x0000001519087c23 */ /* 0x100fe20008010807 */
[--C-:B------:R-:W-:Y:S01]  /*51a0*/  FFMA.FTZ R11, R37, UR21, -R7.reuse ;  /* 0x00000015250b7c23 */ /* 0x100fe20008010807 */
[----:B------:R1:W-:Y:S01]  /*51b0*/  MUFU.EX2 R10, R33 ;  /* 0x00000021000a7308 */ /* 0x0003e20000000800 */
        /* <DEDUP_REMOVED lines=17> */
[----:B0-----:R-:W-:Y:S01]  /*52d0*/  FMNMX.FTZ R20, R0, R21, !PT ;  /* 0x0000001500147209 */ /* 0x001fe20007810000 */
[--C-:B------:R-:W-:Y:S01]  /*52e0*/  FFMA.FTZ R29, R61, UR21, -R7.reuse ;  /* 0x000000153d1d7c23 */ /* 0x100fe20008010807 */
[--C-:B------:R-:W-:Y:S01]  /*52f0*/  FFMA.FTZ R128, R64, UR21, -R7.reuse ;  /* 0x0000001540807c23 */ /* 0x100fe20008010807 */
[--C-:B------:R-:W-:Y:S01]  /*5300*/  FFMA.FTZ R28, R65, UR21, -R7.reuse ;  /* 0x00000015411c7c23 */ /* 0x100fe20008010807 */
[--C-:B------:R-:W-:Y:S01]  /*5310*/  FFMA.FTZ R130, R68, UR21, -R7.reuse ;  /* 0x0000001544827c23 */ /* 0x100fe20008010807 */
[----:B-1----:R-:W0:Y:S01]  /*5320*/  SHFL.BFLY PT, R33, R20, 0x1, 0x1f ;  /* 0x0c201f0014217f89 */ /* 0x002e2200000e0000 */
        /* <DEDUP_REMOVED lines=10> */
[----:B------:R-:W-:-:S06]  /*53d0*/  FFMA.FTZ R7, R85, UR21, -R7 ;  /* 0x0000001555077c23 */ /* 0x000fcc0008010807 */
[----:B------:R-:W-:Y:S01]  /*53e0*/  MUFU.EX2 R144, R144 ;  /* 0x0000009000907308 */ /* 0x000fe20000000800 */
[----:B0-----:R-:W-:-:S07]  /*53f0*/  FMNMX.FTZ R0, R20, R33, !PT ;  /* 0x0000002114007209 */ /* 0x001fce0007810000 */
[----:B------:R-:W-:Y:S01]  /*5400*/  MUFU.EX2 R146, R146 ;  /* 0x0000009200927308 */ /* 0x000fe20000000800 */
[C---:B------:R-:W-:Y:S01]  /*5410*/  FSETP.NEU.FTZ.AND P2, PT, R0.reuse, -INF , PT ;  /* 0xff8000000000780b */ /* 0x040fe20003f5d000 */
[----:B------:R-:W-:-:S06]  /*5420*/  FMUL.FTZ R33, R0, UR21 ;  /* 0x0000001500217c20 */ /* 0x000fcc0008410000 */
[----:B------:R-:W-:Y:S01]  /*5430*/  MUFU.EX2 R11, R11 ;  /* 0x0000000b000b7308 */ /* 0x000fe20000000800 */
[----:B------:R-:W-:-:S05]  /*5440*/  FSEL R33, R33, RZ, P2 ;  /* 0x000000ff21217208 */ /* 0x000fca0001000000 */
[--C-:B------:R-:W-:Y:S01]  /*5450*/  FFMA.FTZ R145, R34, UR21, -R33.reuse ;  /* 0x0000001522917c23 */ /* 0x100fe20008010821 */
[--C-:B------:R-:W-:Y:S01]  /*5460*/  FFMA.FTZ R34, R35, UR21, -R33.reuse ;  /* 0x0000001523227c23 */ /* 0x100fe20008010821 */
[----:B------:R-:W-:Y:S01]  /*5470*/  FSEL R35, R2, RZ, P1 ;  /* 0x000000ff02237208 */ /* 0x000fe20000800000 */
[--C-:B------:R-:W-:Y:S01]  /*5480*/  FFMA.FTZ R149, R26, UR21, -R33.reuse ;  /* 0x000000151a957c23 */ /* 0x100fe20008010821 */
[--C-:B------:R-:W-:Y:S01]  /*5490*/  FFMA.FTZ R37, R27, UR21, -R33.reuse ;  /* 0x000000151b257c23 */ /* 0x100fe20008010821 */
[--C-:B------:R-:W-:Y:S01]  /*54a0*/  FFMA.FTZ R151, R30, UR21, -R33.reuse ;  /* 0x000000151e977c23 */ /* 0x100fe20008010821 */
[--C-:B------:R-:W-:Y:S01]  /*54b0*/  FFMA.FTZ R36, R31, UR21, -R33.reuse ;  /* 0x000000151f247c23 */ /* 0x100fe20008010821 */
[----:B------:R-:W-:Y:S01]  /*54c0*/  FADD.FTZ R35, -R35, R6 ;  /* 0x0000000623237221 */ /* 0x000fe20000010100 */
[----:B------:R-:W-:Y:S01]  /*54d0*/  FSEL R6, R0, RZ, P2 ;  /* 0x000000ff00067208 */ /* 0x000fe20001000000 */
[----:B------:R-:W-:Y:S01]  /*54e0*/  MUFU.EX2 R149, R149 ;  /* 0x0000009500957308 */ /* 0x000fe20000000800 */
[--C-:B------:R-:W-:Y:S01]  /*54f0*/  FFMA.FTZ R31, R39, UR21, -R33.reuse ;  /* 0x00000015271f7c23 */ /* 0x100fe20008010821 */
[----:B------:R-:W-:Y:S01]  /*5500*/  FMUL.FTZ R35, R35, UR21 ;  /* 0x0000001523237c20 */ /* 0x000fe20008410000 */
[----:B------:R-:W-:Y:S01]  /*5510*/  FFMA.FTZ R147, R38, UR21, -R33 ;  /* 0x0000001526937c23 */ /* 0x000fe20008010821 */
[----:B------:R-:W-:Y:S01]  /*5520*/  FADD.FTZ R6, -R6, R5 ;  /* 0x0000000506067221 */ /* 0x000fe20000010100 */
[--C-:B------:R-:W-:Y:S01]  /*5530*/  FFMA.FTZ R141, R42, UR21, -R33.reuse ;  /* 0x000000152a8d7c23 */ /* 0x100fe20008010821 */
[--C-:B------:R-:W-:Y:S01]  /*5540*/  FFMA.FTZ R30, R43, UR21, -R33.reuse ;  /* 0x000000152b1e7c23 */ /* 0x100fe20008010821 */
[--C-:B------:R-:W-:Y:S01]  /*5550*/  FFMA.FTZ R143, R46, UR21, -R33.reuse ;  /* 0x000000152e8f7c23 */ /* 0x100fe20008010821 */
[----:B------:R-:W-:Y:S01]  /*5560*/  FMUL.FTZ R6, R6, UR21 ;  /* 0x0000001506067c20 */ /* 0x000fe20008410000 */
        /* <DEDUP_REMOVED lines=17> */
[----:B0-----:R-:W-:Y:S01]  /*5680*/  FFMA.FTZ R39, R5, R4, R148 ;  /* 0x0000000405277223 */ /* 0x001fe20000010094 */
[--C-:B------:R-:W-:Y:S01]  /*5690*/  FFMA.FTZ R121, R82, UR21, -R33.reuse ;  /* 0x0000001552797c23 */ /* 0x100fe20008010821 */
[----:B------:R-:W-:-:S02]  /*56a0*/  FFMA.FTZ R123, R86, UR21, -R33 ;  /* 0x00000015567b7c23 */ /* 0x000fc40008010821 */
[----:B------:R-:W-:-:S03]  /*56b0*/  FADD.FTZ R39, R8, R39 ;  /* 0x0000002708277221 */ /* 0x000fc60000010000 */
[----:B------:R-:W0:Y:S01]  /*56c0*/  MUFU.EX2 R151, R151 ;  /* 0x0000009700977308 */ /* 0x000e220000000800 */
[----:B-1----:R-:W-:Y:S01]  /*56d0*/  FFMA.FTZ R4, R6, R3, R149 ;  /* 0x0000000306047223 */ /* 0x002fe20000010095 */
[----:B------:R-:W-:Y:S01]  /*56e0*/  FADD.FTZ R38, R150, R39 ;  /* 0x0000002796267221 */ /* 0x000fe20000010000 */
[----:B------:R-:W-:-:S03]  /*56f0*/  FFMA.FTZ R39, R75, UR21, -R33 ;  /* 0x000000154b277c23 */ /* 0x000fc60008010821 */
[----:B------:R-:W-:Y:S02]  /*5700*/  FADD.FTZ R35, R9, R38 ;  /* 0x0000002609237221 */ /* 0x000fe40000010000 */
[----:B------:R-:W1:Y:S01]  /*5710*/  MUFU.EX2 R36, R36 ;  /* 0x0000002400247308 */ /* 0x000e620000000800 */
[----:B--2---:R-:W-:Y:S01]  /*5720*/  FADD.FTZ R4, R37, R4 ;  /* 0x0000000425047221 */ /* 0x004fe20000010000 */
[----:B------:R-:W-:-:S04]  /*5730*/  FADD.FTZ R35, R144, R35 ;  /* 0x0000002390237221 */ /* 0x000fc80000010000 */
[----:B------:R-:W-:Y:S02]  /*5740*/  FADD.FTZ R35, R10, R35 ;  /* 0x000000230a237221 */ /* 0x000fe40000010000 */
[----:B------:R-:W2:Y:S01]  /*5750*/  MUFU.EX2 R145, R145 ;  /* 0x0000009100917308 */ /* 0x000ea20000000800 */
[----:B0-----:R-:W-:Y:S01]  /*5760*/  FADD.FTZ R3, R151, R4 ;  /* 0x0000000497037221 */ /* 0x001fe20000010000 */
[----:B------:R-:W-:-:S06]  /*5770*/  FADD.FTZ R38, R146, R35 ;  /* 0x0000002392267221 */ /* 0x000fcc0000010000 */
[----:B------:R-:W0:Y:S01]  /*5780*/  MUFU.EX2 R34, R34 ;  /* 0x0000002200227308 */ /* 0x000e220000000800 */
[----:B-1----:R-:W-:-:S07]  /*5790*/  FADD.FTZ R4, R36, R3 ;  /* 0x0000000324047221 */ /* 0x002fce0000010000 */
[----:B------:R-:W1:Y:S01]  /*57a0*/  MUFU.EX2 R147, R147 ;  /* 0x0000009300937308 */ /* 0x000e620000000800 */
[----:B--2---:R-:W-:-:S07]  /*57b0*/  FADD.FTZ R3, R145, R4 ;  /* 0x0000000491037221 */ /* 0x004fce0000010000 */
[----:B------:R-:W2:Y:S01]  /*57c0*/  MUFU.EX2 R31, R31 ;  /* 0x0000001f001f7308 */ /* 0x000ea20000000800 */
[----:B0-----:R-:W-:Y:S01]  /*57d0*/  FADD.FTZ R4, R34, R3 ;  /* 0x0000000322047221 */ /* 0x001fe20000010000 */
[----:B------:R-:W-:-:S06]  /*57e0*/  FADD.FTZ R3, R11, R38 ;  /* 0x000000260b037221 */ /* 0x000fcc0000010000 */
[----:B------:R-:W0:Y:S01]  /*57f0*/  MUFU.EX2 R140, R140 ;  /* 0x0000008c008c7308 */ /* 0x000e220000000800 */
[----:B-1----:R-:W-:-:S07]  /*5800*/  FADD.FTZ R4, R147, R4 ;  /* 0x0000000493047221 */ /* 0x002fce0000010000 */
[----:B------:R-:W1:Y:S01]  /*5810*/  MUFU.EX2 R141, R141 ;  /* 0x0000008d008d7308 */ /* 0x000e620000000800 */
[----:B--2---:R-:W-:-:S07]  /*5820*/  FADD.FTZ R4, R31, R4 ;  /* 0x000000041f047221 */ /* 0x004fce0000010000 */
[----:B------:R2:W3:Y:S01]  /*5830*/  MUFU.EX2 R12, R41 ;  /* 0x00000029000c7308 */ /* 0x0004e20000000800 */
[----:B0-----:R-:W-:-:S07]  /*5840*/  FADD.FTZ R3, R140, R3 ;  /* 0x000000038c037221 */ /* 0x001fce0000010000 */
[----:B------:R-:W0:Y:S01]  /*5850*/  MUFU.EX2 R30, R30 ;  /* 0x0000001e001e7308 */ /* 0x000e220000000800 */
[----:B-1----:R-:W-:Y:S01]  /*5860*/  FADD.FTZ R35, R141, R4 ;  /* 0x000000048d237221 */ /* 0x002fe20000010000 */
[----:B--2---:R-:W-:-:S06]  /*5870*/  FFMA.FTZ R41, R67, UR21, -R33 ;  /* 0x0000001543297c23 */ /* 0x004fcc0008010821 */
[----:B------:R-:W1:Y:S01]  /*5880*/  MUFU.EX2 R142, R142 ;  /* 0x0000008e008e7308 */ /* 0x000e620000000800 */
[----:B---3--:R-:W-:-:S07]  /*5890*/  FADD.FTZ R3, R12, R3 ;  /* 0x000000030c037221 */ /* 0x008fce0000010000 */
        /* <DEDUP_REMOVED lines=24> */
[----:B------:R-:W-:-:S06]  /*5a20*/  FFMA.FTZ R38, R79, UR21, -R33 ;  /* 0x000000154f267c23 */ /* 0x000fcc0008010821 */
        /* <DEDUP_REMOVED lines=24> */
[--C-:B------:R-:W-:Y:S01]  /*5bb0*/  FFMA.FTZ R35, R83, UR21, -R33.reuse ;  /* 0x0000001553237c23 */ /* 0x100fe20008010821 */
[----:B------:R-:W-:-:S05]  /*5bc0*/  FFMA.FTZ R33, R87, UR21, -R33 ;  /* 0x0000001557217c23 */ /* 0x000fca0008010821 */
        /* <DEDUP_REMOVED lines=42> */
.L_x_2393:
[----:B------:R-:W-:Y:S01]  /*5e70*/  UISETP.GT.AND UP0, UPT, UR24, UR22, UPT ;  /* 0x000000161800728c */ /* 0x000fe2000bf04270 */
[-C--:B------:R-:W-:Y:S01]  /*5e80*/  FMUL.FTZ R88, R88, R5.reuse ;  /* 0x0000000558587220 */ /* 0x080fe20000410000 */
[----:B------:R-:W-:Y:S01]  /*5e90*/  ULEA UR6, UR23, UR45, 0x3 ;  /* 0x0000002d17067291 */ /* 0x000fe2000f8e183f */
[-C--:B------:R-:W-:Y:S01]  /*5ea0*/  FMUL.FTZ R89, R89, R5.reuse ;  /* 0x0000000559597220 */ /* 0x080fe20000410000 */
[----:B------:R-:W-:Y:S01]  /*5eb0*/  UIADD3 UR7, UR24, -0x1, URZ ;  /* 0xffffffff18077890 */ /* 0x000fe2000fffe03f */
[-C--:B------:R-:W-:Y:S01]  /*5ec0*/  FMUL.FTZ R92, R92, R5.reuse ;  /* 0x000000055c5c7220 */ /* 0x080fe20000410000 */
[----:B------:R-:W-:Y:S01]  /*5ed0*/  UIADD3 UR6, UR6, 0x16860, URZ ;  /* 0x0001686006067890 */ /* 0x000fe2000fffe03f */
[----:B------:R-:W-:Y:S01]  /*5ee0*/  PLOP3.LUT P1, PT, PT, PT, UP0, 0x80, 0x0 ;  /* 0x000000000000781c */ /* 0x000fe20003f2f008 */
[----:B------:R-:W-:Y:S01]  /*5ef0*/  UMOV UR25, UR48 ;  /* 0x0000003000197c82 */ /* 0x000fe20008000000 */
[----:B------:R-:W-:Y:S01]  /*5f00*/  UMOV UR23, UR47 ;  /* 0x0000002f00177c82 */ /* 0x000fe20008000000 */
[----:B------:R-:W-:Y:S01]  /*5f10*/  UPRMT UR6, UR43, 0x654, UR6 ;  /* 0x000006542b067896 */ /* 0x000fe20008000006 */
[-C--:B------:R-:W-:Y:S01]  /*5f20*/  FMUL.FTZ R93, R93, R5.reuse ;  /* 0x000000055d5d7220 */ /* 0x080fe20000410000 */
[----:B------:R-:W-:Y:S01]  /*5f30*/  UMOV UR24, UR7 ;  /* 0x0000000700187c82 */ /* 0x000fe20008000000 */
        /* <DEDUP_REMOVED lines=64> */
[----:B------:R-:W-:-:S05]  /*6340*/  UMOV UR24, UR7 ;  /* 0x0000000700187c82 */ /* 0x000fca0008000000 */
.L_x_2383:
[----:B------:R-:W-:-:S06]  /*6350*/  UISETP.GE.AND UP0, UPT, UR24, UR42, UPT ;  /* 0x0000002a1800728c */ /* 0x000fcc000bf06270 */
[----:B------:R-:W-:-:S13]  /*6360*/  PLOP3.LUT P1, PT, PT, PT, UP0, 0x80, 0x0 ;  /* 0x000000000000781c */ /* 0x000fda0003f2f008 */
[----:B------:R-:W-:Y:S05]  /*6370*/  @!P1 BRA `(.L_x_2395) ;  /* 0x0000001c00489947 */ /* 0x000fea0003800000 */
[----:B------:R-:W-:Y:S01]  /*6380*/  IMAD.MOV.U32 R5, RZ, RZ, R0 ;  /* 0x000000ffff057224 */ /* 0x000fe200078e0000 */
[----:B------:R-:W-:Y:S01]  /*6390*/  UMOV UR23, UR48 ;  /* 0x0000003000177c82 */ /* 0x000fe20008000000 */
[----:B------:R-:W-:Y:S01]  /*63a0*/  IMAD.MOV.U32 R6, RZ, RZ, R2 ;  /* 0x000000ffff067224 */ /* 0x000fe200078e0002 */
[----:B------:R-:W-:Y:S01]  /*63b0*/  UMOV UR22, UR47 ;  /* 0x0000002f00167c82 */ /* 0x000fe20008000000 */
[----:B------:R-:W-:-:S05]  /*63c0*/  ULDC UR21, c[0x0][0x988] ;  /* 0x0002620000157ab9 */ /* 0x000fca0000000800 */
.L_x_2406:
        /* <DEDUP_REMOVED lines=9> */
.L_x_2397:
[----:B------:R-:W-:Y:S01]  /*6460*/  ULEA UR6, UR47, UR45, 0x3 ;  /* 0x0000002d2f067291 */ /* 0x000fe2000f8e183f */
[----:B------:R-:W-:-:S05]  /*6470*/  IMAD.U32 R0, RZ, RZ, UR48 ;  /* 0x00000030ff007e24 */ /* 0x000fca000f8e00ff */
[----:B------:R-:W-:-:S04]  /*6480*/  SHF.L.U32 R0, R0, 0x1f, RZ ;  /* 0x0000001f00007819 */ /* 0x000fc800000006ff */
[----:B------:R0:W1:Y:S01]  /*6490*/  SYNCS.PHASECHK.TRANS64.TRYWAIT P1, [UR6+0x16830], R0 ;  /* 0x01683000ff0075a7 */ /* 0x0000620008020146 */
[----:B------:R-:W-:Y:S05]  /*64a0*/  @!P0 BRA `(.L_x_2398) ;  /* 0x0000000000048947 */ /* 0x000fea0003800000 */
[----:B------:R-:W-:Y:S01]  /*64b0*/  BPT.TRAP 0x1 ;  /* 0x000000040000795c */ /* 0x000fe20000300000 */
.L_x_2398:
[----:B-1----:R-:W-:Y:S05]  /*64c0*/  @P1 BRA `(.L_x_2396) ;  /* 0x0000000000081947 */ /* 0x002fea0003800000 */
[----:B------:R-:W1:Y:S02]  /*64d0*/  SYNCS.PHASECHK.TRANS64.TRYWAIT P1, [UR6+0x16830], R0 ;  /* 0x01683000ff0075a7 */ /* 0x000e640008020146 */
[----:B-1----:R-:W-:Y:S05]  /*64e0*/  @!P1 BRA `(.L_x_2399) ;  /* 0x000000ac00e49947 */ /* 0x002fea0003800000 */
.L_x_2396:
[----:B------:R-:W2:Y:S01]  /*64f0*/  S2R R2, SR_TID.X ;  /* 0x0000000000027919 */ /* 0x000ea20000002100 */
        /* <DEDUP_REMOVED lines=26> */
.L_x_2401:
[----:B------:R-:W-:Y:S01]  /*66a0*/  ULEA UR6, UR22, UR45, 0x3 ;  /* 0x0000002d16067291 */ /* 0x000fe2000f8e183f */
[----:B------:R-:W-:-:S05]  /*66b0*/  IMAD.U32 R0, RZ, RZ, UR23 ;  /* 0x00000017ff007e24 */ /* 0x000fca000f8e00ff */
[----:B------:R-:W-:-:S04]  /*66c0*/  SHF.L.U32 R0, R0, 0x1f, RZ ;  /* 0x0000001f00007819 */ /* 0x000fc800000006ff */
[----:B------:R0:W1:Y:S01]  /*66d0*/  SYNCS.PHASECHK.TRANS64.TRYWAIT P1, [UR6+0x16850], R0 ;  /* 0x01685000ff0075a7 */ /* 0x0000620008020146 */
[----:B------:R-:W-:Y:S05]  /*66e0*/  @!P0 BRA `(.L_x_2402) ;  /* 0x0000000000048947 */ /* 0x000fea0003800000 */
[----:B------:R-:W-:Y:S01]  /*66f0*/  BPT.TRAP 0x1 ;  /* 0x000000040000795c */ /* 0x000fe20000300000 */
.L_x_2402:
[----:B-1----:R-:W-:Y:S05]  /*6700*/  @P1 BRA `(.L_x_2400) ;  /* 0x0000000000081947 */ /* 0x002fea0003800000 */
[----:B------:R-:W1:Y:S02]  /*6710*/  SYNCS.PHASECHK.TRANS64.TRYWAIT P1, [UR6+0x16850], R0 ;  /* 0x01685000ff0075a7 */ /* 0x000e640008020146 */
[----:B-1----:R-:W-:Y:S05]  /*6720*/  @!P1 BRA `(.L_x_2403) ;  /* 0x000000ac006c9947 */ /* 0x002fea0003800000 */
.L_x_2400:
        /* <DEDUP_REMOVED lines=52> */
.L_x_2404:
        /* <DEDUP_REMOVED lines=76> */
[C---:B------:R-:W-:Y:S01]  /*6f30*/  FADD.FTZ R6, -R2.reuse, R6 ;  /* 0x0000000602067221 */ /* 0x040fe20000010100 */
[----:B------:R-:W-:-:S03]  /*6f40*/  FMUL.FTZ R7, R2, UR21 ;  /* 0x0000001502077c20 */ /* 0x000fc60008410000 */
[----:B------:R-:W-:Y:S01]  /*6f50*/  FMUL.FTZ R10, R6, UR21 ;  /* 0x00000015060a7c20 */ /* 0x000fe20008410000 */
[----:B------:R-:W-:Y:S01]  /*6f60*/  FFMA.FTZ R144, R32, UR21, -R7 ;  /* 0x0000001520907c23 */ /* 0x000fe20008010807 */
[C---:B------:R-:W-:Y:S01]  /*6f70*/  FADD.FTZ R6, -R0.reuse, R5 ;  /* 0x0000000500067221 */ /* 0x040fe20000010100 */
[----:B------:R-:W-:Y:S01]  /*6f80*/  FMUL.FTZ R32, R0, UR21 ;  /* 0x0000001500207c20 */ /* 0x000fe20008410000 */
[--C-:B------:R-:W-:Y:S01]  /*6f90*/  FFMA.FTZ R148, R24, UR21, -R7.reuse ;  /* 0x0000001518947c23 */ /* 0x100fe20008010807 */
[--C-:B------:R-:W-:Y:S01]  /*6fa0*/  FFMA.FTZ R121, R25, UR21, -R7.reuse ;  /* 0x0000001519797c23 */ /* 0x100fe20008010807 */
[----:B------:R-:W-:Y:S01]  /*6fb0*/  FMUL.FTZ R6, R6, UR21 ;  /* 0x0000001506067c20 */ /* 0x000fe20008410000 */
        /* <DEDUP_REMOVED lines=25> */
[----:B------:R-:W-:Y:S01]  /*7150*/  FFMA.FTZ R137, R50, UR21, -R32 ;  /* 0x0000001532897c23 */ /* 0x000fe20008010820 */
[--C-:B------:R-:W-:Y:S01]  /*7160*/  FFMA.FTZ R20, R49, UR21, -R7.reuse ;  /* 0x0000001531147c23 */ /* 0x100fe20008010807 */
[----:B------:R-:W1:Y:S01]  /*7170*/  MUFU.EX2 R149, R149 ;  /* 0x0000009500957308 */ /* 0x000e620000000800 */
[----:B0-----:R-:W-:Y:S01]  /*7180*/  FFMA.FTZ R4, R5, R4, R148 ;  /* 0x0000000405047223 */ /* 0x001fe20000010094 */
        /* <DEDUP_REMOVED lines=12> */
[----:B------:R-:W-:Y:S01]  /*7250*/  FFMA.FTZ R13, R61, UR21, -R7 ;  /* 0x000000153d0d7c23 */ /* 0x000fe20008010807 */
[--C-:B------:R-:W-:Y:S01]  /*7260*/  FFMA.FTZ R35, R63, UR21, -R32.reuse ;  /* 0x000000153f237c23 */ /* 0x100fe20008010820 */
[----:B------:R-:W2:Y:S01]  /*7270*/  MUFU.EX2 R48, R48 ;  /* 0x0000003000307308 */ /* 0x000ea20000000800 */
[----:B-1----:R-:W-:Y:S01]  /*7280*/  FFMA.FTZ R3, R6, R3, R149 ;  /* 0x0000000306037223 */ /* 0x002fe20000010095 */
[--C-:B------:R-:W-:Y:S01]  /*7290*/  FFMA.FTZ R128, R64, UR21, -R7.reuse ;  /* 0x0000001540807c23 */ /* 0x100fe20008010807 */
[--C-:B------:R-:W-:Y:S01]  /*72a0*/  FFMA.FTZ R129, R66, UR21, -R32.reuse ;  /* 0x0000001542817c23 */ /* 0x100fe20008010820 */
[--C-:B------:R-:W-:Y:S01]  /*72b0*/  FFMA.FTZ R12, R65, UR21, -R7.reuse ;  /* 0x00000015410c7c23 */ /* 0x100fe20008010807 */
[--C-:B------:R-:W-:Y:S01]  /*72c0*/  FFMA.FTZ R34, R67, UR21, -R32.reuse ;  /* 0x0000001543227c23 */ /* 0x100fe20008010820 */
[--C-:B------:R-:W-:Y:S01]  /*72d0*/  FFMA.FTZ R130, R68, UR21, -R7.reuse ;  /* 0x0000001544827c23 */ /* 0x100fe20008010807 */
[----:B------:R-:W-:Y:S01]  /*72e0*/  FFMA.FTZ R131, R70, UR21, -R32 ;  /* 0x0000001546837c23 */ /* 0x000fe20008010820 */
[----:B------:R-:W1:Y:S01]  /*72f0*/  MUFU.EX2 R150, R150 ;  /* 0x0000009600967308 */ /* 0x000e620000000800 */
[----:B0-----:R-:W-:Y:S01]  /*7300*/  FADD.FTZ R27, R121, R4 ;  /* 0x00000004791b7221 */ /* 0x001fe20000010000 */
[--C-:B------:R-:W-:Y:S01]  /*7310*/  FFMA.FTZ R11, R69, UR21, -R7.reuse ;  /* 0x00000015450b7c23 */ /* 0x100fe20008010807 */
[--C-:B------:R-:W-:Y:S01]  /*7320*/  FFMA.FTZ R33, R71, UR21, -R32.reuse ;  /* 0x0000001547217c23 */ /* 0x100fe20008010820 */
[--C-:B------:R-:W-:Y:S01]  /*7330*/  FFMA.FTZ R124, R72, UR21, -R7.reuse ;  /* 0x00000015487c7c23 */ /* 0x100fe20008010807 */
[--C-:B------:R-:W-:Y:S01]  /*7340*/  FFMA.FTZ R125, R74, UR21, -R32.reuse ;  /* 0x000000154a7d7c23 */ /* 0x100fe20008010820 */
[----:B------:R-:W-:Y:S01]  /*7350*/  FFMA.FTZ R10, R73, UR21, -R7 ;  /* 0x00000015490a7c23 */ /* 0x000fe20008010807 */
[--C-:B------:R-:W-:Y:S01]  /*7360*/  FFMA.FTZ R31, R75, UR21, -R32.reuse ;  /* 0x000000154b1f7c23 */ /* 0x100fe20008010820 */
[----:B------:R-:W0:Y:S01]  /*7370*/  MUFU.EX2 R151, R151 ;  /* 0x0000009700977308 */ /* 0x000e220000000800 */
[----:B--2---:R-:W-:Y:S01]  /*7380*/  FADD.FTZ R4, R48, R3 ;  /* 0x0000000330047221 */ /* 0x004fe20000010000 */
[--C-:B------:R-:W-:Y:S01]  /*7390*/  FFMA.FTZ R126, R76, UR21, -R7.reuse ;  /* 0x000000154c7e7c23 */ /* 0x100fe20008010807 */
[--C-:B------:R-:W-:Y:S01]  /*73a0*/  FFMA.FTZ R127, R78, UR21, -R32.reuse ;  /* 0x000000154e7f7c23 */ /* 0x100fe20008010820 */
[--C-:B------:R-:W-:Y:S01]  /*73b0*/  FFMA.FTZ R9, R77, UR21, -R7.reuse ;  /* 0x000000154d097c23 */ /* 0x100fe20008010807 */
[--C-:B------:R-:W-:Y:S01]  /*73c0*/  FFMA.FTZ R30, R79, UR21, -R32.reuse ;  /* 0x000000154f1e7c23 */ /* 0x100fe20008010820 */
[--C-:B------:R-:W-:Y:S01]  /*73d0*/  FFMA.FTZ R120, R80, UR21, -R7.reuse ;  /* 0x0000001550787c23 */ /* 0x100fe20008010807 */
[----:B------:R-:W-:Y:S01]  /*73e0*/  FFMA.FTZ R8, R81, UR21, -R7 ;  /* 0x0000001551087c23 */ /* 0x000fe20008010807 */
[----:B------:R-:W2:Y:S01]  /*73f0*/  MUFU.EX2 R29, R29 ;  /* 0x0000001d001d7308 */ /* 0x000ea20000000800 */
[----:B-1----:R-:W-:Y:S01]  /*7400*/  FADD.FTZ R26, R150, R27 ;  /* 0x0000001b961a7221 */ /* 0x002fe20000010000 */
[--C-:B------:R-:W-:Y:S01]  /*7410*/  FFMA.FTZ R122, R84, UR21, -R7.reuse ;  /* 0x00000015547a7c23 */ /* 0x100fe20008010807 */
[----:B------:R-:W-:Y:S01]  /*7420*/  FFMA.FTZ R123, R86, UR21, -R32 ;  /* 0x00000015567b7c23 */ /* 0x000fe20008010820 */
[----:B------:R-:W-:-:S04]  /*7430*/  FFMA.FTZ R7, R85, UR21, -R7 ;  /* 0x0000001555077c23 */ /* 0x000fc80008010807 */
        /* <DEDUP_REMOVED lines=68> */
[----:B------:R-:W-:-:S06]  /*7880*/  FFMA.FTZ R26, R82, UR21, -R32 ;  /* 0x00000015521a7c23 */ /* 0x000fcc0008010820 */
        /* <DEDUP_REMOVED lines=52> */
.L_x_2405:
[----:B------:R-:W-:Y:S01]  /*7bd0*/  UISETP.GT.AND UP0, UPT, UR24, UR42, UPT ;  /* 0x0000002a1800728c */ /* 0x000fe2000bf04270 */
[----:B------:R-:W-:Y:S01]  /*7be0*/  F2FP.F16.F32.PACK_AB R148, R121, R148 ;  /* 0x000000947994723e */ /* 0x000fe200000000ff */
        /* <DEDUP_REMOVED lines=75> */
.L_x_2395:
[----:B------:R-:W-:Y:S06]  /*80a0*/  BAR.ARV 0x8, 0x200 ;  /* 0x0208000000007b1d */ /* 0x000fec0000002000 */
[----:B------:R-:W-:Y:S05]  /*80b0*/  @!P0 BRA `(.L_x_2407) ;  /* 0x0000000000048947 */ /* 0x000fea0003800000 */
[----:B------:R-:W-:Y:S01]  /*80c0*/  BPT.TRAP 0x1 ;  /* 0x000000040000795c */ /* 0x000fe20000300000 */
.L_x_2407:
[----:B------:R-:W-:Y:S01]  /*80d0*/  ULEA UR5, UR47, UR45, 0x3 ;  /* 0x0000002d2f057291 */ /* 0x000fe2000f8e183f */
[----:B------:R-:W-:-:S05]  /*80e0*/  IMAD.U32 R5, RZ, RZ, UR48 ;  /* 0x00000030ff057e24 */ /* 0x000fca000f8e00ff */
[----:B------:R-:W-:-:S04]  /*80f0*/  SHF.L.U32 R5, R5, 0x1f, RZ ;  /* 0x0000001f05057819 */ /* 0x000fc800000006ff */
[----:B------:R0:W1:Y:S01]  /*8100*/  SYNCS.PHASECHK.TRANS64.TRYWAIT P1, [UR5+0x16850], R5 ;  /* 0x01685005ff0075a7 */ /* 0x0000620008020145 */
[----:B------:R-:W-:Y:S05]  /*8110*/  @!P0 BRA `(.L_x_2408) ;  /* 0x0000000000048947 */ /* 0x000fea0003800000 */
[----:B------:R-:W-:Y:S01]  /*8120*/  BPT.TRAP 0x1 ;  /* 0x000000040000795c */ /* 0x000fe20000300000 */
.L_x_2408:
[----:B-1----:R-:W-:Y:S05]  /*8130*/  @P1 BRA `(.L_x_2409) ;  /* 0x0000000000081947 */ /* 0x002fea0003800000 */
[----:B------:R-:W1:Y:S02]  /*8140*/  SYNCS.PHASECHK.TRANS64.TRYWAIT P1, [UR5+0x16850], R5 ;  /* 0x01685005ff0075a7 */ /* 0x000e640008020145 */
[----:B-1----:R-:W-:Y:S05]  /*8150*/  @!P1 BRA `(.L_x_2410) ;  /* 0x0000009000f89947 */ /* 0x002fea0003800000 */
.L_x_2409:
        /* <DEDUP_REMOVED lines=8> */
[----:B------:R-:W-:-:S03]  /*81e0*/  IMAD.MOV.U32 R20, RZ, RZ, -0x800000 ;  /* 0xff800000ff147424 */ /* 0x000fc600078e00ff */
[----:B------:R-:W-:-:S07]  /*81f0*/  ULEA UR4, UR47, UR4, 0xa ;  /* 0x000000042f047291 */ /* 0x000fce000f8e503f */
[----:B------:R-:W-:Y:S02]  /*8200*/  UMOV UR6, UR4 ;  /* 0x0000000400067c82 */ /* 0x000fe40008000000 */
[----:B------:R-:W-:Y:S01]  /*8210*/  HGMMA.64x64x16.F32 R88, R148, gdesc[UR4].tnspB, R88, gsb0 ;  /* 0x40e0000494587df0 */ /* 0x000fe20008000858 */
[----:B------:R-:W-:Y:S01]  /*8220*/  UIADD3 UR6, UR4, 0x80, URZ ;  /* 0x0000008004067890 */ /* 0x000fe2000fffe03f */
[----:B------:R-:W-:Y:S01]  /*8230*/  UMOV UR7, 0x40000040 ;  /* 0x4000004000077882 */ /* 0x000fe20000000000 */
[----:B0-----:R-:W-:Y:S01]  /*8240*/  FADD.FTZ R5, R5, R4 ;  /* 0x0000000405057221 */ /* 0x001fe20000010000 */
[----:B------:R-:W-:Y:S01]  /*8250*/  MOV R4, RZ ;  /* 0x000000ff00047202 */ /* 0x000fe20000000f00 */
[----:B-1----:R-:W-:Y:S01]  /*8260*/  FADD.FTZ R7, R6, R3 ;  /* 0x0000000306077221 */ /* 0x002fe20000010000 */
[----:B------:R-:W-:Y:S02]  /*8270*/  IMAD.MOV.U32 R3, RZ, RZ, -0x800000 ;  /* 0xff800000ff037424 */ /* 0x000fe400078e00ff */
[----:B------:R-:W0:Y:S04]  /*8280*/  SHFL.BFLY PT, R6, R5, 0x1, 0x1f ;  /* 0x0c201f0005067f89 */ /* 0x000e2800000e0000 */
[----:B------:R-:W1:Y:S01]  /*8290*/  SHFL.BFLY PT, R8, R7, 0x1, 0x1f ;  /* 0x0c201f0007087f89 */ /* 0x000e6200000e0000 */
[----:B0-----:R-:W-:Y:S01]  /*82a0*/  FADD.FTZ R10, R5, R6 ;  /* 0x00000006050a7221 */ /* 0x001fe20000010000 */
[----:B------:R-:W-:-:S02]  /*82b0*/  IMAD.U32 R5, RZ, RZ, UR21 ;  /* 0x00000015ff057e24 */ /* 0x000fc4000f8e00ff */
[----:B-1----:R-:W-:Y:S02]  /*82c0*/  FADD.FTZ R11, R7, R8 ;  /* 0x00000008070b7221 */ /* 0x002fe40000010000 */
[----:B------:R-:W-:Y:S01]  /*82d0*/  FSETP.NE.FTZ.AND P1, PT, R10, RZ, PT ;  /* 0x000000ff0a00720b */ /* 0x000fe20003f35000 */
[----:B------:R-:W-:Y:S02]  /*82e0*/  IMAD.MOV.U32 R7, RZ, RZ, RZ ;  /* 0x000000ffff077224 */ /* 0x000fe400078e00ff */
[----:B------:R-:W-:-:S10]  /*82f0*/  FSETP.NE.FTZ.AND P2, PT, R11, RZ, PT ;  /* 0x000000ff0b00720b */ /* 0x000fd40003f55000 */
[----:B------:R-:W0:Y:S01]  /*8300*/  @P1 MUFU.LG2 R6, R10 ;  /* 0x0000000a00061308 */ /* 0x000e220000000c00 */
[----:B------:R-:W-:Y:S02]  /*8310*/  @P1 FMUL.FTZ R5, R5, 0.69314718246459960938 ;  /* 0x3f31721805051820 */ /* 0x000fe40000410000 */
[----:B------:R-:W-:-:S05]  /*8320*/  @P2 FMUL.FTZ R12, R12, 0.69314718246459960938 ;  /* 0x3f3172180c0c2820 */ /* 0x000fca0000410000 */
        /* <DEDUP_REMOVED lines=41> */
[----:B0-23--:R-:W-:Y:S05]  /*85c0*/  @!P0 BRA `(.L_x_2411) ;  /* 0x0000000000048947 */ /* 0x00dfea0003800000 */
[----:B------:R-:W-:Y:S01]  /*85d0*/  BPT.TRAP 0x1 ;  /* 0x000000040000795c */ /* 0x000fe20000300000 */
.L_x_2411:
        /* <DEDUP_REMOVED lines=42> */
.L_x_2375:
[----:B------:R-:W0:Y:S01]  /*8880*/  S2R R5, SR_CgaCtaId ;  /* 0x0000000000057919 */ /* 0x000e220000008800 */
[----:B------:R-:W-:Y:S01]  /*8890*/  MOV R0, 0x400 ;  /* 0x0000040000007802 */ /* 0x000fe20000000f00 */
[----:B------:R-:W-:Y:S01]  /*88a0*/  BSSY B0, `(.L_x_2412) ;  /* 0x0000234000007945 */ /* 0x000fe20003800000 */
[----:B------:R-:W-:Y:S02]  /*88b0*/  BAR.SYNC.DEFER_BLOCKING 0x5, 0x200 ;  /* 0x0148000000007b1d */ /* 0x000fe40000010000 */
[----:B0-----:R-:W-:-:S05]  /*88c0*/  LEA R0, R5, R0, 0x18 ;  /* 0x0000000005007211 */ /* 0x001fca00078ec0ff */
[----:B------:R-:W0:Y:S02]  /*88d0*/  LDS.128 R28, [R0+0x168d0] ;  /* 0x0168d000001c7984 */ /* 0x000e240000000c00 */
[----:B0-----:R-:W-:Y:S02]  /*88e0*/  R2UR UR6, R29 ;  /* 0x000000001d0672ca */ /* 0x001fe400000e0000 */
[----:B------:R-:W-:Y:S01]  /*88f0*/  R2UR UR5, R30 ;  /* 0x000000001e0572ca */ /* 0x000fe200000e0000 */
[----:B------:R-:W-:Y:S06]  /*8900*/  BAR.ARV 0x4, 0x200 ;  /* 0x0108000000007b1d */ /* 0x000fec0000002000 */
[----:B------:R-:W-:Y:S08]  /*8910*/  @P0 BRA `(.L_x_2413) ;  /* 0x0000001800100947 */ /* 0x000ff00003800000 */
[----:B------:R-:W2:Y:S01]  /*8920*/  LDL R2, [R1+0x2c] ;  /* 0x00002c0001027983 */ /* 0x000ea20000100800 */
[----:B------:R-:W-:Y:S01]  /*8930*/  F2FP.F16.F32.PACK_AB R12, R105, R104 ;  /* 0x00000068690c723e */ /* 0x000fe200000000ff */
[----:B------:R-:W-:Y:S01]  /*8940*/  USHF.L.U32 UR4, UR37, 0x2, URZ ;  /* 0x0000000225047899 */ /* 0x000fe2000800063f */
[----:B------:R-:W-:Y:S01]  /*8950*/  F2FP.F16.F32.PACK_AB R14, R109, R108 ;  /* 0x0000006c6d0e723e */ /* 0x000fe200000000ff */
[----:B------:R-:W0:Y:S01]  /*8960*/  S2R R5, SR_SWINHI ;  /* 0x0000000000057919 */ /* 0x000e220000002f00 */
[----:B------:R-:W-:Y:S01]  /*8970*/  F2FP.F16.F32.PACK_AB R15, R111, R110 ;  /* 0x0000006e6f0f723e */ /* 0x000fe200000000ff */
[----:B------:R-:W-:Y:S01]  /*8980*/  ULDC.64 UR10, c[0x0][0xc00] ;  /* 0x00030000000a7ab9 */ /* 0x000fe20000000a00 */
[----:B------:R-:W-:Y:S01]  /*8990*/  F2FP.F16.F32.PACK_AB R24, R113, R112 ;  /* 0x000000707118723e */ /* 0x000fe200000000ff */
[----:B------:R-:W-:Y:S01]  /*89a0*/  USHF.L.U64.HI UR12, UR37, 0x2, UR38 ;  /* 0x00000002250c7899 */ /* 0x000fe20008010226 */
[----:B------:R-:W-:Y:S01]  /*89b0*/  F2FP.F16.F32.PACK_AB R25, R115, R114 ;  /* 0x000000727319723e */ /* 0x000fe200000000ff */
[----:B------:R-:W-:Y:S01]  /*89c0*/  UIADD3 UR7, UP0, UR4, UR10, URZ ;  /* 0x0000000a04077290 */ /* 0x000fe2000ff1e03f */
[----:B------:R-:W-:-:S02]  /*89d0*/  F2FP.F16.F32.PACK_AB R26, R117, R116 ;  /* 0x00000074751a723e */ /* 0x000fc400000000ff */
[----:B------:R-:W-:Y:S01]  /*89e0*/  F2FP.F16.F32.PACK_AB R27, R119, R118 ;  /* 0x00000076771b723e */ /* 0x000fe200000000ff */
[----:B------:R-:W-:Y:S02]  /*89f0*/  UIADD3.X UR8, UR12, UR11, URZ, UP0, !UPT ;  /* 0x0000000b0c087290 */ /* 0x000fe400087fe43f */
[----:B------:R-:W-:-:S04]  /*8a00*/  IMAD.U32 R32, RZ, RZ, UR7 ;  /* 0x00000007ff207e24 */ /* 0x000fc8000f8e00ff */
        /* <DEDUP_REMOVED lines=34> */
[----:B------:R0:W-:Y:S01]  /*8c30*/  STSM.16.M88.4 [R35], R4 ;  /* 0x0000000423007844 */ /* 0x0001e20000000200 */
[----:B------:R-:W-:Y:S02]  /*8c40*/  F2FP.F16.F32.PACK_AB R10, R101, R100 ;  /* 0x00000064650a723e */ /* 0x000fe400000000ff */
[----:B------:R-:W-:-:S02]  /*8c50*/  F2FP.F16.F32.PACK_AB R11, R103, R102 ;  /* 0x00000066670b723e */ /* 0x000fc400000000ff */
[----:B------:R-:W-:Y:S02]  /*8c60*/  F2FP.F16.F32.PACK_AB R13, R107, R106 ;  /* 0x0000006a6b0d723e */ /* 0x000fe400000000ff */
[----:B------:R-:W-:Y:S01]  /*8c70*/  ISETP.NE.U32.AND P0, PT, RZ, UR10, PT ;  /* 0x0000000aff007c0c */ /* 0x000fe2000bf05070 */
[----:B------:R-:W-:Y:S03]  /*8c80*/  STSM.16.M88.4 [R34], R8 ;  /* 0x0000000822007844 */ /* 0x000fe60000000200 */
[----:B------:R-:W-:Y:S01]  /*8c90*/  ISETP.NE.AND.EX P0, PT, RZ, UR11, PT, P0 ;  /* 0x0000000bff007c0c */ /* 0x000fe2000bf05300 */
[----:B------:R1:W-:Y:S04]  /*8ca0*/  STSM.16.M88.4 [R2], R12 ;  /* 0x0000000c02007844 */ /* 0x0003e80000000200 */
[----:B------:R2:W-:Y:S01]  /*8cb0*/  STSM.16.M88.4 [R30], R24 ;  /* 0x000000181e007844 */ /* 0x0005e20000000200 */
[----:B0-----:R-:W0:Y:S08]  /*8cc0*/  LDC R35, c[0x0][0xbe8] ;  /* 0x0002fa00ff237b82 */ /* 0x001e300000000800 */
[----:B------:R-:W-:Y:S06]  /*8cd0*/  BAR.SYNC.DEFER_BLOCKING 0x1, 0x180 ;  /* 0x0046000000007b1d */ /* 0x000fec0000010000 */
[----:B------:R-:W3:Y:S01]  /*8ce0*/  @P0 LDG.E R21, desc[UR54][R32.64] ;  /* 0x0000003620150981 */ /* 0x000ee2000c1e1900 */
[----:B------:R-:W-:-:S04]  /*8cf0*/  UISETP.NE.U32.AND UP0, UPT, UR8, URZ, UPT ;  /* 0x0000003f0800728c */ /* 0x000fc8000bf05070 */
[----:B------:R-:W-:Y:S01]  /*8d00*/  UISETP.NE.AND.EX UP0, UPT, UR9, URZ, UPT, UP0 ;  /* 0x0000003f0900728c */ /* 0x000fe2000bf05300 */
[----:B0-----:R-:W-:-:S05]  /*8d10*/  ISETP.NE.AND P1, PT, R35, 0x1, PT ;  /* 0x000000012300780c */ /* 0x001fca0003f25270 */
[----:B------:R-:W-:-:S05]  /*8d20*/  PLOP3.LUT P4, PT, PT, PT, UP0, 0x80, 0x0 ;  /* 0x000000000000781c */ /* 0x000fca0003f8f008 */
[----:B------:R-:W-:-:S03]  /*8d30*/  @UP0 UIADD3 UR8, UP1, UR4, UR8, URZ ;  /* 0x0000000804080290 */ /* 0x000fc6000ff3e03f */
[----:B------:R-:W-:Y:S01]  /*8d40*/  ULDC UR4, c[0x0][0xa88] ;  /* 0x0002a20000047ab9 */ /* 0x000fe20000000800 */
[----:B------:R-:W-:Y:S01]  /*8d50*/  @UP0 UIADD3.X UR9, UR12, UR9, URZ, UP1, !UPT ;  /* 0x000000090c090290 */ /* 0x000fe20008ffe43f */
[----:B-1----:R-:W-:Y:S01]  /*8d60*/  IMAD.U32 R2, RZ, RZ, UR4 ;  /* 0x00000004ff027e24 */ /* 0x002fe2000f8e00ff */
[----:B------:R-:W-:Y:S01]  /*8d70*/  UISETP.NE.AND UP0, UPT, UR46, URZ, UPT ;  /* 0x0000003f2e00728c */ /* 0x000fe2000bf05270 */
[----:B------:R-:W0:Y:S01]  /*8d80*/  @P1 LDC R6, c[0x0][0xbec] ;  /* 0x0002fb00ff061b82 */ /* 0x000e220000000800 */
[----:B------:R-:W-:Y:S01]  /*8d90*/  ULDC UR4, c[0x0][0xad4] ;  /* 0x0002b50000047ab9 */ /* 0x000fe20000000800 */
[----:B------:R-:W-:Y:S01]  /*8da0*/  UMOV UR16, 0x9b8 ;  /* 0x000009b800107882 */ /* 0x000fe20000000000 */
[----:B------:R-:W-:Y:S01]  /*8db0*/  USEL UR4, UR46, UR4, UP0 ;  /* 0x000000042e047287 */ /* 0x000fe20008000000 */
[----:B------:R-:W-:Y:S02]  /*8dc0*/  IMAD.U32 R4, RZ, RZ, UR8 ;  /* 0x00000008ff047e24 */ /* 0x000fe4000f8e00ff */
[----:B------:R-:W-:-:S02]  /*8dd0*/  IMAD.U32 R5, RZ, RZ, UR9 ;  /* 0x00000009ff057e24 */ /* 0x000fc4000f8e00ff */
[----:B------:R-:W1:Y:S01]  /*8de0*/  @P1 LDC R9, c[0x0][0xbf0] ;  /* 0x0002fc00ff091b82 */ /* 0x000e620000000800 */
[----:B------:R-:W-:Y:S02]  /*8df0*/  UISETP.GT.AND UP1, UPT, UR4, 0x1, UPT ;  /* 0x000000010400788c */ /* 0x000fe4000bf24270 */
[----:B------:R-:W-:Y:S01]  /*8e00*/  UISETP.NE.U32.AND UP0, UPT, UR10, URZ, UPT ;  /* 0x0000003f0a00728c */ /* 0x000fe2000bf05070 */
[----:B------:R-:W-:Y:S01]  /*8e10*/  VIADD R13, R17, UR40 ;  /* 0x00000028110d7c36 */ /* 0x000fe20008000000 */
[----:B------:R-:W-:Y:S01]  /*8e20*/  USEL UR16, UR16, 0x978, UP1 ;  /* 0x0000097810107887 */ /* 0x000fe20008800000 */
[----:B------:R0:W5:Y:S01]  /*8e30*/  @P4 LDG.E R2, desc[UR54][R4.64] ;  /* 0x0000003604024981 */ /* 0x000162000c1e1900 */
[----:B------:R-:W-:Y:S01]  /*8e40*/  UISETP.NE.AND.EX UP0, UPT, UR11, URZ, UPT, UP0 ;  /* 0x0000003f0b00728c */ /* 0x000fe2000bf05300 */
[----:B------:R-:W-:Y:S01]  /*8e50*/  IMAD.MOV.U32 R7, RZ, RZ, R13 ;  /* 0x000000ffff077224 */ /* 0x000fe200078e000d */
[----:B------:R-:W-:Y:S01]  /*8e60*/  UMOV UR4, URZ ;  /* 0x0000003f00047c82 */ /* 0x000fe20008000000 */
[----:B------:R-:W-:-:S02]  /*8e70*/  USEL UR7, UR41, URZ, UP1 ;  /* 0x0000003f29077287 */ /* 0x000fc40008800000 */
[----:B------:R-:W-:Y:S02]  /*8e80*/  USEL UR37, UR37, URZ, !UP0 ;  /* 0x0000003f25257287 */ /* 0x000fe4000c000000 */
[----:B------:R-:W-:Y:S01]  /*8e90*/  USEL UR38, UR38, URZ, !UP0 ;  /* 0x0000003f26267287 */ /* 0x000fe2000c000000 */
[----:B0-----:R-:W-:Y:S02]  /*8ea0*/  @P1 IMAD.HI.U32 R4, R13, R6, RZ ;  /* 0x000000060d041227 */ /* 0x001fe400078e00ff */
[----:B------:R-:W-:Y:S01]  /*8eb0*/  ULDC.64 UR10, c[0x0][UR16+0x220] ;  /* 0x00008800100a7abb */ /* 0x000fe20008000a00 */
[----:B------:R-:W-:Y:S01]  /*8ec0*/  ULDC.64 UR8, c[0x0][UR16+0x218] ;  /* 0x0000860010087abb */ /* 0x000fe20008000a00 */
        /* <DEDUP_REMOVED lines=16> */
[----:B---3--:R-:W-:-:S13]  /*8fd0*/  @P0 R2UR UR4, R21 ;  /* 0x00000000150402ca */ /* 0x008fda00000e0000 */
        /* <DEDUP_REMOVED lines=18> */
[----:B--2---:R-:W-:Y:S08]  /*9100*/  @P4 BRA `(.L_x_2414) ;  /* 0x0000000000104947 */ /* 0x004ff00003800000 */
[----:B------:R-:W-:Y:S05]  /*9110*/  @!P0 BRA `(.L_x_2414) ;  /* 0x00000000000c8947 */ /* 0x000fea0003800000 */
[----:B------:R-:W2:Y:S04]  /*9120*/  LDG.E R5, desc[UR54][R32.64] ;  /* 0x0000003620057981 */ /* 0x000ea8000c1e1900 */
[----:B-----5:R-:W2:Y:S02]  /*9130*/  LDG.E R2, desc[UR54][R32.64+0x4] ;  /* 0x0000043620027981 */ /* 0x020ea4000c1e1900 */
[----:B--2---:R-:W-:-:S07]  /*9140*/  IMAD.IADD R2, R2, 0x1, -R5 ;  /* 0x0000000102027824 */ /* 0x004fce00078e0a05 */
.L_x_2414:
        /* <DEDUP_REMOVED lines=12> */
[----:B------:R-:W-:Y:S02]  /*9210*/  LOP3.LUT P0, RZ, R9, 0x3, RZ, 0xc0, !PT ;  /* 0x0000000309ff7812 */ /* 0x000fe4000780c0ff */
[----:B------:R-:W-:Y:S01]  /*9220*/  PLOP3.LUT P3, PT, PT, PT, UP1, 0x80, 0x0 ;  /* 0x000000000000781c */ /* 0x000fe20003f6f018 */
        /* <DEDUP_REMOVED lines=9> */
[----:B0-----:R-:W-:Y:S01]  /*92c0*/  IMAD R3, R157, 0x40, R19 ;  /* 0x000000409d037824 */ /* 0x001fe200078e0213 */
[----:B------:R-:W-:Y:S01]  /*92d0*/  ULDC.64 UR10, c[0x0][0xaa0] ;  /* 0x0002a800000a7ab9 */ /* 0x000fe20000000a00 */
[----:B------:R-:W0:Y:S02]  /*92e0*/  @P1 LDC R21, c[0x0][0xbf0] ;  /* 0x0002fc00ff151b82 */ /* 0x000e240000000800 */
        /* <DEDUP_REMOVED lines=12> */
[----:B------:R-:W-:Y:S01]  /*93b0*/  IMAD.X R9, RZ, RZ, R29, P0 ;  /* 0x000000ffff097224 */ /* 0x000fe200000e061d */
[----:B------:R-:W-:Y:S02]  /*93c0*/  LOP3.LUT R12, R12, R13, RZ, 0x3c, !PT ;  /* 0x0000000d0c0c7212 */ /* 0x000fe400078e3cff */
[----:B------:R-:W-:Y:S01]  /*93d0*/  IADD3.X R13, RZ, R29, RZ, P2, !PT ;  /* 0x0000001dff0d7210 */ /* 0x000fe200017fe4ff */
[----:B------:R-:W2:Y:S04]  /*93e0*/  LD.E.128 R4, desc[UR54][R4.64] ;  /* 0x0000003604047980 */ /* 0x000ea8000c101d00 */
[----:B------:R-:W3:Y:S04]  /*93f0*/  LD.E.128 R8, desc[UR54][R8.64] ;  /* 0x0000003608087980 */ /* 0x000ee8000c101d00 */
[----:B------:R-:W4:Y:S01]  /*9400*/  LD.E.128 R12, desc[UR54][R12.64] ;  /* 0x000000360c0c7980 */ /* 0x000f22000c101d00 */
[----:B------:R-:W-:-:S04]  /*9410*/  IADD3 R20, P0, R28, 0x4800, RZ ;  /* 0x000048001c147810 */ /* 0x000fc80007f1e0ff */
[----:B------:R-:W-:Y:S01]  /*9420*/  LOP3.LUT R3, R20, 0x380, RZ, 0xc0, !PT ;  /* 0x0000038014037812 */ /* 0x000fe200078ec0ff */
[----:B------:R-:W-:Y:S01]  /*9430*/  UIMAD UR7, UR12, UR10, URZ ;  /* 0x0000000a0c0772a4 */ /* 0x000fe2000f8e023f */
[----:B------:R-:W-:Y:S02]  /*9440*/  IMAD.X R25, RZ, RZ, R29, P0 ;  /* 0x000000ffff197224 */ /* 0x000fe400000e061d */
[----:B------:R-:W-:-:S04]  /*9450*/  SHF.R.U64 R3, R3, 0x3, RZ ;  /* 0x0000000303037819 */ /* 0x000fc800000012ff */
[----:B------:R-:W-:Y:S02]  /*9460*/  LOP3.LUT R24, R3, R20, RZ, 0x3c, !PT ;  /* 0x0000001403187212 */ /* 0x000fe400078e3cff */
        /* <DEDUP_REMOVED lines=16> */
[----:B------:R-:W-:Y:S01]  /*9570*/  IMAD.MOV.U32 R3, RZ, RZ, R29 ;  /* 0x000000ffff037224 */ /* 0x000fe200078e001d */
[----:B------:R-:W-:Y:S01]  /*9580*/  SHF.R.S32.HI R37, RZ, 0x1f, R19 ;  /* 0x0000001fff257819 */ /* 0x000fe20000011413 */
[----:B------:R-:W-:Y:S01]  /*9590*/  VIADD R0, R0, 0x16820 ;  /* 0x0001682000007836 */ /* 0x000fe20000000000 */
[----:B------:R-:W-:-:S03]  /*95a0*/  UIMAD UR9, UR39, UR11, UR9 ;  /* 0x0000000b270972a4 */ /* 0x000fc6000f8e0209 */
[----:B------:R-:W-:Y:S01]  /*95b0*/  ULDC.64 UR10, c[0x0][0xaf0] ;  /* 0x0002bc00000a7ab9 */ /* 0x000fe20000000a00 */
[----:B------:R-:W-:Y:S01]  /*95c0*/  PRMT R0, RZ, 0x654, R0 ;  /* 0x00000654ff007816 */ /* 0x000fe20000000000 */
[----:B------:R-:W-:Y:S02]  /*95d0*/  UIMAD UR4, UR4, UR10, URZ ;  /* 0x0000000a040472a4 */ /* 0x000fe4000f8e023f */
[----:B------:R-:W-:Y:S01]  /*95e0*/  UIMAD.WIDE.U32 UR8, UR37, UR10, UR8 ;  /* 0x0000000a250872a5 */ /* 0x000fe2000f8e0008 */
[----:B-1----:R-:W-:Y:S01]  /*95f0*/  @P1 IMAD.HI.U32 R20, R29, R20, RZ ;  /* 0x000000141d141227 */ /* 0x002fe200078e00ff */
[----:B------:R-:W-:-:S03]  /*9600*/  UIMAD UR4, UR37, UR11, UR4 ;  /* 0x0000000b250472a4 */ /* 0x000fc6000f8e0204 */
[----:B------:R-:W-:Y:S01]  /*9610*/  ULDC.64 UR10, c[0x0][0xae0] ;  /* 0x0002b800000a7ab9 */ /* 0x000fe20000000a00 */
[----:B------:R-:W-:Y:S01]  /*9620*/  @P1 SHF.R.U32.HI R3, RZ, R21, R20 ;  /* 0x00000015ff031219 */ /* 0x000fe20000011614 */
[----:B------:R-:W-:Y:S02]  /*9630*/  UIADD3 UR4, UR9, UR4, URZ ;  /* 0x0000000409047290 */ /* 0x000fe4000fffe03f */
[----:B------:R-:W-:Y:S01]  /*9640*/  IMAD.U32 R21, RZ, RZ, UR9 ;  /* 0x00000009ff157e24 */ /* 0x000fe2000f8e00ff */
[--C-:B------:R-:W-:Y:S01]  /*9650*/  SHF.R.S32.HI R28, RZ, 0x1f, R3.reuse ;  /* 0x0000001fff1c7819 */ /* 0x100fe20000011403 */
[----:B------:R-:W-:Y:S01]  /*9660*/  IMAD.MOV R30, RZ, RZ, -R3 ;  /* 0x000000ffff1e7224 */ /* 0x000fe200078e0a03 */
[----:B0-----:R0:W-:Y:S01]  /*9670*/  SYNCS.ARRIVE.TRANS64.RED.A1T0 RZ, [R0+URZ], RZ ;  /* 0x000000ff00ff79a7 */ /* 0x0011e2000810043f */
[----:B------:R-:W-:Y:S01]  /*9680*/  IMAD.U32 R20, RZ, RZ, UR8 ;  /* 0x00000008ff147e24 */ /* 0x000fe2000f8e00ff */
[----:B------:R-:W-:Y:S01]  /*9690*/  ULDC.64 UR8, c[0x0][0xad8] ;  /* 0x0002b60000087ab9 */ /* 0x000fe20000000a00 */
[----:B------:R-:W-:Y:S01]  /*96a0*/  IMAD.U32 R21, RZ, RZ, UR4 ;  /* 0x00000004ff157e24 */ /* 0x000fe2000f8e00ff */
[----:B------:R-:W-:Y:S01]  /*96b0*/  ULDC UR4, c[0x0][0xac8] ;  /* 0x0002b20000047ab9 */ /* 0x000fe20000000800 */
[----:B------:R-:W-:-:S02]  /*96c0*/  IMAD R28, R28, UR10, RZ ;  /* 0x0000000a1c1c7c24 */ /* 0x000fc4000f8e02ff */
[----:B------:R-:W-:Y:S02]  /*96d0*/  IMAD R29, R35, R30, R29 ;  /* 0x0000001e231d7224 */ /* 0x000fe400078e021d */
[C---:B------:R-:W-:Y:S02]  /*96e0*/  IMAD R33, R3.reuse, UR11, R28 ;  /* 0x0000000b03217c24 */ /* 0x040fe4000f8e021c */
[----:B------:R-:W-:Y:S01]  /*96f0*/  IMAD.WIDE.U32 R20, R3, UR10, R20 ;  /* 0x0000000a03147c25 */ /* 0x000fe2000f8e0014 */
[----:B------:R-:W-:-:S03]  /*9700*/  SHF.R.S32.HI R3, RZ, 0x1f, R29 ;  /* 0x0000001fff037819 */ /* 0x000fc6000001141d */
[----:B------:R-:W-:Y:S02]  /*9710*/  IMAD.IADD R21, R21, 0x1, R33 ;  /* 0x0000000115157824 */ /* 0x000fe400078e0221 */
[----:B------:R-:W-:Y:S02]  /*9720*/  IMAD R28, R3, UR8, RZ ;  /* 0x00000008031c7c24 */ /* 0x000fe4000f8e02ff */
[----:B------:R-:W-:-:S04]  /*9730*/  IMAD.WIDE.U32 R20, R29, UR8, R20 ;  /* 0x000000081d147c25 */ /* 0x000fc8000f8e0014 */
[----:B------:R-:W-:Y:S01]  /*9740*/  IMAD R3, R29, UR9, R28 ;  /* 0x000000091d037c24 */ /* 0x000fe2000f8e021c */
[----:B------:R-:W-:Y:S01]  /*9750*/  ULDC.64 UR8, c[0x0][0xa80] ;  /* 0x0002a00000087ab9 */ /* 0x000fe20000000a00 */
[----:B------:R-:W-:Y:S01]  /*9760*/  VIADD R35, R157, UR40 ;  /* 0x000000289d237c36 */ /* 0x000fe20008000000 */
[C---:B------:R-:W-:Y:S01]  /*9770*/  LEA R30, P0, R20.reuse, UR8, 0x1 ;  /* 0x00000008141e7c11 */ /* 0x040fe2000f8008ff */
[----:B------:R-:W-:Y:S02]  /*9780*/  IMAD.IADD R3, R21, 0x1, R3 ;  /* 0x0000000115037824 */ /* 0x000fe400078e0203 */
        /* <DEDUP_REMOVED lines=18> */
[----:B------:R-:W0:Y:S01]  /*98b0*/  SHFL.IDX PT, R34, R34, 0x3, 0x181f ;  /* 0x00781f0022227f89 */ /* 0x000e2200000e0000 */
        /* <DEDUP_REMOVED lines=8> */
[----:B------:R-:W-:-:S04]  /*9940*/  LEA R2, P0, R19, R30, 0x1 ;  /* 0x0000001e13027211 */ /* 0x000fc800078008ff */
[----:B------:R-:W-:-:S05]  /*9950*/  LEA.HI.X R3, R19, R34, R37, 0x1, P0 ;  /* 0x0000002213037211 */ /* 0x000fca00000f0c25 */
[----:B-----5:R0:W-:Y:S01]  /*9960*/  ST.E.128 desc[UR54][R2.64], R24 ;  /* 0x0000001802007985 */ /* 0x0201e2000c101d36 */
[----:B------:R-:W-:Y:S05]  /*9970*/  BRA `(.L_x_2416) ;  /* 0x0000001000987947 */ /* 0x000fea0003800000 */
.L_x_2415:
[----:B------:R-:W-:Y:S01]  /*9980*/  ULDC.64 UR10, c[0x0][0xb08] ;  /* 0x0002c200000a7ab9 */ /* 0x000fe20000000a00 */
[----:B------:R-:W1:Y:S01]  /*9990*/  @P1 LDC R2, c[0x0][0xbec] ;  /* 0x0002fb00ff021b82 */ /* 0x000e620000000800 */
[----:B------:R-:W-:Y:S01]  /*99a0*/  UIMAD UR7, UR12, UR10, URZ ;  /* 0x0000000a0c0772a4 */ /* 0x000fe2000f8e023f */
[----:B0-----:R-:W-:Y:S01]  /*99b0*/  IMAD.MOV.U32 R5, RZ, RZ, R13 ;  /* 0x000000ffff057224 */ /* 0x001fe200078e000d */
[----:B------:R-:W-:Y:S01]  /*99c0*/  UIMAD.WIDE.U32 UR8, UR4, UR10, URZ ;  /* 0x0000000a040872a5 */ /* 0x000fe2000f8e003f */
[----:B------:R-:W-:Y:S01]  /*99d0*/  BSSY B1, `(.L_x_2417) ;  /* 0x0000053000017945 */ /* 0x000fe20003800000 */
[----:B------:R-:W-:Y:S01]  /*99e0*/  UIMAD UR7, UR4, UR11, UR7 ;  /* 0x0000000b040772a4 */ /* 0x000fe2000f8e0207 */
[----:B------:R-:W-:Y:S01]  /*99f0*/  SHF.R.S32.HI R20, RZ, 0x1f, R22 ;  /* 0x0000001fff147819 */ /* 0x000fe20000011416 */
[----:B------:R-:W-:Y:S01]  /*9a00*/  USHF.R.S32.HI UR4, URZ, 0x1f, UR37 ;  /* 0x0000001f3f047899 */ /* 0x000fe20008011425 */
[----:B------:R-:W0:Y:S01]  /*9a10*/  @P1 LDC R3, c[0x0][0xbf0] ;  /* 0x0002fc00ff031b82 */ /* 0x000e220000000800 */
        /* <DEDUP_REMOVED lines=11> */
[----:B------:R-:W-:Y:S02]  /*9ad0*/  UIMAD UR4, UR4, UR10, URZ ;  /* 0x0000000a040472a4 */ /* 0x000fe4000f8e023f */
[----:B------:R-:W-:Y:S01]  /*9ae0*/  UIMAD.WIDE.U32 UR8, UR37, UR10, UR8 ;  /* 0x0000000a250872a5 */ /* 0x000fe2000f8e0008 */
[----:B-1----:R-:W-:Y:S01]  /*9af0*/  @P1 IMAD.HI.U32 R2, R13, R2, RZ ;  /* 0x000000020d021227 */ /* 0x002fe200078e00ff */
[----:B------:R-:W-:-:S03]  /*9b00*/  UIMAD UR4, UR37, UR11, UR4 ;  /* 0x0000000b250472a4 */ /* 0x000fc6000f8e0204 */
[----:B------:R-:W-:Y:S01]  /*9b10*/  ULDC.64 UR10, c[0x0][0xb48] ;  /* 0x0002d200000a7ab9 */ /* 0x000fe20000000a00 */
[----:B------:R-:W-:Y:S01]  /*9b20*/  UIADD3 UR9, UR9, UR4, URZ ;  /* 0x0000000409097290 */ /* 0x000fe2000fffe03f */
[----:B0-----:R-:W-:-:S03]  /*9b30*/  @P1 SHF.R.U32.HI R5, RZ, R3, R2 ;  /* 0x00000003ff051219 */ /* 0x001fc60000011602 */
[----:B------:R-:W-:Y:S01]  /*9b40*/  UIMAD.WIDE.U32 UR8, UR41, UR10, UR8 ;  /* 0x0000000a290872a5 */ /* 0x000fe2000f8e0008 */
[--C-:B------:R-:W-:Y:S01]  /*9b50*/  SHF.R.S32.HI R2, RZ, 0x1f, R5.reuse ;  /* 0x0000001fff027819 */ /* 0x100fe20000011405 */
[----:B------:R-:W-:Y:S02]  /*9b60*/  IMAD.MOV R4, RZ, RZ, -R5 ;  /* 0x000000ffff047224 */ /* 0x000fe400078e0a05 */
[----:B------:R-:W-:Y:S02]  /*9b70*/  UIMAD UR41, UR41, UR11, UR9 ;  /* 0x0000000b292972a4 */ /* 0x000fe4000f8e0209 */
[----:B------:R-:W-:Y:S01]  /*9b80*/  IMAD.U32 R3, RZ, RZ, UR9 ;  /* 0x00000009ff037e24 */ /* 0x000fe2000f8e00ff */
[----:B------:R-:W-:Y:S01]  /*9b90*/  ULDC.64 UR10, c[0x0][0xb30] ;  /* 0x0002cc00000a7ab9 */ /* 0x000fe20000000a00 */
[----:B------:R-:W-:Y:S02]  /*9ba0*/  IMAD R7, R35, R4, R13 ;  /* 0x0000000423077224 */ /* 0x000fe400078e020d */
        /* <DEDUP_REMOVED lines=16> */
[----:B------:R-:W-:Y:S02]  /*9cb0*/  LEA.HI.X R14, R2, UR9, R3, 0x2, P1 ;  /* 0x00000009020e7c11 */ /* 0x000fe400088f1403 */
[----:B------:R0:W-:Y:S03]  /*9cc0*/  SYNCS.ARRIVE.TRANS64.RED.A1T0 RZ, [R4+URZ], RZ ;  /* 0x000000ff04ff79a7 */ /* 0x0001e6000810043f */
[----:B------:R1:W2:Y:S04]  /*9cd0*/  SHFL.IDX PT, R5, R14, RZ, 0x1c1f ;  /* 0x001c1fff0e057589 */ /* 0x0002a800000e0000 */
[----:B0-----:R1:W0:Y:S01]  /*9ce0*/  SHFL.IDX PT, R4, R0, RZ, 0x1c1f ;  /* 0x001c1fff00047589 */ /* 0x00122200000e0000 */
[----:B------:R-:W-:Y:S05]  /*9cf0*/  @P2 BRA `(.L_x_2418) ;  /* 0x0000000000802947 */ /* 0x000fea0003800000 */
[----:B------:R-:W-:Y:S02]  /*9d00*/  ULDC UR4, c[0x0][0xac8] ;  /* 0x0002b20000047ab9 */ /* 0x000fe40000000800 */
[----:B------:R-:W-:Y:S02]  /*9d10*/  ISETP.GE.AND P4, PT, R16, UR4, PT ;  /* 0x0000000410007c0c */ /* 0x000fe4000bf86270 */
[----:B------:R-:W-:Y:S02]  /*9d20*/  ISETP.GE.AND P2, PT, R156, UR4, PT ;  /* 0x000000049c007c0c */ /* 0x000fe4000bf46270 */
[----:B------:R-:W-:Y:S02]  /*9d30*/  ISETP.GE.AND P1, PT, R155, UR4, PT ;  /* 0x000000049b007c0c */ /* 0x000fe4000bf26270 */
[----:B------:R-:W-:-:S07]  /*9d40*/  ISETP.GE.AND P5, PT, R154, UR4, PT ;  /* 0x000000049a007c0c */ /* 0x000fce000bfa6270 */
[----:B0-2---:R-:W-:Y:S02]  /*9d50*/  @!P4 IMAD.WIDE R2, R16, 0x4, R4 ;  /* 0x000000041002c825 */ /* 0x005fe400078e0204 */
[CC--:B------:R-:W-:Y:S02]  /*9d60*/  @!P2 LEA R6, P6, R156.reuse, R4.reuse, 0x2 ;  /* 0x000000049c06a211 */ /* 0x0c0fe400078c10ff */
        /* <DEDUP_REMOVED lines=16> */
[CC--:B--2---:R-:W-:Y:S02]  /*9e70*/  @!P2 LEA R6, P6, R23.reuse, R4.reuse, 0x2 ;  /* 0x000000041706a211 */ /* 0x0c4fe400078c10ff */
        /* <DEDUP_REMOVED lines=8> */
.L_x_2418:
[----:B------:R-:W-:Y:S05]  /*9f00*/  BSYNC B1 ;  /* 0x0000000000017941 */ /* 0x000fea0003800000 */
.L_x_2417:
[----:B--23--:R2:W3:Y:S04]  /*9f10*/  SHFL.IDX PT, R5, R14, 0x1, 0x1c1f ;  /* 0x003c1f000e057f89 */ /* 0x00c4e800000e0000 */
[----:B0-----:R2:W0:Y:S01]  /*9f20*/  SHFL.IDX PT, R4, R0, 0x1, 0x1c1f ;  /* 0x003c1f0000047f89 */ /* 0x00142200000e0000 */
[----:B------:R-:W-:Y:S05]  /*9f30*/  @P0 BRA `(.L_x_2416) ;  /* 0x0000000c00280947 */ /* 0x000fea0003800000 */
[----:B------:R-:W-:Y:S02]  /*9f40*/  ULDC UR4, c[0x0][0xac8] ;  /* 0x0002b20000047ab9 */ /* 0x000fe40000000800 */
[----:B------:R-:W-:Y:S02]  /*9f50*/  ISETP.GE.AND P0, PT, R16, UR4, PT ;  /* 0x0000000410007c0c */ /* 0x000fe4000bf06270 */
[----:B------:R-:W-:Y:S02]  /*9f60*/  ISETP.GE.AND P5, PT, R156, UR4, PT ;  /* 0x000000049c007c0c */ /* 0x000fe4000bfa6270 */
[----:B------:R-:W-:Y:S02]  /*9f70*/  ISETP.GE.AND P3, PT, R155, UR4, PT ;  /* 0x000000049b007c0c */ /* 0x000fe4000bf66270 */
[----:B------:R-:W-:Y:S02]  /*9f80*/  ISETP.GE.AND P2, PT, R154, UR4, PT ;  /* 0x000000049a007c0c */ /* 0x000fe4000bf46270 */
[----:B------:R-:W-:-:S05]  /*9f90*/  ISETP.GE.AND P1, PT, R153, UR4, PT ;  /* 0x0000000499007c0c */ /* 0x000fca000bf26270 */
[----:B0--3--:R-:W-:Y:S02]  /*9fa0*/  @!P0 IMAD.WIDE R2, R16, 0x4, R4 ;  /* 0x0000000410028825 */ /* 0x009fe400078e0204 */
        /* <DEDUP_REMOVED lines=14> */
[----:B-12---:R-:W-:Y:S02]  /*a090*/  @!P4 LEA R14, P5, R23, R4, 0x2 ;  /* 0x00000004170ec211 */ /* 0x006fe400078a10ff */
        /* <DEDUP_REMOVED lines=8> */
[----:B----4-:R-:W-:-:S04]  /*a120*/  LEA R2, P0, R22, R4, 0x2 ;  /* 0x0000000416027211 */ /* 0x010fc800078010ff */
[----:B------:R-:W-:-:S05]  /*a130*/  LEA.HI.X R3, R22, R5, R20, 0x2, P0 ;  /* 0x0000000516037211 */ /* 0x000fca00000f1414 */
[----:B------:R0:W-:Y:S01]  /*a140*/  ST.E.64 desc[UR54][R2.64], R118 ;  /* 0x0000007602007985 */ /* 0x0001e2000c101b36 */
[----:B------:R-:W-:Y:S05]  /*a150*/  BRA `(.L_x_2416) ;  /* 0x0000000800a07947 */ /* 0x000fea0003800000 */
.L_x_2413:
        /* <DEDUP_REMOVED lines=9> */
[----:B------:R-:W-:-:S03]  /*a1f0*/  UISETP.NE.U32.AND UP1, UPT, UR8, URZ, UPT ;  /* 0x0000003f0800728c */ /* 0x000fc6000bf25070 */
[----:B------:R-:W2:Y:S01]  /*a200*/  @P1 LDG.E R6, desc[UR54][R2.64] ;  /* 0x0000003602061981 */ /* 0x000ea2000c1e1900 */
[----:B------:R-:W-:Y:S01]  /*a210*/  UISETP.NE.AND.EX UP1, UPT, UR9, URZ, UPT, UP1 ;  /* 0x0000003f0900728c */ /* 0x000fe2000bf25310 */
[----:B------:R-:W-:Y:S01]  /*a220*/  ULDC UR4, c[0x0][0xa88] ;  /* 0x0002a20000047ab9 */ /* 0x000fe20000000800 */
[----:B------:R-:W0:Y:S01]  /*a230*/  S2R R7, SR_TID.X ;  /* 0x0000000000077919 */ /* 0x000e220000002100 */
[----:B------:R-:W-:-:S03]  /*a240*/  IMAD.U32 R0, RZ, RZ, UR4 ;  /* 0x00000004ff007e24 */ /* 0x000fc6000f8e00ff */
[----:B------:R-:W-:-:S05]  /*a250*/  PLOP3.LUT P2, PT, PT, PT, UP1, 0x80, 0x0 ;  /* 0x000000000000781c */ /* 0x000fca0003f4f018 */
[----:B------:R-:W-:Y:S02]  /*a260*/  @UP1 ULDC.64 UR8, c[0x0][0xc08] ;  /* 0x0003020000081ab9 */ /* 0x000fe40000000a00 */
[----:B------:R-:W-:-:S06]  /*a270*/  @UP1 UIMAD.WIDE UR8, UR37, 0x4, UR8 ;  /* 0x00000004250818a5 */ /* 0x000fcc000f8e0208 */
[----:B------:R-:W-:Y:S01]  /*a280*/  IMAD.U32 R4, RZ, RZ, UR8 ;  /* 0x00000008ff047e24 */ /* 0x000fe2000f8e00ff */
[----:B------:R-:W-:-:S05]  /*a290*/  MOV R5, UR9 ;  /* 0x0000000900057c02 */ /* 0x000fca0008000f00 */
[----:B------:R1:W5:Y:S01]  /*a2a0*/  @P2 LDG.E R0, desc[UR54][R4.64] ;  /* 0x0000003604002981 */ /* 0x000362000c1e1900 */
[----:B------:R-:W-:Y:S01]  /*a2b0*/  UMOV UR4, URZ ;  /* 0x0000003f00047c82 */ /* 0x000fe20008000000 */
[----:B------:R-:W-:Y:S01]  /*a2c0*/  UISETP.NE.AND UP1, UPT, UR46, URZ, UPT ;  /* 0x0000003f2e00728c */ /* 0x000fe2000bf25270 */
[----:B0-----:R-:W-:-:S10]  /*a2d0*/  VIADD R7, R7, 0xffffff80 ;  /* 0xffffff8007077836 */ /* 0x001fd40000000000 */
[----:B------:R-:W-:Y:S01]  /*a2e0*/  @!UP1 ULDC UR46, c[0x0][0xad4] ;  /* 0x0002b500002e9ab9 */ /* 0x000fe20000000800 */
[----:B------:R-:W-:Y:S02]  /*a2f0*/  ISETP.GT.AND P0, PT, R7, 0xbf, PT ;  /* 0x000000bf0700780c */ /* 0x000fe40003f04270 */
[----:B--2---:R-:W-:-:S13]  /*a300*/  @P1 R2UR UR4, R6 ;  /* 0x00000000060412ca */ /* 0x004fda00000e0000 */
[----:B------:R-:W-:Y:S01]  /*a310*/  USHF.R.S32.HI UR18, URZ, 0x1f, UR4 ;  /* 0x0000001f3f127899 */ /* 0x000fe20008011404 */
[----:B-1----:R-:W-:Y:S11]  /*a320*/  @P2 BRA `(.L_x_2419) ;  /* 0x0000000000102947 */ /* 0x002ff60003800000 */
[----:B------:R-:W-:Y:S05]  /*a330*/  @!P1 BRA `(.L_x_2419) ;  /* 0x00000000000c9947 */ /* 0x000fea0003800000 */
[----:B------:R-:W2:Y:S04]  /*a340*/  LDG.E R5, desc[UR54][R2.64] ;  /* 0x0000003602057981 */ /* 0x000ea8000c1e1900 */
[----:B-----5:R-:W2:Y:S02]  /*a350*/  LDG.E R0, desc[UR54][R2.64+0x4] ;  /* 0x0000043602007981 */ /* 0x020ea4000c1e1900 */
[----:B--2---:R-:W-:-:S07]  /*a360*/  IMAD.IADD R0, R0, 0x1, -R5 ;  /* 0x0000000100007824 */ /* 0x004fce00078e0a05 */
.L_x_2419:
[----:B------:R-:W-:Y:S01]  /*a370*/  USEL UR37, UR37, URZ, !UP0 ;  /* 0x0000003f25257287 */ /* 0x000fe2000c000000 */
[----:B------:R-:W-:Y:S01]  /*a380*/  BSSY B1, `(.L_x_2420) ;  /* 0x0000038000017945 */ /* 0x000fe20003800000 */
[----:B------:R-:W-:-:S03]  /*a390*/  USEL UR38, UR38, URZ, !UP0 ;  /* 0x0000003f26267287 */ /* 0x000fc6000c000000 */
[----:B------:R-:W-:Y:S09]  /*a3a0*/  @P0 BRA `(.L_x_2421) ;  /* 0x0000000000d40947 */ /* 0x000ff20003800000 */
[----:B------:R-:W0:Y:S01]  /*a3b0*/  S2R R3, SR_TID.X ;  /* 0x0000000000037919 */ /* 0x000e220000002100 */
[----:B------:R-:W1:Y:S01]  /*a3c0*/  LDC R9, c[0x0][0xbe8] ;  /* 0x0002fa00ff097b82 */ /* 0x000e620000000800 */
[----:B------:R-:W-:Y:S02]  /*a3d0*/  IMAD.U32 R4, RZ, RZ, UR40 ;  /* 0x00000028ff047e24 */ /* 0x000fe4000f8e00ff */
[----:B-1---5:R-:W-:-:S03]  /*a3e0*/  IMAD R2, R0, R9, RZ ;  /* 0x0000000900027224 */ /* 0x022fc600078e02ff */
[----:B0-----:R-:W-:-:S04]  /*a3f0*/  IADD3 R4, R4, -0x80, R3 ;  /* 0xffffff8004047810 */ /* 0x001fc80007ffe003 */
        /* <DEDUP_REMOVED lines=12> */
[----:B------:R-:W-:Y:S01]  /*a4c0*/  UIMAD UR11, UR11, UR37, URZ ;  /* 0x000000250b0b72a4 */ /* 0x000fe2000f8e023f */
[----:B------:R-:W1:Y:S01]  /*a4d0*/  @P0 LDC R7, c[0x0][0xbf0] ;  /* 0x0002fc00ff070b82 */ /* 0x000e620000000800 */
[----:B------:R-:W-:Y:S02]  /*a4e0*/  UIMAD.WIDE.U32 UR14, UR8, UR39, URZ ;  /* 0x00000027080e72a5 */ /* 0x000fe4000f8e003f */
        /* <DEDUP_REMOVED lines=12> */
[----:B------:R-:W-:Y:S01]  /*a5b0*/  UIADD3.X UR7, UR7, UR17, UR18, UP1, UP2 ;  /* 0x0000001107077290 */ /* 0x000fe20008fe4412 */
[----:B-1----:R-:W-:Y:S01]  /*a5c0*/  @P0 SHF.R.U32.HI R5, RZ, R7, R2 ;  /* 0x00000007ff050219 */ /* 0x002fe20000011602 */
[----:B------:R-:W-:Y:S01]  /*a5d0*/  IMAD.U32 R2, RZ, RZ, UR20 ;  /* 0x00000014ff027e24 */ /* 0x000fe2000f8e00ff */
[----:B------:R-:W-:Y:S01]  /*a5e0*/  ULDC.64 UR8, c[0x0][UR16+0x210] ;  /* 0x0000840010087abb */ /* 0x000fe20008000a00 */
[----:B------:R-:W-:Y:S01]  /*a5f0*/  ULDC.64 UR10, c[0x0][0xba8] ;  /* 0x0002ea00000a7ab9 */ /* 0x000fe20000000a00 */
[----:B------:R-:W-:Y:S01]  /*a600*/  @!UP0 ULDC UR10, c[0x0][0xb50] ;  /* 0x0002d400000a8ab9 */ /* 0x000fe20000000800 */
[--C-:B------:R-:W-:Y:S01]  /*a610*/  IMAD.MOV R7, RZ, RZ, -R5.reuse ;  /* 0x000000ffff077224 */ /* 0x100fe200078e0a05 */
[----:B------:R-:W-:Y:S01]  /*a620*/  IADD3 R2, P0, P1, R5, UR14, R2 ;  /* 0x0000000e05027c10 */ /* 0x000fe2000f91e002 */
[----:B------:R-:W-:Y:S01]  /*a630*/  @!UP0 ULDC UR11, c[0x0][0xb54] ;  /* 0x0002d500000b8ab9 */ /* 0x000fe20000000800 */
[----:B------:R-:W-:Y:S01]  /*a640*/  SHF.R.S32.HI R5, RZ, 0x1f, R5 ;  /* 0x0000001fff057819 */ /* 0x000fe20000011405 */
[----:B------:R-:W-:-:S03]  /*a650*/  IMAD R7, R9, R7, R4 ;  /* 0x0000000709077224 */ /* 0x000fc600078e0204 */
[----:B------:R-:W-:Y:S01]  /*a660*/  IADD3.X R3, R5, UR7, R6, P0, P1 ;  /* 0x0000000705037c10 */ /* 0x000fe200087e2406 */
[C---:B------:R-:W-:Y:S01]  /*a670*/  IMAD R9, R7.reuse, UR9, RZ ;  /* 0x0000000907097c24 */ /* 0x040fe2000f8e02ff */
[----:B------:R-:W-:Y:S01]  /*a680*/  SHF.R.S32.HI R4, RZ, 0x1f, R7 ;  /* 0x0000001fff047819 */ /* 0x000fe20000011407 */
[----:B------:R-:W-:-:S04]  /*a690*/  IMAD.WIDE.U32 R2, R7, UR8, R2 ;  /* 0x0000000807027c25 */ /* 0x000fc8000f8e0002 */
[----:B------:R-:W-:Y:S01]  /*a6a0*/  IMAD R9, R4, UR8, R9 ;  /* 0x0000000804097c24 */ /* 0x000fe2000f8e0209 */
[----:B------:R-:W-:-:S03]  /*a6b0*/  LEA R4, P0, R2, UR10, 0x2 ;  /* 0x0000000a02047c11 */ /* 0x000fc6000f8010ff */
[----:B------:R-:W-:-:S05]  /*a6c0*/  IMAD.IADD R3, R3, 0x1, R9 ;  /* 0x0000000103037824 */ /* 0x000fca00078e0209 */
[----:B------:R-:W-:Y:S01]  /*a6d0*/  LEA.HI.X R5, R2, UR11, R3, 0x2, P0 ;  /* 0x0000000b02057c11 */ /* 0x000fe200080f1403 */
[----:B------:R-:W-:-:S05]  /*a6e0*/  IMAD.MOV.U32 R3, RZ, RZ, -0x800000 ;  /* 0xff800000ff037424 */ /* 0x000fca00078e00ff */
[----:B------:R0:W-:Y:S02]  /*a6f0*/  STG.E desc[UR54][R4.64], R3 ;  /* 0x0000000304007986 */ /* 0x0001e4000c101936 */
.L_x_2421:
[----:B------:R-:W-:Y:S05]  /*a700*/  BSYNC B1 ;  /* 0x0000000000017941 */ /* 0x000fea0003800000 */
.L_x_2420:
[----:B------:R-:W-:-:S06]  /*a710*/  UISETP.GT.AND UP0, UPT, UR46, 0x1, UPT ;  /* 0x000000012e00788c */ /* 0x000fcc000bf04270 */
[----:B------:R-:W-:-:S13]  /*a720*/  PLOP3.LUT P0, PT, PT, PT, UP0, 0x80, 0x0 ;  /* 0x000000000000781c */ /* 0x000fda0003f0f008 */
[----:B------:R-:W-:Y:S05]  /*a730*/  @P0 BRA `(.L_x_2416) ;  /* 0x0000000400280947 */ /* 0x000fea0003800000 */
[----:B------:R-:W1:Y:S01]  /*a740*/  LDC R11, c[0x0][0xbe8] ;  /* 0x0002fa00ff0b7b82 */ /* 0x000e620000000800 */
[----:B------:R-:W-:Y:S01]  /*a750*/  ULDC.64 UR10, c[0x0][0xaa0] ;  /* 0x0002a800000a7ab9 */ /* 0x000fe20000000a00 */
[----:B------:R-:W-:Y:S01]  /*a760*/  IMAD R2, R18, 0x30, R157 ;  /* 0x0000003012027824 */ /* 0x000fe200078e029d */
[----:B------:R-:W-:Y:S01]  /*a770*/  UIMAD UR7, UR18, UR10, URZ ;  /* 0x0000000a120772a4 */ /* 0x000fe2000f8e023f */
[----:B------:R-:W-:Y:S01]  /*a780*/  VIADD R30, R157, UR40 ;  /* 0x000000289d1e7c36 */ /* 0x000fe20008000000 */
[----:B------:R-:W-:Y:S01]  /*a790*/  UIMAD.WIDE.U32 UR8, UR4, UR10, URZ ;  /* 0x0000000a040872a5 */ /* 0x000fe2000f8e003f */
[----:B0-----:R-:W-:Y:S01]  /*a7a0*/  VIADD R4, R2, UR40 ;  /* 0x0000002802047c36 */ /* 0x001fe20008000000 */
[----:B------:R-:W-:Y:S01]  /*a7b0*/  UIMAD UR7, UR4, UR11, UR7 ;  /* 0x0000000b040772a4 */ /* 0x000fe2000f8e0207 */
[----:B------:R-:W-:Y:S02]  /*a7c0*/  SHF.R.S32.HI R13, RZ, 0x1f, R19 ;  /* 0x0000001fff0d7819 */ /* 0x000fe40000011413 */
[----:B------:R-:W-:Y:S01]  /*a7d0*/  ULDC.64 UR10, c[0x0][0xae8] ;  /* 0x0002ba00000a7ab9 */ /* 0x000fe20000000a00 */
[----:B------:R-:W-:Y:S01]  /*a7e0*/  UIADD3 UR9, UR9, UR7, URZ ;  /* 0x0000000709097290 */ /* 0x000fe2000fffe03f */
[----:B------:R-:W-:-:S03]  /*a7f0*/  IMAD.MOV.U32 R5, RZ, RZ, R4 ;  /* 0x000000ffff057224 */ /* 0x000fc600078e0004 */
[----:B------:R-:W-:-:S04]  /*a800*/  UIMAD.WIDE.U32 UR8, UR39, UR10, UR8 ;  /* 0x0000000a270872a5 */ /* 0x000fc8000f8e0008 */
[----:B------:R-:W-:-:S03]  /*a810*/  UIMAD UR9, UR39, UR11, UR9 ;  /* 0x0000000b270972a4 */ /* 0x000fc6000f8e0209 */
[----:B------:R-:W-:Y:S01]  /*a820*/  ULDC.64 UR10, c[0x0][0xaf0] ;  /* 0x0002bc00000a7ab9 */ /* 0x000fe20000000a00 */
[----:B-1----:R-:W-:Y:S01]  /*a830*/  ISETP.NE.AND P0, PT, R11, 0x1, PT ;  /* 0x000000010b00780c */ /* 0x002fe20003f05270 */
[----:B------:R-:W-:Y:S02]  /*a840*/  UIMAD UR38, UR38, UR10, URZ ;  /* 0x0000000a262672a4 */ /* 0x000fe4000f8e023f */
[----:B------:R-:W-:Y:S02]  /*a850*/  UIMAD.WIDE.U32 UR8, UR37, UR10, UR8 ;  /* 0x0000000a250872a5 */ /* 0x000fe4000f8e0008 */
[----:B------:R-:W-:-:S03]  /*a860*/  UIMAD UR4, UR37, UR11, UR38 ;  /* 0x0000000b250472a4 */ /* 0x000fc6000f8e0226 */
[----:B------:R-:W-:Y:S01]  /*a870*/  ULDC.64 UR10, c[0x0][0xae0] ;  /* 0x0002b800000a7ab9 */ /* 0x000fe20000000a00 */
[----:B------:R-:W-:-:S04]  /*a880*/  UIADD3 UR4, UR9, UR4, URZ ;  /* 0x0000000409047290 */ /* 0x000fc8000fffe03f */
[----:B------:R-:W0:Y:S08]  /*a890*/  @P0 LDC R3, c[0x0][0xbec] ;  /* 0x0002fb00ff030b82 */ /* 0x000e300000000800 */
        /* <DEDUP_REMOVED lines=10> */
[----:B------:R-:W-:Y:S01]  /*a940*/  IMAD.U32 R2, RZ, RZ, UR8 ;  /* 0x00000008ff027e24 */ /* 0x000fe2000f8e00ff */
        /* <DEDUP_REMOVED lines=41> */
.L_x_2416:
[----:B------:R-:W-:Y:S05]  /*abe0*/  BSYNC B0 ;  /* 0x0000000000007941 */ /* 0x000fea0003800000 */
.L_x_2412:
[----:B------:R-:W-:Y:S02]  /*abf0*/  ULDC UR4, c[0x0][0xc3c] ;  /* 0x00030f0000047ab9 */ /* 0x000fe40000000800 */
[----:B------:R-:W-:-:S13]  /*ac00*/  ISETP.GE.AND P0, PT, R31, UR4, PT ;  /* 0x000000041f007c0c */ /* 0x000fda000bf06270 */
[----:B------:R-:W-:Y:S05]  /*ac10*/  @!P0 BRA `(.L_x_2422) ;  /* 0xffffff6000808947 */ /* 0x000fea000383ffff */
[----:B------:R-:W-:Y:S05]  /*ac20*/  EXIT ;  /* 0x000000000000794d */ /* 0x000fea0003800000 */
.L_x_2369:
[----:B------:R-:W-:-:S08]  /*ac30*/  NOP ;  /* 0x0000000000007918 */ /* 0x000fd00000000000 */
[----:B------:R-:W0:-:S00]  /*ac40*/  USETMAXREG.DEALLOC.CTAPOOL 0x20 ;  /* 0x00000020000079c8 */ /* 0x000e0000080e0500 */
[----:B0-----:R-:W2:Y:S01]  /*ac50*/  LDL.LU R2, [R1+0x4] ;  /* 0x0000040001027983 */ /* 0x001ea20000300800 */
[----:B------:R-:W-:Y:S01]  /*ac60*/  LOP3.LUT R0, R0, 0x3, RZ, 0xc0, !PT ;  /* 0x0000000300007812 */ /* 0x000fe200078ec0ff */
[----:B------:R-:W-:-:S05]  /*ac70*/  IMAD.MOV.U32 R6, RZ, RZ, RZ ;  /* 0x000000ffff067224 */ /* 0x000fca00078e00ff */
[----:B------:R-:W0:Y:S02]  /*ac80*/  SHFL.IDX PT, R0, R0, RZ, 0x1f ;  /* 0x00001fff00007589 */ /* 0x000e2400000e0000 */
[----:B0-----:R-:W-:Y:S02]  /*ac90*/  ISETP.NE.AND P0, PT, R0, RZ, PT ;  /* 0x000000ff0000720c */ /* 0x001fe40003f05270 */
        /* <DEDUP_REMOVED lines=11> */
.L_x_2423:
[----:B------:R-:W1:Y:S01]  /*ad50*/  S2R R0, SR_TID.X ;  /* 0x0000000000007919 */ /* 0x000e620000002100 */
[----:B------:R-:W-:Y:S01]  /*ad60*/  ULDC UR4, c[0x0][0xc3c] ;  /* 0x00030f0000047ab9 */ /* 0x000fe20000000800 */
[----:B------:R-:W-:Y:S01]  /*ad70*/  IMAD.MOV.U32 R7, RZ, RZ, RZ ;  /* 0x000000ffff077224 */ /* 0x000fe200078e00ff */
[----:B------:R-:W2:Y:S01]  /*ad80*/  S2UR UR6, SR_CTAID.X ;  /* 0x00000000000679c3 */ /* 0x000ea20000002500 */
[----:B------:R-:W-:Y:S01]  /*ad90*/  ULDC UR5, c[0x0][0xc38] ;  /* 0x00030e0000057ab9 */ /* 0x000fe20000000800 */
[----:B-1----:R-:W-:-:S04]  /*ada0*/  LOP3.LUT R0, R0, 0x1f, RZ, 0xc0, !PT ;  /* 0x0000001f00007812 */ /* 0x002fc800078ec0ff */
[----:B------:R-:W-:-:S04]  /*adb0*/  ISETP.NE.AND P0, PT, R0, 0x1f, PT ;  /* 0x0000001f0000780c */ /* 0x000fc80003f05270 */
[----:B------:R-:W-:-:S13]  /*adc0*/  ISETP.GE.OR P1, PT, R0, UR4, !P0 ;  /* 0x0000000400007c0c */ /* 0x000fda000c726670 */
[----:B------:R-:W1:Y:S08]  /*add0*/  @!P1 LDC.64 R4, c[0x0][0xc80] ;  /* 0x00032000ff049b82 */ /* 0x000e700000000a00 */
[----:B0-----:R-:W0:Y:S01]  /*ade0*/  @!P1 LDC.64 R2, c[0x0][0xc78] ;  /* 0x00031e00ff029b82 */ /* 0x001e220000000a00 */
[----:B-1----:R-:W-:-:S05]  /*adf0*/  @!P1 IMAD.WIDE.U32 R4, R0, 0x4, R4 ;  /* 0x0000000400049825 */ /* 0x002fca00078e0004 */
[----:B------:R-:W3:Y:S01]  /*ae00*/  @!P1 LDG.E R6, desc[UR54][R4.64] ;  /* 0x0000003604069981 */ /* 0x000ee2000c1e1900 */
[----:B0-----:R-:W-:-:S05]  /*ae10*/  @!P1 IMAD.WIDE.U32 R2, R0, 0x4, R2 ;  /* 0x0000000400029825 */ /* 0x001fca00078e0002 */
        /* <DEDUP_REMOVED lines=23> */
[----:B------:R-:W0:Y:S02]  /*af90*/  SHFL.IDX PT, R8, R5, 0x1f, 0x1f ;  /* 0x03e01f0005087f89 */ /* 0x000e2400000e0000 */
[----:B0-----:R-:W-:-:S05]  /*afa0*/  IMAD R8, R8, UR5, RZ ;  /* 0x0000000508087c24 */ /* 0x001fca000f8e02ff */
[----:B--2---:R-:W-:Y:S01]  /*afb0*/  ISETP.GT.AND P6, PT, R8, UR6, PT ;  /* 0x0000000608007c0c */ /* 0x004fe2000bfc4270 */
[----:B------:R-:W-:-:S12]  /*afc0*/  IMAD.MOV.U32 R3, RZ, RZ, R8 ;  /* 0x000000ffff037224 */ /* 0x000fd800078e0008 */
[----:B------:R-:W-:Y:S05]  /*afd0*/  @P6 BRA `(.L_x_2425) ;  /* 0x0000000000946947 */ /* 0x000fea0003800000 */
[----:B------:R-:W-:Y:S01]  /*afe0*/  IMAD.MOV.U32 R8, RZ, RZ, R3 ;  /* 0x000000ffff087224 */ /* 0x000fe200078e0003 */
[----:B------:R-:W-:Y:S01]  /*aff0*/  UMOV UR4, URZ ;  /* 0x0000003f00047c82 */ /* 0x000fe20008000000 */
[----:B------:R-:W-:-:S05]  /*b000*/  ULDC UR5, c[0x0][0xc38] ;  /* 0x00030e0000057ab9 */ /* 0x000fca0000000800 */
.L_x_2427:
        /* <DEDUP_REMOVED lines=34> */
.L_x_2425:
        /* <DEDUP_REMOVED lines=13> */
.L_x_2428:
        /* <DEDUP_REMOVED lines=40> */
[----:B------:R-:W-:Y:S01]  /*b580*/  IMAD.HI.U32 R2, R3, R9, R2 ;  /* 0x0000000903027227 */ /* 0x000fe200078e0002 */
[----:B------:R-:W-:-:S03]  /*b590*/  MOV R3, R8 ;  /* 0x0000000800037202 */ /* 0x000fc60000000f00 */
        /* <DEDUP_REMOVED lines=20> */
.L_x_2429:
        /* <DEDUP_REMOVED lines=60> */
[----:B------:R-:W-:-:S07]  /*baa0*/  IMAD R18, R2, R18, R3 ;  /* 0x0000001202127224 */ /* 0x000fce00078e0203 */
.L_x_2430:
[----:B------:R-:W-:-:S05]  /*bab0*/  LOP3.LUT R17, RZ, R2, RZ, 0x33, !PT ;  /* 0x00000002ff117212 */ /* 0x000fca00078e33ff */
[----:B------:R-:W-:Y:S01]  /*bac0*/  IMAD.IADD R17, R6, 0x1, R17 ;  /* 0x0000000106117824 */ /* 0x000fe200078e0211 */
[----:B------:R-:W-:Y:S06]  /*bad0*/  BRA `(.L_x_2431) ;  /* 0x0000000000147947 */ /* 0x000fec0003800000 */
.L_x_2426:
[----:B------:R-:W-:Y:S01]  /*bae0*/  ULDC UR4, c[0x0][0xc3c] ;  /* 0x00030f0000047ab9 */ /* 0x000fe20000000800 */
[----:B------:R-:W-:Y:S02]  /*baf0*/  IMAD.MOV.U32 R17, RZ, RZ, RZ ;  /* 0x000000ffff117224 */ /* 0x000fe400078e00ff */
[----:B------:R-:W-:Y:S02]  /*bb00*/  IMAD.U32 R16, RZ, RZ, UR6 ;  /* 0x00000006ff107e24 */ /* 0x000fe4000f8e00ff */
[----:B------:R-:W-:Y:S02]  /*bb10*/  IMAD.MOV.U32 R18, RZ, RZ, RZ ;  /* 0x000000ffff127224 */ /* 0x000fe400078e00ff */
[----:B------:R-:W-:-:S07]  /*bb20*/  IMAD.U32 R19, RZ, RZ, UR4 ;  /* 0x00000004ff137e24 */ /* 0x000fce000f8e00ff */
.L_x_2431:
[----:B------:R-:W-:-:S13]  /*bb30*/  ISETP.NE.AND P0, PT, R0, RZ, PT ;  /* 0x000000ff0000720c */ /* 0x000fda0003f05270 */
[----:B------:R-:W0:Y:S01]  /*bb40*/  @!P0 S2R R3, SR_CgaCtaId ;  /* 0x0000000000038919 */ /* 0x000e220000008800 */
[----:B------:R-:W-:-:S04]  /*bb50*/  @!P0 MOV R0, 0x400 ;  /* 0x0000040000008802 */ /* 0x000fc80000000f00 */
[----:B0-----:R-:W-:-:S05]  /*bb60*/  @!P0 LEA R0, R3, R0, 0x18 ;  /* 0x0000000003008211 */ /* 0x001fca00078ec0ff */
[----:B------:R2:W-:Y:S01]  /*bb70*/  @!P0 STS.128 [R0+0x168d0], R16 ;  /* 0x0168d01000008388 */ /* 0x0005e20000000c00 */
[----:B------:R-:W-:Y:S06]  /*bb80*/  BAR.ARV 0x5, 0x200 ;  /* 0x0148000000007b1d */ /* 0x000fec0000002000 */
.L_x_2424:
[----:B------:R3:W-:Y:S01]  /*bb90*/  STL [R1+0x38], RZ ;  /* 0x000038ff01007387 */ /* 0x0007e20000100800 */
[----:B------:R-:W-:Y:S01]  /*bba0*/  ULDC UR4, c[0x0][0xc3c] ;  /* 0x00030f0000047ab9 */ /* 0x000fe20000000800 */
[----:B------:R-:W-:Y:S01]  /*bbb0*/  IMAD.MOV.U32 R27, RZ, RZ, 0x1 ;  /* 0x00000001ff1b7424 */ /* 0x000fe200078e00ff */
[----:B-1----:R-:W-:Y:S01]  /*bbc0*/  ISETP.GE.AND P0, PT, R19, UR4, PT ;  /* 0x0000000413007c0c */ /* 0x002fe2000bf06270 */
[----:B------:R-:W-:-:S12]  /*bbd0*/  IMAD.MOV.U32 R25, RZ, RZ, RZ ;  /* 0x000000ffff197224 */ /* 0x000fd800078e00ff */
[----:B---3--:R-:W-:Y:S05]  /*bbe0*/  @P0 BRA `(.L_x_2432) ;  /* 0x0000005000e00947 */ /* 0x008fea0003800000 */
[----:B------:R-:W1:Y:S01]  /*bbf0*/  S2R R3, SR_TID.X ;  /* 0x0000000000037919 */ /* 0x000e620000002100 */
[----:B------:R-:W3:Y:S01]  /*bc00*/  S2UR UR5, SR_CgaCtaId ;  /* 0x00000000000579c3 */ /* 0x000ee20000008800 */
[----:B------:R-:W-:Y:S01]  /*bc10*/  UMOV UR4, 0x400 ;  /* 0x0000040000047882 */ /* 0x000fe20000000000 */
[----:B------:R-:W-:Y:S01]  /*bc20*/  BSSY B8, `(.L_x_2432) ;  /* 0x0000534000087945 */ /* 0x000fe20003800000 */
[----:B------:R4:W-:Y:S01]  /*bc30*/  STL [R1+0x38], RZ ;  /* 0x000038ff01007387 */ /* 0x0009e20000100800 */
[----:B------:R-:W-:Y:S01]  /*bc40*/  IMAD.MOV.U32 R27, RZ, RZ, 0x1 ;  /* 0x00000001ff1b7424 */ /* 0x000fe200078e00ff */
[----:B------:R-:W-:Y:S01]  /*bc50*/  ULOP3.LUT UR37, UR36, 0x2, URZ, 0xfc, !UPT ;  /* 0x0000000224257892 */ /* 0x000fe2000f8efc3f */
[----:B------:R-:W-:Y:S01]  /*bc60*/  IMAD.MOV.U32 R25, RZ, RZ, RZ ;  /* 0x000000ffff197224 */ /* 0x000fe200078e00ff */
[----:B------:R-:W-:Y:S01]  /*bc70*/  ULDC UR38, c[0x0][0xc] ;  /* 0x0000030000267ab9 */ /* 0x000fe20000000800 */
[----:B---3--:R-:W-:-:S06]  /*bc80*/  ULEA UR4, UR5, UR4, 0x18 ;  /* 0x0000000405047291 */ /* 0x008fcc000f8ec03f */
[----:B------:R-:W-:Y:S01]  /*bc90*/  IMAD.U32 R22, RZ, RZ, UR4 ;  /* 0x00000004ff167e24 */ /* 0x000fe2000f8e00ff */
[C---:B-1----:R-:W-:Y:S01]  /*bca0*/  LOP3.LUT R4, R3.reuse, 0x7f, RZ, 0xc0, !PT ;  /* 0x0000007f03047812 */ /* 0x042fe200078ec0ff */
[C---:B------:R-:W-:Y:S02]  /*bcb0*/  IMAD.SHL.U32 R28, R3.reuse, 0x8, RZ ;  /* 0x00000008031c7824 */ /* 0x040fe400078e00ff */
[----:B0-----:R-:W-:Y:S01]  /*bcc0*/  IMAD.SHL.U32 R2, R3, 0x10, RZ ;  /* 0x0000001003027824 */ /* 0x001fe200078e00ff */
[----:B------:R-:W-:Y:S02]  /*bcd0*/  SHF.R.U32.HI R4, RZ, 0x3, R4 ;  /* 0x00000003ff047819 */ /* 0x000fe40000011604 */
[----:B--2---:R-:W-:Y:S02]  /*bce0*/  LOP3.LUT R0, R28, 0x1f8, RZ, 0xc0, !PT ;  /* 0x000001f81c007812 */ /* 0x004fe400078ec0ff */
[----:B------:R-:W-:Y:S02]  /*bcf0*/  LOP3.LUT R2, R2, 0x70, RZ, 0xc0, !PT ;  /* 0x0000007002027812 */ /* 0x000fe400078ec0ff */
[----:B------:R-:W-:-:S02]  /*bd00*/  LOP3.LUT R3, R0, 0x38, R3, 0x78, !PT ;  /* 0x0000003800037812 */ /* 0x000fc400078e7803 */
[----:B------:R-:W-:Y:S02]  /*bd10*/  LOP3.LUT R2, R4, R2, RZ, 0xfc, !PT ;  /* 0x0000000204027212 */ /* 0x000fe400078efcff */
[----:B------:R-:W-:Y:S02]  /*bd20*/  LOP3.LUT R0, R3, 0x200, R28, 0xf8, !PT ;  /* 0x0000020003007812 */ /* 0x000fe400078ef81c */
[----:B------:R-:W-:-:S03]  /*bd30*/  LOP3.LUT R28, R28, 0x38, RZ, 0xc0, !PT ;  /* 0x000000381c1c7812 */ /* 0x000fc600078ec0ff */
[----:B------:R-:W-:-:S05]  /*bd40*/  IMAD R0, R0, 0x2, R22 ;  /* 0x0000000200007824 */ /* 0x000fca00078e0216 */
[----:B------:R4:W-:Y:S02]  /*bd50*/  STL [R1+0x1c], R0 ;  /* 0x00001c0001007387 */ /* 0x0009e40000100800 */
.L_x_2495:
[----:B0-----:R-:W0:Y:S01]  /*bd60*/  LDC.64 R2, c[0x0][0xc88] ;  /* 0x00032200ff027b82 */ /* 0x001e220000000a00 */
[----:B--2---:R-:W2:Y:S01]  /*bd70*/  LDL.LU R6, [R1+0x4] ;  /* 0x0000040001067983 */ /* 0x004ea20000300800 */
[----:B0-----:R-:W-:-:S05]  /*bd80*/  IMAD.WIDE R2, R19, 0x4, R2 ;  /* 0x0000000413027825 */ /* 0x001fca00078e0202 */
[----:B------:R-:W4:Y:S01]  /*bd90*/  LDG.E R29, desc[UR54][R2.64] ;  /* 0x00000036021d7981 */ /* 0x000f22000c1e1900 */
[----:B------:R-:W-:Y:S05]  /*bda0*/  YIELD ;  /* 0x0000000000007946 */ /* 0x000fea0003800000 */
[----:B------:R-:W-:Y:S01]  /*bdb0*/  ULDC.64 UR4, c[0x0][0xa28] ;  /* 0x00028a0000047ab9 */ /* 0x000fe20000000a00 */
[----:B------:R-:W-:Y:S01]  /*bdc0*/  IMAD.MOV.U32 R7, RZ, RZ, RZ ;  /* 0x000000ffff077224 */ /* 0x000fe200078e00ff */
[----:B------:R-:W-:Y:S01]  /*bdd0*/  ISETP.NE.U32.AND P0, PT, RZ, UR4, PT ;  /* 0x00000004ff007c0c */ /* 0x000fe2000bf05070 */
[----:B------:R-:W-:-:S03]  /*bde0*/  ULDC.64 UR6, c[0x0][0xa18] ;  /* 0x0002860000067ab9 */ /* 0x000fc60000000a00 */
[----:B------:R-:W-:Y:S02]  /*bdf0*/  ISETP.NE.AND.EX P0, PT, RZ, UR5, PT, P0 ;  /* 0x00000005ff007c0c */ /* 0x000fe4000bf05300 */
[----:B----4-:R-:W-:-:S11]  /*be00*/  SHF.R.S32.HI R0, RZ, 0x1f, R29 ;  /* 0x0000001fff007819 */ /* 0x010fd6000001141d */
[C---:B------:R-:W-:Y:S01]  /*be10*/  @P0 LEA R2, P1, R29.reuse, UR4, 0x2 ;  /* 0x000000041d020c11 */ /* 0x040fe2000f8210ff */
[C---:B------:R-:W-:Y:S01]  /*be20*/  IMAD.SHL.U32 R23, R29.reuse, 0x4, RZ ;  /* 0x000000041d177824 */ /* 0x040fe200078e00ff */
[C-C-:B------:R-:W-:Y:S01]  /*be30*/  SHF.L.U64.HI R24, R29.reuse, 0x2, R0.reuse ;  /* 0x000000021d187819 */ /* 0x140fe20000010200 */
[----:B------:R0:W-:Y:S01]  /*be40*/  STL [R1+0x2c], R0 ;  /* 0x00002c0001007387 */ /* 0x0001e20000100800 */
[----:B------:R-:W-:Y:S01]  /*be50*/  @P0 LEA.HI.X R3, R29, UR5, R0, 0x2, P1 ;  /* 0x000000051d030c11 */ /* 0x000fe200088f1400 */
[----:B------:R-:W-:-:S04]  /*be60*/  ULDC.64 UR4, c[0x0][0xa00] ;  /* 0x0002800000047ab9 */ /* 0x000fc80000000a00 */
[----:B------:R1:W3:Y:S01]  /*be70*/  @P0 LDG.E R7, desc[UR54][R2.64] ;  /* 0x0000003602070981 */ /* 0x0002e2000c1e1900 */
[----:B------:R-:W-:Y:S02]  /*be80*/  ISETP.NE.U32.AND P0, PT, RZ, UR4, PT ;  /* 0x00000004ff007c0c */ /* 0x000fe4000bf05070 */
[----:B--2---:R-:W-:Y:S01]  /*be90*/  LOP3.LUT R6, R6, 0xffffffef, RZ, 0xc0, !PT ;  /* 0xffffffef06067812 */ /* 0x004fe200078ec0ff */
[----:B0-----:R-:W-:Y:S01]  /*bea0*/  IMAD.MOV.U32 R0, RZ, RZ, RZ ;  /* 0x000000ffff007224 */ /* 0x001fe200078e00ff */
[----:B------:R-:W-:Y:S02]  /*beb0*/  ISETP.NE.AND.EX P2, PT, RZ, UR5, PT, P0 ;  /* 0x00000005ff007c0c */ /* 0x000fe4000bf45300 */
[----:B------:R-:W-:Y:S02]  /*bec0*/  ISETP.NE.U32.AND P0, PT, RZ, UR6, PT ;  /* 0x00000006ff007c0c */ /* 0x000fe4000bf05070 */
[----:B-1----:R-:W-:Y:S02]  /*bed0*/  IADD3 R2, P1, R23, UR4, RZ ;  /* 0x0000000417027c10 */ /* 0x002fe4000ff3e0ff */
[----:B------:R-:W-:-:S02]  /*bee0*/  ISETP.NE.AND.EX P0, PT, RZ, UR7, PT, P0 ;  /* 0x00000007ff007c0c */ /* 0x000fc4000bf05300 */
[----:B------:R-:W-:Y:S01]  /*bef0*/  IADD3.X R3, R24, UR5, RZ, P1, !PT ;  /* 0x0000000518037c10 */ /* 0x000fe20008ffe4ff */
[----:B------:R-:W-:-:S04]  /*bf00*/  ULDC.64 UR4, c[0x0][0x418] ;  /* 0x0001060000047ab9 */ /* 0x000fc80000000a00 */
[----:B------:R-:W-:Y:S01]  /*bf10*/  @P2 LOP3.LUT R6, R6, 0x10, RZ, 0xfc, !PT ;  /* 0x0000001006062812 */ /* 0x000fe200078efcff */
[----:B------:R-:W2:Y:S05]  /*bf20*/  @P2 LDG.E R0, desc[UR54][R2.64] ;  /* 0x0000003602002981 */ /* 0x000eaa000c1e1900 */
[----:B------:R-:W-:Y:S01]  /*bf30*/  @P0 IADD3 R4, P1, R23, UR6, RZ ;  /* 0x0000000617040c10 */ /* 0x000fe2000ff3e0ff */
[----:B------:R-:W-:Y:S03]  /*bf40*/  STL [R1+0x4], R6 ;  /* 0x0000040601007387 */ /* 0x000fe60000100800 */
[----:B------:R-:W-:-:S05]  /*bf50*/  @P0 IADD3.X R5, R24, UR7, RZ, P1, !PT ;  /* 0x0000000718050c10 */ /* 0x000fca0008ffe4ff */
[----:B------:R-:W4:Y:S01]  /*bf60*/  @P0 LDG.E R4, desc[UR54][R4.64] ;  /* 0x0000003604040981 */ /* 0x000f22000c1e1900 */
[----:B------:R-:W-:-:S03]  /*bf70*/  UISETP.NE.U32.AND UP0, UPT, UR4, URZ, UPT ;  /* 0x0000003f0400728c */ /* 0x000fc6000bf05070 */
[----:B------:R-:W-:Y:S01]  /*bf80*/  ULDC UR4, c[0x0][0x424] ;  /* 0x0001090000047ab9 */ /* 0x000fe20000000800 */
[----:B------:R-:W-:-:S03]  /*bf90*/  UISETP.NE.AND.EX UP0, UPT, UR5, URZ, UPT, UP0 ;  /* 0x0000003f0500728c */ /* 0x000fc6000bf05300 */
[----:B------:R-:W-:Y:S01]  /*bfa0*/  ULDC UR5, c[0x0][0x2f0] ;  /* 0x0000bc0000057ab9 */ /* 0x000fe20000000800 */
[----:B------:R-:W-:-:S04]  /*bfb0*/  USEL UR4, UR4, 0x1, UP0 ;  /* 0x0000000104047887 */ /* 0x000fc80008000000 */
[----:B------:R-:W-:Y:S01]  /*bfc0*/  UIMAD UR4, UR4, UR5, URZ ;  /* 0x00000005040472a4 */ /* 0x000fe2000f8e023f */
[----:B--2---:R0:W-:Y:S04]  /*bfd0*/  STL [R1+0x20], R0 ;  /* 0x0000200001007387 */ /* 0x0041e80000100800 */
[----:B---3--:R1:W-:Y:S04]  /*bfe0*/  STL [R1+0x14], R7 ;  /* 0x0000140701007387 */ /* 0x0083e80000100800 */
[----:B----4-:R1:W-:Y:S01]  /*bff0*/  @P0 STL [R1+0x28], R4 ;  /* 0x0000280401000387 */ /* 0x0103e20000100800 */
[----:B0-----:R-:W-:Y:S01]  /*c000*/  IMAD.U32 R0, RZ, RZ, UR4 ;  /* 0x00000004ff007e24 */ /* 0x001fe2000f8e00ff */
[----:B------:R-:W-:Y:S06]  /*c010*/  @P0 BRA `(.L_x_2433) ;  /* 0x0000000000200947 */ /* 0x000fec0003800000 */
[----:B------:R-:W-:Y:S02]  /*c020*/  ULDC UR4, c[0x0][0x288] ;  /* 0x0000a20000047ab9 */ /* 0x000fe40000000800 */
[----:B-1----:R-:W-:-:S05]  /*c030*/  IMAD.U32 R4, RZ, RZ, UR4 ;  /* 0x00000004ff047e24 */ /* 0x002fca000f8e00ff */
[----:B------:R0:W-:Y:S01]  /*c040*/  STL [R1+0x28], R4 ;  /* 0x0000280401007387 */ /* 0x0001e20000100800 */
[----:B------:R-:W-:Y:S05]  /*c050*/  @!P2 BRA `(.L_x_2433) ;  /* 0x000000000010a947 */ /* 0x000fea0003800000 */
[----:B------:R-:W2:Y:S04]  /*c060*/  LDG.E R5, desc[UR54][R2.64] ;  /* 0x0000003602057981 */ /* 0x000ea8000c1e1900 */
[----:B0-----:R-:W2:Y:S02]  /*c070*/  LDG.E R4, desc[UR54][R2.64+0x4] ;  /* 0x0000043602047981 */ /* 0x001ea4000c1e1900 */
[----:B--2---:R-:W-:-:S05]  /*c080*/  IMAD.IADD R2, R4, 0x1, -R5 ;  /* 0x0000000104027824 */ /* 0x004fca00078e0a05 */
[----:B------:R2:W-:Y:S02]  /*c090*/  STL [R1+0x28], R2 ;  /* 0x0000280201007387 */ /* 0x0005e40000100800 */
.L_x_2433:
        /* <DEDUP_REMOVED lines=10> */
.L_x_2434:
        /* <DEDUP_REMOVED lines=9> */
.L_x_2435:
[----:B0-2---:R-:W-:Y:S01]  /*c1d0*/  IMAD.MOV.U32 R2, RZ, RZ, R6 ;  /* 0x000000ffff027224 */ /* 0x005fe200078e0006 */
[----:B------:R-:W0:Y:S01]  /*c1e0*/  LDC R3, c[0x0][0x448] ;  /* 0x00011200ff037b82 */ /* 0x000e220000000800 */
[----:B------:R-:W2:Y:S01]  /*c1f0*/  LDL R6, [R1+0x28] ;  /* 0x0000280001067983 */ /* 0x000ea20000100800 */
[----:B-----5:R-:W-:Y:S01]  /*c200*/  IMAD.IADD R5, R0, 0x1, -R7 ;  /* 0x0000000100057824 */ /* 0x020fe200078e0a07 */
[----:B------:R-:W-:Y:S01]  /*c210*/  BSSY B0, `(.L_x_2436) ;  /* 0x000003a000007945 */ /* 0x000fe20003800000 */
[----:B------:R-:W-:Y:S02]  /*c220*/  LOP3.LUT R2, R2, 0xfffffff7, RZ, 0xc0, !PT ;  /* 0xfffffff702027812 */ /* 0x000fe400078ec0ff */
[----:B0-----:R-:W-:-:S13]  /*c230*/  ISETP.NE.AND P0, PT, R3, 0x1, PT ;  /* 0x000000010300780c */ /* 0x001fda0003f05270 */
[----:B------:R-:W0:Y:S01]  /*c240*/  @P0 LDC R4, c[0x0][0x44c] ;  /* 0x00011300ff040b82 */ /* 0x000e220000000800 */
[----:B------:R-:W-:-:S05]  /*c250*/  @P0 LOP3.LUT R2, R2, 0x8, RZ, 0xfc, !PT ;  /* 0x0000000802020812 */ /* 0x000fca00078efcff */
[----:B------:R1:W-:Y:S02]  /*c260*/  STL [R1+0x4], R2 ;  /* 0x0000040201007387 */ /* 0x0003e40000100800 */
[----:B------:R-:W3:Y:S02]  /*c270*/  @P0 LDC R3, c[0x0][0x450] ;  /* 0x00011400ff030b82 */ /* 0x000ee40000000800 */
[----:B------:R4:W-:Y:S01]  /*c280*/  STL [R1+0xc], R5 ;  /* 0x00000c0501007387 */ /* 0x0009e20000100800 */
[----:B-1----:R-:W-:-:S04]  /*c290*/  IMAD R2, R17, 0xc0, RZ ;  /* 0x000000c011027824 */ /* 0x002fc800078e02ff */
[----:B------:R-:W-:-:S04]  /*c2a0*/  VIADD R2, R2, 0xbf ;  /* 0x000000bf02027836 */ /* 0x000fc80000000000 */
[----:B0-----:R-:W-:-:S05]  /*c2b0*/  @P0 IMAD.HI.U32 R4, R2, R4, RZ ;  /* 0x0000000402040227 */ /* 0x001fca00078e00ff */
[----:B---3--:R-:W-:Y:S02]  /*c2c0*/  @P0 SHF.R.U32.HI R2, RZ, R3, R4 ;  /* 0x00000003ff020219 */ /* 0x008fe40000011604 */
[----:B------:R-:W-:-:S04]  /*c2d0*/  LOP3.LUT R4, R18, 0xff000000, RZ, 0xc0, !PT ;  /* 0xff00000012047812 */ /* 0x000fc800078ec0ff */
[----:B------:R-:W-:Y:S02]  /*c2e0*/  SHF.R.U32.HI R4, RZ, 0x8, R4 ;  /* 0x00000008ff047819 */ /* 0x000fe40000011604 */
[----:B--2---:R-:W-:-:S05]  /*c2f0*/  IADD3 R0, R5, 0x80, -R6 ;  /* 0x0000008005007810 */ /* 0x004fca0007ffe806 */
[----:B------:R-:W-:-:S05]  /*c300*/  IMAD.IADD R0, R0, 0x1, R2 ;  /* 0x0000000100007824 */ /* 0x000fca00078e0202 */
[----:B------:R-:W-:-:S04]  /*c310*/  SHF.R.S32.HI R2, RZ, 0x1f, R0 ;  /* 0x0000001fff027819 */ /* 0x000fc80000011400 */
[----:B------:R-:W-:Y:S01]  /*c320*/  LEA.HI R0, R2, R0, RZ, 0x7 ;  /* 0x0000000002007211 */ /* 0x000fe200078f38ff */
[----:B------:R-:W-:-:S03]  /*c330*/  VIADD R2, R5, 0x7f ;  /* 0x0000007f05027836 */ /* 0x000fc60000000000 */
[----:B------:R-:W-:Y:S02]  /*c340*/  SHF.R.S32.HI R0, RZ, 0x7, R0 ;  /* 0x00000007ff007819 */ /* 0x000fe40000011400 */
[----:B------:R-:W-:-:S04]  /*c350*/  SHF.R.S32.HI R3, RZ, 0x1f, R2 ;  /* 0x0000001fff037819 */ /* 0x000fc80000011402 */
[----:B------:R-:W-:-:S04]  /*c360*/  LEA.HI R2, R3, R2, RZ, 0x7 ;  /* 0x0000000203027211 */ /* 0x000fc800078f38ff */
[----:B------:R-:W-:-:S04]  /*c370*/  SHF.R.S32.HI R2, RZ, 0x7, R2 ;  /* 0x00000007ff027819 */ /* 0x000fc80000011402 */
[----:B------:R-:W-:Y:S02]  /*c380*/  VIMNMX R0, R2, R0, PT ;  /* 0x0000000002007248 */ /* 0x000fe40003fe0100 */
[----:B------:R-:W-:Y:S02]  /*c390*/  LOP3.LUT R2, R18, 0xff0000, RZ, 0xc0, !PT ;  /* 0x00ff000012027812 */ /* 0x000fe400078ec0ff */
[----:B------:R-:W-:Y:S02]  /*c3a0*/  ISETP.GE.AND P0, PT, R0, 0x1, PT ;  /* 0x000000010000780c */ /* 0x000fe40003f06270 */
[----:B------:R-:W-:Y:S02]  /*c3b0*/  LEA.HI R4, R2, R4, RZ, 0x10 ;  /* 0x0000000402047211 */ /* 0x000fe400078f80ff */
[----:B------:R-:W-:-:S09]  /*c3c0*/  MOV R2, RZ ;  /* 0x000000ff00027202 */ /* 0x000fd20000000f00 */
[----:B----4-:R-:W-:Y:S05]  /*c3d0*/  @!P0 BRA `(.L_x_2437) ;  /* 0x0000000000748947 */ /* 0x010fea0003800000 */
        /* <DEDUP_REMOVED lines=29> */
.L_x_2437:
[----:B------:R-:W-:Y:S05]  /*c5b0*/  BSYNC B0 ;  /* 0x0000000000007941 */ /* 0x000fea0003800000 */
.L_x_2436:
        /* <DEDUP_REMOVED lines=25> */
.L_x_2439:
        /* <DEDUP_REMOVED lines=20> */
.L_x_2442:
[----:B------:R-:W-:Y:S05]  /*c890*/  BSYNC B6 ;  /* 0x0000000000067941 */ /* 0x000fea0003800000 */
.L_x_2441:
        /* <DEDUP_REMOVED lines=20> */
.L_x_2445:
        /* <DEDUP_REMOVED lines=15> */
.L_x_2444:
[----:B------:R-:W-:Y:S05]  /*cad0*/  BSYNC B6 ;  /* 0x0000000000067941 */ /* 0x000fea0003800000 */
.L_x_2443:
        /* <DEDUP_REMOVED lines=14> */
[----:B--2---:R0:W2:Y:S01]  /*cbc0*/  @P0 LDG.E R21, desc[UR54][R2.64] ;  /* 0x0000003602150981 */ /* 0x0040a2000c1e1900 */
[----:B-1----:R-:W-:Y:S01]  /*cbd0*/  IMAD.SHL.U32 R7, R7, 0x10, RZ ;  /* 0x0000001007077824 */ /* 0x002fe200078e00ff */
[----:B------:R-:W-:Y:S01]  /*cbe0*/  LOP3.LUT R0, R0, 0x7f, RZ, 0xc0, !PT ;  /* 0x0000007f00007812 */ /* 0x000fe200078ec0ff */
[----:B---3--:R-:W-:-:S07]  /*cbf0*/  VIADD R26, R26, 0xffffffff ;  /* 0xffffffff1a1a7836 */ /* 0x008fce0000000000 */
        /* <DEDUP_REMOVED lines=27> */
[----:B------:R-:W-:Y:S01]  /*cdb0*/  LOP3.LUT R20, R20, 0xfffffffb, RZ, 0xc0, !PT ;  /* 0xfffffffb14147812 */ /* 0x000fe200078ec0ff */
[----:B------:R-:W-:-:S03]  /*cdc0*/  IMAD.U32 R9, RZ, RZ, UR37 ;  /* 0x00000025ff097e24 */ /* 0x000fc6000f8e00ff */
[----:B------:R-:W-:Y:S02]  /*cdd0*/  @P2 LOP3.LUT R20, R20, 0x4, RZ, 0xfc, !PT ;  /* 0x0000000414142812 */ /* 0x000fe400078efcff */
[----:B------:R-:W-:Y:S02]  /*cde0*/  ISETP.NE.AND P2, PT, R9, 0x3, PT ;  /* 0x000000030900780c */ /* 0x000fe40003f45270 */
[----:B------:R-:W-:-:S11]  /*cdf0*/  LOP3.LUT R20, R20, 0xfffffffd, RZ, 0xc0, !PT ;  /* 0xfffffffd14147812 */ /* 0x000fd600078ec0ff */
[----:B------:R-:W-:-:S05]  /*ce00*/  @P2 LOP3.LUT R20, R20, 0x2, RZ, 0xfc, !PT ;  /* 0x0000000214142812 */ /* 0x000fca00078efcff */
[----:B------:R0:W-:Y:S01]  /*ce10*/  STL [R1+0x4], R20 ;  /* 0x0000041401007387 */ /* 0x0001e20000100800 */
[----:B------:R-:W-:-:S03]  /*ce20*/  UMOV UR4, 0xffffffff ;  /* 0xffffffff00047882 */ /* 0x000fc60000000000 */
[----:B------:R-:W-:Y:S05]  /*ce30*/  BRA.DIV UR4, `(.L_x_2446) ;  /* 0x0000004604d87947 */ /* 0x000fea000b800000 */
.L_x_2512:
[----:B------:R-:W-:Y:S01]  /*ce40*/  LOP3.LUT R24, R18, 0xffff, RZ, 0xc0, !PT ;  /* 0x0000ffff12187812 */ /* 0x000fe200078ec0ff */
[----:B------:R-:W-:Y:S06]  /*ce50*/  @!P2 BRA `(.L_x_2447) ;  /* 0x000000000004a947 */ /* 0x000fec0003800000 */
[----:B------:R-:W-:Y:S01]  /*ce60*/  BPT.TRAP 0x1 ;  /* 0x000000040000795c */ /* 0x000fe20000300000 */
.L_x_2447:
        /* <DEDUP_REMOVED lines=23> */
.L_x_2513:
[----:B------:R-:W-:Y:S05]  /*cfe0*/  BSYNC B0 ;  /* 0x0000000000007941 */ /* 0x000fea0003800000 */
.L_x_2448:
        /* <DEDUP_REMOVED lines=40> */
[----:B-1----:R-:W-:-:S04]  /*d270*/  @P0 LEA R7, P1, R28, R7, 0x1 ;  /* 0x000000071c070211 */ /* 0x002fc800078208ff */
[----:B--2---:R-:W-:Y:S02]  /*d280*/  @P0 IADD3.X R6, RZ, R6, RZ, P1, !PT ;  /* 0x00000006ff060210 */ /* 0x004fe40000ffe4ff */
[----:B------:R-:W-:Y:S02]  /*d290*/  ISETP.GE.AND P1, PT, R4, 0x11, PT ;  /* 0x000000110400780c */ /* 0x000fe40003f26270 */
        /* <DEDUP_REMOVED lines=66> */
.L_x_2531:
        /* <DEDUP_REMOVED lines=10> */
.L_x_2451:
        /* <DEDUP_REMOVED lines=11> */
.L_x_2452:
        /* <DEDUP_REMOVED lines=37> */
[----:B01----:R-:W-:Y:S05]  /*da60*/  CALL.ABS.NOINC R2 ;  /* 0x0000000002007343 */ /* 0x003fea0003c00000 */
.L_x_2454:
[----:B------:R-:W-:Y:S05]  /*da70*/  BSYNC B6 ;  /* 0x0000000000067941 */ /* 0x000fea0003800000 */
.L_x_2453:
[----:B------:R-:W2:Y:S01]  /*da80*/  LDL.LU R21, [R1+0x34] ;  /* 0x0000340001157983 */ /* 0x000ea20000300800 */
[----:B------:R-:W-:Y:S01]  /*da90*/  ULDC.64 UR6, c[0x0][0x2e0] ;  /* 0x0000b80000067ab9 */ /* 0x000fe20000000a00 */
[----:B-1----:R-:W1:Y:S01]  /*daa0*/  LDC R4, c[0x0][0x448] ;  /* 0x00011200ff047b82 */ /* 0x002e620000000800 */
[----:B------:R-:W-:Y:S01]  /*dab0*/  ULDC.64 UR4, c[0x0][0x2d8] ;  /* 0x0000b60000047ab9 */ /* 0x000fe20000000a00 */
[----:B------:R-:W3:Y:S01]  /*dac0*/  LDL.LU R20, [R1+0x2c] ;  /* 0x00002c0001147983 */ /* 0x000ee20000300800 */
[----:B------:R-:W-:-:S03]  /*dad0*/  ULDC.64 UR8, c[0x0][0x280] ;  /* 0x0000a00000087ab9 */ /* 0x000fc60000000a00 */
[----:B------:R-:W3:Y:S02]  /*dae0*/  LDL.LU.64 R2, [R1+0x20] ;  /* 0x0000200001027983 */ /* 0x000ee40000300a00 */
[----:B0-----:R-:W0:Y:S02]  /*daf0*/  LDC R9, c[0x0][0x448] ;  /* 0x00011200ff097b82 */ /* 0x001e240000000800 */
[----:B------:R4:W5:Y:S01]  /*db00*/  LDL R10, [R1+0x1c] ;  /* 0x00001c00010a7983 */ /* 0x0009620000100800 */
[----:B-1----:R-:W-:-:S13]  /*db10*/  ISETP.NE.AND P6, PT, R4, 0x1, PT ;  /* 0x000000010400780c */ /* 0x002fda0003fc5270 */
[----:B------:R-:W1:Y:S08]  /*db20*/  @P6 LDC R5, c[0x0][0x44c] ;  /* 0x00011300ff056b82 */ /* 0x000e700000000800 */
[----:B------:R-:W4:Y:S08]  /*db30*/  @P6 LDC R4, c[0x0][0x450] ;  /* 0x00011400ff046b82 */ /* 0x000f300000000800 */
[----:B------:R-:W0:Y:S01]  /*db40*/  @P6 LDC R8, c[0x0][0x450] ;  /* 0x00011400ff086b82 */ /* 0x000e220000000800 */
[----:B--2---:R-:W-:-:S02]  /*db50*/  IMAD R0, R21, UR6, RZ ;  /* 0x0000000615007c24 */ /* 0x004fc4000f8e02ff */
[----:B------:R-:W2:Y:S02]  /*db60*/  S2R R21, SR_TID.X ;  /* 0x0000000000157919 */ /* 0x000ea40000002100 */
[----:B------:R-:W-:Y:S01]  /*db70*/  IMAD R0, R29, UR7, R0 ;  /* 0x000000071d007c24 */ /* 0x000fe2000f8e0200 */
[----:B---3--:R-:W-:Y:S02]  /*db80*/  MOV R3, R20 ;  /* 0x0000001400037202 */ /* 0x008fe40000000f00 */
[----:B------:R-:W3:Y:S01]  /*db90*/  S2R R20, SR_TID.X ;  /* 0x0000000000147919 */ /* 0x000ee20000002100 */
[----:B------:R-:W-:-:S04]  /*dba0*/  IMAD.WIDE.U32 R2, R24, UR4, R2 ;  /* 0x0000000418027c25 */ /* 0x000fc8000f8e0002 */
[----:B------:R-:W-:Y:S01]  /*dbb0*/  IMAD R3, R24, UR5, R3 ;  /* 0x0000000518037c24 */ /* 0x000fe2000f8e0203 */
[----:B------:R-:W-:Y:S01]  /*dbc0*/  ULDC.64 UR4, c[0x0][0x2d0] ;  /* 0x0000b40000047ab9 */ /* 0x000fe20000000a00 */
[----:B------:R-:W-:Y:S01]  /*dbd0*/  IMAD.WIDE.U32 R2, R29, UR6, R2 ;  /* 0x000000061d027c25 */ /* 0x000fe2000f8e0002 */
[----:B------:R-:W-:-:S03]  /*dbe0*/  ULDC.64 UR6, c[0x0][0x2c8] ;  /* 0x0000b20000067ab9 */ /* 0x000fc60000000a00 */
[----:B------:R-:W-:Y:S02]  /*dbf0*/  IMAD.IADD R3, R3, 0x1, R0 ;  /* 0x0000000103037824 */ /* 0x000fe400078e0200 */
[----:B--2---:R-:W-:-:S05]  /*dc00*/  IMAD.SHL.U32 R21, R21, 0x10, RZ ;  /* 0x0000001015157824 */ /* 0x004fca00078e00ff */
[----:B------:R-:W-:Y:S02]  /*dc10*/  LOP3.LUT R21, R21, 0x70, RZ, 0xc0, !PT ;  /* 0x0000007015157812 */ /* 0x000fe400078ec0ff */
[----:B---3--:R-:W-:-:S04]  /*dc20*/  LOP3.LUT R20, R20, 0x7f, RZ, 0xc0, !PT ;  /* 0x0000007f14147812 */ /* 0x008fc800078ec0ff */
[----:B------:R-:W-:-:S04]  /*dc30*/  SHF.R.U32.HI R20, RZ, 0x3, R20 ;  /* 0x00000003ff147819 */ /* 0x000fc80000011614 */
[----:B------:R-:W-:Y:S02]  /*dc40*/  LOP3.LUT R20, R20, R21, RZ, 0xfc, !PT ;  /* 0x0000001514147212 */ /* 0x000fe400078efcff */
[----:B------:R2:W5:Y:S03]  /*dc50*/  LDL R21, [R1+0x28] ;  /* 0x0000280001157983 */ /* 0x0005660000100800 */
[----:B------:R-:W-:-:S04]  /*dc60*/  IMAD R6, R17, 0xc0, R20 ;  /* 0x000000c011067824 */ /* 0x000fc800078e0214 */
[----:B-1----:R-:W-:-:S04]  /*dc70*/  @P6 IMAD.HI.U32 R0, R6, R5, RZ ;  /* 0x0000000506006227 */ /* 0x002fc800078e00ff */
[----:B------:R-:W-:Y:S01]  /*dc80*/  IMAD.MOV.U32 R5, RZ, RZ, R6 ;  /* 0x000000ffff057224 */ /* 0x000fe200078e0006 */
[----:B----4-:R-:W-:-:S04]  /*dc90*/  @P6 SHF.R.U32.HI R5, RZ, R4, R0 ;  /* 0x00000004ff056219 */ /* 0x010fc80000011600 */
[----:B------:R-:W-:-:S05]  /*dca0*/  SHF.R.S32.HI R0, RZ, 0x1f, R5 ;  /* 0x0000001fff007819 */ /* 0x000fca0000011405 */
[----:B------:R-:W-:-:S04]  /*dcb0*/  IMAD R0, R0, UR4, RZ ;  /* 0x0000000400007c24 */ /* 0x000fc8000f8e02ff */
[C---:B------:R-:W-:Y:S02]  /*dcc0*/  IMAD R7, R5.reuse, UR5, R0 ;  /* 0x0000000505077c24 */ /* 0x040fe4000f8e0200 */
[----:B------:R-:W-:Y:S02]  /*dcd0*/  IMAD.MOV R0, RZ, RZ, -R5 ;  /* 0x000000ffff007224 */ /* 0x000fe400078e0a05 */
[----:B------:R-:W-:-:S04]  /*dce0*/  IMAD.WIDE.U32 R4, R5, UR4, R2 ;  /* 0x0000000405047c25 */ /* 0x000fc8000f8e0002 */
[----:B0-----:R-:W-:Y:S02]  /*dcf0*/  IMAD R0, R9, R0, R6 ;  /* 0x0000000009007224 */ /* 0x001fe400078e0206 */
        /* <DEDUP_REMOVED lines=117> */
[----:B0-----:R-:W-:-:S04]  /*e450*/  @!P1 LEA R4, P3, R28, R4, 0x1 ;  /* 0x000000041c049211 */ /* 0x001fc800078608ff */
[----:B------:R-:W-:Y:S01]  /*e460*/  @!P1 IADD3.X R0, RZ, R0, RZ, P3, !PT ;  /* 0x00000000ff009210 */ /* 0x000fe20001ffe4ff */
[----:B-1----:R-:W-:-:S04]  /*e470*/  @!P1 IMAD.MOV.U32 R6, RZ, RZ, R4 ;  /* 0x000000ffff069224 */ /* 0x002fc800078e0004 */
        /* <DEDUP_REMOVED lines=20> */
.L_x_2556:
        /* <DEDUP_REMOVED lines=10> */
.L_x_2456:
        /* <DEDUP_REMOVED lines=22> */
.L_x_2557:
[----:B------:R-:W-:Y:S05]  /*e7c0*/  BSYNC B0 ;  /* 0x0000000000007941 */ /* 0x000fea0003800000 */
.L_x_2457:
[----:B------:R-:W-:Y:S04]  /*e7d0*/  BSSY B0, `(.L_x_2459) ;  /* 0x00000ff000007945 */ /* 0x000fe80003800000 */
[----:B------:R-:W-:Y:S05]  /*e7e0*/  @!P1 BRA `(.L_x_2460) ;  /* 0x0000000c00f49947 */ /* 0x000fea0003800000 */
[----:B------:R-:W-:Y:S01]  /*e7f0*/  ULDC UR4, c[0x0][0x2f4] ;  /* 0x0000bd0000047ab9 */ /* 0x000fe20000000800 */
[----:B------:R-:W-:Y:S01]  /*e800*/  IMAD.MOV.U32 R17, RZ, RZ, R27 ;  /* 0x000000ffff117224 */ /* 0x000fe200078e001b */
[----:B------:R-:W-:Y:S01]  /*e810*/  ISETP.GE.AND P1, PT, R28, UR4, PT ;  /* 0x000000041c007c0c */ /* 0x000fe2000bf26270 */
[----:B------:R-:W-:Y:S02]  /*e820*/  IMAD.MOV.U32 R6, RZ, RZ, R25 ;  /* 0x000000ffff067224 */ /* 0x000fe400078e0019 */
[----:B------:R-:W-:-:S10]  /*e830*/  IMAD.MOV.U32 R29, RZ, RZ, R26 ;  /* 0x000000ffff1d7224 */ /* 0x000fd400078e001a */
.L_x_2473:
[----:B------:R-:W2:Y:S01]  /*e840*/  LDL R9, [R1+0x14] ;  /* 0x0000140001097983 */ /* 0x000ea20000100800 */
[----:B0-----:R-:W0:Y:S03]  /*e850*/  LDC R3, c[0x0][0x430] ;  /* 0x00010c00ff037b82 */ /* 0x001e260000000800 */
[----:B------:R-:W3:Y:S04]  /*e860*/  LDL R8, [R1+0x18] ;  /* 0x0000180001087983 */ /* 0x000ee80000100800 */
[----:B------:R-:W4:Y:S01]  /*e870*/  LDL R5, [R1] ;  /* 0x0000000001057983 */ /* 0x000f220000100800 */
        /* <DEDUP_REMOVED lines=14> */
[----:B-1----:R-:W-:-:S05]  /*e960*/  @P0 SHF.R.U32.HI R2, RZ, R0, R4 ;  /* 0x00000000ff020219 */ /* 0x002fca0000011604 */
        /* <DEDUP_REMOVED lines=23> */
.L_x_2461:
[----:B------:R-:W-:Y:S01]  /*eae0*/  IMAD R5, R25, 0x8, R22 ;  /* 0x0000000819057824 */ /* 0x000fe200078e0216 */
[----:B------:R-:W-:Y:S01]  /*eaf0*/  SHF.L.U32 R2, R27, 0x1f, RZ ;  /* 0x0000001f1b027819 */ /* 0x000fe200000006ff */
[----:B------:R-:W-:Y:S03]  /*eb00*/  BSSY B1, `(.L_x_2462) ;  /* 0x0000003000017945 */ /* 0x000fe60003800000 */
[----:B------:R-:W0:Y:S02]  /*eb10*/  SYNCS.PHASECHK.TRANS64.TRYWAIT P0, [R5+URZ+0x16840], R2 ;  /* 0x01684002050075a7 */ /* 0x000e24000800017f */
[----:B0-----:R-:W-:Y:S05]  /*eb20*/  @!P0 BRA `(.L_x_2463) ;  /* 0x00000044008c8947 */ /* 0x001fea0003800000 */
.L_x_2558:
[----:B------:R-:W-:Y:S05]  /*eb30*/  BSYNC B1 ;  /* 0x0000000000017941 */ /* 0x000fea0003800000 */
.L_x_2462:
[----:B------:R-:W2:Y:S01]  /*eb40*/  LDL R3, [R1+0x4] ;  /* 0x0000040001037983 */ /* 0x000ea20000100800 */
[----:B------:R-:W-:Y:S01]  /*eb50*/  SHF.R.S32.HI R20, RZ, 0x1f, R0 ;  /* 0x0000001fff147819 */ /* 0x000fe20000011400 */
[----:B------:R-:W-:Y:S01]  /*eb60*/  ULDC.64 UR4, c[0x0][0x300] ;  /* 0x0000c00000047ab9 */ /* 0x000fe20000000a00 */
[----:B------:R-:W-:Y:S01]  /*eb70*/  ULDC.64 UR6, c[0x0][0x2e8] ;  /* 0x0000ba0000067ab9 */ /* 0x000fe20000000a00 */
[----:B------:R-:W1:Y:S02]  /*eb80*/  S2R R8, SR_TID.X ;  /* 0x0000000000087919 */ /* 0x000e640000002100 */
[----:B------:R-:W-:-:S04]  /*eb90*/  IMAD R7, R20, UR4, RZ ;  /* 0x0000000414077c24 */ /* 0x000fc8000f8e02ff */
[----:B------:R-:W-:Y:S02]  /*eba0*/  IMAD R7, R0, UR5, R7 ;  /* 0x0000000500077c24 */ /* 0x000fe4000f8e0207 */
[C---:B-1----:R-:W-:Y:S01]  /*ebb0*/  IMAD.SHL.U32 R9, R8.reuse, 0x8, RZ ;  /* 0x0000000808097824 */ /* 0x042fe200078e00ff */
[----:B------:R-:W-:-:S04]  /*ebc0*/  SHF.L.U32 R11, R8, 0x3, RZ ;  /* 0x00000003080b7819 */ /* 0x000fc800000006ff */
        /* <DEDUP_REMOVED lines=59> */
.L_x_2576:
        /* <DEDUP_REMOVED lines=8> */
.L_x_2465:
        /* <DEDUP_REMOVED lines=11> */
.L_x_2466:
[----:B------:R1:W-:Y:S01]  /*f0b0*/  SYNCS.ARRIVE.TRANS64.A1T0 RZ, [R5+URZ+0x16830], RZ ;  /* 0x016830ff05ff79a7 */ /* 0x0003e2000810003f */
[----:B------:R-:W-:Y:S05]  /*f0c0*/  @!P3 BRA `(.L_x_2467) ;  /* 0x000000000004b947 */ /* 0x000fea0003800000 */
[----:B------:R-:W-:Y:S01]  /*f0d0*/  BPT.TRAP 0x1 ;  /* 0x000000040000795c */ /* 0x000fe20000300000 */
.L_x_2467:
[----:B------:R-:W-:Y:S01]  /*f0e0*/  SHF.L.U32 R2, R17, 0x1f, RZ ;  /* 0x0000001f11027819 */ /* 0x000fe200000006ff */
[----:B-1----:R-:W-:Y:S01]  /*f0f0*/  IMAD R5, R6, 0x8, R22 ;  /* 0x0000000806057824 */ /* 0x002fe200078e0216 */
[----:B------:R-:W-:Y:S03]  /*f100*/  BSSY B1, `(.L_x_2468) ;  /* 0x0000003000017945 */ /* 0x000fe60003800000 */
[----:B------:R-:W1:Y:S02]  /*f110*/  SYNCS.PHASECHK.TRANS64.TRYWAIT P0, [R5+URZ+0x16860], R2 ;  /* 0x01686002050075a7 */ /* 0x000e64000800017f */
[----:B-1----:R-:W-:Y:S05]  /*f120*/  @!P0 BRA `(.L_x_2469) ;  /* 0x0000004800508947 */ /* 0x002fea0003800000 */
.L_x_2577:
[----:B------:R-:W-:Y:S05]  /*f130*/  BSYNC B1 ;  /* 0x0000000000017941 */ /* 0x000fea0003800000 */
.L_x_2468:
        /* <DEDUP_REMOVED lines=60> */
.L_x_2595:
        /* <DEDUP_REMOVED lines=14> */
[----:B------:R-:W-:-:S03]  /*f5e0*/  NOP ;  /* 0x0000000000007918 */ /* 0x000fc60000000000 */
[----:B------:R-:W-:-:S03]  /*f5f0*/  IADD3 R3, R3, R6, RZ ;  /* 0x0000000603037210 */ /* 0x000fc60007ffe0ff */
        /* <DEDUP_REMOVED lines=9> */
.L_x_2471:
        /* <DEDUP_REMOVED lines=11> */
.L_x_2472:
[----:B------:R-:W2:Y:S01]  /*f740*/  LDL R0, [R1+0x10] ;  /* 0x0000100001007983 */ /* 0x000ea20000100800 */
[----:B------:R1:W-:Y:S01]  /*f750*/  SYNCS.ARRIVE.TRANS64.A1T0 RZ, [R5+URZ+0x16850], RZ ;  /* 0x016850ff05ff79a7 */ /* 0x0003e2000810003f */
[C---:B------:R-:W-:Y:S02]  /*f760*/  VIADD R7, R26.reuse, 0xffffffff ;  /* 0xffffffff1a077836 */ /* 0x040fe40000000000 */
[----:B------:R-:W-:Y:S02]  /*f770*/  IMAD.MOV.U32 R17, RZ, RZ, R27 ;  /* 0x000000ffff117224 */ /* 0x000fe400078e001b */
[----:B------:R-:W-:Y:S02]  /*f780*/  IMAD.MOV.U32 R6, RZ, RZ, R25 ;  /* 0x000000ffff067224 */ /* 0x000fe400078e0019 */
[----:B------:R-:W-:Y:S01]  /*f790*/  IMAD.MOV.U32 R29, RZ, RZ, R26 ;  /* 0x000000ffff1d7224 */ /* 0x000fe200078e001a */
[----:B--2---:R-:W-:-:S13]  /*f7a0*/  ISETP.GT.AND P0, PT, R26, R0, PT ;  /* 0x000000001a00720c */ /* 0x004fda0003f04270 */
[----:B-1----:R-:W-:Y:S05]  /*f7b0*/  @P0 BRA `(.L_x_2473) ;  /* 0xfffffff000200947 */ /* 0x002fea000383ffff */
.L_x_2460:
[----:B------:R-:W-:Y:S05]  /*f7c0*/  BSYNC B0 ;  /* 0x0000000000007941 */ /* 0x000fea0003800000 */
.L_x_2459:
        /* <DEDUP_REMOVED lines=17> */
.L_x_2475:
[----:B------:R-:W-:Y:S05]  /*f8e0*/  BSYNC B0 ;  /* 0x0000000000007941 */ /* 0x000fea0003800000 */
.L_x_2474:
[----:B------:R-:W-:-:S05]  /*f8f0*/  IMAD.U32 R0, RZ, RZ, UR37 ;  /* 0x00000025ff007e24 */ /* 0x000fca000f8e00ff */
[----:B------:R-:W-:-:S13]  /*f900*/  ISETP.NE.AND P0, PT, R0, 0x3, PT ;  /* 0x000000030000780c */ /* 0x000fda0003f05270 */
[----:B------:R-:W-:Y:S05]  /*f910*/  @!P0 BRA `(.L_x_2476) ;  /* 0x0000000000048947 */ /* 0x000fea0003800000 */
[----:B------:R-:W-:Y:S01]  /*f920*/  BPT.TRAP 0x1 ;  /* 0x000000040000795c */ /* 0x000fe20000300000 */
.L_x_2476:
[----:B------:R-:W2:Y:S01]  /*f930*/  LDL.LU R2, [R1+0xc] ;  /* 0x00000c0001027983 */ /* 0x000ea20000300800 */
[----:B------:R-:W-:Y:S01]  /*f940*/  IMAD R0, R25, 0x8, R22 ;  /* 0x0000000819007824 */ /* 0x000fe200078e0216 */
[----:B0-----:R-:W-:Y:S01]  /*f950*/  SHF.L.U32 R3, R27, 0x1f, RZ ;  /* 0x0000001f1b037819 */ /* 0x001fe200000006ff */
[----:B------:R-:W-:Y:S03]  /*f960*/  BSSY B0, `(.L_x_2477) ;  /* 0x0000004000007945 */ /* 0x000fe60003800000 */
[----:B------:R-:W0:Y:S01]  /*f970*/  SYNCS.PHASECHK.TRANS64.TRYWAIT P0, [R0+URZ+0x16860], R3 ;  /* 0x01686003000075a7 */ /* 0x000e22000800017f */
[----:B--2---:R-:W-:Y:S01]  /*f980*/  IMAD R6, R26, -0x80, R2 ;  /* 0xffffff801a067824 */ /* 0x004fe200078e0202 */
[----:B0-----:R-:W-:Y:S06]  /*f990*/  @!P0 BRA `(.L_x_2478) ;  /* 0x0000004800908947 */ /* 0x001fec0003800000 */
.L_x_2596:
[----:B------:R-:W-:Y:S05]  /*f9a0*/  BSYNC B0 ;  /* 0x0000000000007941 */ /* 0x000fea0003800000 */
.L_x_2477:
        /* <DEDUP_REMOVED lines=60> */
.L_x_2614:
        /* <DEDUP_REMOVED lines=9> */
.L_x_2480:
        /* <DEDUP_REMOVED lines=11> */
.L_x_2481:
[----:B------:R-:W-:Y:S01]  /*feb0*/  VIADD R25, R25, 0x1 ;  /* 0x0000000119197836 */ /* 0x000fe20000000000 */
[----:B------:R0:W-:Y:S04]  /*fec0*/  SYNCS.ARRIVE.TRANS64.A1T0 RZ, [R0+URZ+0x16850], RZ ;  /* 0x016850ff00ff79a7 */ /* 0x0001e8000810003f */
[----:B------:R-:W-:-:S04]  /*fed0*/  ISETP.NE.AND P0, PT, R25, 0x2, PT ;  /* 0x000000021900780c */ /* 0x000fc80003f05270 */
[----:B0-----:R-:W-:Y:S02]  /*fee0*/  SEL R0, RZ, 0x1, P0 ;  /* 0x00000001ff007807 */ /* 0x001fe40000000000 */
[----:B------:R-:W-:Y:S02]  /*fef0*/  SEL R25, R25, RZ, P0 ;  /* 0x000000ff19197207 */ /* 0x000fe40000000000 */
[----:B------:R-:W-:-:S07]  /*ff00*/  LOP3.LUT R27, R27, R0, RZ, 0x3c, !PT ;  /* 0x000000001b1b7212 */ /* 0x000fce00078e3cff */
.L_x_2440:
[----:B------:R-:W-:Y:S05]  /*ff10*/  BSYNC B7 ;  /* 0x0000000000077941 */ /* 0x000fea0003800000 */
.L_x_2438:
        /* <DEDUP_REMOVED lines=12> */
.L_x_2482:
        /* <DEDUP_REMOVED lines=43> */
.L_x_2624:
[----:B------:R-:W-:Y:S02]  /*10290*/  ULDC UR4, c[0x0][0xc38] ;  /* 0x00030e0000047ab9 */ /* 0x000fe40000000800 */
[----:B------:R-:W-:-:S04]  /*102a0*/  IMAD.U32 R4, RZ, RZ, UR4 ;  /* 0x00000004ff047e24 */ /* 0x000fc8000f8e00ff */
[----:B-1----:R-:W-:-:S04]  /*102b0*/  IMAD R3, R14, R4, RZ ;  /* 0x000000040e037224 */ /* 0x002fc800078e02ff */
[----:B------:R-:W-:-:S05]  /*102c0*/  IMAD.IADD R6, R6, 0x1, R3 ;  /* 0x0000000106067824 */ /* 0x000fca00078e0203 */
[----:B------:R-:W-:-:S13]  /*102d0*/  ISETP.GT.AND P6, PT, R6, R0, PT ;  /* 0x000000000600720c */ /* 0x000fda0003fc4270 */
[----:B------:R-:W-:Y:S05]  /*102e0*/  @P6 BRA `(.L_x_2485) ;  /* 0x0000000000a46947 */ /* 0x000fea0003800000 */
.L_x_2488:
        /* <DEDUP_REMOVED lines=35> */
.L_x_2632:
[----:B------:R-:W-:Y:S02]  /*10520*/  ULDC UR4, c[0x0][0xc38] ;  /* 0x00030e0000047ab9 */ /* 0x000fe40000000800 */
[----:B------:R-:W-:-:S04]  /*10530*/  IMAD.U32 R4, RZ, RZ, UR4 ;  /* 0x00000004ff047e24 */ /* 0x000fc8000f8e00ff */
[----:B-1----:R-:W-:-:S04]  /*10540*/  IMAD R3, R14, R4, RZ ;  /* 0x000000040e037224 */ /* 0x002fc800078e02ff */
[----:B------:R-:W-:-:S05]  /*10550*/  IMAD.IADD R6, R3, 0x1, R6 ;  /* 0x0000000103067824 */ /* 0x000fca00078e0206 */
[----:B------:R-:W-:-:S13]  /*10560*/  ISETP.GT.AND P6, PT, R6, R0, PT ;  /* 0x000000000600720c */ /* 0x000fda0003fc4270 */
[----:B------:R-:W-:Y:S05]  /*10570*/  @!P6 BRA `(.L_x_2488) ;  /* 0xfffffffc005ce947 */ /* 0x000fea000383ffff */
.L_x_2485:
        /* <DEDUP_REMOVED lines=10> */
.L_x_2637:
[----:B------:R-:W-:-:S13]  /*10620*/  ISETP.NE.AND P0, PT, R3, RZ, PT ;  /* 0x000000ff0300720c */ /* 0x000fda0003f05270 */
[----:B------:R-:W-:Y:S05]  /*10630*/  @!P0 BRA `(.L_x_2490) ;  /* 0x0000000000108947 */ /* 0x000fea0003800000 */
[----:B------:R-:W-:Y:S01]  /*10640*/  UMOV UR4, 0xffffffff ;  /* 0xffffffff00047882 */ /* 0x000fe20000000000 */
[----:B------:R-:W-:Y:S02]  /*10650*/  VIADD R12, R7, 0xffffffff ;  /* 0xffffffff070c7836 */ /* 0x000fe40000000000 */
[----:B------:R-:W-:Y:S05]  /*10660*/  BRA.DIV UR4, `(.L_x_2491) ;  /* 0x0000005204007947 */ /* 0x000fea000b800000 */
[----:B------:R4:W0:Y:S02]  /*10670*/  SHFL.IDX PT, R16, R2, R12, 0x1f ;  /* 0x00001f0c02107589 */ /* 0x00082400000e0000 */
.L_x_2490:
[----:B---3--:R-:W-:Y:S01]  /*10680*/  ISETP.NE.AND P0, PT, R5, 0x1, PT ;  /* 0x000000010500780c */ /* 0x008fe20003f05270 */
[----:B0-----:R-:W-:-:S04]  /*10690*/  IMAD R16, R16, R4, R6 ;  /* 0x0000000410107224 */ /* 0x001fc800078e0206 */
[----:B------:R-:W-:-:S08]  /*106a0*/  IMAD.IADD R0, R0, 0x1, -R16 ;  /* 0x0000000100007824 */ /* 0x000fd000078e0a10 */
[----:B------:R-:W-:Y:S05]  /*106b0*/  @!P0 BRA `(.L_x_2492) ;  /* 0x0000000000dc8947 */ /* 0x000fea0003800000 */
[----:B--2---:R-:W-:Y:S02]  /*106c0*/  IABS R4, R17 ;  /* 0x0000001100047213 */ /* 0x004fe40000000000 */
[----:B------:R-:W-:Y:S02]  /*106d0*/  IABS R6, R5 ;  /* 0x0000000500067213 */ /* 0x000fe40000000000 */
[----:B-1----:R-:W0:Y:S01]  /*106e0*/  I2F.RP R7, R4 ;  /* 0x0000000400077306 */ /* 0x002e220000209400 */
[----:B----4-:R-:W-:-:S07]  /*106f0*/  MOV R2, RZ ;  /* 0x000000ff00027202 */ /* 0x010fce0000000f00 */
        /* <DEDUP_REMOVED lines=51> */
.L_x_2492:
        /* <DEDUP_REMOVED lines=28> */
[----:B------:R-:W-:Y:S01]  /*10bf0*/  IMAD R7, R6, R9, RZ ;  /* 0x0000000906077224 */ /* 0x000fe200078e02ff */
[----:B------:R-:W-:-:S03]  /*10c00*/  IADD3 R9, -R9, RZ, RZ ;  /* 0x000000ff09097210 */ /* 0x000fc60007ffe1ff */
        /* <DEDUP_REMOVED lines=30> */
.L_x_2493:
[----:B------:R-:W-:-:S05]  /*10df0*/  LOP3.LUT R0, RZ, R3, RZ, 0x33, !PT ;  /* 0x00000003ff007212 */ /* 0x000fca00078e33ff */
[----:B------:R-:W-:Y:S01]  /*10e00*/  IMAD.IADD R17, R17, 0x1, R0 ;  /* 0x0000000111117824 */ /* 0x000fe200078e0200 */
[----:B------:R-:W-:Y:S06]  /*10e10*/  BRA `(.L_x_2494) ;  /* 0x00000000001c7947 */ /* 0x000fec0003800000 */
.L_x_2486:
[----:B------:R-:W-:Y:S01]  /*10e20*/  UMOV UR4, URZ ;  /* 0x0000003f00047c82 */ /* 0x000fe20008000000 */
[----:B------:R-:W-:Y:S01]  /*10e30*/  UMOV UR5, URZ ;  /* 0x0000003f00057c82 */ /* 0x000fe20008000000 */
[----:B------:R-:W-:Y:S01]  /*10e40*/  ULDC UR6, c[0x0][0xc3c] ;  /* 0x00030f0000067ab9 */ /* 0x000fe20000000800 */
[----:B------:R-:W-:Y:S02]  /*10e50*/  IMAD.MOV.U32 R16, RZ, RZ, R0 ;  /* 0x000000ffff107224 */ /* 0x000fe400078e0000 */
[----:B------:R-:W-:Y:S02]  /*10e60*/  IMAD.U32 R17, RZ, RZ, UR4 ;  /* 0x00000004ff117e24 */ /* 0x000fe4000f8e00ff */
[----:B------:R-:W-:Y:S02]  /*10e70*/  IMAD.U32 R18, RZ, RZ, UR5 ;  /* 0x00000005ff127e24 */ /* 0x000fe4000f8e00ff */
[----:B------:R-:W-:-:S07]  /*10e80*/  IMAD.U32 R19, RZ, RZ, UR6 ;  /* 0x00000006ff137e24 */ /* 0x000fce000f8e00ff */
.L_x_2494:
        /* <DEDUP_REMOVED lines=10> */
.L_x_2483:
[----:B------:R-:W-:Y:S02]  /*10f30*/  ULDC UR4, c[0x0][0xc3c] ;  /* 0x00030f0000047ab9 */ /* 0x000fe40000000800 */
[----:B-1----:R-:W-:-:S13]  /*10f40*/  ISETP.GE.AND P0, PT, R19, UR4, PT ;  /* 0x0000000413007c0c */ /* 0x002fda000bf06270 */
[----:B------:R-:W-:Y:S05]  /*10f50*/  @!P0 BRA `(.L_x_2495) ;  /* 0xffffffac00808947 */ /* 0x000fea000383ffff */
[----:B------:R-:W-:Y:S05]  /*10f60*/  BSYNC B8 ;  /* 0x0000000000087941 */ /* 0x000fea0003800000 */
.L_x_2432:
[----:B--2---:R-:W2:Y:S01]  /*10f70*/  LDL.LU R0, [R1+0x38] ;  /* 0x0000380001007983 */ /* 0x004ea20000300800 */
[----:B------:R-:W-:Y:S01]  /*10f80*/  BSSY B0, `(.L_x_2496) ;  /* 0x000000b000007945 */ /* 0x000fe20003800000 */
[----:B------:R-:W1:Y:S01]  /*10f90*/  S2R R5, SR_CgaCtaId ;  /* 0x0000000000057919 */ /* 0x000e620000008800 */
[----:B--2---:R-:W-:-:S05]  /*10fa0*/  VIADD R0, R0, 0x1 ;  /* 0x0000000100007836 */ /* 0x004fca0000000000 */
[----:B0-----:R-:W-:-:S04]  /*10fb0*/  LEA.HI R2, R0, R0, RZ, 0x1 ;  /* 0x0000000000027211 */ /* 0x001fc800078f08ff */
[----:B------:R-:W-:Y:S02]  /*10fc0*/  LOP3.LUT R3, R2, 0xfffffffe, RZ, 0xc0, !PT ;  /* 0xfffffffe02037812 */ /* 0x000fe400078ec0ff */
[----:B------:R-:W-:-:S03]  /*10fd0*/  MOV R2, 0x400 ;  /* 0x0000040000027802 */ /* 0x000fc60000000f00 */
[----:B------:R-:W-:Y:S01]  /*10fe0*/  IMAD.IADD R0, R0, 0x1, -R3 ;  /* 0x0000000100007824 */ /* 0x000fe200078e0a03 */
[----:B-1----:R-:W-:-:S04]  /*10ff0*/  LEA R5, R5, R2, 0x18 ;  /* 0x0000000205057211 */ /* 0x002fc800078ec0ff */
[----:B------:R-:W-:-:S04]  /*11000*/  SHF.L.U32 R0, R0, 0x1f, RZ ;  /* 0x0000001f00007819 */ /* 0x000fc800000006ff */
[----:B------:R-:W0:Y:S02]  /*11010*/  SYNCS.PHASECHK.TRANS64.TRYWAIT P0, [R5+URZ+0x16820], R0 ;  /* 0x01682000050075a7 */ /* 0x000e24000800017f */
[----:B0-----:R-:W-:Y:S05]  /*11020*/  @!P0 BRA `(.L_x_2497) ;  /* 0x0000004400b88947 */ /* 0x001fea0003800000 */
.L_x_2640:
[----:B------:R-:W-:Y:S05]  /*11030*/  BSYNC B0 ;  /* 0x0000000000007941 */ /* 0x000fea0003800000 */
.L_x_2496:
[----:B------:R-:W-:-:S03]  /*11040*/  UMOV UR4, 0xffffffff ;  /* 0xffffffff00047882 */ /* 0x000fc60000000000 */
[----:B------:R-:W-:Y:S05]  /*11050*/  BRA.DIV UR4, `(.L_x_2498) ;  /* 0x0000004604c07947 */ /* 0x000fea000b800000 */
[----:B0-----:R-:W0:Y:S02]  /*11060*/  S2R R0, SR_TID.X ;  /* 0x0000000000007919 */ /* 0x001e240000002100 */
[----:B0-----:R-:W-:-:S04]  /*11070*/  SHF.R.U32.HI R0, RZ, 0x5, R0 ;  /* 0x00000005ff007819 */ /* 0x001fc80000011600 */
[----:B------:R-:W-:-:S05]  /*11080*/  LOP3.LUT R0, R0, 0x3, RZ, 0xc0, !PT ;  /* 0x0000000300007812 */ /* 0x000fca00078ec0ff */
[----:B------:R0:W1:Y:S02]  /*11090*/  SHFL.IDX PT, R14, R0, RZ, 0x1f ;  /* 0x00001fff000e7589 */ /* 0x00006400000e0000 */
.L_x_2643:
[----:B-1----:R-:W-:Y:S01]  /*110a0*/  ISETP.NE.AND P0, PT, R14, RZ, PT ;  /* 0x000000ff0e00720c */ /* 0x002fe20003f05270 */
[----:B------:R-:W-:-:S12]  /*110b0*/  BSSY B0, `(.L_x_2499) ;  /* 0x0000024000007945 */ /* 0x000fd80003800000 */
[----:B------:R-:W-:Y:S05]  /*110c0*/  @P0 BRA `(.L_x_2500) ;  /* 0x0000000000880947 */ /* 0x000fea0003800000 */
[----:B------:R-:W-:-:S03]  /*110d0*/  UMOV UR4, 0xffffffff ;  /* 0xffffffff00047882 */ /* 0x000fc60000000000 */
[----:B------:R-:W-:Y:S05]  /*110e0*/  BRA.DIV UR4, `(.L_x_2501) ;  /* 0x0000004604d07947 */ /* 0x000fea000b800000 */
[----:B------:R-:W-:-:S13]  /*110f0*/  ELECT P6, URZ, PT ;  /* 0x00000000003f782f */ /* 0x000fda00038c0000 */
.L_x_2646:
[----:B------:R-:W-:Y:S05]  /*11100*/  @!P6 BRA `(.L_x_2500) ;  /* 0x000000000078e947 */ /* 0x000fea0003800000 */
[----:B------:R-:W-:-:S06]  /*11110*/  ULOP3.LUT UR4, UR36, 0x2, URZ, 0xfc, !UPT ;  /* 0x0000000224047892 */ /* 0x000fcc000f8efc3f */
[----:B0-----:R-:W-:-:S05]  /*11120*/  IMAD.U32 R0, RZ, RZ, UR4 ;  /* 0x00000004ff007e24 */ /* 0x001fca000f8e00ff */
[----:B------:R-:W-:-:S13]  /*11130*/  ISETP.NE.AND P0, PT, R0, 0x3, PT ;  /* 0x000000030000780c */ /* 0x000fda0003f05270 */
[----:B------:R-:W-:Y:S05]  /*11140*/  @!P0 BRA `(.L_x_2502) ;  /* 0x0000000000048947 */ /* 0x000fea0003800000 */
[----:B------:R-:W-:Y:S01]  /*11150*/  BPT.TRAP 0x1 ;  /* 0x000000040000795c */ /* 0x000fe20000300000 */
.L_x_2502:
[----:B------:R-:W-:Y:S01]  /*11160*/  IMAD R3, R25, 0x8, R5 ;  /* 0x0000000819037824 */ /* 0x000fe200078e0205 */
[----:B------:R-:W-:Y:S01]  /*11170*/  SHF.L.U32 R2, R27, 0x1f, RZ ;  /* 0x0000001f1b027819 */ /* 0x000fe200000006ff */
[----:B------:R-:W-:-:S03]  /*11180*/  VIADD R25, R25, 0x1 ;  /* 0x0000000119197836 */ /* 0x000fc60000000000 */
[----:B------:R-:W0:Y:S02]  /*11190*/  SYNCS.PHASECHK.TRANS64.TRYWAIT P1, [R3+URZ+0x16840], R2 ;  /* 0x01684002030075a7 */ /* 0x000e24000802017f */
[----:B------:R-:W-:-:S04]  /*111a0*/  ISETP.NE.AND P2, PT, R25, 0x2, PT ;  /* 0x000000021900780c */ /* 0x000fc80003f45270 */
[----:B------:R-:W-:Y:S01]  /*111b0*/  SEL R0, RZ, 0x1, P2 ;  /* 0x00000001ff007807 */ /* 0x000fe20001000000 */
[----:B0-----:R-:W-:Y:S08]  /*111c0*/  @!P1 BRA `(.L_x_2503) ;  /* 0x0000004400b89947 */ /* 0x001ff00003800000 */
.L_x_2647:
[----:B------:R-:W-:Y:S02]  /*111d0*/  SEL R25, R25, RZ, P2 ;  /* 0x000000ff19197207 */ /* 0x000fe40001000000 */
[----:B------:R-:W-:Y:S01]  /*111e0*/  LOP3.LUT R0, R27, R0, RZ, 0x3c, !PT ;  /* 0x000000001b007212 */ /* 0x000fe200078e3cff */
[----:B------:R-:W-:Y:S06]  /*111f0*/  @!P0 BRA `(.L_x_2504) ;  /* 0x0000000000048947 */ /* 0x000fec0003800000 */
[----:B------:R-:W-:Y:S01]  /*11200*/  BPT.TRAP 0x1 ;  /* 0x000000040000795c */ /* 0x000fe20000300000 */
.L_x_2504:
[----:B------:R-:W-:Y:S01]  /*11210*/  IMAD R25, R25, 0x8, R5 ;  /* 0x0000000819197824 */ /* 0x000fe200078e0205 */
[----:B------:R-:W-:-:S04]  /*11220*/  SHF.L.U32 R0, R0, 0x1f, RZ ;  /* 0x0000001f00007819 */ /* 0x000fc800000006ff */
[----:B------:R-:W1:Y:S02]  /*11230*/  SYNCS.PHASECHK.TRANS64.TRYWAIT P1, [R25+URZ+0x16840], R0 ;  /* 0x01684000190075a7 */ /* 0x000e64000802017f */
[----:B-1----:R-:W-:Y:S05]  /*11240*/  @!P1 BRA `(.L_x_2505) ;  /* 0x0000004400ac9947 */ /* 0x002fea0003800000 */
.L_x_2648:
[----:B------:R-:W-:Y:S05]  /*11250*/  @!P0 BRA `(.L_x_2506) ;  /* 0x0000000000048947 */ /* 0x000fea0003800000 */
[----:B------:R-:W-:Y:S01]  /*11260*/  BPT.TRAP 0x1 ;  /* 0x000000040000795c */ /* 0x000fe20000300000 */
.L_x_2506:
[----:B------:R-:W2:Y:S02]  /*11270*/  SYNCS.PHASECHK.TRANS64.TRYWAIT P1, [R3+URZ+0x16860], R2 ;  /* 0x01686002030075a7 */ /* 0x000ea4000802017f */
[----:B--2---:R-:W-:Y:S05]  /*11280*/  @!P1 BRA `(.L_x_2507) ;  /* 0x0000004400b09947 */ /* 0x004fea0003800000 */
.L_x_2649:
[----:B------:R-:W-:Y:S05]  /*11290*/  @!P0 BRA `(.L_x_2508) ;  /* 0x0000000000048947 */ /* 0x000fea0003800000 */
[----:B------:R-:W-:Y:S01]  /*112a0*/  BPT.TRAP 0x1 ;  /* 0x000000040000795c */ /* 0x000fe20000300000 */
.L_x_2508:
[----:B---3--:R3:W4:Y:S02]  /*112b0*/  SYNCS.PHASECHK.TRANS64.TRYWAIT P0, [R25+URZ+0x16860], R0 ;  /* 0x01686000190075a7 */ /* 0x008724000800017f */
[----:B----4-:R-:W-:Y:S05]  /*112c0*/  @!P0 NANOSLEEP.SYNCS 0x989680 ;  /* 0x009896800000895d */ /* 0x010fea0003900000 */
[----:B------:R-:W4:Y:S02]  /*112d0*/  @!P0 SYNCS.PHASECHK.TRANS64 P0, [R25+URZ+0x16860], R0 ;  /* 0x01686000190085a7 */ /* 0x000f24000800007f */
[----:B----4-:R-:W-:Y:S05]  /*112e0*/  @!P0 BRA `(.L_x_2508) ;  /* 0xfffffffc00f08947 */ /* 0x010fea000383ffff */
.L_x_2500:
[----:B------:R-:W-:Y:S05]  /*112f0*/  BSYNC B0 ;  /* 0x0000000000007941 */ /* 0x000fea0003800000 */
.L_x_2499:
[----:B------:R-:W-:Y:S05]  /*11300*/  EXIT ;  /* 0x000000000000794d */ /* 0x000fea0003800000 */
.L_x_2377:
[----:B0-----:R-:W-:-:S04]  /*11310*/  IMAD.U32 R3, RZ, RZ, UR45 ;  /* 0x0000002dff037e24 */ /* 0x001fc8000f8e00ff */
[----:B------:R0:W1:Y:S03]  /*11320*/  SYNCS.PHASECHK.TRANS64.TRYWAIT P1, [R3+URZ+0x16800], R0 ;  /* 0x01680000030075a7 */ /* 0x000066000802017f */
[----:B-1----:R-:W-:Y:S05]  /*11330*/  @!P1 NANOSLEEP.SYNCS 0x989680 ;  /* 0x009896800000995d */ /* 0x002fea0003900000 */
[----:B------:R-:W1:Y:S02]  /*11340*/  @!P1 SYNCS.PHASECHK.TRANS64 P1, [R3+URZ+0x16800], R0 ;  /* 0x01680000030095a7 */ /* 0x000e64000802007f */
[----:B-1----:R-:W-:Y:S05]  /*11350*/  @!P1 BRA `(.L_x_2377) ;  /* 0xfffffffc00ec9947 */ /* 0x002fea000383ffff */
[----:B------:R-:W-:Y:S05]  /*11360*/  BRA `(.L_x_2509) ;  /* 0xffffff0400fc7947 */ /* 0x000fea000383ffff */
.L_x_2381:
[----:B-1----:R1:W2:Y:S02]  /*11370*/  SYNCS.PHASECHK.TRANS64.TRYWAIT P1, [R3+URZ+0x16830], R0 ;  /* 0x01683000030075a7 */ /* 0x0022a4000802017f */
[----:B--2---:R-:W-:Y:S05]  /*11380*/  @!P1 NANOSLEEP.SYNCS 0x989680 ;  /* 0x009896800000995d */ /* 0x004fea0003900000 */
[----:B------:R-:W2:Y:S02]  /*11390*/  @!P1 SYNCS.PHASECHK.TRANS64 P1, [R3+URZ+0x16830], R0 ;  /* 0x01683000030095a7 */ /* 0x000ea4000802007f */
[----:B--2---:R-:W-:Y:S05]  /*113a0*/  @!P1 BRA `(.L_x_2381) ;  /* 0xfffffffc00f09947 */ /* 0x004fea000383ffff */
[----:B------:R-:W-:Y:S05]  /*113b0*/  BRA `(.L_x_2380) ;  /* 0xffffff0800187947 */ /* 0x000fea000383ffff */
.L_x_2387:
[----:B-1----:R-:W-:-:S04]  /*113c0*/  IMAD.U32 R7, RZ, RZ, UR6 ;  /* 0x00000006ff077e24 */ /* 0x002fc8000f8e00ff */
[----:B------:R1:W2:Y:S03]  /*113d0*/  SYNCS.PHASECHK.TRANS64.TRYWAIT P1, [R7+URZ+0x16830], R0 ;  /* 0x01683000070075a7 */ /* 0x0002a6000802017f */
[----:B--2---:R-:W-:Y:S05]  /*113e0*/  @!P1 NANOSLEEP.SYNCS 0x989680 ;  /* 0x009896800000995d */ /* 0x004fea0003900000 */
[----:B------:R-:W2:Y:S02]  /*113f0*/  @!P1 SYNCS.PHASECHK.TRANS64 P1, [R7+URZ+0x16830], R0 ;  /* 0x01683000070095a7 */ /* 0x000ea4000802007f */
[----:B--2---:R-:W-:Y:S05]  /*11400*/  @!P1 BRA `(.L_x_2387) ;  /* 0xfffffffc00ec9947 */ /* 0x004fea000383ffff */
[----:B------:R-:W-:Y:S05]  /*11410*/  BRA `(.L_x_2384) ;  /* 0xffffff2800747947 */ /* 0x000fea000383ffff */
.L_x_2391:
[----:B-1----:R-:W-:-:S04]  /*11420*/  IMAD.U32 R2, RZ, RZ, UR6 ;  /* 0x00000006ff027e24 */ /* 0x002fc8000f8e00ff */
[----:B------:R1:W2:Y:S03]  /*11430*/  SYNCS.PHASECHK.TRANS64.TRYWAIT P1, [R2+URZ+0x16850], R0 ;  /* 0x01685000020075a7 */ /* 0x0002a6000802017f */
[----:B--2---:R-:W-:Y:S05]  /*11440*/  @!P1 NANOSLEEP.SYNCS 0x989680 ;  /* 0x009896800000995d */ /* 0x004fea0003900000 */
[----:B------:R-:W2:Y:S02]  /*11450*/  @!P1 SYNCS.PHASECHK.TRANS64 P1, [R2+URZ+0x16850], R0 ;  /* 0x01685000020095a7 */ /* 0x000ea4000802007f */
[----:B--2---:R-:W-:Y:S05]  /*11460*/  @!P1 BRA `(.L_x_2391) ;  /* 0xfffffffc00ec9947 */ /* 0x004fea000383ffff */
[----:B------:R-:W-:Y:S05]  /*11470*/  BRA `(.L_x_2388) ;  /* 0xffffff2800f87947 */ /* 0x000fea000383ffff */
.L_x_2399:
[----:B-1----:R-:W-:-:S04]  /*11480*/  IMAD.U32 R7, RZ, RZ, UR6 ;  /* 0x00000006ff077e24 */ /* 0x002fc8000f8e00ff */
[----:B------:R1:W2:Y:S03]  /*11490*/  SYNCS.PHASECHK.TRANS64.TRYWAIT P1, [R7+URZ+0x16830], R0 ;  /* 0x01683000070075a7 */ /* 0x0002a6000802017f */
[----:B--2---:R-:W-:Y:S05]  /*114a0*/  @!P1 NANOSLEEP.SYNCS 0x989680 ;  /* 0x009896800000995d */ /* 0x004fea0003900000 */
[----:B------:R-:W2:Y:S02]  /*114b0*/  @!P1 SYNCS.PHASECHK.TRANS64 P1, [R7+URZ+0x16830], R0 ;  /* 0x01683000070095a7 */ /* 0x000ea4000802007f */
[----:B--2---:R-:W-:Y:S05]  /*114c0*/  @!P1 BRA `(.L_x_2399) ;  /* 0xfffffffc00ec9947 */ /* 0x004fea000383ffff */
[----:B------:R-:W-:Y:S05]  /*114d0*/  BRA `(.L_x_2396) ;  /* 0xffffff5000047947 */ /* 0x000fea000383ffff */
.L_x_2403:
[----:B-1----:R-:W-:-:S04]  /*114e0*/  IMAD.U32 R2, RZ, RZ, UR6 ;  /* 0x00000006ff027e24 */ /* 0x002fc8000f8e00ff */
[----:B------:R1:W2:Y:S03]  /*114f0*/  SYNCS.PHASECHK.TRANS64.TRYWAIT P1, [R2+URZ+0x16850], R0 ;  /* 0x01685000020075a7 */ /* 0x0002a6000802017f */
[----:B--2---:R-:W-:Y:S05]  /*11500*/  @!P1 NANOSLEEP.SYNCS 0x989680 ;  /* 0x009896800000995d */ /* 0x004fea0003900000 */
[----:B------:R-:W2:Y:S02]  /*11510*/  @!P1 SYNCS.PHASECHK.TRANS64 P1, [R2+URZ+0x16850], R0 ;  /* 0x01685000020095a7 */ /* 0x000ea4000802007f */
[----:B--2---:R-:W-:Y:S05]  /*11520*/  @!P1 BRA `(.L_x_2403) ;  /* 0xfffffffc00ec9947 */ /* 0x004fea000383ffff */
[----:B------:R-:W-:Y:S05]  /*11530*/  BRA `(.L_x_2400) ;  /* 0xffffff50007c7947 */ /* 0x000fea000383ffff */
.L_x_2410:
[----:B-1----:R-:W-:-:S04]  /*11540*/  IMAD.U32 R6, RZ, RZ, UR5 ;  /* 0x00000005ff067e24 */ /* 0x002fc8000f8e00ff */
[----:B------:R1:W2:Y:S03]  /*11550*/  SYNCS.PHASECHK.TRANS64.TRYWAIT P1, [R6+URZ+0x16850], R5 ;  /* 0x01685005060075a7 */ /* 0x0002a6000802017f */
[----:B--2---:R-:W-:Y:S05]  /*11560*/  @!P1 NANOSLEEP.SYNCS 0x989680 ;  /* 0x009896800000995d */ /* 0x004fea0003900000 */
[----:B------:R-:W2:Y:S02]  /*11570*/  @!P1 SYNCS.PHASECHK.TRANS64 P1, [R6+URZ+0x16850], R5 ;  /* 0x01685005060095a7 */ /* 0x000ea4000802007f */
[----:B--2---:R-:W-:Y:S05]  /*11580*/  @!P1 BRA `(.L_x_2410) ;  /* 0xfffffffc00ec9947 */ /* 0x004fea000383ffff */
[----:B------:R-:W-:Y:S05]  /*11590*/  BRA `(.L_x_2409) ;  /* 0xffffff6800f07947 */ /* 0x000fea000383ffff */
.L_x_2446:
[----:B0-----:R-:W0:Y:S01]  /*115a0*/  S2R R20, SR_TID.X ;  /* 0x0000000000147919 */ /* 0x001e220000002100 */
[----:B------:R-:W-:Y:S01]  /*115b0*/  BSSY B0, `(.L_x_2510) ;  /* 0x000000a000007945 */ /* 0x000fe20003800000 */
[----:B------:R-:W-:Y:S01]  /*115c0*/  MOV R12, RZ ;  /* 0x000000ff000c7202 */ /* 0x000fe20000000f00 */
        /* <DEDUP_REMOVED lines=8> */
.L_x_2511:
[----:B------:R-:W-:Y:S05]  /*11650*/  BSYNC B0 ;  /* 0x0000000000007941 */ /* 0x000fea0003800000 */
.L_x_2510:
[----:B------:R-:W-:Y:S05]  /*11660*/  BRA `(.L_x_2512) ;  /* 0xffffffb400f47947 */ /* 0x000fea000383ffff */
.L_x_2449:
[----:B0-----:R0:W1:Y:S02]  /*11670*/  SYNCS.PHASECHK.TRANS64.TRYWAIT P0, [R3+URZ+0x16840], R4 ;  /* 0x01684004030075a7 */ /* 0x001064000800017f */
[----:B-1----:R-:W-:Y:S05]  /*11680*/  @!P0 NANOSLEEP.SYNCS 0x989680 ;  /* 0x009896800000895d */ /* 0x002fea0003900000 */
[----:B------:R-:W1:Y:S02]  /*11690*/  @!P0 SYNCS.PHASECHK.TRANS64 P0, [R3+URZ+0x16840], R4 ;  /* 0x01684004030085a7 */ /* 0x000e64000800007f */
[----:B-1----:R-:W-:Y:S05]  /*116a0*/  @!P0 BRA `(.L_x_2449) ;  /* 0xfffffffc00f08947 */ /* 0x002fea000383ffff */
[----:B------:R-:W-:Y:S05]  /*116b0*/  BRA `(.L_x_2513) ;  /* 0xffffffb800487947 */ /* 0x000fea000383ffff */
.L_x_2450:
        /* <DEDUP_REMOVED lines=8> */
.L_x_2515:
[----:B------:R-:W-:Y:S05]  /*11740*/  BSYNC B0 ;  /* 0x0000000000007941 */ /* 0x000fea0003800000 */
.L_x_2514:
        /* <DEDUP_REMOVED lines=9> */
.L_x_2516:
[----:B------:R-:W-:Y:S02]  /*117e0*/  IMAD.MOV.U32 R13, RZ, RZ, R2 ;  /* 0x000000ffff0d7224 */ /* 0x000fe400078e0002 */
[----:B------:R-:W-:Y:S02]  /*117f0*/  IMAD.MOV.U32 R12, RZ, RZ, 0x1 ;  /* 0x00000001ff0c7424 */ /* 0x000fe400078e00ff */
[----:B------:R-:W-:-:S07]  /*11800*/  IMAD.MOV.U32 R7, RZ, RZ, R14 ;  /* 0x000000ffff077224 */ /* 0x000fce00078e000e */
[----:B------:R-:W-:Y:S05]  /*11810*/  WARPSYNC.COLLECTIVE R15, `(.L_x_2517) ;  /* 0x000000000f087348 */ /* 0x000fea0003c00000 */
[----:B------:R0:W1:Y:S02]  /*11820*/  SHFL.IDX P6, R14, R13, R12, R11 ;  /* 0x0000000c0d0e7389 */ /* 0x00006400000c000b */
[----:B01----:R-:W-:Y:S01]  /*11830*/  ENDCOLLECTIVE ;  /* 0x000000000000791b */ /* 0x003fe20003800000 */
.L_x_2517:
        /* <DEDUP_REMOVED lines=15> */
.L_x_2518:
[----:B------:R-:W-:Y:S02]  /*11930*/  @P1 IMAD R8, R5, 0x2, R22 ;  /* 0x0000000205081824 */ /* 0x000fe400078e0216 */
[----:B------:R-:W-:Y:S02]  /*11940*/  IMAD.MOV.U32 R13, RZ, RZ, R2 ;  /* 0x000000ffff0d7224 */ /* 0x000fe400078e0002 */
[----:B------:R-:W-:Y:S02]  /*11950*/  IMAD.MOV.U32 R12, RZ, RZ, 0x2 ;  /* 0x00000002ff0c7424 */ /* 0x000fe400078e00ff */
[----:B------:R-:W-:-:S07]  /*11960*/  IMAD.MOV.U32 R7, RZ, RZ, R14 ;  /* 0x000000ffff077224 */ /* 0x000fce00078e000e */
[----:B------:R-:W-:Y:S05]  /*11970*/  WARPSYNC.COLLECTIVE R15, `(.L_x_2519) ;  /* 0x000000000f087348 */ /* 0x000fea0003c00000 */
[----:B------:R0:W1:Y:S02]  /*11980*/  SHFL.IDX P6, R14, R13, R12, R11 ;  /* 0x0000000c0d0e7389 */ /* 0x00006400000c000b */
[----:B01----:R-:W-:Y:S01]  /*11990*/  ENDCOLLECTIVE ;  /* 0x000000000000791b */ /* 0x003fe20003800000 */
.L_x_2519:
        /* <DEDUP_REMOVED lines=15> */
.L_x_2520:
[----:B------:R-:W-:Y:S02]  /*11a90*/  @P1 IMAD R8, R5, 0x2, R22 ;  /* 0x0000000205081824 */ /* 0x000fe400078e0216 */
[----:B------:R-:W-:Y:S02]  /*11aa0*/  IMAD.MOV.U32 R13, RZ, RZ, R2 ;  /* 0x000000ffff0d7224 */ /* 0x000fe400078e0002 */
[----:B------:R-:W-:Y:S02]  /*11ab0*/  IMAD.MOV.U32 R12, RZ, RZ, 0x3 ;  /* 0x00000003ff0c7424 */ /* 0x000fe400078e00ff */
[----:B------:R-:W-:-:S07]  /*11ac0*/  IMAD.MOV.U32 R7, RZ, RZ, R14 ;  /* 0x000000ffff077224 */ /* 0x000fce00078e000e */
[----:B------:R-:W-:Y:S05]  /*11ad0*/  WARPSYNC.COLLECTIVE R15, `(.L_x_2521) ;  /* 0x000000000f087348 */ /* 0x000fea0003c00000 */
[----:B------:R0:W1:Y:S02]  /*11ae0*/  SHFL.IDX P6, R14, R13, R12, R11 ;  /* 0x0000000c0d0e7389 */ /* 0x00006400000c000b */
[----:B01----:R-:W-:Y:S01]  /*11af0*/  ENDCOLLECTIVE ;  /* 0x000000000000791b */ /* 0x003fe20003800000 */
.L_x_2521:
        /* <DEDUP_REMOVED lines=15> */
.L_x_2522:
[----:B------:R-:W-:Y:S02]  /*11bf0*/  @P1 IMAD R8, R5, 0x2, R22 ;  /* 0x0000000205081824 */ /* 0x000fe400078e0216 */
[----:B------:R-:W-:Y:S02]  /*11c00*/  IMAD.MOV.U32 R13, RZ, RZ, R2 ;  /* 0x000000ffff0d7224 */ /* 0x000fe400078e0002 */
[----:B------:R-:W-:Y:S02]  /*11c10*/  IMAD.MOV.U32 R12, RZ, RZ, 0x4 ;  /* 0x00000004ff0c7424 */ /* 0x000fe400078e00ff */
[----:B------:R-:W-:-:S07]  /*11c20*/  IMAD.MOV.U32 R7, RZ, RZ, R14 ;  /* 0x000000ffff077224 */ /* 0x000fce00078e000e */
[----:B------:R-:W-:Y:S05]  /*11c30*/  WARPSYNC.COLLECTIVE R15, `(.L_x_2523) ;  /* 0x000000000f087348 */ /* 0x000fea0003c00000 */
[----:B------:R0:W1:Y:S02]  /*11c40*/  SHFL.IDX P6, R14, R13, R12, R11 ;  /* 0x0000000c0d0e7389 */ /* 0x00006400000c000b */
[----:B01----:R-:W-:Y:S01]  /*11c50*/  ENDCOLLECTIVE ;  /* 0x000000000000791b */ /* 0x003fe20003800000 */
.L_x_2523:
        /* <DEDUP_REMOVED lines=15> */
.L_x_2524:
[----:B------:R-:W-:Y:S02]  /*11d50*/  @P1 IMAD R8, R5, 0x2, R22 ;  /* 0x0000000205081824 */ /* 0x000fe400078e0216 */
[----:B------:R-:W-:Y:S02]  /*11d60*/  IMAD.MOV.U32 R13, RZ, RZ, R2 ;  /* 0x000000ffff0d7224 */ /* 0x000fe400078e0002 */
[----:B------:R-:W-:Y:S02]  /*11d70*/  IMAD.MOV.U32 R12, RZ, RZ, 0x5 ;  /* 0x00000005ff0c7424 */ /* 0x000fe400078e00ff */
[----:B------:R-:W-:-:S07]  /*11d80*/  IMAD.MOV.U32 R7, RZ, RZ, R14 ;  /* 0x000000ffff077224 */ /* 0x000fce00078e000e */
[----:B------:R-:W-:Y:S05]  /*11d90*/  WARPSYNC.COLLECTIVE R15, `(.L_x_2525) ;  /* 0x000000000f087348 */ /* 0x000fea0003c00000 */
[----:B------:R0:W1:Y:S02]  /*11da0*/  SHFL.IDX P6, R14, R13, R12, R11 ;  /* 0x0000000c0d0e7389 */ /* 0x00006400000c000b */
[----:B01----:R-:W-:Y:S01]  /*11db0*/  ENDCOLLECTIVE ;  /* 0x000000000000791b */ /* 0x003fe20003800000 */
.L_x_2525:
        /* <DEDUP_REMOVED lines=15> */
.L_x_2526:
[----:B------:R-:W-:Y:S02]  /*11eb0*/  @P1 IMAD R8, R5, 0x2, R22 ;  /* 0x0000000205081824 */ /* 0x000fe400078e0216 */
[----:B------:R-:W-:Y:S02]  /*11ec0*/  IMAD.MOV.U32 R13, RZ, RZ, R2 ;  /* 0x000000ffff0d7224 */ /* 0x000fe400078e0002 */
[----:B------:R-:W-:Y:S02]  /*11ed0*/  IMAD.MOV.U32 R12, RZ, RZ, 0x6 ;  /* 0x00000006ff0c7424 */ /* 0x000fe400078e00ff */
[----:B------:R-:W-:-:S07]  /*11ee0*/  IMAD.MOV.U32 R7, RZ, RZ, R14 ;  /* 0x000000ffff077224 */ /* 0x000fce00078e000e */
[----:B------:R-:W-:Y:S05]  /*11ef0*/  WARPSYNC.COLLECTIVE R15, `(.L_x_2527) ;  /* 0x000000000f087348 */ /* 0x000fea0003c00000 */
[----:B------:R0:W1:Y:S02]  /*11f00*/  SHFL.IDX P6, R14, R13, R12, R11 ;  /* 0x0000000c0d0e7389 */ /* 0x00006400000c000b */
[----:B01----:R-:W-:Y:S01]  /*11f10*/  ENDCOLLECTIVE ;  /* 0x000000000000791b */ /* 0x003fe20003800000 */
.L_x_2527:
        /* <DEDUP_REMOVED lines=15> */
.L_x_2528:
[----:B------:R-:W-:Y:S02]  /*12010*/  @P1 IMAD R8, R5, 0x2, R22 ;  /* 0x0000000205081824 */ /* 0x000fe400078e0216 */
[----:B------:R-:W-:Y:S02]  /*12020*/  IMAD.MOV.U32 R13, RZ, RZ, R2 ;  /* 0x000000ffff0d7224 */ /* 0x000fe400078e0002 */
[----:B------:R-:W-:Y:S01]  /*12030*/  IMAD.MOV.U32 R12, RZ, RZ, 0x7 ;  /* 0x00000007ff0c7424 */ /* 0x000fe200078e00ff */
[----:B------:R-:W-:-:S07]  /*12040*/  MOV R7, R14 ;  /* 0x0000000e00077202 */ /* 0x000fce0000000f00 */
[----:B------:R-:W-:Y:S05]  /*12050*/  WARPSYNC.COLLECTIVE R15, `(.L_x_2529) ;  /* 0x000000000f087348 */ /* 0x000fea0003c00000 */
[----:B------:R0:W1:Y:S02]  /*12060*/  SHFL.IDX P6, R14, R13, R12, R11 ;  /* 0x0000000c0d0e7389 */ /* 0x00006400000c000b */
[----:B01----:R-:W-:Y:S01]  /*12070*/  ENDCOLLECTIVE ;  /* 0x000000000000791b */ /* 0x003fe20003800000 */
.L_x_2529:
        /* <DEDUP_REMOVED lines=14> */
.L_x_2530:
[----:B------:R-:W-:Y:S01]  /*12160*/  IMAD.MOV.U32 R0, RZ, RZ, R14 ;  /* 0x000000ffff007224 */ /* 0x000fe200078e000e */
[----:B------:R-:W-:Y:S06]  /*12170*/  BRA `(.L_x_2531) ;  /* 0xffffffb400507947 */ /* 0x000fec000383ffff */
.L_x_2455:
[----:B------:R-:W-:Y:S02]  /*12180*/  IMAD.MOV.U32 R13, RZ, RZ, R4 ;  /* 0x000000ffff0d7224 */ /* 0x000fe400078e0004 */
[----:B------:R-:W-:Y:S02]  /*12190*/  IMAD.MOV.U32 R12, RZ, RZ, RZ ;  /* 0x000000ffff0c7224 */ /* 0x000fe400078e00ff */
[----:B------:R-:W-:Y:S02]  /*121a0*/  IMAD.MOV.U32 R11, RZ, RZ, 0x181f ;  /* 0x0000181fff0b7424 */ /* 0x000fe400078e00ff */
[----:B------:R-:W-:Y:S02]  /*121b0*/  IMAD.MOV.U32 R15, RZ, RZ, -0x1 ;  /* 0xffffffffff0f7424 */ /* 0x000fe400078e00ff */
[----:B-----5:R-:W-:Y:S02]  /*121c0*/  IMAD R3, R21, R9, RZ ;  /* 0x0000000915037224 */ /* 0x020fe400078e02ff */
[----:B------:R-:W-:-:S07]  /*121d0*/  IMAD R17, R17, 0xc0, R20 ;  /* 0x000000c011117824 */ /* 0x000fce00078e0214 */
[----:B------:R-:W-:Y:S05]  /*121e0*/  WARPSYNC.COLLECTIVE R15, `(.L_x_2532) ;  /* 0x000000000f087348 */ /* 0x000fea0003c00000 */
[----:B------:R0:W1:Y:S02]  /*121f0*/  SHFL.IDX P6, R14, R13, R12, R11 ;  /* 0x0000000c0d0e7389 */ /* 0x00006400000c000b */
[----:B01----:R-:W-:Y:S01]  /*12200*/  ENDCOLLECTIVE ;  /* 0x000000000000791b */ /* 0x003fe20003800000 */
.L_x_2532:
[C---:B------:R-:W-:Y:S01]  /*12210*/  VIADD R8, R17.reuse, 0x10 ;  /* 0x0000001011087836 */ /* 0x040fe20000000000 */
[----:B------:R-:W-:Y:S01]  /*12220*/  ISETP.GE.AND P2, PT, R17, R3, PT ;  /* 0x000000031100720c */ /* 0x000fe20003f46270 */
[----:B------:R-:W-:Y:S02]  /*12230*/  IMAD.MOV.U32 R13, RZ, RZ, R0 ;  /* 0x000000ffff0d7224 */ /* 0x000fe400078e0000 */
[----:B------:R-:W-:-:S10]  /*12240*/  IMAD.MOV.U32 R6, RZ, RZ, R14 ;  /* 0x000000ffff067224 */ /* 0x000fd400078e000e */
[----:B------:R-:W-:Y:S05]  /*12250*/  WARPSYNC.COLLECTIVE R15, `(.L_x_2533) ;  /* 0x000000000f087348 */ /* 0x000fea0003c00000 */
[----:B------:R0:W1:Y:S02]  /*12260*/  SHFL.IDX P6, R14, R13, R12, R11 ;  /* 0x0000000c0d0e7389 */ /* 0x00006400000c000b */
[----:B01----:R-:W-:Y:S01]  /*12270*/  ENDCOLLECTIVE ;  /* 0x000000000000791b */ /* 0x003fe20003800000 */
.L_x_2533:
[----:B------:R-:W-:Y:S02]  /*12280*/  IMAD.MOV.U32 R13, RZ, RZ, R4 ;  /* 0x000000ffff0d7224 */ /* 0x000fe400078e0004 */
[----:B------:R-:W-:Y:S02]  /*12290*/  IMAD.MOV.U32 R12, RZ, RZ, 0x1 ;  /* 0x00000001ff0c7424 */ /* 0x000fe400078e00ff */
[----:B------:R-:W-:-:S07]  /*122a0*/  IMAD.MOV.U32 R7, RZ, RZ, R14 ;  /* 0x000000ffff077224 */ /* 0x000fce00078e000e */
[----:B------:R-:W-:Y:S05]  /*122b0*/  WARPSYNC.COLLECTIVE R15, `(.L_x_2534) ;  /* 0x000000000f087348 */ /* 0x000fea0003c00000 */
[----:B------:R0:W1:Y:S02]  /*122c0*/  SHFL.IDX P6, R14, R13, R12, R11 ;  /* 0x0000000c0d0e7389 */ /* 0x00006400000c000b */
[----:B01----:R-:W-:Y:S01]  /*122d0*/  ENDCOLLECTIVE ;  /* 0x000000000000791b */ /* 0x003fe20003800000 */
.L_x_2534:
        /* <DEDUP_REMOVED lines=15> */
.L_x_2535:
[----:B------:R-:W-:Y:S02]  /*123d0*/  IMAD.MOV.U32 R13, RZ, RZ, R4 ;  /* 0x000000ffff0d7224 */ /* 0x000fe400078e0004 */
[----:B------:R-:W-:Y:S02]  /*123e0*/  IMAD.MOV.U32 R12, RZ, RZ, 0x2 ;  /* 0x00000002ff0c7424 */ /* 0x000fe400078e00ff */
[----:B------:R-:W-:-:S07]  /*123f0*/  IMAD.MOV.U32 R7, RZ, RZ, R14 ;  /* 0x000000ffff077224 */ /* 0x000fce00078e000e */
[----:B------:R-:W-:Y:S05]  /*12400*/  WARPSYNC.COLLECTIVE R15, `(.L_x_2536) ;  /* 0x000000000f087348 */ /* 0x000fea0003c00000 */
[----:B------:R0:W1:Y:S02]  /*12410*/  SHFL.IDX P6, R14, R13, R12, R11 ;  /* 0x0000000c0d0e7389 */ /* 0x00006400000c000b */
[----:B01----:R-:W-:Y:S01]  /*12420*/  ENDCOLLECTIVE ;  /* 0x000000000000791b */ /* 0x003fe20003800000 */
.L_x_2536:
        /* <DEDUP_REMOVED lines=16> */
.L_x_2537:
[----:B------:R-:W-:Y:S02]  /*12530*/  IMAD.MOV.U32 R13, RZ, RZ, R4 ;  /* 0x000000ffff0d7224 */ /* 0x000fe400078e0004 */
[----:B------:R-:W-:Y:S02]  /*12540*/  IMAD.MOV.U32 R12, RZ, RZ, 0x3 ;  /* 0x00000003ff0c7424 */ /* 0x000fe400078e00ff */
[----:B------:R-:W-:-:S07]  /*12550*/  IMAD.MOV.U32 R7, RZ, RZ, R14 ;  /* 0x000000ffff077224 */ /* 0x000fce00078e000e */
[----:B------:R-:W-:Y:S05]  /*12560*/  WARPSYNC.COLLECTIVE R15, `(.L_x_2538) ;  /* 0x000000000f087348 */ /* 0x000fea0003c00000 */
[----:B------:R0:W1:Y:S02]  /*12570*/  SHFL.IDX P6, R14, R13, R12, R11 ;  /* 0x0000000c0d0e7389 */ /* 0x00006400000c000b */
[----:B01----:R-:W-:Y:S01]  /*12580*/  ENDCOLLECTIVE ;  /* 0x000000000000791b */ /* 0x003fe20003800000 */
.L_x_2538:
        /* <DEDUP_REMOVED lines=16> */
.L_x_2539:
[----:B------:R-:W-:Y:S02]  /*12690*/  IMAD.MOV.U32 R13, RZ, RZ, R4 ;  /* 0x000000ffff0d7224 */ /* 0x000fe400078e0004 */
[----:B------:R-:W-:Y:S02]  /*126a0*/  IMAD.MOV.U32 R12, RZ, RZ, 0x4 ;  /* 0x00000004ff0c7424 */ /* 0x000fe400078e00ff */
[----:B------:R-:W-:-:S07]  /*126b0*/  IMAD.MOV.U32 R7, RZ, RZ, R14 ;  /* 0x000000ffff077224 */ /* 0x000fce00078e000e */
[----:B------:R-:W-:Y:S05]  /*126c0*/  WARPSYNC.COLLECTIVE R15, `(.L_x_2540) ;  /* 0x000000000f087348 */ /* 0x000fea0003c00000 */
[----:B------:R0:W1:Y:S02]  /*126d0*/  SHFL.IDX P6, R14, R13, R12, R11 ;  /* 0x0000000c0d0e7389 */ /* 0x00006400000c000b */
[----:B01----:R-:W-:Y:S01]  /*126e0*/  ENDCOLLECTIVE ;  /* 0x000000000000791b */ /* 0x003fe20003800000 */
.L_x_2540:
        /* <DEDUP_REMOVED lines=16> */
.L_x_2541:
[----:B------:R-:W-:Y:S02]  /*127f0*/  IMAD.MOV.U32 R13, RZ, RZ, R4 ;  /* 0x000000ffff0d7224 */ /* 0x000fe400078e0004 */
[----:B------:R-:W-:Y:S02]  /*12800*/  IMAD.MOV.U32 R12, RZ, RZ, 0x5 ;  /* 0x00000005ff0c7424 */ /* 0x000fe400078e00ff */
[----:B------:R-:W-:-:S07]  /*12810*/  IMAD.MOV.U32 R7, RZ, RZ, R14 ;  /* 0x000000ffff077224 */ /* 0x000fce00078e000e */
[----:B------:R-:W-:Y:S05]  /*12820*/  WARPSYNC.COLLECTIVE R15, `(.L_x_2542) ;  /* 0x000000000f087348 */ /* 0x000fea0003c00000 */
[----:B------:R0:W1:Y:S02]  /*12830*/  SHFL.IDX P6, R14, R13, R12, R11 ;  /* 0x0000000c0d0e7389 */ /* 0x00006400000c000b */
[----:B01----:R-:W-:Y:S01]  /*12840*/  ENDCOLLECTIVE ;  /* 0x000000000000791b */ /* 0x003fe20003800000 */
.L_x_2542:
        /* <DEDUP_REMOVED lines=16> */
.L_x_2543:
[----:B------:R-:W-:Y:S02]  /*12950*/  IMAD.MOV.U32 R13, RZ, RZ, R4 ;  /* 0x000000ffff0d7224 */ /* 0x000fe400078e0004 */
[----:B------:R-:W-:Y:S02]  /*12960*/  IMAD.MOV.U32 R12, RZ, RZ, 0x6 ;  /* 0x00000006ff0c7424 */ /* 0x000fe400078e00ff */
[----:B------:R-:W-:-:S07]  /*12970*/  IMAD.MOV.U32 R7, RZ, RZ, R14 ;  /* 0x000000ffff077224 */ /* 0x000fce00078e000e */
[----:B------:R-:W-:Y:S05]  /*12980*/  WARPSYNC.COLLECTIVE R15, `(.L_x_2544) ;  /* 0x000000000f087348 */ /* 0x000fea0003c00000 */
[----:B------:R0:W1:Y:S02]  /*12990*/  SHFL.IDX P6, R14, R13, R12, R11 ;  /* 0x0000000c0d0e7389 */ /* 0x00006400000c000b */
[----:B01----:R-:W-:Y:S01]  /*129a0*/  ENDCOLLECTIVE ;  /* 0x000000000000791b */ /* 0x003fe20003800000 */
.L_x_2544:
        /* <DEDUP_REMOVED lines=16> */
.L_x_2545:
[----:B------:R-:W-:Y:S02]  /*12ab0*/  IMAD.MOV.U32 R13, RZ, RZ, R4 ;  /* 0x000000ffff0d7224 */ /* 0x000fe400078e0004 */
[----:B------:R-:W-:Y:S02]  /*12ac0*/  IMAD.MOV.U32 R12, RZ, RZ, 0x7 ;  /* 0x00000007ff0c7424 */ /* 0x000fe400078e00ff */
[----:B------:R-:W-:-:S07]  /*12ad0*/  IMAD.MOV.U32 R7, RZ, RZ, R14 ;  /* 0x000000ffff077224 */ /* 0x000fce00078e000e */
[----:B------:R-:W-:Y:S05]  /*12ae0*/  WARPSYNC.COLLECTIVE R15, `(.L_x_2546) ;  /* 0x000000000f087348 */ /* 0x000fea0003c00000 */
[----:B------:R0:W1:Y:S02]  /*12af0*/  SHFL.IDX P6, R14, R13, R12, R11 ;  /* 0x0000000c0d0e7389 */ /* 0x00006400000c000b */
[----:B01----:R-:W-:Y:S01]  /*12b00*/  ENDCOLLECTIVE ;  /* 0x000000000000791b */ /* 0x003fe20003800000 */
.L_x_2546:
        /* <DEDUP_REMOVED lines=11> */
.L_x_2547:
        /* <DEDUP_REMOVED lines=12> */
.L_x_2548:
        /* <DEDUP_REMOVED lines=12> */
.L_x_2549:
[----:B------:R-:W-:Y:S02]  /*12d40*/  IMAD.MOV.U32 R13, RZ, RZ, R2 ;  /* 0x000000ffff0d7224 */ /* 0x000fe400078e0002 */
[----:B------:R-:W-:Y:S02]  /*12d50*/  IMAD.MOV.U32 R12, RZ, RZ, 0x1 ;  /* 0x00000001ff0c7424 */ /* 0x000fe400078e00ff */
[----:B------:R-:W-:-:S07]  /*12d60*/  IMAD.MOV.U32 R4, RZ, RZ, R14 ;  /* 0x000000ffff047224 */ /* 0x000fce00078e000e */
[----:B------:R-:W-:Y:S05]  /*12d70*/  WARPSYNC.COLLECTIVE R15, `(.L_x_2550) ;  /* 0x000000000f087348 */ /* 0x000fea0003c00000 */
[----:B------:R0:W1:Y:S02]  /*12d80*/  SHFL.IDX P6, R14, R13, R12, R11 ;  /* 0x0000000c0d0e7389 */ /* 0x00006400000c000b */
[----:B01----:R-:W-:Y:S01]  /*12d90*/  ENDCOLLECTIVE ;  /* 0x000000000000791b */ /* 0x003fe20003800000 */
.L_x_2550:
        /* <DEDUP_REMOVED lines=16> */
.L_x_2551:
[----:B------:R-:W-:Y:S02]  /*12ea0*/  IMAD.MOV.U32 R13, RZ, RZ, R2 ;  /* 0x000000ffff0d7224 */ /* 0x000fe400078e0002 */
[----:B------:R-:W-:Y:S02]  /*12eb0*/  IMAD.MOV.U32 R12, RZ, RZ, 0x2 ;  /* 0x00000002ff0c7424 */ /* 0x000fe400078e00ff */
[----:B------:R-:W-:-:S07]  /*12ec0*/  IMAD.MOV.U32 R6, RZ, RZ, R14 ;  /* 0x000000ffff067224 */ /* 0x000fce00078e000e */
[----:B------:R-:W-:Y:S05]  /*12ed0*/  WARPSYNC.COLLECTIVE R15, `(.L_x_2552) ;  /* 0x000000000f087348 */ /* 0x000fea0003c00000 */
[----:B------:R0:W1:Y:S02]  /*12ee0*/  SHFL.IDX P6, R14, R13, R12, R11 ;  /* 0x0000000c0d0e7389 */ /* 0x00006400000c000b */
[----:B01----:R-:W-:Y:S01]  /*12ef0*/  ENDCOLLECTIVE ;  /* 0x000000000000791b */ /* 0x003fe20003800000 */
.L_x_2552:
[----:B------:R-:W-:-:S05]  /*12f00*/  @!P1 LEA R6, P2, R28, R6, 0x1 ;  /* 0x000000061c069211 */ /* 0x000fca00078408ff */
[----:B------:R-:W-:Y:S01]  /*12f10*/  @!P1 IMAD.X R0, RZ, RZ, R0, P2 ;  /* 0x000000ffff009224 */ /* 0x000fe200010e0600 */
[----:B------:R-:W-:-:S04]  /*12f20*/  ISETP.GE.AND P2, PT, R4, R3, PT ;  /* 0x000000030400720c */ /* 0x000fc80003f46270 */
[----:B------:R-:W-:Y:S01]  /*12f30*/  @!P1 MOV R7, R0 ;  /* 0x0000000000079202 */ /* 0x000fe20000000f00 */
[----:B------:R-:W-:-:S04]  /*12f40*/  IMAD.MOV.U32 R13, RZ, RZ, R5 ;  /* 0x000000ffff0d7224 */ /* 0x000fc800078e0005 */
        /* <DEDUP_REMOVED lines=8> */
.L_x_2553:
[----:B------:R-:W-:Y:S02]  /*12fd0*/  IMAD.MOV.U32 R13, RZ, RZ, R2 ;  /* 0x000000ffff0d7224 */ /* 0x000fe400078e0002 */
[----:B------:R-:W-:Y:S02]  /*12fe0*/  IMAD.MOV.U32 R12, RZ, RZ, 0x3 ;  /* 0x00000003ff0c7424 */ /* 0x000fe400078e00ff */
[----:B------:R-:W-:-:S07]  /*12ff0*/  IMAD.MOV.U32 R6, RZ, RZ, R14 ;  /* 0x000000ffff067224 */ /* 0x000fce00078e000e */
[----:B------:R-:W-:Y:S05]  /*13000*/  WARPSYNC.COLLECTIVE R15, `(.L_x_2554) ;  /* 0x000000000f087348 */ /* 0x000fea0003c00000 */
[----:B------:R0:W1:Y:S02]  /*13010*/  SHFL.IDX P6, R14, R13, R12, R11 ;  /* 0x0000000c0d0e7389 */ /* 0x00006400000c000b */
[----:B01----:R-:W-:Y:S01]  /*13020*/  ENDCOLLECTIVE ;  /* 0x000000000000791b */ /* 0x003fe20003800000 */
.L_x_2554:
        /* <DEDUP_REMOVED lines=12> */
.L_x_2555:
[----:B------:R-:W-:Y:S01]  /*130f0*/  IMAD.MOV.U32 R2, RZ, RZ, R14 ;  /* 0x000000ffff027224 */ /* 0x000fe200078e000e */
[----:B------:R-:W-:Y:S06]  /*13100*/  BRA `(.L_x_2556) ;  /* 0xffffffb4002c7947 */ /* 0x000fec000383ffff */
.L_x_2458:
[----:B0-----:R0:W1:Y:S02]  /*13110*/  SYNCS.PHASECHK.TRANS64.TRYWAIT P0, [R22+URZ+0x16820], R3 ;  /* 0x01682003160075a7 */ /* 0x001064000800017f */
[----:B-1----:R-:W-:Y:S05]  /*13120*/  @!P0 NANOSLEEP.SYNCS 0x989680 ;  /* 0x009896800000895d */ /* 0x002fea0003900000 */
[----:B------:R-:W1:Y:S02]  /*13130*/  @!P0 SYNCS.PHASECHK.TRANS64 P0, [R22+URZ+0x16820], R3 ;  /* 0x01682003160085a7 */ /* 0x000e64000800007f */
[----:B-1----:R-:W-:Y:S05]  /*13140*/  @!P0 BRA `(.L_x_2458) ;  /* 0xfffffffc00f08947 */ /* 0x002fea000383ffff */
[----:B------:R-:W-:Y:S05]  /*13150*/  BRA `(.L_x_2557) ;  /* 0xffffffb400987947 */ /* 0x000fea000383ffff */
.L_x_2463:
[----:B0-----:R0:W1:Y:S02]  /*13160*/  SYNCS.PHASECHK.TRANS64.TRYWAIT P0, [R5+URZ+0x16840], R2 ;  /* 0x01684002050075a7 */ /* 0x001064000800017f */
[----:B-1----:R-:W-:Y:S05]  /*13170*/  @!P0 NANOSLEEP.SYNCS 0x989680 ;  /* 0x009896800000895d */ /* 0x002fea0003900000 */
[----:B------:R-:W1:Y:S02]  /*13180*/  @!P0 SYNCS.PHASECHK.TRANS64 P0, [R5+URZ+0x16840], R2 ;  /* 0x01684002050085a7 */ /* 0x000e64000800007f */
[----:B-1----:R-:W-:Y:S05]  /*13190*/  @!P0 BRA `(.L_x_2463) ;  /* 0xfffffffc00f08947 */ /* 0x002fea000383ffff */
[----:B------:R-:W-:Y:S05]  /*131a0*/  BRA `(.L_x_2558) ;  /* 0xffffffb800607947 */ /* 0x000fea000383ffff */
.L_x_2464:
        /* <DEDUP_REMOVED lines=8> */
.L_x_2560:
[----:B------:R-:W-:Y:S05]  /*13230*/  BSYNC B1 ;  /* 0x0000000000017941 */ /* 0x000fea0003800000 */
.L_x_2559:
        /* <DEDUP_REMOVED lines=9> */
.L_x_2561:
[----:B------:R-:W-:Y:S01]  /*132d0*/  IMAD R9, R9, 0x2, R22 ;  /* 0x0000000209097824 */ /* 0x000fe200078e0216 */
[----:B------:R-:W-:Y:S01]  /*132e0*/  MOV R13, R10 ;  /* 0x0000000a000d7202 */ /* 0x000fe20000000f00 */
[----:B------:R-:W-:Y:S02]  /*132f0*/  IMAD.MOV.U32 R12, RZ, RZ, 0x1 ;  /* 0x00000001ff0c7424 */ /* 0x000fe400078e00ff */
[----:B------:R-:W-:-:S07]  /*13300*/  IMAD.MOV.U32 R2, RZ, RZ, R14 ;  /* 0x000000ffff027224 */ /* 0x000fce00078e000e */
[----:B------:R-:W-:Y:S05]  /*13310*/  WARPSYNC.COLLECTIVE R15, `(.L_x_2562) ;  /* 0x000000000f087348 */ /* 0x000fea0003c00000 */
[----:B------:R0:W1:Y:S02]  /*13320*/  SHFL.IDX P6, R14, R13, R12, R11 ;  /* 0x0000000c0d0e7389 */ /* 0x00006400000c000b */
[----:B01----:R-:W-:Y:S01]  /*13330*/  ENDCOLLECTIVE ;  /* 0x000000000000791b */ /* 0x003fe20003800000 */
.L_x_2562:
        /* <DEDUP_REMOVED lines=11> */
.L_x_2563:
[----:B------:R-:W-:Y:S02]  /*133f0*/  IMAD.MOV.U32 R13, RZ, RZ, R10 ;  /* 0x000000ffff0d7224 */ /* 0x000fe400078e000a */
[----:B------:R-:W-:Y:S02]  /*13400*/  IMAD.MOV.U32 R12, RZ, RZ, 0x2 ;  /* 0x00000002ff0c7424 */ /* 0x000fe400078e00ff */
[----:B------:R-:W-:-:S07]  /*13410*/  IMAD.MOV.U32 R2, RZ, RZ, R14 ;  /* 0x000000ffff027224 */ /* 0x000fce00078e000e */
[----:B------:R-:W-:Y:S05]  /*13420*/  WARPSYNC.COLLECTIVE R15, `(.L_x_2564) ;  /* 0x000000000f087348 */ /* 0x000fea0003c00000 */
[----:B------:R0:W1:Y:S02]  /*13430*/  SHFL.IDX P6, R14, R13, R12, R11 ;  /* 0x0000000c0d0e7389 */ /* 0x00006400000c000b */
[----:B01----:R-:W-:Y:S01]  /*13440*/  ENDCOLLECTIVE ;  /* 0x000000000000791b */ /* 0x003fe20003800000 */
.L_x_2564:
        /* <DEDUP_REMOVED lines=11> */
.L_x_2565:
[----:B------:R-:W-:Y:S02]  /*13500*/  IMAD.MOV.U32 R13, RZ, RZ, R10 ;  /* 0x000000ffff0d7224 */ /* 0x000fe400078e000a */
[----:B------:R-:W-:Y:S02]  /*13510*/  IMAD.MOV.U32 R12, RZ, RZ, 0x3 ;  /* 0x00000003ff0c7424 */ /* 0x000fe400078e00ff */
[----:B------:R-:W-:-:S07]  /*13520*/  IMAD.MOV.U32 R2, RZ, RZ, R14 ;  /* 0x000000ffff027224 */ /* 0x000fce00078e000e */
[----:B------:R-:W-:Y:S05]  /*13530*/  WARPSYNC.COLLECTIVE R15, `(.L_x_2566) ;  /* 0x000000000f087348 */ /* 0x000fea0003c00000 */
[----:B------:R0:W1:Y:S02]  /*13540*/  SHFL.IDX P6, R14, R13, R12, R11 ;  /* 0x0000000c0d0e7389 */ /* 0x00006400000c000b */
[----:B01----:R-:W-:Y:S01]  /*13550*/  ENDCOLLECTIVE ;  /* 0x000000000000791b */ /* 0x003fe20003800000 */
.L_x_2566:
        /* <DEDUP_REMOVED lines=11> */
.L_x_2567:
[----:B------:R-:W-:Y:S02]  /*13610*/  IMAD.MOV.U32 R13, RZ, RZ, R10 ;  /* 0x000000ffff0d7224 */ /* 0x000fe400078e000a */
[----:B------:R-:W-:Y:S02]  /*13620*/  IMAD.MOV.U32 R12, RZ, RZ, 0x4 ;  /* 0x00000004ff0c7424 */ /* 0x000fe400078e00ff */
[----:B------:R-:W-:-:S07]  /*13630*/  IMAD.MOV.U32 R2, RZ, RZ, R14 ;  /* 0x000000ffff027224 */ /* 0x000fce00078e000e */
[----:B------:R-:W-:Y:S05]  /*13640*/  WARPSYNC.COLLECTIVE R15, `(.L_x_2568) ;  /* 0x000000000f087348 */ /* 0x000fea0003c00000 */
[----:B------:R0:W1:Y:S02]  /*13650*/  SHFL.IDX P6, R14, R13, R12, R11 ;  /* 0x0000000c0d0e7389 */ /* 0x00006400000c000b */
[----:B01----:R-:W-:Y:S01]  /*13660*/  ENDCOLLECTIVE ;  /* 0x000000000000791b */ /* 0x003fe20003800000 */
.L_x_2568:
        /* <DEDUP_REMOVED lines=11> */
.L_x_2569:
[----:B------:R-:W-:Y:S02]  /*13720*/  IMAD.MOV.U32 R13, RZ, RZ, R10 ;  /* 0x000000ffff0d7224 */ /* 0x000fe400078e000a */
[----:B------:R-:W-:Y:S02]  /*13730*/  IMAD.MOV.U32 R12, RZ, RZ, 0x5 ;  /* 0x00000005ff0c7424 */ /* 0x000fe400078e00ff */
[----:B------:R-:W-:-:S07]  /*13740*/  IMAD.MOV.U32 R2, RZ, RZ, R14 ;  /* 0x000000ffff027224 */ /* 0x000fce00078e000e */
[----:B------:R-:W-:Y:S05]  /*13750*/  WARPSYNC.COLLECTIVE R15, `(.L_x_2570) ;  /* 0x000000000f087348 */ /* 0x000fea0003c00000 */
[----:B------:R0:W1:Y:S02]  /*13760*/  SHFL.IDX P6, R14, R13, R12, R11 ;  /* 0x0000000c0d0e7389 */ /* 0x00006400000c000b */
[----:B01----:R-:W-:Y:S01]  /*13770*/  ENDCOLLECTIVE ;  /* 0x000000000000791b */ /* 0x003fe20003800000 */
.L_x_2570:
[----:B------:R-:W-:-:S05]  /*13780*/  IADD3 R2, P0, R2, R7, RZ ;  /* 0x0000000702027210 */ /* 0x000fca0007f1e0ff */
[----:B------:R-:W-:-:S05]  /*13790*/  IMAD.X R3, RZ, RZ, R3, P0 ;  /* 0x000000ffff037224 */ /* 0x000fca00000e0603 */
        /* <DEDUP_REMOVED lines=9> */
.L_x_2571:
[----:B------:R-:W-:Y:S02]  /*13830*/  IMAD.MOV.U32 R13, RZ, RZ, R10 ;  /* 0x000000ffff0d7224 */ /* 0x000fe400078e000a */
[----:B------:R-:W-:Y:S02]  /*13840*/  IMAD.MOV.U32 R12, RZ, RZ, 0x6 ;  /* 0x00000006ff0c7424 */ /* 0x000fe400078e00ff */
[----:B------:R-:W-:-:S07]  /*13850*/  IMAD.MOV.U32 R2, RZ, RZ, R14 ;  /* 0x000000ffff027224 */ /* 0x000fce00078e000e */
[----:B------:R-:W-:Y:S05]  /*13860*/  WARPSYNC.COLLECTIVE R15, `(.L_x_2572) ;  /* 0x000000000f087348 */ /* 0x000fea0003c00000 */
[----:B------:R0:W1:Y:S02]  /*13870*/  SHFL.IDX P6, R14, R13, R12, R11 ;  /* 0x0000000c0d0e7389 */ /* 0x00006400000c000b */
[----:B01----:R-:W-:Y:S01]  /*13880*/  ENDCOLLECTIVE ;  /* 0x000000000000791b */ /* 0x003fe20003800000 */
.L_x_2572:
        /* <DEDUP_REMOVED lines=11> */
.L_x_2573:
[----:B------:R-:W-:Y:S02]  /*13940*/  IMAD.MOV.U32 R13, RZ, RZ, R10 ;  /* 0x000000ffff0d7224 */ /* 0x000fe400078e000a */
[----:B------:R-:W-:Y:S02]  /*13950*/  IMAD.MOV.U32 R12, RZ, RZ, 0x7 ;  /* 0x00000007ff0c7424 */ /* 0x000fe400078e00ff */
[----:B------:R-:W-:-:S07]  /*13960*/  IMAD.MOV.U32 R2, RZ, RZ, R14 ;  /* 0x000000ffff027224 */ /* 0x000fce00078e000e */
[----:B------:R-:W-:Y:S05]  /*13970*/  WARPSYNC.COLLECTIVE R15, `(.L_x_2574) ;  /* 0x000000000f087348 */ /* 0x000fea0003c00000 */
[----:B------:R0:W1:Y:S02]  /*13980*/  SHFL.IDX P6, R14, R13, R12, R11 ;  /* 0x0000000c0d0e7389 */ /* 0x00006400000c000b */
[----:B01----:R-:W-:Y:S01]  /*13990*/  ENDCOLLECTIVE ;  /* 0x000000000000791b */ /* 0x003fe20003800000 */
.L_x_2574:
        /* <DEDUP_REMOVED lines=11> */
.L_x_2575:
[----:B------:R-:W-:Y:S01]  /*13a50*/  IMAD.MOV.U32 R2, RZ, RZ, R14 ;  /* 0x000000ffff027224 */ /* 0x000fe200078e000e */
[----:B------:R-:W-:Y:S06]  /*13a60*/  BRA `(.L_x_2576) ;  /* 0xffffffb400447947 */ /* 0x000fec000383ffff */
.L_x_2469:
[----:B-1----:R1:W2:Y:S02]  /*13a70*/  SYNCS.PHASECHK.TRANS64.TRYWAIT P0, [R5+URZ+0x16860], R2 ;  /* 0x01686002050075a7 */ /* 0x0022a4000800017f */
[----:B--2---:R-:W-:Y:S05]  /*13a80*/  @!P0 NANOSLEEP.SYNCS 0x989680 ;  /* 0x009896800000895d */ /* 0x004fea0003900000 */
[----:B------:R-:W2:Y:S02]  /*13a90*/  @!P0 SYNCS.PHASECHK.TRANS64 P0, [R5+URZ+0x16860], R2 ;  /* 0x01686002050085a7 */ /* 0x000ea4000800007f */
[----:B--2---:R-:W-:Y:S05]  /*13aa0*/  @!P0 BRA `(.L_x_2469) ;  /* 0xfffffffc00f08947 */ /* 0x004fea000383ffff */
[----:B------:R-:W-:Y:S05]  /*13ab0*/  BRA `(.L_x_2577) ;  /* 0xffffffb4009c7947 */ /* 0x000fea000383ffff */
.L_x_2470:
        /* <DEDUP_REMOVED lines=8> */
.L_x_2579:
[----:B------:R-:W-:Y:S05]  /*13b40*/  BSYNC B1 ;  /* 0x0000000000017941 */ /* 0x000fea0003800000 */
.L_x_2578:
        /* <DEDUP_REMOVED lines=10> */
.L_x_2580:
[----:B------:R-:W-:Y:S01]  /*13bf0*/  IMAD.MOV.U32 R13, RZ, RZ, R23 ;  /* 0x000000ffff0d7224 */ /* 0x000fe200078e0017 */
[----:B------:R-:W-:Y:S01]  /*13c00*/  MOV R12, 0x1 ;  /* 0x00000001000c7802 */ /* 0x000fe20000000f00 */
[----:B------:R-:W-:-:S07]  /*13c10*/  IMAD.MOV.U32 R2, RZ, RZ, R14 ;  /* 0x000000ffff027224 */ /* 0x000fce00078e000e */
[----:B------:R-:W-:Y:S05]  /*13c20*/  WARPSYNC.COLLECTIVE R15, `(.L_x_2581) ;  /* 0x000000000f087348 */ /* 0x000fea0003c00000 */
[----:B------:R0:W1:Y:S02]  /*13c30*/  SHFL.IDX P6, R14, R13, R12, R11 ;  /* 0x0000000c0d0e7389 */ /* 0x00006400000c000b */
[----:B01----:R-:W-:Y:S01]  /*13c40*/  ENDCOLLECTIVE ;  /* 0x000000000000791b */ /* 0x003fe20003800000 */
.L_x_2581:
        /* <DEDUP_REMOVED lines=12> */
.L_x_2582:
[----:B------:R-:W-:Y:S02]  /*13d10*/  IMAD.MOV.U32 R13, RZ, RZ, R23 ;  /* 0x000000ffff0d7224 */ /* 0x000fe400078e0017 */
[----:B------:R-:W-:Y:S02]  /*13d20*/  IMAD.MOV.U32 R12, RZ, RZ, 0x2 ;  /* 0x00000002ff0c7424 */ /* 0x000fe400078e00ff */
[----:B------:R-:W-:-:S07]  /*13d30*/  IMAD.MOV.U32 R2, RZ, RZ, R14 ;  /* 0x000000ffff027224 */ /* 0x000fce00078e000e */
[----:B------:R-:W-:Y:S05]  /*13d40*/  WARPSYNC.COLLECTIVE R15, `(.L_x_2583) ;  /* 0x000000000f087348 */ /* 0x000fea0003c00000 */
[----:B------:R0:W1:Y:S02]  /*13d50*/  SHFL.IDX P6, R14, R13, R12, R11 ;  /* 0x0000000c0d0e7389 */ /* 0x00006400000c000b */
[----:B01----:R-:W-:Y:S01]  /*13d60*/  ENDCOLLECTIVE ;  /* 0x000000000000791b */ /* 0x003fe20003800000 */
.L_x_2583:
        /* <DEDUP_REMOVED lines=12> */
.L_x_2584:
[----:B------:R-:W-:Y:S02]  /*13e30*/  IMAD.MOV.U32 R13, RZ, RZ, R23 ;  /* 0x000000ffff0d7224 */ /* 0x000fe400078e0017 */
[----:B------:R-:W-:Y:S02]  /*13e40*/  IMAD.MOV.U32 R12, RZ, RZ, 0x3 ;  /* 0x00000003ff0c7424 */ /* 0x000fe400078e00ff */
[----:B------:R-:W-:-:S07]  /*13e50*/  IMAD.MOV.U32 R2, RZ, RZ, R14 ;  /* 0x000000ffff027224 */ /* 0x000fce00078e000e */
[----:B------:R-:W-:Y:S05]  /*13e60*/  WARPSYNC.COLLECTIVE R15, `(.L_x_2585) ;  /* 0x000000000f087348 */ /* 0x000fea0003c00000 */
[----:B------:R0:W1:Y:S02]  /*13e70*/  SHFL.IDX P6, R14, R13, R12, R11 ;  /* 0x0000000c0d0e7389 */ /* 0x00006400000c000b */
[----:B01----:R-:W-:Y:S01]  /*13e80*/  ENDCOLLECTIVE ;  /* 0x000000000000791b */ /* 0x003fe20003800000 */
.L_x_2585:
        /* <DEDUP_REMOVED lines=12> */
.L_x_2586:
[----:B------:R-:W-:Y:S02]  /*13f50*/  IMAD.MOV.U32 R13, RZ, RZ, R23 ;  /* 0x000000ffff0d7224 */ /* 0x000fe400078e0017 */
[----:B------:R-:W-:Y:S02]  /*13f60*/  IMAD.MOV.U32 R12, RZ, RZ, 0x4 ;  /* 0x00000004ff0c7424 */ /* 0x000fe400078e00ff */
[----:B------:R-:W-:-:S07]  /*13f70*/  IMAD.MOV.U32 R2, RZ, RZ, R14 ;  /* 0x000000ffff027224 */ /* 0x000fce00078e000e */
[----:B------:R-:W-:Y:S05]  /*13f80*/  WARPSYNC.COLLECTIVE R15, `(.L_x_2587) ;  /* 0x000000000f087348 */ /* 0x000fea0003c00000 */
[----:B------:R0:W1:Y:S02]  /*13f90*/  SHFL.IDX P6, R14, R13, R12, R11 ;  /* 0x0000000c0d0e7389 */ /* 0x00006400000c000b */
[----:B01----:R-:W-:Y:S01]  /*13fa0*/  ENDCOLLECTIVE ;  /* 0x000000000000791b */ /* 0x003fe20003800000 */
.L_x_2587:
        /* <DEDUP_REMOVED lines=12> */
.L_x_2588:
[----:B------:R-:W-:Y:S02]  /*14070*/  IMAD.MOV.U32 R13, RZ, RZ, R23 ;  /* 0x000000ffff0d7224 */ /* 0x000fe400078e0017 */
[----:B------:R-:W-:Y:S02]  /*14080*/  IMAD.MOV.U32 R12, RZ, RZ, 0x5 ;  /* 0x00000005ff0c7424 */ /* 0x000fe400078e00ff */
[----:B------:R-:W-:-:S07]  /*14090*/  IMAD.MOV.U32 R2, RZ, RZ, R14 ;  /* 0x000000ffff027224 */ /* 0x000fce00078e000e */
[----:B------:R-:W-:Y:S05]  /*140a0*/  WARPSYNC.COLLECTIVE R15, `(.L_x_2589) ;  /* 0x000000000f087348 */ /* 0x000fea0003c00000 */
[----:B------:R0:W1:Y:S02]  /*140b0*/  SHFL.IDX P6, R14, R13, R12, R11 ;  /* 0x0000000c0d0e7389 */ /* 0x00006400000c000b */
[----:B01----:R-:W-:Y:S01]  /*140c0*/  ENDCOLLECTIVE ;  /* 0x000000000000791b */ /* 0x003fe20003800000 */
.L_x_2589:
        /* <DEDUP_REMOVED lines=12> */
.L_x_2590:
[----:B------:R-:W-:Y:S02]  /*14190*/  IMAD.MOV.U32 R13, RZ, RZ, R23 ;  /* 0x000000ffff0d7224 */ /* 0x000fe400078e0017 */
[----:B------:R-:W-:Y:S01]  /*141a0*/  IMAD.MOV.U32 R12, RZ, RZ, 0x6 ;  /* 0x00000006ff0c7424 */ /* 0x000fe200078e00ff */
[----:B------:R-:W-:-:S07]  /*141b0*/  MOV R2, R14 ;  /* 0x0000000e00027202 */ /* 0x000fce0000000f00 */
[----:B------:R-:W-:Y:S05]  /*141c0*/  WARPSYNC.COLLECTIVE R15, `(.L_x_2591) ;  /* 0x000000000f087348 */ /* 0x000fea0003c00000 */
[----:B------:R0:W1:Y:S02]  /*141d0*/  SHFL.IDX P6, R14, R13, R12, R11 ;  /* 0x0000000c0d0e7389 */ /* 0x00006400000c000b */
[----:B01----:R-:W-:Y:S01]  /*141e0*/  ENDCOLLECTIVE ;  /* 0x000000000000791b */ /* 0x003fe20003800000 */
.L_x_2591:
        /* <DEDUP_REMOVED lines=12> */
.L_x_2592:
[----:B------:R-:W-:Y:S02]  /*142b0*/  IMAD.MOV.U32 R13, RZ, RZ, R23 ;  /* 0x000000ffff0d7224 */ /* 0x000fe400078e0017 */
[----:B------:R-:W-:Y:S02]  /*142c0*/  IMAD.MOV.U32 R12, RZ, RZ, 0x7 ;  /* 0x00000007ff0c7424 */ /* 0x000fe400078e00ff */
[----:B------:R-:W-:-:S07]  /*142d0*/  IMAD.MOV.U32 R2, RZ, RZ, R14 ;  /* 0x000000ffff027224 */ /* 0x000fce00078e000e */
[----:B------:R-:W-:Y:S05]  /*142e0*/  WARPSYNC.COLLECTIVE R15, `(.L_x_2593) ;  /* 0x000000000f087348 */ /* 0x000fea0003c00000 */
[----:B------:R0:W1:Y:S02]  /*142f0*/  SHFL.IDX P6, R14, R13, R12, R11 ;  /* 0x0000000c0d0e7389 */ /* 0x00006400000c000b */
[----:B01----:R-:W-:Y:S01]  /*14300*/  ENDCOLLECTIVE ;  /* 0x000000000000791b */ /* 0x003fe20003800000 */
.L_x_2593:
        /* <DEDUP_REMOVED lines=11> */
.L_x_2594:
[----:B------:R-:W-:Y:S01]  /*143c0*/  IMAD.MOV.U32 R2, RZ, RZ, R14 ;  /* 0x000000ffff027224 */ /* 0x000fe200078e000e */
[----:B------:R-:W-:Y:S06]  /*143d0*/  BRA `(.L_x_2595) ;  /* 0xffffffb000487947 */ /* 0x000fec000383ffff */
.L_x_2478:
[----:B0-----:R0:W1:Y:S02]  /*143e0*/  SYNCS.PHASECHK.TRANS64.TRYWAIT P0, [R0+URZ+0x16860], R3 ;  /* 0x01686003000075a7 */ /* 0x001064000800017f */
[----:B-1----:R-:W-:Y:S05]  /*143f0*/  @!P0 NANOSLEEP.SYNCS 0x989680 ;  /* 0x009896800000895d */ /* 0x002fea0003900000 */
[----:B------:R-:W1:Y:S02]  /*14400*/  @!P0 SYNCS.PHASECHK.TRANS64 P0, [R0+URZ+0x16860], R3 ;  /* 0x01686003000085a7 */ /* 0x000e64000800007f */
[----:B-1----:R-:W-:Y:S05]  /*14410*/  @!P0 BRA `(.L_x_2478) ;  /* 0xfffffffc00f08947 */ /* 0x002fea000383ffff */
[----:B------:R-:W-:Y:S05]  /*14420*/  BRA `(.L_x_2596) ;  /* 0xffffffb4005c7947 */ /* 0x000fea000383ffff */
.L_x_2479:
        /* <DEDUP_REMOVED lines=8> */
.L_x_2598:
[----:B------:R-:W-:Y:S05]  /*144b0*/  BSYNC B0 ;  /* 0x0000000000007941 */ /* 0x000fea0003800000 */
.L_x_2597:
        /* <DEDUP_REMOVED lines=10> */
.L_x_2599:
[----:B------:R-:W-:Y:S02]  /*14560*/  IMAD R4, R4, 0x2, R22 ;  /* 0x0000000204047824 */ /* 0x000fe400078e0216 */
[----:B------:R-:W-:Y:S02]  /*14570*/  IMAD.MOV.U32 R13, RZ, RZ, R23 ;  /* 0x000000ffff0d7224 */ /* 0x000fe400078e0017 */
[----:B------:R-:W-:Y:S01]  /*14580*/  IMAD.MOV.U32 R12, RZ, RZ, 0x1 ;  /* 0x00000001ff0c7424 */ /* 0x000fe200078e00ff */
[----:B------:R-:W-:-:S13]  /*14590*/  IADD3 R2, P1, R14, R5, RZ ;  /* 0x000000050e027210 */ /* 0x000fda0007f3e0ff */
[----:B------:R-:W-:Y:S05]  /*145a0*/  WARPSYNC.COLLECTIVE R15, `(.L_x_2600) ;  /* 0x000000000f087348 */ /* 0x000fea0003c00000 */
[----:B------:R0:W1:Y:S02]  /*145b0*/  SHFL.IDX P6, R14, R13, R12, R11 ;  /* 0x0000000c0d0e7389 */ /* 0x00006400000c000b */
[----:B01----:R-:W-:Y:S01]  /*145c0*/  ENDCOLLECTIVE ;  /* 0x000000000000791b */ /* 0x003fe20003800000 */
.L_x_2600:
[----:B------:R-:W-:-:S05]  /*145d0*/  IMAD.X R3, RZ, RZ, R3, P1 ;  /* 0x000000ffff037224 */ /* 0x000fca00008e0603 */
        /* <DEDUP_REMOVED lines=10> */
.L_x_2601:
[----:B------:R-:W-:Y:S02]  /*14680*/  IMAD.MOV.U32 R13, RZ, RZ, R23 ;  /* 0x000000ffff0d7224 */ /* 0x000fe400078e0017 */
[----:B------:R-:W-:Y:S02]  /*14690*/  IMAD.MOV.U32 R12, RZ, RZ, 0x2 ;  /* 0x00000002ff0c7424 */ /* 0x000fe400078e00ff */
[----:B------:R-:W-:-:S07]  /*146a0*/  IMAD.MOV.U32 R9, RZ, RZ, R14 ;  /* 0x000000ffff097224 */ /* 0x000fce00078e000e */
[----:B------:R-:W-:Y:S05]  /*146b0*/  WARPSYNC.COLLECTIVE R15, `(.L_x_2602) ;  /* 0x000000000f087348 */ /* 0x000fea0003c00000 */
[----:B------:R0:W1:Y:S02]  /*146c0*/  SHFL.IDX P6, R14, R13, R12, R11 ;  /* 0x0000000c0d0e7389 */ /* 0x00006400000c000b */
[----:B01----:R-:W-:Y:S01]  /*146d0*/  ENDCOLLECTIVE ;  /* 0x000000000000791b */ /* 0x003fe20003800000 */
.L_x_2602:
        /* <DEDUP_REMOVED lines=12> */
.L_x_2603:
[----:B------:R-:W-:Y:S02]  /*147a0*/  IMAD.MOV.U32 R13, RZ, RZ, R23 ;  /* 0x000000ffff0d7224 */ /* 0x000fe400078e0017 */
[----:B------:R-:W-:Y:S02]  /*147b0*/  IMAD.MOV.U32 R12, RZ, RZ, 0x3 ;  /* 0x00000003ff0c7424 */ /* 0x000fe400078e00ff */
[----:B------:R-:W-:-:S07]  /*147c0*/  IMAD.MOV.U32 R10, RZ, RZ, R14 ;  /* 0x000000ffff0a7224 */ /* 0x000fce00078e000e */
[----:B------:R-:W-:Y:S05]  /*147d0*/  WARPSYNC.COLLECTIVE R15, `(.L_x_2604) ;  /* 0x000000000f087348 */ /* 0x000fea0003c00000 */
[----:B------:R0:W1:Y:S02]  /*147e0*/  SHFL.IDX P6, R14, R13, R12, R11 ;  /* 0x0000000c0d0e7389 */ /* 0x00006400000c000b */
[----:B01----:R-:W-:Y:S01]  /*147f0*/  ENDCOLLECTIVE ;  /* 0x000000000000791b */ /* 0x003fe20003800000 */
.L_x_2604:
        /* <DEDUP_REMOVED lines=12> */
.L_x_2605:
[----:B------:R-:W-:Y:S02]  /*148c0*/  IMAD.MOV.U32 R13, RZ, RZ, R23 ;  /* 0x000000ffff0d7224 */ /* 0x000fe400078e0017 */
[----:B------:R-:W-:Y:S02]  /*148d0*/  IMAD.MOV.U32 R12, RZ, RZ, 0x4 ;  /* 0x00000004ff0c7424 */ /* 0x000fe400078e00ff */
[----:B------:R-:W-:-:S07]  /*148e0*/  IMAD.MOV.U32 R9, RZ, RZ, R14 ;  /* 0x000000ffff097224 */ /* 0x000fce00078e000e */
[----:B------:R-:W-:Y:S05]  /*148f0*/  WARPSYNC.COLLECTIVE R15, `(.L_x_2606) ;  /* 0x000000000f087348 */ /* 0x000fea0003c00000 */
[----:B------:R0:W1:Y:S02]  /*14900*/  SHFL.IDX P6, R14, R13, R12, R11 ;  /* 0x0000000c0d0e7389 */ /* 0x00006400000c000b */
[----:B01----:R-:W-:Y:S01]  /*14910*/  ENDCOLLECTIVE ;  /* 0x000000000000791b */ /* 0x003fe20003800000 */
.L_x_2606:
        /* <DEDUP_REMOVED lines=12> */
.L_x_2607:
[----:B------:R-:W-:Y:S02]  /*149e0*/  IMAD.MOV.U32 R13, RZ, RZ, R23 ;  /* 0x000000ffff0d7224 */ /* 0x000fe400078e0017 */
[----:B------:R-:W-:Y:S02]  /*149f0*/  IMAD.MOV.U32 R12, RZ, RZ, 0x5 ;  /* 0x00000005ff0c7424 */ /* 0x000fe400078e00ff */
[----:B------:R-:W-:-:S07]  /*14a00*/  IMAD.MOV.U32 R10, RZ, RZ, R14 ;  /* 0x000000ffff0a7224 */ /* 0x000fce00078e000e */
[----:B------:R-:W-:Y:S05]  /*14a10*/  WARPSYNC.COLLECTIVE R15, `(.L_x_2608) ;  /* 0x000000000f087348 */ /* 0x000fea0003c00000 */
[----:B------:R0:W1:Y:S02]  /*14a20*/  SHFL.IDX P6, R14, R13, R12, R11 ;  /* 0x0000000c0d0e7389 */ /* 0x00006400000c000b */
[----:B01----:R-:W-:Y:S01]  /*14a30*/  ENDCOLLECTIVE ;  /* 0x000000000000791b */ /* 0x003fe20003800000 */
.L_x_2608:
        /* <DEDUP_REMOVED lines=12> */
.L_x_2609:
[----:B------:R-:W-:Y:S02]  /*14b00*/  IMAD.MOV.U32 R13, RZ, RZ, R23 ;  /* 0x000000ffff0d7224 */ /* 0x000fe400078e0017 */
[----:B------:R-:W-:Y:S02]  /*14b10*/  IMAD.MOV.U32 R12, RZ, RZ, 0x6 ;  /* 0x00000006ff0c7424 */ /* 0x000fe400078e00ff */
[----:B------:R-:W-:-:S07]  /*14b20*/  IMAD.MOV.U32 R9, RZ, RZ, R14 ;  /* 0x000000ffff097224 */ /* 0x000fce00078e000e */
[----:B------:R-:W-:Y:S05]  /*14b30*/  WARPSYNC.COLLECTIVE R15, `(.L_x_2610) ;  /* 0x000000000f087348 */ /* 0x000fea0003c00000 */
[----:B------:R0:W1:Y:S02]  /*14b40*/  SHFL.IDX P6, R14, R13, R12, R11 ;  /* 0x0000000c0d0e7389 */ /* 0x00006400000c000b */
[----:B01----:R-:W-:Y:S01]  /*14b50*/  ENDCOLLECTIVE ;  /* 0x000000000000791b */ /* 0x003fe20003800000 */
.L_x_2610:
        /* <DEDUP_REMOVED lines=12> */
.L_x_2611:
[----:B------:R-:W-:Y:S02]  /*14c20*/  IMAD.MOV.U32 R13, RZ, RZ, R23 ;  /* 0x000000ffff0d7224 */ /* 0x000fe400078e0017 */
[----:B------:R-:W-:Y:S01]  /*14c30*/  IMAD.MOV.U32 R12, RZ, RZ, 0x7 ;  /* 0x00000007ff0c7424 */ /* 0x000fe200078e00ff */
[----:B------:R-:W-:-:S13]  /*14c40*/  IADD3 R2, P1, R14, R5, RZ ;  /* 0x000000050e027210 */ /* 0x000fda0007f3e0ff */
[----:B------:R-:W-:Y:S05]  /*14c50*/  WARPSYNC.COLLECTIVE R15, `(.L_x_2612) ;  /* 0x000000000f087348 */ /* 0x000fea0003c00000 */
[----:B------:R0:W1:Y:S02]  /*14c60*/  SHFL.IDX P6, R14, R13, R12, R11 ;  /* 0x0000000c0d0e7389 */ /* 0x00006400000c000b */
[----:B01----:R-:W-:Y:S01]  /*14c70*/  ENDCOLLECTIVE ;  /* 0x000000000000791b */ /* 0x003fe20003800000 */
.L_x_2612:
        /* <DEDUP_REMOVED lines=10> */
.L_x_2613:
[----:B------:R-:W-:Y:S05]  /*14d20*/  BRA `(.L_x_2614) ;  /* 0xffffffb000107947 */ /* 0x000fea000383ffff */
.L_x_2484:
        /* <DEDUP_REMOVED lines=8> */
.L_x_2616:
[----:B------:R-:W-:Y:S05]  /*14db0*/  BSYNC B0 ;  /* 0x0000000000007941 */ /* 0x000fea0003800000 */
.L_x_2615:
        /* <DEDUP_REMOVED lines=9> */
.L_x_2617:
        /* <DEDUP_REMOVED lines=23> */
.L_x_2618:
[----:B------:R-:W-:Y:S02]  /*14fc0*/  MOV R12, 0x2 ;  /* 0x00000002000c7802 */ /* 0x000fe40000000f00 */
[----:B------:R-:W-:-:S05]  /*14fd0*/  SEL R4, R14, RZ, P1 ;  /* 0x000000ff0e047207 */ /* 0x000fca0000800000 */
[----:B------:R-:W-:-:S04]  /*14fe0*/  IMAD.IADD R4, R13, 0x1, R4 ;  /* 0x000000010d047824 */ /* 0x000fc800078e0204 */
[----:B------:R-:W-:-:S07]  /*14ff0*/  IMAD.MOV.U32 R13, RZ, RZ, R4 ;  /* 0x000000ffff0d7224 */ /* 0x000fce00078e0004 */
[----:B------:R-:W-:Y:S05]  /*15000*/  WARPSYNC.COLLECTIVE R15, `(.L_x_2619) ;  /* 0x000000000f087348 */ /* 0x000fea0003c00000 */
[----:B------:R0:W1:Y:S02]  /*15010*/  SHFL.UP P6, R14, R13, R12, R11 ;  /* 0x0400000c0d0e7389 */ /* 0x00006400000c000b */
[----:B01----:R-:W-:Y:S01]  /*15020*/  ENDCOLLECTIVE ;  /* 0x000000000000791b */ /* 0x003fe20003800000 */
.L_x_2619:
[----:B------:R-:W-:Y:S01]  /*15030*/  IMAD.MOV.U32 R12, RZ, RZ, 0x4 ;  /* 0x00000004ff0c7424 */ /* 0x000fe200078e00ff */
[----:B------:R-:W-:-:S05]  /*15040*/  SEL R3, R14, RZ, P2 ;  /* 0x000000ff0e037207 */ /* 0x000fca0001000000 */
[----:B------:R-:W-:-:S04]  /*15050*/  IMAD.IADD R2, R4, 0x1, R3 ;  /* 0x0000000104027824 */ /* 0x000fc800078e0203 */
[----:B------:R-:W-:-:S07]  /*15060*/  IMAD.MOV.U32 R13, RZ, RZ, R2 ;  /* 0x000000ffff0d7224 */ /* 0x000fce00078e0002 */
[----:B------:R-:W-:Y:S05]  /*15070*/  WARPSYNC.COLLECTIVE R15, `(.L_x_2620) ;  /* 0x000000000f087348 */ /* 0x000fea0003c00000 */
[----:B------:R0:W1:Y:S02]  /*15080*/  SHFL.UP P6, R14, R13, R12, R11 ;  /* 0x0400000c0d0e7389 */ /* 0x00006400000c000b */
[----:B01----:R-:W-:Y:S01]  /*15090*/  ENDCOLLECTIVE ;  /* 0x000000000000791b */ /* 0x003fe20003800000 */
.L_x_2620:
[----:B------:R-:W-:Y:S01]  /*150a0*/  IMAD.MOV.U32 R12, RZ, RZ, 0x8 ;  /* 0x00000008ff0c7424 */ /* 0x000fe200078e00ff */
[----:B------:R-:W-:-:S05]  /*150b0*/  SEL R3, R14, RZ, P3 ;  /* 0x000000ff0e037207 */ /* 0x000fca0001800000 */
[----:B------:R-:W-:-:S04]  /*150c0*/  IMAD.IADD R3, R2, 0x1, R3 ;  /* 0x0000000102037824 */ /* 0x000fc800078e0203 */
[----:B------:R-:W-:-:S07]  /*150d0*/  IMAD.MOV.U32 R13, RZ, RZ, R3 ;  /* 0x000000ffff0d7224 */ /* 0x000fce00078e0003 */
[----:B------:R-:W-:Y:S05]  /*150e0*/  WARPSYNC.COLLECTIVE R15, `(.L_x_2621) ;  /* 0x000000000f087348 */ /* 0x000fea0003c00000 */
[----:B------:R0:W1:Y:S02]  /*150f0*/  SHFL.UP P6, R14, R13, R12, R11 ;  /* 0x0400000c0d0e7389 */ /* 0x00006400000c000b */
[----:B01----:R-:W-:Y:S01]  /*15100*/  ENDCOLLECTIVE ;  /* 0x000000000000791b */ /* 0x003fe20003800000 */
.L_x_2621:
[----:B------:R-:W-:Y:S01]  /*15110*/  IMAD.MOV.U32 R12, RZ, RZ, 0x10 ;  /* 0x00000010ff0c7424 */ /* 0x000fe200078e00ff */
[----:B------:R-:W-:-:S05]  /*15120*/  SEL R4, R14, RZ, P4 ;  /* 0x000000ff0e047207 */ /* 0x000fca0002000000 */
[----:B------:R-:W-:-:S04]  /*15130*/  IMAD.IADD R4, R3, 0x1, R4 ;  /* 0x0000000103047824 */ /* 0x000fc800078e0204 */
[----:B------:R-:W-:-:S07]  /*15140*/  IMAD.MOV.U32 R13, RZ, RZ, R4 ;  /* 0x000000ffff0d7224 */ /* 0x000fce00078e0004 */
[----:B------:R-:W-:Y:S05]  /*15150*/  WARPSYNC.COLLECTIVE R15, `(.L_x_2622) ;  /* 0x000000000f087348 */ /* 0x000fea0003c00000 */
[----:B------:R0:W1:Y:S02]  /*15160*/  SHFL.UP P6, R14, R13, R12, R11 ;  /* 0x0400000c0d0e7389 */ /* 0x00006400000c000b */
[----:B01----:R-:W-:Y:S01]  /*15170*/  ENDCOLLECTIVE ;  /* 0x000000000000791b */ /* 0x003fe20003800000 */
.L_x_2622:
        /* <DEDUP_REMOVED lines=8> */
.L_x_2623:
[----:B------:R-:W-:Y:S05]  /*15200*/  BRA `(.L_x_2624) ;  /* 0xffffffb000207947 */ /* 0x000fea000383ffff */
.L_x_2487:
[----:B------:R-:W-:Y:S01]  /*15210*/  BSSY B0, `(.L_x_2625) ;  /* 0x0000007000007945 */ /* 0x000fe20003800000 */
[----:B------:R-:W-:Y:S02]  /*15220*/  IMAD.MOV.U32 R12, RZ, RZ, 0x1 ;  /* 0x00000001ff0c7424 */ /* 0x000fe400078e00ff */
[----:B------:R-:W-:Y:S02]  /*15230*/  IMAD.MOV.U32 R11, RZ, RZ, RZ ;  /* 0x000000ffff0b7224 */ /* 0x000fe400078e00ff */
[----:B------:R-:W-:-:S07]  /*15240*/  IMAD.MOV.U32 R15, RZ, RZ, -0x1 ;  /* 0xffffffffff0f7424 */ /* 0x000fce00078e00ff */
[----:B------:R-:W-:Y:S05]  /*15250*/  WARPSYNC.COLLECTIVE R15, `(.L_x_2626) ;  /* 0x000000000f087348 */ /* 0x000fea0003c00000 */
[----:B------:R0:W1:Y:S02]  /*15260*/  SHFL.UP P6, R14, R13, R12, R11 ;  /* 0x0400000c0d0e7389 */ /* 0x00006400000c000b */
[----:B01----:R-:W-:Y:S01]  /*15270*/  ENDCOLLECTIVE ;  /* 0x000000000000791b */ /* 0x003fe20003800000 */
.L_x_2626:
[----:B------:R-:W-:Y:S05]  /*15280*/  BSYNC B0 ;  /* 0x0000000000007941 */ /* 0x000fea0003800000 */
.L_x_2625:
        /* <DEDUP_REMOVED lines=8> */
.L_x_2627:
[----:B------:R-:W-:Y:S01]  /*15310*/  IMAD.MOV.U32 R12, RZ, RZ, 0x4 ;  /* 0x00000004ff0c7424 */ /* 0x000fe200078e00ff */
[----:B------:R-:W-:-:S05]  /*15320*/  SEL R2, R14, RZ, P2 ;  /* 0x000000ff0e027207 */ /* 0x000fca0001000000 */
[----:B------:R-:W-:-:S04]  /*15330*/  IMAD.IADD R2, R13, 0x1, R2 ;  /* 0x000000010d027824 */ /* 0x000fc800078e0202 */
[----:B------:R-:W-:-:S07]  /*15340*/  IMAD.MOV.U32 R13, RZ, RZ, R2 ;  /* 0x000000ffff0d7224 */ /* 0x000fce00078e0002 */
[----:B------:R-:W-:Y:S05]  /*15350*/  WARPSYNC.COLLECTIVE R15, `(.L_x_2628) ;  /* 0x000000000f087348 */ /* 0x000fea0003c00000 */
[----:B------:R0:W1:Y:S02]  /*15360*/  SHFL.UP P6, R14, R13, R12, R11 ;  /* 0x0400000c0d0e7389 */ /* 0x00006400000c000b */
[----:B01----:R-:W-:Y:S01]  /*15370*/  ENDCOLLECTIVE ;  /* 0x000000000000791b */ /* 0x003fe20003800000 */
.L_x_2628:
[----:B------:R-:W-:Y:S01]  /*15380*/  IMAD.MOV.U32 R12, RZ, RZ, 0x8 ;  /* 0x00000008ff0c7424 */ /* 0x000fe200078e00ff */
[----:B------:R-:W-:-:S05]  /*15390*/  SEL R3, R14, RZ, P3 ;  /* 0x000000ff0e037207 */ /* 0x000fca0001800000 */
[----:B------:R-:W-:-:S04]  /*153a0*/  IMAD.IADD R3, R2, 0x1, R3 ;  /* 0x0000000102037824 */ /* 0x000fc800078e0203 */
[----:B------:R-:W-:-:S07]  /*153b0*/  IMAD.MOV.U32 R13, RZ, RZ, R3 ;  /* 0x000000ffff0d7224 */ /* 0x000fce00078e0003 */
[----:B------:R-:W-:Y:S05]  /*153c0*/  WARPSYNC.COLLECTIVE R15, `(.L_x_2629) ;  /* 0x000000000f087348 */ /* 0x000fea0003c00000 */
[----:B------:R0:W1:Y:S02]  /*153d0*/  SHFL.UP P6, R14, R13, R12, R11 ;  /* 0x0400000c0d0e7389 */ /* 0x00006400000c000b */
[----:B01----:R-:W-:Y:S01]  /*153e0*/  ENDCOLLECTIVE ;  /* 0x000000000000791b */ /* 0x003fe20003800000 */
.L_x_2629:
[----:B------:R-:W-:Y:S01]  /*153f0*/  IMAD.MOV.U32 R12, RZ, RZ, 0x10 ;  /* 0x00000010ff0c7424 */ /* 0x000fe200078e00ff */
[----:B------:R-:W-:-:S04]  /*15400*/  SEL R4, R14, RZ, P4 ;  /* 0x000000ff0e047207 */ /* 0x000fc80002000000 */
[----:B------:R-:W-:-:S05]  /*15410*/  IADD3 R4, R3, R4, RZ ;  /* 0x0000000403047210 */ /* 0x000fca0007ffe0ff */
[----:B------:R-:W-:-:S07]  /*15420*/  IMAD.MOV.U32 R13, RZ, RZ, R4 ;  /* 0x000000ffff0d7224 */ /* 0x000fce00078e0004 */
[----:B------:R-:W-:Y:S05]  /*15430*/  WARPSYNC.COLLECTIVE R15, `(.L_x_2630) ;  /* 0x000000000f087348 */ /* 0x000fea0003c00000 */
[----:B------:R0:W1:Y:S02]  /*15440*/  SHFL.UP P6, R14, R13, R12, R11 ;  /* 0x0400000c0d0e7389 */ /* 0x00006400000c000b */
[----:B01----:R-:W-:Y:S01]  /*15450*/  ENDCOLLECTIVE ;  /* 0x000000000000791b */ /* 0x003fe20003800000 */
.L_x_2630:
        /* <DEDUP_REMOVED lines=8> */
.L_x_2631:
[----:B------:R-:W-:Y:S05]  /*154e0*/  BRA `(.L_x_2632) ;  /* 0xffffffb0000c7947 */ /* 0x000fea000383ffff */
.L_x_2489:
[----:B------:R-:W-:Y:S01]  /*154f0*/  BSSY B0, `(.L_x_2633) ;  /* 0x0000006000007945 */ /* 0x000fe20003800000 */
[----:B------:R-:W-:Y:S01]  /*15500*/  PLOP3.LUT P6, PT, P6, PT, PT, 0x8, 0x0 ;  /* 0x000000000000781c */ /* 0x000fe200037ce170 */
[----:B------:R-:W-:-:S12]  /*15510*/  IMAD.MOV.U32 R15, RZ, RZ, -0x1 ;  /* 0xffffffffff0f7424 */ /* 0x000fd800078e00ff */
[----:B0-----:R-:W-:Y:S05]  /*15520*/  WARPSYNC.COLLECTIVE R15, `(.L_x_2634) ;  /* 0x000000000f087348 */ /* 0x001fea0003c00000 */
[----:B------:R-:W-:Y:S01]  /*15530*/  VOTE.ANY R14, PT, P6 ;  /* 0x00000000000e7806 */ /* 0x000fe200030e0100 */
[----:B0-----:R-:W-:Y:S06]  /*15540*/  ENDCOLLECTIVE ;  /* 0x000000000000791b */ /* 0x001fec0003800000 */
.L_x_2634:
[----:B------:R-:W-:Y:S05]  /*15550*/  BSYNC B0 ;  /* 0x0000000000007941 */ /* 0x000fea0003800000 */
.L_x_2633:
        /* <DEDUP_REMOVED lines=10> */
.L_x_2635:
[----:B------:R-:W-:Y:S02]  /*15600*/  IMAD.MOV.U32 R13, RZ, RZ, R5 ;  /* 0x000000ffff0d7224 */ /* 0x000fe400078e0005 */
[----:B------:R-:W-:-:S07]  /*15610*/  IMAD.MOV.U32 R17, RZ, RZ, R14 ;  /* 0x000000ffff117224 */ /* 0x000fce00078e000e */
[----:B------:R-:W-:Y:S05]  /*15620*/  WARPSYNC.COLLECTIVE R15, `(.L_x_2636) ;  /* 0x000000000f087348 */ /* 0x000fea0003c00000 */
[----:B------:R0:W1:Y:S02]  /*15630*/  SHFL.IDX P6, R14, R13, R12, R11 ;  /* 0x0000000c0d0e7389 */ /* 0x00006400000c000b */
[----:B01----:R-:W-:Y:S01]  /*15640*/  ENDCOLLECTIVE ;  /* 0x000000000000791b */ /* 0x003fe20003800000 */
.L_x_2636:
[----:B------:R-:W-:Y:S01]  /*15650*/  IMAD.MOV.U32 R5, RZ, RZ, R14 ;  /* 0x000000ffff057224 */ /* 0x000fe200078e000e */
[----:B------:R-:W-:Y:S06]  /*15660*/  BRA `(.L_x_2637) ;  /* 0xffffffac00ec7947 */ /* 0x000fec000383ffff */
.L_x_2491:
[----:B------:R-:W-:Y:S01]  /*15670*/  BSSY B0, `(.L_x_2638) ;  /* 0x0000007000007945 */ /* 0x000fe20003800000 */
[----:B------:R-:W-:Y:S02]  /*15680*/  IMAD.MOV.U32 R13, RZ, RZ, R2 ;  /* 0x000000ffff0d7224 */ /* 0x000fe400078e0002 */
[----:B------:R-:W-:Y:S02]  /*15690*/  IMAD.MOV.U32 R11, RZ, RZ, 0x1f ;  /* 0x0000001fff0b7424 */ /* 0x000fe400078e00ff */
[----:B------:R-:W-:-:S07]  /*156a0*/  IMAD.MOV.U32 R15, RZ, RZ, -0x1 ;  /* 0xffffffffff0f7424 */ /* 0x000fce00078e00ff */
[----:B0123--:R-:W-:Y:S05]  /*156b0*/  WARPSYNC.COLLECTIVE R15, `(.L_x_2639) ;  /* 0x000000000f087348 */ /* 0x00ffea0003c00000 */
[----:B------:R4:W0:Y:S02]  /*156c0*/  SHFL.IDX P6, R14, R13, R12, R11 ;  /* 0x0000000c0d0e7389 */ /* 0x00082400000c000b */
[----:B01234-:R-:W-:Y:S01]  /*156d0*/  ENDCOLLECTIVE ;  /* 0x000000000000791b */ /* 0x01ffe20003800000 */
.L_x_2639:
[----:B------:R-:W-:Y:S05]  /*156e0*/  BSYNC B0 ;  /* 0x0000000000007941 */ /* 0x000fea0003800000 */
.L_x_2638:
[----:B------:R-:W-:Y:S01]  /*156f0*/  IMAD.MOV.U32 R16, RZ, RZ, R14 ;  /* 0x000000ffff107224 */ /* 0x000fe200078e000e */
[----:B------:R-:W-:Y:S06]  /*15700*/  BRA `(.L_x_2490) ;  /* 0xffffffac00dc7947 */ /* 0x000fec000383ffff */
.L_x_2497:
[----:B0-----:R0:W1:Y:S02]  /*15710*/  SYNCS.PHASECHK.TRANS64.TRYWAIT P0, [R5+URZ+0x16820], R0 ;  /* 0x01682000050075a7 */ /* 0x001064000800017f */
[----:B-1----:R-:W-:Y:S05]  /*15720*/  @!P0 NANOSLEEP.SYNCS 0x989680 ;  /* 0x009896800000895d */ /* 0x002fea0003900000 */
[----:B------:R-:W1:Y:S02]  /*15730*/  @!P0 SYNCS.PHASECHK.TRANS64 P0, [R5+URZ+0x16820], R0 ;  /* 0x01682000050085a7 */ /* 0x000e64000800007f */
[----:B-1----:R-:W-:Y:S05]  /*15740*/  @!P0 BRA `(.L_x_2497) ;  /* 0xfffffffc00f08947 */ /* 0x002fea000383ffff */
[----:B------:R-:W-:Y:S05]  /*15750*/  BRA `(.L_x_2640) ;  /* 0xffffffb800347947 */ /* 0x000fea000383ffff */
.L_x_2498:
        /* <DEDUP_REMOVED lines=8> */
[----:B0-----:R-:W-:Y:S05]  /*157e0*/  WARPSYNC.COLLECTIVE R15, `(.L_x_2642) ;  /* 0x000000000f087348 */ /* 0x001fea0003c00000 */
[----:B------:R1:W2:Y:S02]  /*157f0*/  SHFL.IDX P6, R14, R13, R12, R11 ;  /* 0x0000000c0d0e7389 */ /* 0x0002a400000c000b */
[----:B012---:R-:W-:Y:S01]  /*15800*/  ENDCOLLECTIVE ;  /* 0x000000000000791b */ /* 0x007fe20003800000 */
.L_x_2642:
[----:B------:R-:W-:Y:S05]  /*15810*/  BSYNC B0 ;  /* 0x0000000000007941 */ /* 0x000fea0003800000 */
.L_x_2641:
[----:B------:R-:W-:Y:S05]  /*15820*/  BRA `(.L_x_2643) ;  /* 0xffffffb8001c7947 */ /* 0x000fea000383ffff */
.L_x_2501:
[----:B------:R-:W-:Y:S01]  /*15830*/  BSSY B1, `(.L_x_2644) ;  /* 0x0000006000017945 */ /* 0x000fe20003800000 */
[----:B------:R-:W-:-:S07]  /*15840*/  IMAD.MOV.U32 R15, RZ, RZ, -0x1 ;  /* 0xffffffffff0f7424 */ /* 0x000fce00078e00ff */
[----:B0-----:R-:W-:Y:S05]  /*15850*/  WARPSYNC.COLLECTIVE R15, `(.L_x_2645) ;  /* 0x000000000f0c7348 */ /* 0x001fea0003c00000 */
[----:B------:R-:W-:Y:S02]  /*15860*/  ELECT P6, UR62, PT ;  /* 0x00000000003e782f */ /* 0x000fe400038c0000 */
[----:B------:R-:W-:Y:S01]  /*15870*/  MOV R14, UR62 ;  /* 0x0000003e000e7c02 */ /* 0x000fe20008000f00 */
[----:B0-----:R-:W-:Y:S10]  /*15880*/  ENDCOLLECTIVE ;  /* 0x000000000000791b */ /* 0x001ff40003800000 */
.L_x_2645:
[----:B------:R-:W-:Y:S05]  /*15890*/  BSYNC B1 ;  /* 0x0000000000017941 */ /* 0x000fea0003800000 */
.L_x_2644:
[----:B------:R-:W-:Y:S05]  /*158a0*/  BRA `(.L_x_2646) ;  /* 0xffffffb800147947 */ /* 0x000fea000383ffff */
.L_x_2503:
[----:B0-----:R0:W1:Y:S02]  /*158b0*/  SYNCS.PHASECHK.TRANS64.TRYWAIT P1, [R3+URZ+0x16840], R2 ;  /* 0x01684002030075a7 */ /* 0x001064000802017f */
[----:B-1----:R-:W-:Y:S05]  /*158c0*/  @!P1 NANOSLEEP.SYNCS 0x989680 ;  /* 0x009896800000995d */ /* 0x002fea0003900000 */
[----:B------:R-:W1:Y:S02]  /*158d0*/  @!P1 SYNCS.PHASECHK.TRANS64 P1, [R3+URZ+0x16840], R2 ;  /* 0x01684002030095a7 */ /* 0x000e64000802007f */
[----:B-1----:R-:W-:Y:S05]  /*158e0*/  @!P1 BRA `(.L_x_2503) ;  /* 0xfffffffc00f09947 */ /* 0x002fea000383ffff */
[----:B------:R-:W-:Y:S05]  /*158f0*/  BRA `(.L_x_2647) ;  /* 0xffffffb800347947 */ /* 0x000fea000383ffff */
.L_x_2505:
[----:B-1----:R1:W2:Y:S02]  /*15900*/  SYNCS.PHASECHK.TRANS64.TRYWAIT P1, [R25+URZ+0x16840], R0 ;  /* 0x01684000190075a7 */ /* 0x0022a4000802017f */
[----:B--2---:R-:W-:Y:S05]  /*15910*/  @!P1 NANOSLEEP.SYNCS 0x989680 ;  /* 0x009896800000995d */ /* 0x004fea0003900000 */
[----:B------:R-:W2:Y:S02]  /*15920*/  @!P1 SYNCS.PHASECHK.TRANS64 P1, [R25+URZ+0x16840], R0 ;  /* 0x01684000190095a7 */ /* 0x000ea4000802007f */
[----:B--2---:R-:W-:Y:S05]  /*15930*/  @!P1 BRA `(.L_x_2505) ;  /* 0xfffffffc00f09947 */ /* 0x004fea000383ffff */
[----:B------:R-:W-:Y:S05]  /*15940*/  BRA `(.L_x_2648) ;  /* 0xffffffb800407947 */ /* 0x000fea000383ffff */
.L_x_2507:
[----:B--2---:R2:W3:Y:S02]  /*15950*/  SYNCS.PHASECHK.TRANS64.TRYWAIT P1, [R3+URZ+0x16860], R2 ;  /* 0x01686002030075a7 */ /* 0x0044e4000802017f */
[----:B---3--:R-:W-:Y:S05]  /*15960*/  @!P1 NANOSLEEP.SYNCS 0x989680 ;  /* 0x009896800000995d */ /* 0x008fea0003900000 */
[----:B------:R-:W3:Y:S02]  /*15970*/  @!P1 SYNCS.PHASECHK.TRANS64 P1, [R3+URZ+0x16860], R2 ;  /* 0x01686002030095a7 */ /* 0x000ee4000802007f */
[----:B---3--:R-:W-:Y:S05]  /*15980*/  @!P1 BRA `(.L_x_2507) ;  /* 0xfffffffc00f09947 */ /* 0x008fea000383ffff */
[----:B------:R-:W-:Y:S05]  /*15990*/  BRA `(.L_x_2649) ;  /* 0xffffffb8003c7947 */ /* 0x000fea000383ffff */
.L_x_2650:
        /* <DEDUP_REMOVED lines=14> */
.L_x_3173:


//--------------------- .text._ZN7cutlass13device_kernelIN5flash11enable_sm90INS1_16FlashAttnFwdSm90INS1_25CollectiveMainloopFwdSm90ILi2EN4cute5tupleIJNS5_1CILi1EEES8_S8_EEENS6_IJNS7_ILi192EEENS7_ILi128EEENS7_ILi64EEEEEELi64ENS_6half_tEfNS_4arch4Sm90ELb1ELb0ELb0ELb1ELb1ELb1ELb0ELb1ELb1ELb1ELb1ELb0EEENS1_21CollectiveEpilogueFwdINS6_IJSA_SC_SB_EEES9_SE_SG_Li384ELb1ELb1ELb1ELb0EEENS1_36VarlenDynamicPersistentTileSchedulerILi192ELi128ELi384ELi128ELb1ELb1ELb1ELb1ELb1ELb1EEEEEEEEEvNT_6ParamsE --------------------------
	.section	.text._ZN7cutlass13device_kernelIN5flash11enable_sm90INS1_16FlashAttnFwdSm90INS1_25CollectiveMainloopFwdSm90ILi2EN4cute5tupleIJNS5_1CILi1EEES8_S8_EEENS6_IJNS7_ILi192EEENS7_ILi128EEENS7_ILi64EEEEEELi64ENS_6half_tEfNS_4arch4Sm90ELb1ELb0ELb0ELb1ELb1ELb1ELb0ELb1ELb1ELb1ELb1ELb0EEENS1_21CollectiveEpilogueFwdINS6_IJSA_SC_SB_EEES9_SE_SG_Li384ELb1ELb1ELb1ELb0EEENS1_36VarlenDynamicPersistentTileSchedulerILi192ELi128ELi384ELi128ELb1ELb1ELb1ELb1ELb1ELb1EEEEEEEEEvNT_6ParamsE,"ax",@progbits
	.align	128
.text._ZN7cutlass13device_kernelIN5flash11enable_sm90INS1_16FlashAttnFwdSm90INS1_25CollectiveMainloopFwdSm90ILi2EN4cute5tupleIJNS5_1CILi1EEES8_S8_EEENS6_IJNS7_ILi192EEENS7_ILi128EEENS7_ILi64EEEEEELi64ENS_6half_tEfNS_4arch4Sm90ELb1ELb0ELb0ELb1ELb1ELb1ELb0ELb1ELb1ELb1ELb1ELb0EEENS1_21CollectiveEpilogueFwdINS6_IJSA_SC_SB_EEES9_SE_SG_Li384ELb1ELb1ELb1ELb0EEENS1_36VarlenDynamicPersistentTileSchedulerILi192ELi128ELi384ELi128ELb1ELb1ELb1ELb1ELb1ELb1EEEEEEEEEvNT_6ParamsE:
        .type           _ZN7cutlass13device_kernelIN5flash11enable_sm90INS1_16FlashAttnFwdSm90INS1_25CollectiveMainloopFwdSm90ILi2EN4cute5tupleIJNS5_1CILi1EEES8_S8_EEENS6_IJNS7_ILi192EEENS7_ILi128EEENS7_ILi64EEEEEELi64ENS_6half_tEfNS_4arch4Sm90ELb1ELb0ELb0ELb1ELb1ELb1ELb0ELb1ELb1ELb1ELb1ELb0EEENS1_21CollectiveEpilogueFwdINS6_IJSA_SC_SB_EEES9_SE_SG_Li384ELb1ELb1ELb1ELb0EEENS1_36VarlenDynamicPersistentTileSchedulerILi192ELi128ELi384ELi128ELb1ELb1ELb1ELb1ELb1ELb1EEEEEEEEEvNT_6ParamsE,@function
        .size           _ZN7cutlass13device_kernelIN5flash11enable_sm90INS1_16FlashAttnFwdSm90INS1_25CollectiveMainloopFwdSm90ILi2EN4cute5tupleIJNS5_1CILi1EEES8_S8_EEENS6_IJNS7_ILi192EEENS7_ILi128EEENS7_ILi64EEEEEELi64ENS_6half_tEfNS_4arch4Sm90ELb1ELb0ELb0ELb1ELb1ELb1ELb0ELb1ELb1ELb1ELb1ELb0EEENS1_21CollectiveEpilogueFwdINS6_IJSA_SC_SB_EEES9_SE_SG_Li384ELb1ELb1ELb1ELb0EEENS1_36VarlenDynamicPersistentTileSchedulerILi192ELi128ELi384ELi128ELb1ELb1ELb1ELb1ELb1ELb1EEEEEEEEEvNT_6ParamsE,(.L_x_3174 - _ZN7cutlass13device_kernelIN5flash11enable_sm90INS1_16FlashAttnFwdSm90INS1_25CollectiveMainloopFwdSm90ILi2EN4cute5tupleIJNS5_1CILi1EEES8_S8_EEENS6_IJNS7_ILi192EEENS7_ILi128EEENS7_ILi64EEEEEELi64ENS_6half_tEfNS_4arch4Sm90ELb1ELb0ELb0ELb1ELb1ELb1ELb0ELb1ELb1ELb1ELb1ELb0EEENS1_21CollectiveEpilogueFwdINS6_IJSA_SC_SB_EEES9_SE_SG_Li384ELb1ELb1ELb1ELb0EEENS1_36VarlenDynamicPersistentTileSchedulerILi192ELi128ELi384ELi128ELb1ELb1ELb1ELb1ELb1ELb1EEEEEEEEEvNT_6ParamsE)
        .other          _ZN7cutlass13device_kernelIN5flash11enable_sm90INS1_16FlashAttnFwdSm90INS1_25CollectiveMainloopFwdSm90ILi2EN4cute5tupleIJNS5_1CILi1EEES8_S8_EEENS6_IJNS7_ILi192EEENS7_ILi128EEENS7_ILi64EEEEEELi64ENS_6half_tEfNS_4arch4Sm90ELb1ELb0ELb0ELb1ELb1ELb1ELb0ELb1ELb1ELb1ELb1ELb0EEENS1_21CollectiveEpilogueFwdINS6_IJSA_SC_SB_EEES9_SE_SG_Li384ELb1ELb1ELb1ELb0EEENS1_36VarlenDynamicPersistentTileSchedulerILi192ELi128ELi384ELi128ELb1ELb1ELb1ELb1ELb1ELb1EEEEEEEEEvNT_6ParamsE,@"STO_CUDA_ENTRY STV_DEFAULT"
_ZN7cutlass13device_kernelIN5flash11enable_sm90INS1_16FlashAttnFwdSm90INS1_25CollectiveMainloopFwdSm90ILi2EN4cute5tupleIJNS5_1CILi1EEES8_S8_EEENS6_IJNS7_ILi192EEENS7_ILi128EEENS7_ILi64EEEEEELi64ENS_6half_tEfNS_4arch4Sm90ELb1ELb0ELb0ELb1ELb1ELb1ELb0ELb1ELb1ELb1ELb1ELb0EEENS1_21CollectiveEpilogueFwdINS6_IJSA_SC_SB_EEES9_SE_SG_Li384ELb1ELb1ELb1ELb0EEENS1_36VarlenDynamicPersistentTileSchedulerILi192ELi128ELi384ELi128ELb1ELb1ELb1ELb1ELb1ELb1EEEEEEEEEvNT_6ParamsE:
[----:B------:R-:W0:Y:S02]  /*0000*/  LDC R1, c[0x0][0x28] ;  /* 0x00000a00ff017b82 */ /* 0x000e240000000800 */
[----:B0-----:R-:W-:Y:S01]  /*0010*/  VIADD R1, R1, 0xffffff88 ;  /* 0xffffff8801017836 */ /* 0x001fe20000000000 */
[----:B------:R-:W0:Y:S01]  /*0020*/  S2R R3, SR_TID.X ;  /* 0x0000000000037919 */ /* 0x000e220000002100 */
[----:B------:R-:W-:Y:S01]  /*0030*/  ELECT P0, URZ, PT ;  /* 0x00000000003f782f */ /* 0x000fe20003800000 */
[----:B------:R-:W-:Y:S01]  /*0040*/  BSSY B0, `(.L_x_2651) ;  /* 0x000000d000007945 */ /* 0x000fe20003800000 */
[----:B0-----:R-:W-:-:S05]  /*0050*/  SHF.R.U32.HI R0, RZ, 0x5, R3 ;  /* 0x00000005ff007819 */ /* 0x001fca0000011603 */
        /* <DEDUP_REMOVED lines=11> */
.L_x_2652:
[----:B------:R-:W-:Y:S05]  /*0110*/  BSYNC B0 ;  /* 0x0000000000007941 */ /* 0x000fea0003800000 */
.L_x_2651:
[----:B------:R-:W-:Y:S01]  /*0120*/  VOTEU.ANY UP0, P0 ;  /* 0x00000000003f7886 */ /* 0x000fe20000000100 */
[----:B------:R-:W0:Y:S01]  /*0130*/  SHFL.IDX PT, R2, R0, RZ, 0x1f ;  /* 0x00001fff00027589 */ /* 0x000e2200000e0000 */
[----:B------:R-:W-:Y:S01]  /*0140*/  UMOV UR4, 0x80 ;  /* 0x0000008000047882 */ /* 0x000fe20000000000 */
[----:B------:R-:W-:Y:S01]  /*0150*/  UMOV UR7, 0x180 ;  /* 0x0000018000077882 */ /* 0x000fe20000000000 */
[----:B------:R-:W-:Y:S01]  /*0160*/  SHF.R.U32.HI R3, RZ, 0x7, R3 ;  /* 0x00000007ff037819 */ /* 0x000fe20000011603 */
[----:B------:R-:W1:Y:S01]  /*0170*/  @UP0 S2UR UR8, SR_CgaCtaId ;  /* 0x00000000000809c3 */ /* 0x000e620000008800 */
[----:B------:R-:W-:Y:S01]  /*0180*/  @UP0 UMOV UR6, 0x400 ;  /* 0x0000040000060882 */ /* 0x000fe20000000000 */
[----:B------:R-:W-:-:S04]  /*0190*/  @UP0 UIADD3 UR4, -UR4, 0x100000, URZ ;  /* 0x0010000004040890 */ /* 0x000fc8000fffe13f */
[----:B------:R-:W-:Y:S02]  /*01a0*/  @UP0 USHF.L.U32 UR5, UR4, 0xb, URZ ;  /* 0x0000000b04050899 */ /* 0x000fe4000800063f */
[----:B------:R-:W-:Y:S01]  /*01b0*/  @UP0 USHF.L.U32 UR4, UR4, 0x1, URZ ;  /* 0x0000000104040899 */ /* 0x000fe2000800063f */
[----:B------:R-:W-:Y:S01]  /*01c0*/  VOTEU.ANY UP1, P0 ;  /* 0x00000000003f7886 */ /* 0x000fe20000020100 */
[----:B0-----:R-:W-:Y:S02]  /*01d0*/  ISETP.NE.AND P1, PT, R2, RZ, PT ;  /* 0x000000ff0200720c */ /* 0x001fe40003f25270 */
[----:B------:R0:W2:Y:S01]  /*01e0*/  SHFL.IDX PT, R2, R3, RZ, 0x1f ;  /* 0x00001fff03027589 */ /* 0x0000a200000e0000 */
[----:B-1----:R-:W-:Y:S02]  /*01f0*/  @UP0 ULEA UR8, UR8, UR6, 0x18 ;  /* 0x0000000608080291 */ /* 0x002fe4000f8ec03f */
[----:B------:R-:W-:-:S04]  /*0200*/  @UP0 UIADD3 UR6, -UR7, 0x100000, URZ ;  /* 0x0010000007060890 */ /* 0x000fc8000fffe13f */
[----:B------:R-:W-:Y:S02]  /*0210*/  @UP0 USHF.L.U32 UR7, UR6, 0xb, URZ ;  /* 0x0000000b06070899 */ /* 0x000fe4000800063f */
[----:B------:R-:W-:Y:S01]  /*0220*/  @UP0 USHF.L.U32 UR6, UR6, 0x1, URZ ;  /* 0x0000000106060899 */ /* 0x000fe2000800063f */
[----:B------:R-:W-:Y:S01]  /*0230*/  VOTEU.ANY UP0, P0 ;  /* 0x00000000003f7886 */ /* 0x000fe20000000100 */
[----:B------:R-:W1:Y:S04]  /*0240*/  FENCE.VIEW.ASYNC.S ;  /* 0x00000000000073c6 */ /* 0x000e680000000000 */
[----:B-1----:R0:W1:Y:S06]  /*0250*/  @UP0 SYNCS.EXCH.64 URZ, [UR8+0x16800], UR4 ;  /* 0x01680004083f05b2 */ /* 0x00206c0008000100 */
[----:B------:R0:W3:Y:S02]  /*0260*/  @UP1 SYNCS.EXCH.64 URZ, [UR8+0x16820], UR6 ;  /* 0x01682006083f15b2 */ /* 0x0000e40008000100 */
[----:B0-----:R-:W-:Y:S05]  /*0270*/  @P1 BRA `(.L_x_2653) ;  /* 0x0000000000481947 */ /* 0x001fea0003800000 */
        /* <DEDUP_REMOVED lines=16> */
[----:B------:R0:W0:Y:S01]  /*0380*/  SYNCS.EXCH.64 URZ, [UR8+0x16848], UR6 ;  /* 0x01684806083f75b2 */ /* 0x0000220008000100 */
[----:B------:R-:W-:Y:S01]  /*0390*/  NOP ;  /* 0x0000000000007918 */ /* 0x000fe20000000000 */
.L_x_2653:
        /* <DEDUP_REMOVED lines=22> */
.L_x_2654:
        /* <DEDUP_REMOVED lines=18> */
.L_x_2655:
        /* <DEDUP_REMOVED lines=22> */
.L_x_2656:
        /* <DEDUP_REMOVED lines=22> */
.L_x_2657:
[----:B--2---:R-:W-:Y:S01]  /*08e0*/  ISETP.NE.AND P0, PT, R2, RZ, PT ;  /* 0x000000ff0200720c */ /* 0x004fe20003f05270 */
[----:B------:R-:W-:Y:S01]  /*08f0*/  IMAD.MOV.U32 R2, RZ, RZ, 0x1 ;  /* 0x00000001ff027424 */ /* 0x000fe200078e00ff */
[----:B------:R-:W-:Y:S01]  /*0900*/  NOP ;  /* 0x0000000000007918 */ /* 0x000fe20000000000 */
[----:B------:R-:W-:Y:S01]  /*0910*/  ULDC.64 UR40, c[0x0][0x208] ;  /* 0x0000820000287ab9 */ /* 0x000fe20000000a00 */
[----:B------:R-:W-:Y:S02]  /*0920*/  BSSY B9, `(.L_x_2658) ;  /* 0x00019aa000097945 */ /* 0x000fe40003800000 */
[----:B------:R-:W-:-:S05]  /*0930*/  SEL R2, R2, 0x2, !P0 ;  /* 0x0000000202027807 */ /* 0x000fca0004000000 */
[----:B------:R2:W-:Y:S01]  /*0940*/  STL [R1+0x30], R2 ;  /* 0x0000300201007387 */ /* 0x0005e20000100800 */
[----:B01-34-:R-:W-:Y:S06]  /*0950*/  BAR.SYNC.DEFER_BLOCKING 0x0 ;  /* 0x0000000000007b1d */ /* 0x01bfec0000010000 */
[----:B------:R-:W-:Y:S05]  /*0960*/  @!P0 BRA `(.L_x_2659) ;  /* 0x0000012000688947 */ /* 0x000fea0003800000 */
.L_x_2660:
[----:B------:R-:W-:-:S08]  /*0970*/  NOP ;  /* 0x0000000000007918 */ /* 0x000fd00000000000 */
[----:B------:R-:W0:Y:S02]  /*0980*/  USETMAXREG.TRY_ALLOC.CTAPOOL UP0, 0xa0 ;  /* 0x000000a0000079c8 */ /* 0x000e240008000600 */
[----:B0-----:R-:W-:-:S13]  /*0990*/  PLOP3.LUT P0, PT, PT, PT, UP0, 0x80, 0x0 ;  /* 0x000000000000781c */ /* 0x001fda0003f0f008 */
[----:B------:R-:W-:Y:S05]  /*09a0*/  @!P0 BRA `(.L_x_2660) ;  /* 0xfffffffc00f08947 */ /* 0x000fea000383ffff */
[----:B------:R-:W2:Y:S01]  /*09b0*/  S2R R0, SR_TID.X ;  /* 0x0000000000007919 */ /* 0x000ea20000002100 */
[----:B------:R-:W-:Y:S01]  /*09c0*/  LOP3.LUT R19, R19, 0xffffffef, RZ, 0xc0, !PT ;  /* 0xffffffef13137812 */ /* 0x000fe200078ec0ff */
[----:B------:R-:W-:Y:S01]  /*09d0*/  ULDC UR4, c[0x0][0xc3c] ;  /* 0x00030f0000047ab9 */ /* 0x000fe20000000800 */
[----:B--2---:R-:W-:Y:S02]  /*09e0*/  SHF.R.U32.HI R2, RZ, 0x7, R0 ;  /* 0x00000007ff027819 */ /* 0x004fe40000011600 */
[----:B------:R-:W0:Y:S01]  /*09f0*/  S2R R0, SR_CgaCtaId ;  /* 0x0000000000007919 */ /* 0x000e220000008800 */
[----:B------:R-:W-:Y:S06]  /*0a00*/  BAR.ARV 0x8, 0x200 ;  /* 0x0208000000007b1d */ /* 0x000fec0000002000 */
[----:B------:R-:W-:-:S02]  /*0a10*/  ISETP.NE.AND P0, PT, R2, 0x1, PT ;  /* 0x000000010200780c */ /* 0x000fc40003f05270 */
[----:B------:R-:W-:-:S11]  /*0a20*/  MOV R2, 0x400 ;  /* 0x0000040000027802 */ /* 0x000fd60000000f00 */
[----:B------:R-:W-:Y:S06]  /*0a30*/  @!P0 BAR.ARV 0x9, 0x100 ;  /* 0x0244000000008b1d */ /* 0x000fec0000002000 */
[----:B------:R-:W-:Y:S02]  /*0a40*/  @P0 LOP3.LUT R19, R19, 0x10, RZ, 0xfc, !PT ;  /* 0x0000001013130812 */ /* 0x000fe400078efcff */
[----:B------:R-:W-:Y:S01]  /*0a50*/  BAR.SYNC.DEFER_BLOCKING 0x5, 0x200 ;  /* 0x0148000000007b1d */ /* 0x000fe20000010000 */
[----:B0-----:R-:W-:-:S05]  /*0a60*/  LEA R2, R0, R2, 0x18 ;  /* 0x0000000200027211 */ /* 0x001fca00078ec0ff */
[----:B------:R-:W0:Y:S02]  /*0a70*/  LDS.128 R28, [R2+0x168d0] ;  /* 0x0168d000021c7984 */ /* 0x000e240000000c00 */
[----:B------:R-:W-:Y:S06]  /*0a80*/  BAR.ARV 0x4, 0x200 ;  /* 0x0108000000007b1d */ /* 0x000fec0000002000 */
[----:B0-----:R-:W-:-:S13]  /*0a90*/  ISETP.GE.AND P0, PT, R31, UR4, PT ;  /* 0x000000041f007c0c */ /* 0x001fda000bf06270 */
[----:B------:R-:W-:Y:S05]  /*0aa0*/  @P0 BRA `(.L_x_2661) ;  /* 0x0000019800440947 */ /* 0x000fea0003800000 */
[----:B------:R-:W2:Y:S01]  /*0ab0*/  LDL.LU R13, [R1+0x30] ;  /* 0x00003000010d7983 */ /* 0x000ea20000300800 */
[----:B------:R-:W0:Y:S02]  /*0ac0*/  S2R R0, SR_TID.X ;  /* 0x0000000000007919 */ /* 0x000e240000002100 */
[----:B0-----:R-:W-:-:S05]  /*0ad0*/  VIADD R12, R0, 0xffffff80 ;  /* 0xffffff80000c7836 */ /* 0x001fca0000000000 */
[----:B------:R-:W-:-:S04]  /*0ae0*/  SHF.R.S32.HI R0, RZ, 0x1f, R12 ;  /* 0x0000001fff007819 */ /* 0x000fc8000001140c */
[----:B------:R-:W-:-:S04]  /*0af0*/  LEA.HI R3, R0, R12, RZ, 0x7 ;  /* 0x0000000c00037211 */ /* 0x000fc800078f38ff */
[----:B------:R-:W-:-:S05]  /*0b00*/  LOP3.LUT R4, R3, 0xffffff80, RZ, 0xc0, !PT ;  /* 0xffffff8003047812 */ /* 0x000fca00078ec0ff */
[----:B------:R-:W-:-:S05]  /*0b10*/  IMAD.IADD R11, R12, 0x1, -R4 ;  /* 0x000000010c0b7824 */ /* 0x000fca00078e0a04 */
[----:B------:R-:W-:-:S04]  /*0b20*/  SHF.R.S32.HI R6, RZ, 0x1f, R11 ;  /* 0x0000001fff067819 */ /* 0x000fc8000001140b */
[----:B------:R-:W-:Y:S02]  /*0b30*/  LEA.HI R8, R6, R11, RZ, 0x2 ;  /* 0x0000000b06087211 */ /* 0x000fe400078f10ff */
[CC--:B------:R-:W-:Y:S02]  /*0b40*/  LEA.HI R4, R0.reuse, R12.reuse, RZ, 0x4 ;  /* 0x0000000c00047211 */ /* 0x0c0fe400078f20ff */
[--C-:B------:R-:W-:Y:S02]  /*0b50*/  SHF.R.S32.HI R9, RZ, 0x2, R8.reuse ;  /* 0x00000002ff097819 */ /* 0x100fe40000011408 */
[----:B------:R-:W-:Y:S02]  /*0b60*/  SHF.R.S32.HI R10, RZ, 0x1f, R8 ;  /* 0x0000001fff0a7819 */ /* 0x000fe40000011408 */
[----:B------:R-:W-:Y:S02]  /*0b70*/  LEA.HI R5, R0, R12, RZ, 0x5 ;  /* 0x0000000c00057211 */ /* 0x000fe400078f28ff */
[----:B------:R-:W-:-:S02]  /*0b80*/  SHF.R.S32.HI R14, RZ, 0x7, R3 ;  /* 0x00000007ff0e7819 */ /* 0x000fc40000011403 */
[----:B------:R-:W-:Y:S02]  /*0b90*/  SHF.R.S32.HI R7, RZ, 0x4, R4 ;  /* 0x00000004ff077819 */ /* 0x000fe40000011404 */
[----:B------:R-:W-:Y:S02]  /*0ba0*/  LEA.HI R10, R10, R9, RZ, 0x3 ;  /* 0x000000090a0a7211 */ /* 0x000fe400078f18ff */
[----:B------:R-:W-:Y:S01]  /*0bb0*/  SHF.R.S32.HI R15, RZ, 0x5, R5 ;  /* 0x00000005ff0f7819 */ /* 0x000fe20000011405 */
[----:B------:R-:W-:Y:S01]  /*0bc0*/  IMAD.HI R5, R14, 0x55555556, RZ ;  /* 0x555555560e057827 */ /* 0x000fe200078e02ff */
[C---:B------:R-:W-:Y:S02]  /*0bd0*/  LOP3.LUT R3, R4.reuse, 0x3fffff0, RZ, 0xc0, !PT ;  /* 0x03fffff004037812 */ /* 0x040fe400078ec0ff */
[----:B------:R-:W-:Y:S02]  /*0be0*/  LEA.HI R4, R4, R7, RZ, 0x1 ;  /* 0x0000000704047211 */ /* 0x000fe400078f08ff */
[----:B------:R-:W-:-:S02]  /*0bf0*/  LOP3.LUT R10, R10, 0xfffffff8, RZ, 0xc0, !PT ;  /* 0xfffffff80a0a7812 */ /* 0x000fc400078ec0ff */
[----:B------:R-:W-:Y:S01]  /*0c00*/  LEA.HI R6, R6, R11, RZ, 0x5 ;  /* 0x0000000b06067211 */ /* 0x000fe200078f28ff */
[----:B------:R-:W-:Y:S01]  /*0c10*/  IMAD.IADD R3, R12, 0x1, -R3 ;  /* 0x000000010c037824 */ /* 0x000fe200078e0a03 */
[----:B------:R-:W-:Y:S01]  /*0c20*/  LOP3.LUT R4, R4, 0x1ffffffe, RZ, 0xc0, !PT ;  /* 0x1ffffffe04047812 */ /* 0x000fe200078ec0ff */
[----:B------:R-:W-:Y:S01]  /*0c30*/  IMAD.IADD R9, R9, 0x1, -R10 ;  /* 0x0000000109097824 */ /* 0x000fe200078e0a0a */
[----:B------:R-:W-:Y:S02]  /*0c40*/  LEA.HI R5, R5, R5, RZ, 0x1 ;  /* 0x0000000505057211 */ /* 0x000fe400078f08ff */
[----:B------:R-:W-:Y:S01]  /*0c50*/  SHF.R.S32.HI R6, RZ, 0x5, R6 ;  /* 0x00000005ff067819 */ /* 0x000fe20000011406 */
[----:B------:R-:W-:Y:S01]  /*0c60*/  IMAD R3, R15, 0x10, R3 ;  /* 0x000000100f037824 */ /* 0x000fe200078e0203 */
[----:B------:R-:W-:Y:S01]  /*0c70*/  IADD3 R4, R7, -R4, RZ ;  /* 0x8000000407047210 */ /* 0x000fe20007ffe0ff */
[----:B------:R-:W-:Y:S02]  /*0c80*/  IMAD R5, R5, -0x3, R14 ;  /* 0xfffffffd05057824 */ /* 0x000fe400078e020e */
[----:B------:R-:W-:-:S02]  /*0c90*/  IMAD R6, R6, 0x10, R9 ;  /* 0x0000001006067824 */ /* 0x000fc400078e0209 */
[----:B------:R-:W-:Y:S02]  /*0ca0*/  IMAD R7, R3, 0x8, R4 ;  /* 0x0000000803077824 */ /* 0x000fe400078e0204 */
[----:B------:R-:W-:-:S05]  /*0cb0*/  IMAD R10, R5, 0x40, R6 ;  /* 0x00000040050a7824 */ /* 0x000fca00078e0206 */
[----:B------:R-:W-:Y:S01]  /*0cc0*/  STL [R1+0x68], R10 ;  /* 0x0000680a01007387 */ /* 0x000fe20000100800 */
[----:B------:R-:W-:-:S04]  /*0cd0*/  LEA.HI R4, R0, R12, RZ, 0x3 ;  /* 0x0000000c00047211 */ /* 0x000fc800078f18ff */
[----:B------:R-:W-:Y:S02]  /*0ce0*/  SHF.R.S32.HI R5, RZ, 0x3, R4 ;  /* 0x00000003ff057819 */ /* 0x000fe40000011404 */
[----:B------:R-:W-:Y:S02]  /*0cf0*/  LOP3.LUT R4, R4, 0xfffffff8, RZ, 0xc0, !PT ;  /* 0xfffffff804047812 */ /* 0x000fe400078ec0ff */
[----:B------:R-:W-:-:S05]  /*0d00*/  LOP3.LUT R8, R8, 0x7ffffffc, RZ, 0xc0, !PT ;  /* 0x7ffffffc08087812 */ /* 0x000fca00078ec0ff */
[----:B------:R-:W-:Y:S01]  /*0d10*/  IMAD.IADD R8, R11, 0x1, -R8 ;  /* 0x000000010b087824 */ /* 0x000fe200078e0a08 */
[----:B------:R-:W-:Y:S01]  /*0d20*/  CS2R R22, SRZ ;  /* 0x0000000000167805 */ /* 0x000fe2000001ff00 */
[----:B------:R-:W-:Y:S01]  /*0d30*/  IMAD.MOV.U32 R156, RZ, RZ, RZ ;  /* 0x000000ffff9c7224 */ /* 0x000fe200078e00ff */
[----:B--2---:R-:W-:-:S05]  /*0d40*/  LOP3.LUT R3, R13, 0x1, RZ, 0xfc, !PT ;  /* 0x000000010d037812 */ /* 0x004fca00078efcff */
[----:B------:R0:W-:Y:S02]  /*0d50*/  STL [R1], R3 ;  /* 0x0000000301007387 */ /* 0x0001e40000100800 */
[----:B0-----:R-:W-:-:S04]  /*0d60*/  LEA.HI R3, R0, R12, RZ, 0x2 ;  /* 0x0000000c00037211 */ /* 0x001fc800078f10ff */
[--C-:B------:R-:W-:Y:S02]  /*0d70*/  SHF.R.S32.HI R155, RZ, 0x2, R3.reuse ;  /* 0x00000002ff9b7819 */ /* 0x100fe40000011403 */
[----:B------:R-:W-:Y:S02]  /*0d80*/  SHF.R.S32.HI R0, RZ, 0x1f, R3 ;  /* 0x0000001fff007819 */ /* 0x000fe40000011403 */
[----:B------:R-:W-:Y:S02]  /*0d90*/  IADD3 R6, R155, 0x60, RZ ;  /* 0x000000609b067810 */ /* 0x000fe40007ffe0ff */
[----:B------:R-:W-:Y:S02]  /*0da0*/  LEA.HI R0, R0, R155, RZ, 0x3 ;  /* 0x0000009b00007211 */ /* 0x000fe400078f18ff */
[----:B------:R-:W-:Y:S02]  /*0db0*/  LOP3.LUT R3, R3, 0xfffffffc, RZ, 0xc0, !PT ;  /* 0xfffffffc03037812 */ /* 0x000fe400078ec0ff */
[----:B------:R-:W-:-:S02]  /*0dc0*/  LOP3.LUT R0, R0, 0xfffffff8, RZ, 0xc0, !PT ;  /* 0xfffffff800007812 */ /* 0x000fc400078ec0ff */
[----:B------:R-:W-:Y:S01]  /*0dd0*/  SHF.R.S32.HI R5, RZ, 0x1f, R6 ;  /* 0x0000001fff057819 */ /* 0x000fe20000011406 */
[C---:B------:R-:W-:Y:S02]  /*0de0*/  IMAD.IADD R9, R12.reuse, 0x1, -R3 ;  /* 0x000000010c097824 */ /* 0x040fe400078e0a03 */
[----:B------:R-:W-:Y:S01]  /*0df0*/  IMAD.IADD R3, R12, 0x1, -R4 ;  /* 0x000000010c037824 */ /* 0x000fe200078e0a04 */
[----:B------:R-:W-:Y:S01]  /*0e00*/  LEA.HI R5, R5, R6, RZ, 0x3 ;  /* 0x0000000605057211 */ /* 0x000fe200078f18ff */
[----:B------:R-:W-:Y:S02]  /*0e10*/  IMAD.IADD R0, R155, 0x1, -R0 ;  /* 0x000000019b007824 */ /* 0x000fe400078e0a00 */
[----:B------:R-:W-:Y:S01]  /*0e20*/  IMAD.SHL.U32 R4, R6, 0x40, RZ ;  /* 0x0000004006047824 */ /* 0x000fe200078e00ff */
[----:B------:R-:W-:Y:S01]  /*0e30*/  STL [R1+0x5c], RZ ;  /* 0x00005cff01007387 */ /* 0x000fe20000100800 */
[----:B------:R-:W-:Y:S01]  /*0e40*/  SHF.L.U32 R5, R5, 0x6, RZ ;  /* 0x0000000605057819 */ /* 0x000fe200000006ff */
[----:B------:R-:W-:-:S02]  /*0e50*/  IMAD.SHL.U32 R152, R9, 0x4, RZ ;  /* 0x0000000409987824 */ /* 0x000fc400078e00ff */
[----:B------:R-:W-:Y:S01]  /*0e60*/  STL [R1+0x4], RZ ;  /* 0x000004ff01007387 */ /* 0x000fe20000100800 */
[----:B------:R-:W-:-:S03]  /*0e70*/  IMAD.SHL.U32 R16, R9, 0x8, RZ ;  /* 0x0000000809107824 */ /* 0x000fc600078e00ff */
[----:B------:R0:W-:Y:S01]  /*0e80*/  STL [R1+0x44], R0 ;  /* 0x0000440001007387 */ /* 0x0001e20000100800 */
[----:B------:R-:W-:Y:S02]  /*0e90*/  LEA.HI R3, R9, R9, RZ, 0x1 ;  /* 0x0000000909037211 */ /* 0x000fe400078f08ff */
[----:B0-----:R-:W-:Y:S02]  /*0ea0*/  LOP3.LUT R0, R4, 0x1c0, RZ, 0xc0, !PT ;  /* 0x000001c004007812 */ /* 0x001fe400078ec0ff */
[----:B------:R-:W-:Y:S01]  /*0eb0*/  LOP3.LUT R4, R5, 0xfffffe00, RZ, 0xc0, !PT ;  /* 0xfffffe0005047812 */ /* 0x000fe200078ec0ff */
[----:B------:R-:W-:Y:S01]  /*0ec0*/  VIADD R5, R152, 0x10 ;  /* 0x0000001098057836 */ /* 0x000fe20000000000 */
[----:B------:R-:W-:Y:S02]  /*0ed0*/  SHF.R.U32.HI R6, RZ, 0x3, R0 ;  /* 0x00000003ff067819 */ /* 0x000fe40000011600 */
[----:B------:R-:W-:Y:S02]  /*0ee0*/  LOP3.LUT R0, R0, 0x38, R16, 0xf8, !PT ;  /* 0x0000003800007812 */ /* 0x000fe400078ef810 */
[----:B------:R-:W-:Y:S01]  /*0ef0*/  LOP3.LUT R3, R3, 0x1ffffffe, RZ, 0xc0, !PT ;  /* 0x1ffffffe03037812 */ /* 0x000fe200078ec0ff */
[----:B------:R0:W-:Y:S04]  /*0f00*/  STL [R1+0x8], R5 ;  /* 0x0000080501007387 */ /* 0x0001e80000100800 */
[----:B------:R-:W-:Y:S01]  /*0f10*/  IMAD.IADD R3, R9, 0x1, -R3 ;  /* 0x0000000109037824 */ /* 0x000fe200078e0a03 */
[----:B------:R1:W-:Y:S01]  /*0f20*/  STL [R1+0x48], R4 ;  /* 0x0000480401007387 */ /* 0x0003e20000100800 */
[----:B0-----:R-:W-:Y:S01]  /*0f30*/  LOP3.LUT R5, R4, R0, R6, 0xf6, !PT ;  /* 0x0000000004057212 */ /* 0x001fe200078ef606 */
[----:B------:R-:W-:-:S02]  /*0f40*/  IMAD.SHL.U32 R0, R7, 0x8, RZ ;  /* 0x0000000807007824 */ /* 0x000fc400078e00ff */
[----:B------:R-:W-:-:S03]  /*0f50*/  IMAD.SHL.U32 R6, R8, 0x2, RZ ;  /* 0x0000000208067824 */ /* 0x000fc600078e00ff */
[----:B------:R0:W-:Y:S01]  /*0f60*/  STL [R1+0x6c], R0 ;  /* 0x00006c0001007387 */ /* 0x0001e20000100800 */
[----:B-1----:R-:W-:-:S03]  /*0f70*/  IMAD R4, R5, 0x2, R2 ;  /* 0x0000000205047824 */ /* 0x002fc600078e0202 */
[----:B------:R1:W-:Y:S01]  /*0f80*/  STL [R1+0x34], R6 ;  /* 0x0000340601007387 */ /* 0x0003e20000100800 */
[----:B0-----:R-:W-:-:S05]  /*0f90*/  LEA R0, R3, R10, 0x3 ;  /* 0x0000000a03007211 */ /* 0x001fca00078e18ff */
[----:B------:R1:W-:Y:S04]  /*0fa0*/  STL [R1+0x4c], R0 ;  /* 0x00004c0001007387 */ /* 0x0003e80000100800 */
[----:B------:R1:W-:Y:S01]  /*0fb0*/  STL [R1+0x64], R4 ;  /* 0x0000640401007387 */ /* 0x0003e20000100800 */
[----:B------:R-:W-:Y:S01]  /*0fc0*/  VIADD R18, R16, 0x20 ;  /* 0x0000002010127836 */ /* 0x000fe20000000000 */
[----:B------:R-:W-:-:S04]  /*0fd0*/  SHF.R.S32.HI R17, RZ, 0x1f, R16 ;  /* 0x0000001fff117819 */ /* 0x000fc80000011410 */
[----:B------:R-:W-:-:S07]  /*0fe0*/  SHF.R.S32.HI R157, RZ, 0x1f, R18 ;  /* 0x0000001fff9d7819 */ /* 0x000fce0000011412 */
.L_x_2816:
[----:B0123--:R-:W0:Y:S02]  /*0ff0*/  LDC.64 R4, c[0x0][0xc88] ;  /* 0x00032200ff047b82 */ /* 0x00fe240000000a00 */
[----:B0-----:R-:W-:-:S05]  /*1000*/  IMAD.WIDE R4, R31, 0x4, R4 ;  /* 0x000000041f047825 */ /* 0x001fca00078e0204 */
[----:B------:R-:W2:Y:S01]  /*1010*/  LDG.E R33, desc[UR40][R4.64] ;  /* 0x0000002804217981 */ /* 0x000ea2000c1e1900 */
[----:B------:R-:W-:Y:S05]  /*1020*/  YIELD ;  /* 0x0000000000007946 */ /* 0x000fea0003800000 */
[----:B------:R-:W-:Y:S01]  /*1030*/  ULDC.64 UR4, c[0x0][0xa28] ;  /* 0x00028a0000047ab9 */ /* 0x000fe20000000a00 */
[----:B------:R-:W-:Y:S01]  /*1040*/  ULDC.64 UR8, c[0x0][0xa18] ;  /* 0x0002860000087ab9 */ /* 0x000fe20000000a00 */
[----:B------:R-:W-:Y:S01]  /*1050*/  ISETP.NE.U32.AND P1, PT, RZ, UR4, PT ;  /* 0x00000004ff007c0c */ /* 0x000fe2000bf25070 */
[----:B------:R-:W-:Y:S01]  /*1060*/  IMAD.MOV.U32 R10, RZ, RZ, RZ ;  /* 0x000000ffff0a7224 */ /* 0x000fe200078e00ff */
[----:B------:R-:W-:Y:S01]  /*1070*/  ULDC.64 UR6, c[0x0][0xa08] ;  /* 0x0002820000067ab9 */ /* 0x000fe20000000a00 */
[----:B------:R-:W-:Y:S01]  /*1080*/  IMAD.MOV.U32 R66, RZ, RZ, RZ ;  /* 0x000000ffff427224 */ /* 0x000fe200078e00ff */
[----:B------:R-:W-:-:S02]  /*1090*/  ISETP.NE.AND.EX P1, PT, RZ, UR5, PT, P1 ;  /* 0x00000005ff007c0c */ /* 0x000fc4000bf25310 */
[----:B------:R-:W-:-:S04]  /*10a0*/  ISETP.NE.U32.AND P0, PT, RZ, UR6, PT ;  /* 0x00000006ff007c0c */ /* 0x000fc8000bf05070 */
[----:B------:R-:W-:Y:S02]  /*10b0*/  ISETP.NE.AND.EX P0, PT, RZ, UR7, PT, P0 ;  /* 0x00000007ff007c0c */ /* 0x000fe4000bf05300 */
[----:B--2---:R-:W-:Y:S01]  /*10c0*/  SHF.R.S32.HI R0, RZ, 0x1f, R33 ;  /* 0x0000001fff007819 */ /* 0x004fe20000011421 */
[----:B------:R-:W-:-:S04]  /*10d0*/  IMAD.SHL.U32 R34, R33, 0x4, RZ ;  /* 0x0000000421227824 */ /* 0x000fc800078e00ff */
[C---:B------:R-:W-:Y:S01]  /*10e0*/  @P1 LEA R6, P2, R33.reuse, UR4, 0x2 ;  /* 0x0000000421061c11 */ /* 0x040fe2000f8410ff */
[----:B------:R0:W-:Y:S01]  /*10f0*/  STL [R1+0x50], R33 ;  /* 0x0000502101007387 */ /* 0x0001e20000100800 */
[C-C-:B------:R-:W-:Y:S02]  /*1100*/  SHF.L.U64.HI R32, R33.reuse, 0x2, R0.reuse ;  /* 0x0000000221207819 */ /* 0x140fe40000010200 */
[----:B------:R-:W-:Y:S01]  /*1110*/  @P1 LEA.HI.X R7, R33, UR5, R0, 0x2, P2 ;  /* 0x0000000521071c11 */ /* 0x000fe200090f1400 */
[----:B------:R-:W-:Y:S01]  /*1120*/  ULDC UR4, c[0x0][0x288] ;  /* 0x0000a20000047ab9 */ /* 0x000fe20000000800 */
[----:B------:R-:W-:Y:S01]  /*1130*/  ISETP.NE.U32.AND P2, PT, RZ, UR8, PT ;  /* 0x00000008ff007c0c */ /* 0x000fe2000bf45070 */
[----:B------:R0:W-:Y:S01]  /*1140*/  STL [R1+0x58], R34 ;  /* 0x0000582201007387 */ /* 0x0001e20000100800 */
[----:B------:R-:W-:Y:S02]  /*1150*/  IADD3 R8, P3, R34, UR6, RZ ;  /* 0x0000000622087c10 */ /* 0x000fe4000ff7e0ff */
[----:B------:R-:W-:Y:S01]  /*1160*/  ISETP.NE.AND.EX P2, PT, RZ, UR9, PT, P2 ;  /* 0x00000009ff007c0c */ /* 0x000fe2000bf45320 */
[----:B------:R0:W5:Y:S01]  /*1170*/  @P1 LDG.E R10, desc[UR40][R6.64] ;  /* 0x00000028060a1981 */ /* 0x000162000c1e1900 */
[----:B----4-:R-:W-:Y:S01]  /*1180*/  IMAD.U32 R3, RZ, RZ, UR4 ;  /* 0x00000004ff037e24 */ /* 0x010fe2000f8e00ff */
[----:B------:R-:W-:Y:S01]  /*1190*/  IADD3.X R9, R32, UR7, RZ, P3, !PT ;  /* 0x0000000720097c10 */ /* 0x000fe20009ffe4ff */
[----:B------:R-:W-:-:S04]  /*11a0*/  ULDC.64 UR4, c[0x0][0x418] ;  /* 0x0001060000047ab9 */ /* 0x000fc80000000a00 */
[----:B------:R0:W5:Y:S05]  /*11b0*/  @P0 LDG.E R66, desc[UR40][R8.64] ;  /* 0x0000002808420981 */ /* 0x00016a000c1e1900 */
[----:B------:R-:W-:-:S04]  /*11c0*/  @P2 IADD3 R4, P1, R34, UR8, RZ ;  /* 0x0000000822042c10 */ /* 0x000fc8000ff3e0ff */
[----:B------:R-:W-:-:S05]  /*11d0*/  @P2 IADD3.X R5, R32, UR9, RZ, P1, !PT ;  /* 0x0000000920052c10 */ /* 0x000fca0008ffe4ff */
[----:B------:R-:W2:Y:S01]  /*11e0*/  @P2 LDG.E R3, desc[UR40][R4.64] ;  /* 0x0000002804032981 */ /* 0x000ea2000c1e1900 */
[----:B------:R-:W-:-:S03]  /*11f0*/  UISETP.NE.U32.AND UP0, UPT, UR4, URZ, UPT ;  /* 0x0000003f0400728c */ /* 0x000fc6000bf05070 */
[----:B------:R-:W-:Y:S01]  /*1200*/  ULDC UR4, c[0x0][0x424] ;  /* 0x0001090000047ab9 */ /* 0x000fe20000000800 */
[----:B------:R-:W-:-:S03]  /*1210*/  UISETP.NE.AND.EX UP0, UPT, UR5, URZ, UPT, UP0 ;  /* 0x0000003f0500728c */ /* 0x000fc6000bf05300 */
[----:B------:R-:W-:Y:S01]  /*1220*/  ULDC UR5, c[0x0][0x2f0] ;  /* 0x0000bc0000057ab9 */ /* 0x000fe20000000800 */
[----:B------:R-:W-:-:S04]  /*1230*/  USEL UR4, UR4, 0x1, UP0 ;  /* 0x0000000104047887 */ /* 0x000fc80008000000 */
[----:B------:R-:W-:-:S03]  /*1240*/  UIMAD UR4, UR4, UR5, URZ ;  /* 0x00000005040472a4 */ /* 0x000fc6000f8e023f */
[----:B------:R-:W-:Y:S02]  /*1250*/  ULDC UR5, c[0x0][0x348] ;  /* 0x0000d20000057ab9 */ /* 0x000fe40000000800 */
[----:B------:R-:W-:Y:S01]  /*1260*/  IMAD.U32 R25, RZ, RZ, UR5 ;  /* 0x00000005ff197e24 */ /* 0x000fe2000f8e00ff */
[----:B------:R-:W-:Y:S01]  /*1270*/  MOV R31, UR4 ;  /* 0x00000004001f7c02 */ /* 0x000fe20008000f00 */
[----:B--2---:R0:W-:Y:S01]  /*1280*/  STL [R1+0xc], R3 ;  /* 0x00000c0301007387 */ /* 0x0041e20000100800 */
[----:B------:R-:W-:Y:S01]  /*1290*/  IMAD.MOV.U32 R12, RZ, RZ, R3 ;  /* 0x000000ffff0c7224 */ /* 0x000fe200078e0003 */
[----:B------:R-:W-:Y:S06]  /*12a0*/  @P2 BRA `(.L_x_2662) ;  /* 0x0000000000282947 */ /* 0x000fec0003800000 */
[----:B------:R-:W-:Y:S02]  /*12b0*/  ULDC.64 UR4, c[0x0][0xa00] ;  /* 0x0002800000047ab9 */ /* 0x000fe40000000a00 */
[----:B------:R-:W-:-:S04]  /*12c0*/  ISETP.NE.U32.AND P1, PT, RZ, UR4, PT ;  /* 0x00000004ff007c0c */ /* 0x000fc8000bf25070 */
[----:B------:R-:W-:-:S13]  /*12d0*/  ISETP.NE.AND.EX P1, PT, RZ, UR5, PT, P1 ;  /* 0x00000005ff007c0c */ /* 0x000fda000bf25310 */
[----:B------:R-:W-:Y:S05]  /*12e0*/  @!P1 BRA `(.L_x_2662) ;  /* 0x0000000000189947 */ /* 0x000fea0003800000 */
[----:B------:R-:W1:Y:S02]  /*12f0*/  LDC.64 R4, c[0x0][0xa00] ;  /* 0x00028000ff047b82 */ /* 0x000e640000000a00 */
[----:B-1----:R-:W-:-:S05]  /*1300*/  IMAD.WIDE R4, R33, 0x4, R4 ;  /* 0x0000000421047825 */ /* 0x002fca00078e0204 */
[----:B------:R-:W2:Y:S04]  /*1310*/  LDG.E R0, desc[UR40][R4.64] ;  /* 0x0000002804007981 */ /* 0x000ea8000c1e1900 */
[----:B0-----:R-:W2:Y:S02]  /*1320*/  LDG.E R3, desc[UR40][R4.64+0x4] ;  /* 0x0000042804037981 */ /* 0x001ea4000c1e1900 */
[----:B--2---:R-:W-:-:S05]  /*1330*/  IMAD.IADD R12, R3, 0x1, -R0 ;  /* 0x00000001030c7824 */ /* 0x004fca00078e0a00 */
[----:B------:R1:W-:Y:S02]  /*1340*/  STL [R1+0xc], R12 ;  /* 0x00000c0c01007387 */ /* 0x0003e40000100800 */
.L_x_2662:
[----:B------:R-:W-:Y:S01]  /*1350*/  ULDC.64 UR4, c[0x0][0xa20] ;  /* 0x0002880000047ab9 */ /* 0x000fe20000000a00 */
[C---:B0-----:R-:W-:Y:S02]  /*1360*/  LOP3.LUT R3, R30.reuse, 0xff000000, RZ, 0xc0, !PT ;  /* 0xff0000001e037812 */ /* 0x041fe400078ec0ff */
[----:B------:R-:W-:Y:S02]  /*1370*/  ISETP.NE.U32.AND P1, PT, RZ, UR4, PT ;  /* 0x00000004ff007c0c */ /* 0x000fe4000bf25070 */
[C---:B------:R-:W-:Y:S02]  /*1380*/  LOP3.LUT R0, R30.reuse, 0xff0000, RZ, 0xc0, !PT ;  /* 0x00ff00001e007812 */ /* 0x040fe400078ec0ff */
[----:B------:R-:W-:Y:S02]  /*1390*/  ISETP.NE.AND.EX P1, PT, RZ, UR5, PT, P1 ;  /* 0x00000005ff007c0c */ /* 0x000fe4000bf25310 */
[----:B------:R-:W-:Y:S02]  /*13a0*/  SHF.R.U32.HI R3, RZ, 0x8, R3 ;  /* 0x00000008ff037819 */ /* 0x000fe40000011603 */
[----:B------:R-:W-:-:S02]  /*13b0*/  LOP3.LUT R154, R30, 0xffff, RZ, 0xc0, !PT ;  /* 0x0000ffff1e9a7812 */ /* 0x000fc400078ec0ff */
[----:B------:R-:W-:-:S07]  /*13c0*/  LEA.HI R11, R0, R3, RZ, 0x10 ;  /* 0x00000003000b7211 */ /* 0x000fce00078f80ff */
[----:B------:R-:W-:Y:S05]  /*13d0*/  @!P1 BRA `(.L_x_2663) ;  /* 0x0000000000109947 */ /* 0x000fea0003800000 */
[----:B------:R-:W-:-:S04]  /*13e0*/  IADD3 R4, P0, R34, UR4, RZ ;  /* 0x0000000422047c10 */ /* 0x000fc8000ff1e0ff */
[----:B------:R-:W-:-:S05]  /*13f0*/  IADD3.X R5, R32, UR5, RZ, P0, !PT ;  /* 0x0000000520057c10 */ /* 0x000fca00087fe4ff */
[----:B------:R0:W5:Y:S01]  /*1400*/  LDG.E R31, desc[UR40][R4.64] ;  /* 0x00000028041f7981 */ /* 0x000162000c1e1900 */
[----:B------:R-:W-:Y:S05]  /*1410*/  BRA `(.L_x_2664) ;  /* 0x0000000000107947 */ /* 0x000fea0003800000 */
.L_x_2663:
[----:B------:R-:W-:Y:S05]  /*1420*/  @!P0 BRA `(.L_x_2664) ;  /* 0x00000000000c8947 */ /* 0x000fea0003800000 */
[----:B------:R-:W2:Y:S04]  /*1430*/  LDG.E R0, desc[UR40][R8.64] ;  /* 0x0000002808007981 */ /* 0x000ea8000c1e1900 */
[----:B------:R-:W2:Y:S02]  /*1440*/  LDG.E R31, desc[UR40][R8.64+0x4] ;  /* 0x00000428081f7981 */ /* 0x000ea4000c1e1900 */
[----:B--2---:R-:W-:-:S07]  /*1450*/  IMAD.IADD R31, R31, 0x1, -R0 ;  /* 0x000000011f1f7824 */ /* 0x004fce00078e0a00 */
.L_x_2664:
[----:B------:R-:W-:Y:S01]  /*1460*/  ULDC.64 UR4, c[0x0][0xa10] ;  /* 0x0002840000047ab9 */ /* 0x000fe20000000a00 */
[----:B------:R-:W2:Y:S01]  /*1470*/  LDC R8, c[0x0][0x448] ;  /* 0x00011200ff087b82 */ /* 0x000ea20000000800 */
[----:B------:R-:W-:-:S04]  /*1480*/  ISETP.NE.U32.AND P0, PT, RZ, UR4, PT ;  /* 0x00000004ff007c0c */ /* 0x000fc8000bf05070 */
[----:B------:R-:W-:Y:S01]  /*1490*/  ISETP.NE.AND.EX P0, PT, RZ, UR5, PT, P0 ;  /* 0x00000005ff007c0c */ /* 0x000fe2000bf05300 */
[----:B------:R-:W-:-:S12]  /*14a0*/  ULDC.64 UR4, c[0x0][0xa30] ;  /* 0x00028c0000047ab9 */ /* 0x000fd80000000a00 */
[----:B0-----:R-:W0:Y:S02]  /*14b0*/  @P0 LDC.64 R4, c[0x0][0xa10] ;  /* 0x00028400ff040b82 */ /* 0x001e240000000a00 */
[----:B0-----:R-:W-:-:S05]  /*14c0*/  @P0 IMAD.WIDE R4, R33, 0x4, R4 ;  /* 0x0000000421040825 */ /* 0x001fca00078e0204 */
[----:B------:R-:W3:Y:S04]  /*14d0*/  @P0 LDG.E R0, desc[UR40][R4.64] ;  /* 0x0000002804000981 */ /* 0x000ee8000c1e1900 */
[----:B------:R0:W3:Y:S01]  /*14e0*/  @P0 LDG.E R3, desc[UR40][R4.64+0x4] ;  /* 0x0000042804030981 */ /* 0x0000e2000c1e1900 */
[----:B------:R-:W-:Y:S01]  /*14f0*/  ISETP.NE.U32.AND P1, PT, RZ, UR4, PT ;  /* 0x00000004ff007c0c */ /* 0x000fe2000bf25070 */
[----:B-----5:R-:W-:-:S03]  /*1500*/  IMAD.MOV.U32 R24, RZ, RZ, R31 ;  /* 0x000000ffff187224 */ /* 0x020fc600078e001f */
[----:B------:R-:W-:-:S13]  /*1510*/  ISETP.NE.AND.EX P1, PT, RZ, UR5, PT, P1 ;  /* 0x00000005ff007c0c */ /* 0x000fda000bf25310 */
[----:B------:R-:W-:-:S04]  /*1520*/  @P1 IADD3 R6, P2, R34, UR4, RZ ;  /* 0x0000000422061c10 */ /* 0x000fc8000ff5e0ff */
[----:B------:R-:W-:-:S05]  /*1530*/  @P1 IADD3.X R7, R32, UR5, RZ, P2, !PT ;  /* 0x0000000520071c10 */ /* 0x000fca00097fe4ff */
[----:B------:R4:W5:Y:S01]  /*1540*/  @P1 LDG.E R24, desc[UR40][R6.64] ;  /* 0x0000002806181981 */ /* 0x000962000c1e1900 */
[----:B--2---:R-:W-:Y:S01]  /*1550*/  ISETP.NE.AND P1, PT, R8, 0x1, PT ;  /* 0x000000010800780c */ /* 0x004fe20003f25270 */
[----:B------:R-:W-:Y:S01]  /*1560*/  IMAD R13, R29, 0xc0, RZ ;  /* 0x000000c01d0d7824 */ /* 0x000fe200078e02ff */
[----:B------:R-:W-:Y:S01]  /*1570*/  BSSY B0, `(.L_x_2665) ;  /* 0x0000039000007945 */ /* 0x000fe20003800000 */
[----:B------:R-:W-:Y:S02]  /*1580*/  IMAD.IADD R10, R31, 0x1, -R10 ;  /* 0x000000011f0a7824 */ /* 0x000fe400078e0a0a */
[----:B0-----:R-:W-:Y:S01]  /*1590*/  VIADD R4, R13, 0xbf ;  /* 0x000000bf0d047836 */ /* 0x001fe20000000000 */
[----:B------:R0:W-:Y:S07]  /*15a0*/  STL [R1+0x2c], R13 ;  /* 0x00002c0d01007387 */ /* 0x0001ee0000100800 */
[----:B------:R-:W2:Y:S01]  /*15b0*/  @P1 LDC R9, c[0x0][0x44c] ;  /* 0x00011300ff091b82 */ /* 0x000ea20000000800 */
[----:B0-----:R-:W-:-:S07]  /*15c0*/  LOP3.LUT R13, R11, 0xff, RZ, 0xc0, !PT ;  /* 0x000000ff0b0d7812 */ /* 0x001fce00078ec0ff */
[----:B------:R-:W0:Y:S01]  /*15d0*/  @P1 LDC R5, c[0x0][0x450] ;  /* 0x00011400ff051b82 */ /* 0x000e220000000800 */
[----:B---3--:R-:W-:Y:S02]  /*15e0*/  @P0 IMAD.IADD R25, R3, 0x1, -R0 ;  /* 0x0000000103190824 */ /* 0x008fe400078e0a00 */
[----:B--2---:R-:W-:-:S03]  /*15f0*/  @P1 IMAD.HI.U32 R0, R4, R9, RZ ;  /* 0x0000000904001227 */ /* 0x004fc600078e00ff */
[----:B----4-:R-:W-:Y:S02]  /*1600*/  IADD3 R6, R10, R25, RZ ;  /* 0x000000190a067210 */ /* 0x010fe40007ffe0ff */
[----:B0-----:R-:W-:Y:S02]  /*1610*/  @P1 SHF.R.U32.HI R4, RZ, R5, R0 ;  /* 0x00000005ff041219 */ /* 0x001fe40000011600 */
[C---:B------:R-:W-:Y:S01]  /*1620*/  IADD3 R82, R6.reuse, 0x80, -R12 ;  /* 0x0000008006527810 */ /* 0x040fe20007ffe80c */
[----:B------:R-:W-:Y:S01]  /*1630*/  VIADD R0, R6, 0x7f ;  /* 0x0000007f06007836 */ /* 0x000fe20000000000 */
[----:B------:R0:W-:Y:S03]  /*1640*/  STL [R1+0x28], R6 ;  /* 0x0000280601007387 */ /* 0x0001e60000100800 */
[----:B------:R-:W-:Y:S01]  /*1650*/  IMAD.IADD R4, R82, 0x1, R4 ;  /* 0x0000000152047824 */ /* 0x000fe200078e0204 */
[----:B------:R-:W-:Y:S01]  /*1660*/  SHF.R.S32.HI R3, RZ, 0x1f, R0 ;  /* 0x0000001fff037819 */ /* 0x000fe20000011400 */
[----:B------:R2:W-:Y:S03]  /*1670*/  STL [R1+0x60], R13 ;  /* 0x0000600d01007387 */ /* 0x0005e60000100800 */
[----:B------:R-:W-:-:S02]  /*1680*/  SHF.R.S32.HI R5, RZ, 0x1f, R4 ;  /* 0x0000001fff057819 */ /* 0x000fc40000011404 */
[----:B------:R-:W-:Y:S02]  /*1690*/  LEA.HI R3, R3, R0, RZ, 0x7 ;  /* 0x0000000003037211 */ /* 0x000fe400078f38ff */
[----:B------:R-:W-:Y:S02]  /*16a0*/  LEA.HI R5, R5, R4, RZ, 0x7 ;  /* 0x0000000405057211 */ /* 0x000fe400078f38ff */
[----:B0-----:R-:W-:Y:S02]  /*16b0*/  SHF.R.U32.HI R6, RZ, 0x10, R11 ;  /* 0x00000010ff067819 */ /* 0x001fe4000001160b */
[----:B------:R-:W-:Y:S02]  /*16c0*/  SHF.R.S32.HI R83, RZ, 0x7, R3 ;  /* 0x00000007ff537819 */ /* 0x000fe40000011403 */
[----:B------:R-:W-:Y:S01]  /*16d0*/  SHF.R.S32.HI R0, RZ, 0x7, R5 ;  /* 0x00000007ff007819 */ /* 0x000fe20000011405 */
[----:B------:R2:W-:Y:S03]  /*16e0*/  STL [R1+0x54], R6 ;  /* 0x0000540601007387 */ /* 0x0005e60000100800 */
[----:B------:R-:W-:Y:S01]  /*16f0*/  VIMNMX R9, R83, R0, PT ;  /* 0x0000000053097248 */ /* 0x000fe20003fe0100 */
[----:B------:R-:W-:-:S03]  /*1700*/  IMAD.MOV.U32 R0, RZ, RZ, RZ ;  /* 0x000000ffff007224 */ /* 0x000fc600078e00ff */
[----:B------:R-:W-:-:S13]  /*1710*/  ISETP.GE.AND P0, PT, R9, 0x1, PT ;  /* 0x000000010900780c */ /* 0x000fda0003f06270 */
[----:B--2---:R-:W-:Y:S05]  /*1720*/  @!P0 BRA `(.L_x_2666) ;  /* 0x0000000000748947 */ /* 0x004fea0003800000 */
[----:B------:R-:W-:Y:S01]  /*1730*/  ISETP.NE.AND P0, PT, R6, RZ, PT ;  /* 0x000000ff0600720c */ /* 0x000fe20003f05270 */
[----:B------:R-:W-:-:S03]  /*1740*/  ULDC UR4, c[0x0][0x9f0] ;  /* 0x00027c0000047ab9 */ /* 0x000fc60000000800 */
[----:B------:R-:W-:-:S04]  /*1750*/  SEL R11, R6, UR4, P0 ;  /* 0x00000004060b7c07 */ /* 0x000fc80008000000 */
[-C--:B------:R-:W-:Y:S02]  /*1760*/  IABS R6, R11.reuse ;  /* 0x0000000b00067213 */ /* 0x080fe40000000000 */
[----:B------:R-:W-:Y:S02]  /*1770*/  IADD3 R0, R11, -0x1, R9 ;  /* 0xffffffff0b007810 */ /* 0x000fe40007ffe009 */
[----:B------:R-:W0:Y:S01]  /*1780*/  I2F.RP R3, R6 ;  /* 0x0000000600037306 */ /* 0x000e220000209400 */
[-C--:B-1----:R-:W-:Y:S02]  /*1790*/  IABS R12, R11.reuse ;  /* 0x0000000b000c7213 */ /* 0x082fe40000000000 */
        /* <DEDUP_REMOVED lines=22> */
.L_x_2666:
[----:B------:R-:W-:Y:S05]  /*1900*/  BSYNC B0 ;  /* 0x0000000000007941 */ /* 0x000fea0003800000 */
.L_x_2665:
        /* <DEDUP_REMOVED lines=25> */
[----:B------:R-:W-:Y:S01]  /*1aa0*/  IMAD.U32 R5, RZ, RZ, UR5 ;  /* 0x00000005ff057e24 */ /* 0x000fe2000f8e00ff */
[----:B------:R-:W-:Y:S01]  /*1ab0*/  ULDC.64 UR4, c[0x4][0x90] ;  /* 0x0100240000047ab9 */ /* 0x000fe20000000a00 */
[----:B------:R-:W-:Y:S01]  /*1ac0*/  IMAD.U32 R10, RZ, RZ, UR6 ;  /* 0x00000006ff0a7e24 */ /* 0x000fe2000f8e00ff */
[----:B------:R-:W-:Y:S01]  /*1ad0*/  MOV R7, UR5 ;  /* 0x0000000500077c02 */ /* 0x000fe20008000f00 */
[----:B------:R-:W-:Y:S02]  /*1ae0*/  IMAD.U32 R6, RZ, RZ, UR4 ;  /* 0x00000004ff067e24 */ /* 0x000fe4000f8e00ff */
[----:B------:R-:W-:-:S02]  /*1af0*/  IMAD.U32 R11, RZ, RZ, UR7 ;  /* 0x00000007ff0b7e24 */ /* 0x000fc4000f8e00ff */
[----:B------:R-:W-:Y:S02]  /*1b00*/  IMAD.MOV.U32 R8, RZ, RZ, 0x70 ;  /* 0x00000070ff087424 */ /* 0x000fe400078e00ff */
[----:B-1----:R-:W-:Y:S02]  /*1b10*/  IMAD.MOV.U32 R12, RZ, RZ, 0x1 ;  /* 0x00000001ff0c7424 */ /* 0x002fe400078e00ff */
[----:B0-----:R-:W-:-:S07]  /*1b20*/  IMAD.MOV.U32 R13, RZ, RZ, RZ ;  /* 0x000000ffff0d7224 */ /* 0x001fce00078e00ff */
[----:B------:R-:W-:-:S07]  /*1b30*/  LEPC R20, `(.L_x_2669) ;  /* 0x000000001014794e */ /* 0x000fce0000000000 */
[----:B--2--5:R-:W-:Y:S05]  /*1b40*/  CALL.ABS.NOINC R14 ;  /* 0x000000000e007343 */ /* 0x024fea0003c00000 */
.L_x_2669:
[----:B------:R-:W-:Y:S05]  /*1b50*/  BSYNC B6 ;  /* 0x0000000000067941 */ /* 0x000fea0003800000 */
.L_x_2668:
[----:B------:R-:W-:Y:S01]  /*1b60*/  VIADD R26, R2, 0x400 ;  /* 0x00000400021a7836 */ /* 0x000fe20000000000 */
[----:B------:R-:W-:Y:S04]  /*1b70*/  BSSY B6, `(.L_x_2670) ;  /* 0x0000013000067945 */ /* 0x000fe80003800000 */
[----:B------:R-:W-:-:S13]  /*1b80*/  LOP3.LUT P0, RZ, R26, 0x3ff, RZ, 0xc0, !PT ;  /* 0x000003ff1aff7812 */ /* 0x000fda000780c0ff */
[----:B------:R-:W-:Y:S05]  /*1b90*/  @!P0 BRA `(.L_x_2671) ;  /* 0x0000000000408947 */ /* 0x000fea0003800000 */
[----:B------:R-:W-:Y:S01]  /*1ba0*/  MOV R0, 0x0 ;  /* 0x0000000000007802 */ /* 0x000fe20000000f00 */
[----:B------:R-:W-:Y:S01]  /*1bb0*/  ULDC.64 UR4, c[0x4][0x88] ;  /* 0x0100220000047ab9 */ /* 0x000fe20000000a00 */
[----:B------:R-:W-:Y:S01]  /*1bc0*/  ULDC.64 UR6, c[0x4][0x18] ;  /* 0x0100060000067ab9 */ /* 0x000fe20000000a00 */
[----:B------:R-:W-:Y:S01]  /*1bd0*/  MOV R4, UR4 ;  /* 0x0000000400047c02 */ /* 0x000fe20008000f00 */
[----:B------:R0:W2:Y:S01]  /*1be0*/  LDC.64 R14, c[0x4][R0] ;  /* 0x01000000000e7b82 */ /* 0x0000a20000000a00 */
[----:B------:R-:W-:Y:S01]  /*1bf0*/  IMAD.U32 R5, RZ, RZ, UR5 ;  /* 0x00000005ff057e24 */ /* 0x000fe2000f8e00ff */
        /* <DEDUP_REMOVED lines=10> */
.L_x_2671:
[----:B------:R-:W-:Y:S05]  /*1ca0*/  BSYNC B6 ;  /* 0x0000000000067941 */ /* 0x000fea0003800000 */
.L_x_2670:
[----:B------:R-:W2:Y:S01]  /*1cb0*/  LDL R36, [R1+0x44] ;  /* 0x0000440001247983 */ /* 0x000ea20000100800 */
[----:B------:R-:W-:Y:S01]  /*1cc0*/  ULDC.64 UR4, c[0x0][0x9f8] ;  /* 0x00027e0000047ab9 */ /* 0x000fe20000000a00 */
[----:B------:R-:W-:Y:S01]  /*1cd0*/  IMAD.MOV.U32 R67, RZ, RZ, R33 ;  /* 0x000000ffff437224 */ /* 0x000fe200078e0021 */
[----:B------:R-:W-:Y:S01]  /*1ce0*/  ISETP.NE.U32.AND P0, PT, RZ, UR4, PT ;  /* 0x00000004ff007c0c */ /* 0x000fe2000bf05070 */
[----:B------:R-:W3:Y:S01]  /*1cf0*/  LDL R14, [R1+0x48] ;  /* 0x00004800010e7983 */ /* 0x000ee20000100800 */
[----:B------:R-:W0:Y:S02]  /*1d00*/  LDC.64 R4, c[0x0][0x3f8] ;  /* 0x0000fe00ff047b82 */ /* 0x000e240000000a00 */
[----:B------:R-:W-:-:S06]  /*1d10*/  ISETP.NE.AND.EX P0, PT, RZ, UR5, PT, P0 ;  /* 0x00000005ff007c0c */ /* 0x000fcc000bf05300 */
[----:B------:R-:W4:Y:S07]  /*1d20*/  LDC R33, c[0x0][0x3f4] ;  /* 0x0000fd00ff217b82 */ /* 0x000f2e0000000800 */
[----:B------:R-:W-:Y:S01]  /*1d30*/  @P0 IADD3 R6, P1, R34, UR4, RZ ;  /* 0x0000000422060c10 */ /* 0x000fe2000ff3e0ff */
[----:B------:R-:W1:Y:S03]  /*1d40*/  LDC.64 R60, c[0x0][0x408] ;  /* 0x00010200ff3c7b82 */ /* 0x000e660000000a00 */
[----:B------:R-:W-:-:S05]  /*1d50*/  @P0 IADD3.X R7, R32, UR5, RZ, P1, !PT ;  /* 0x0000000520070c10 */ /* 0x000fca0008ffe4ff */
[----:B------:R1:W3:Y:S01]  /*1d60*/  @P0 LDG.E R67, desc[UR40][R6.64] ;  /* 0x0000002806430981 */ /* 0x0002e2000c1e1900 */
[----:B------:R-:W1:Y:S01]  /*1d70*/  S2R R34, SR_TID.X ;  /* 0x0000000000227919 */ /* 0x000e620000002100 */
[----:B------:R-:W-:Y:S02]  /*1d80*/  SHF.R.S32.HI R3, RZ, 0x1f, R155 ;  /* 0x0000001fff037819 */ /* 0x000fe4000001149b */
[----:B------:R-:W-:-:S03]  /*1d90*/  SHF.R.S32.HI R153, RZ, 0x1f, R152 ;  /* 0x0000001fff997819 */ /* 0x000fc60000011498 */
[-C--:B0-----:R-:W-:Y:S02]  /*1da0*/  IMAD R0, R3, R4.reuse, RZ ;  /* 0x0000000403007224 */ /* 0x081fe400078e02ff */
[----:B------:R-:W-:-:S04]  /*1db0*/  IMAD.WIDE.U32 R8, R155, R4, R152 ;  /* 0x000000049b087225 */ /* 0x000fc800078e0098 */
[C---:B------:R-:W-:Y:S02]  /*1dc0*/  IMAD R13, R155.reuse, R5, R0 ;  /* 0x000000059b0d7224 */ /* 0x040fe400078e0200 */
[----:B------:R-:W-:Y:S01]  /*1dd0*/  IMAD.WIDE.U32 R10, R155, R4, R16 ;  /* 0x000000049b0a7225 */ /* 0x000fe200078e0010 */
[----:B----4-:R-:W-:-:S03]  /*1de0*/  ISETP.GE.AND P0, PT, R16, R33, PT ;  /* 0x000000211000720c */ /* 0x010fc60003f06270 */
[----:B------:R-:W-:Y:S02]  /*1df0*/  IMAD.IADD R9, R9, 0x1, R13 ;  /* 0x0000000109097824 */ /* 0x000fe400078e020d */
[----:B------:R-:W-:Y:S01]  /*1e00*/  IMAD.IADD R11, R13, 0x1, R11 ;  /* 0x000000010d0b7824 */ /* 0x000fe200078e020b */
[----:B-----5:R-:W-:Y:S02]  /*1e10*/  SHF.R.S32.HI R13, RZ, 0x1f, R24 ;  /* 0x0000001fff0d7819 */ /* 0x020fe40000011418 */
[----:B-1----:R-:W-:Y:S01]  /*1e20*/  SHF.R.U32.HI R35, RZ, 0x7, R34 ;  /* 0x00000007ff237819 */ /* 0x002fe20000011622 */
[----:B------:R-:W-:Y:S01]  /*1e30*/  IMAD R0, R3, R60, RZ ;  /* 0x0000003c03007224 */ /* 0x000fe200078e02ff */
[----:B------:R-:W-:Y:S01]  /*1e40*/  SEL R3, R33, RZ, P0 ;  /* 0x000000ff21037207 */ /* 0x000fe20000000000 */
[C---:B------:R-:W-:Y:S02]  /*1e50*/  IMAD R12, R13.reuse, R4, RZ ;  /* 0x000000040d0c7224 */ /* 0x040fe400078e02ff */
[----:B------:R-:W-:Y:S01]  /*1e60*/  IMAD R13, R13, R60, RZ ;  /* 0x0000003c0d0d7224 */ /* 0x000fe200078e02ff */
[----:B------:R-:W-:Y:S01]  /*1e70*/  IADD3 R3, R16, R3, RZ ;  /* 0x0000000310037210 */ /* 0x000fe20007ffe0ff */
[----:B------:R-:W-:Y:S01]  /*1e80*/  IMAD.IADD R66, R66, 0x1, R31 ;  /* 0x0000000142427824 */ /* 0x000fe200078e021f */
[----:B------:R-:W-:Y:S01]  /*1e90*/  SHF.L.U64.HI R64, R4, 0x7, R5 ;  /* 0x0000000704407819 */ /* 0x000fe20000010205 */
[----:B------:R-:W-:Y:S01]  /*1ea0*/  IMAD R15, R155, R61, R0 ;  /* 0x0000003d9b0f7224 */ /* 0x000fe200078e0200 */
[----:B------:R-:W-:Y:S01]  /*1eb0*/  SHF.L.U64.HI R62, R60, 0x7, R61 ;  /* 0x000000073c3e7819 */ /* 0x000fe2000001023d */
[----:B------:R-:W-:Y:S01]  /*1ec0*/  IMAD.WIDE.U32 R20, R24, R4, R8 ;  /* 0x0000000418147225 */ /* 0x000fe200078e0008 */
[----:B------:R-:W-:-:S03]  /*1ed0*/  ISETP.NE.AND P6, PT, R35, 0x1, PT ;  /* 0x000000012300780c */ /* 0x000fc60003fc5270 */
[----:B------:R-:W-:Y:S01]  /*1ee0*/  IMAD.WIDE.U32 R30, R24, R4, R10 ;  /* 0x00000004181e7225 */ /* 0x000fe200078e000a */
[----:B------:R-:W-:-:S03]  /*1ef0*/  SHF.R.S32.HI R0, RZ, 0x1f, R3 ;  /* 0x0000001fff007819 */ /* 0x000fc60000011403 */
[----:B------:R-:W-:Y:S02]  /*1f00*/  IMAD.SHL.U32 R63, R4, 0x80, RZ ;  /* 0x00000080043f7824 */ /* 0x000fe400078e00ff */
[----:B------:R-:W-:Y:S01]  /*1f10*/  IMAD R13, R24, R61, R13 ;  /* 0x0000003d180d7224 */ /* 0x000fe200078e020d */
[----:B------:R-:W-:-:S04]  /*1f20*/  LEA.HI R0, R0, R3, RZ, 0x3 ;  /* 0x0000000300007211 */ /* 0x000fc800078f18ff */
[----:B------:R-:W-:Y:S02]  /*1f30*/  SHF.R.S32.HI R52, RZ, 0x3, R0 ;  /* 0x00000003ff347819 */ /* 0x000fe40000011400 */
[----:B------:R-:W-:Y:S01]  /*1f40*/  LOP3.LUT R10, R0, 0xfffffff8, RZ, 0xc0, !PT ;  /* 0xfffffff8000a7812 */ /* 0x000fe200078ec0ff */
[----:B------:R-:W-:Y:S05]  /*1f50*/  @!P6 WARPSYNC.ALL ;  /* 0x000000000000e948 */ /* 0x000fea0003800000 */
[----:B------:R-:W-:Y:S01]  /*1f60*/  IMAD.WIDE.U32 R48, R155, R60, R152 ;  /* 0x0000003c9b307225 */ /* 0x000fe200078e0098 */
[----:B------:R-:W-:Y:S01]  /*1f70*/  LOP3.LUT R19, R19, 0xfffffffd, RZ, 0xc0, !PT ;  /* 0xfffffffd13137812 */ /* 0x000fe200078ec0ff */
[----:B------:R-:W-:-:S02]  /*1f80*/  ULDC UR4, c[0x0][0x2f4] ;  /* 0x0000bd0000047ab9 */ /* 0x000fc40000000800 */
[----:B------:R-:W-:-:S04]  /*1f90*/  IMAD.WIDE.U32 R6, R155, R60, R16 ;  /* 0x0000003c9b067225 */ /* 0x000fc800078e0010 */
[----:B------:R-:W-:Y:S02]  /*1fa0*/  IMAD.IADD R49, R49, 0x1, R15 ;  /* 0x0000000131317824 */ /* 0x000fe400078e020f */
[----:B------:R-:W-:Y:S02]  /*1fb0*/  IMAD.IADD R7, R15, 0x1, R7 ;  /* 0x000000010f077824 */ /* 0x000fe400078e0207 */
[C---:B------:R-:W-:Y:S02]  /*1fc0*/  IMAD R55, R24.reuse, R5, R12 ;  /* 0x0000000518377224 */ /* 0x040fe400078e020c */
[----:B------:R-:W-:-:S04]  /*1fd0*/  IMAD.WIDE.U32 R48, R24, R60, R48 ;  /* 0x0000003c18307225 */ /* 0x000fc800078e0030 */
[----:B------:R-:W-:Y:S01]  /*1fe0*/  IMAD.WIDE.U32 R50, R24, R60, R6 ;  /* 0x0000003c18327225 */ /* 0x000fe200078e0006 */
[----:B------:R-:W-:Y:S02]  /*1ff0*/  ISETP.GE.AND P2, PT, R18, UR4, PT ;  /* 0x0000000412007c0c */ /* 0x000fe4000bf46270 */
[----:B------:R-:W-:Y:S01]  /*2000*/  SHF.R.S32.HI R8, RZ, 0x1f, R10 ;  /* 0x0000001fff087819 */ /* 0x000fe2000001140a */
[----:B------:R-:W-:Y:S02]  /*2010*/  IMAD.IADD R56, R21, 0x1, R55 ;  /* 0x0000000115387824 */ /* 0x000fe400078e0237 */
[----:B------:R-:W-:Y:S02]  /*2020*/  IMAD.SHL.U32 R60, R60, 0x80, RZ ;  /* 0x000000803c3c7824 */ /* 0x000fe400078e00ff */
[----:B------:R-:W-:Y:S02]  /*2030*/  VIADD R76, R35, 0x8 ;  /* 0x00000008234c7836 */ /* 0x000fe40000000000 */
[----:B------:R-:W-:-:S02]  /*2040*/  IMAD.SHL.U32 R58, R33, 0x2, RZ ;  /* 0x00000002213a7824 */ /* 0x000fc400078e00ff */
[----:B------:R-:W-:Y:S02]  /*2050*/  IMAD.IADD R55, R55, 0x1, R31 ;  /* 0x0000000137377824 */ /* 0x000fe400078e021f */
[----:B------:R-:W-:Y:S02]  /*2060*/  IMAD.IADD R54, R49, 0x1, R13 ;  /* 0x0000000131367824 */ /* 0x000fe400078e020d */
[----:B------:R-:W-:Y:S02]  /*2070*/  IMAD.IADD R53, R13, 0x1, R51 ;  /* 0x000000010d357824 */ /* 0x000fe400078e0233 */
[C---:B--2---:R-:W-:Y:S01]  /*2080*/  IMAD.SHL.U32 R65, R36.reuse, 0x40, RZ ;  /* 0x0000004024417824 */ /* 0x044fe200078e00ff */
[----:B------:R-:W-:Y:S01]  /*2090*/  @!P6 BAR.SYNC.DEFER_BLOCKING 0x9, 0x100 ;  /* 0x024400000000eb1d */ /* 0x000fe20000010000 */
[----:B------:R-:W-:Y:S01]  /*20a0*/  LOP3.LUT P1, RZ, R36, 0x4, RZ, 0xc0, !PT ;  /* 0x0000000424ff7812 */ /* 0x000fe2000782c0ff */
[----:B------:R-:W-:-:S05]  /*20b0*/  VIADD R36, R34, 0xffffff80 ;  /* 0xffffff8022247836 */ /* 0x000fca0000000000 */
[----:B------:R-:W-:-:S04]  /*20c0*/  SHF.R.S32.HI R34, RZ, 0x1f, R36 ;  /* 0x0000001fff227819 */ /* 0x000fc80000011424 */
[----:B------:R-:W-:-:S04]  /*20d0*/  LEA.HI R34, R34, R36, RZ, 0x2 ;  /* 0x0000002422227211 */ /* 0x000fc800078f10ff */
[----:B------:R-:W-:-:S04]  /*20e0*/  LOP3.LUT R34, R34, 0xfffffffc, RZ, 0xc0, !PT ;  /* 0xfffffffc22227812 */ /* 0x000fc800078ec0ff */
[----:B------:R-:W-:Y:S02]  /*20f0*/  IADD3 R34, R36, -R34, RZ ;  /* 0x8000002224227210 */ /* 0x000fe40007ffe0ff */
[----:B------:R-:W-:Y:S02]  /*2100*/  LOP3.LUT R65, R65, 0x1c0, RZ, 0xc0, !PT ;  /* 0x000001c041417812 */ /* 0x000fe400078ec0ff */
[----:B------:R-:W-:Y:S01]  /*2110*/  SHF.R.S32.HI R32, RZ, 0x1f, R36 ;  /* 0x0000001fff207819 */ /* 0x000fe20000011424 */
[----:B------:R-:W-:Y:S01]  /*2120*/  IMAD R59, R34, 0x60, R155 ;  /* 0x00000060223b7824 */ /* 0x000fe200078e029b */
[----:B------:R-:W-:Y:S02]  /*2130*/  IADD3 R34, R155, 0x60, RZ ;  /* 0x000000609b227810 */ /* 0x000fe40007ffe0ff */
[----:B------:R-:W-:Y:S02]  /*2140*/  SHF.R.U32.HI R61, RZ, 0x3, R65 ;  /* 0x00000003ff3d7819 */ /* 0x000fe40000011641 */
[----:B------:R-:W-:-:S02]  /*2150*/  LOP3.LUT R4, R65, 0x18, R16, 0xf8, !PT ;  /* 0x0000001841047812 */ /* 0x000fc400078ef810 */
[----:B------:R-:W-:Y:S01]  /*2160*/  LEA.HI R32, R32, R36, RZ, 0x5 ;  /* 0x0000002420207211 */ /* 0x000fe200078f28ff */
[----:B------:R-:W-:Y:S01]  /*2170*/  IMAD.SHL.U32 R34, R34, 0x40, RZ ;  /* 0x0000004022227824 */ /* 0x000fe200078e00ff */
[----:B------:R-:W-:Y:S02]  /*2180*/  LOP3.LUT R4, R4, R61, RZ, 0x3c, !PT ;  /* 0x0000003d04047212 */ /* 0x000fe400078e3cff */
[----:B------:R-:W-:Y:S02]  /*2190*/  SHF.R.S32.HI R32, RZ, 0x5, R32 ;  /* 0x00000005ff207819 */ /* 0x000fe40000011420 */
[----:B------:R-:W-:-:S03]  /*21a0*/  LOP3.LUT R34, R34, 0x1c0, RZ, 0xc0, !PT ;  /* 0x000001c022227812 */ /* 0x000fc600078ec0ff */
[----:B------:R-:W-:Y:S01]  /*21b0*/  IMAD R57, R32, 0x200, R4 ;  /* 0x0000020020397824 */ /* 0x000fe200078e0204 */
[--C-:B------:R-:W-:Y:S02]  /*21c0*/  LOP3.LUT R4, R65, 0x38, R0.reuse, 0xf8, !PT ;  /* 0x0000003841047812 */ /* 0x100fe400078ef800 */
[----:B------:R-:W-:Y:S01]  /*21d0*/  LOP3.LUT R0, R34, 0x38, R0, 0xf8, !PT ;  /* 0x0000003822007812 */ /* 0x000fe200078ef800 */
[----:B------:R-:W-:-:S04]  /*21e0*/  VIADD R34, R155, 0x60 ;  /* 0x000000609b227836 */ /* 0x000fc80000000000 */
[----:B------:R-:W-:-:S05]  /*21f0*/  IMAD.SHL.U32 R34, R34, 0x40, RZ ;  /* 0x0000004022227824 */ /* 0x000fca00078e00ff */
[----:B------:R-:W-:-:S04]  /*2200*/  LOP3.LUT R34, R34, 0x1c0, RZ, 0xc0, !PT ;  /* 0x000001c022227812 */ /* 0x000fc800078ec0ff */
[----:B------:R-:W-:Y:S02]  /*2210*/  SHF.R.U32.HI R34, RZ, 0x3, R34 ;  /* 0x00000003ff227819 */ /* 0x000fe40000011622 */
[----:B------:R-:W-:Y:S02]  /*2220*/  LOP3.LUT R3, R4, R61, RZ, 0x3c, !PT ;  /* 0x0000003d04037212 */ /* 0x000fe400078e3cff */
[----:B------:R-:W-:Y:S02]  /*2230*/  LOP3.LUT R0, R0, R34, RZ, 0x3c, !PT ;  /* 0x0000002200007212 */ /* 0x000fe400078e3cff */
[----:B------:R-:W-:Y:S01]  /*2240*/  @P1 LOP3.LUT R19, R19, 0x2, RZ, 0xfc, !PT ;  /* 0x0000000213131812 */ /* 0x000fe200078efcff */
[----:B------:R-:W-:Y:S01]  /*2250*/  IMAD R3, R32, 0x200, R3 ;  /* 0x0000020020037824 */ /* 0x000fe200078e0203 */
[----:B------:R-:W-:Y:S01]  /*2260*/  ISETP.GE.AND P1, PT, R16, UR4, PT ;  /* 0x0000000410007c0c */ /* 0x000fe2000bf26270 */
[----:B---3--:R-:W-:Y:S01]  /*2270*/  IMAD.IADD R0, R14, 0x1, R0 ;  /* 0x000000010e007824 */ /* 0x008fe200078e0200 */
[----:B------:R-:W-:-:S11]  /*2280*/  SHF.R.S32.HI R9, RZ, 0x1f, R67 ;  /* 0x0000001fff097819 */ /* 0x000fd60000011443 */
.L_x_2727:
[----:B--2---:R-:W2:Y:S01]  /*2290*/  LDL R15, [R1+0x44] ;  /* 0x00004400010f7983 */ /* 0x004ea20000100800 */
[----:B0-----:R-:W0:Y:S01]  /*22a0*/  LDC R72, c[0x0][0x430] ;  /* 0x00010c00ff487b82 */ /* 0x001e220000000800 */
[----:B------:R-:W-:Y:S02]  /*22b0*/  VIADD R27, R27, 0xffffffff ;  /* 0xffffffff1b1b7836 */ /* 0x000fe40000000000 */
[----:B------:R-:W-:-:S03]  /*22c0*/  IMAD.MOV.U32 R71, RZ, RZ, RZ ;  /* 0x000000ffff477224 */ /* 0x000fc600078e00ff */
[----:B------:R-:W-:Y:S02]  /*22d0*/  LEA R4, R27, R59, 0x7 ;  /* 0x0000003b1b047211 */ /* 0x000fe400078e38ff */
[----:B------:R-:W1:Y:S02]  /*22e0*/  LDC R78, c[0x0][0x3f4] ;  /* 0x0000fd00ff4e7b82 */ /* 0x000e640000000800 */
[----:B------:R-:W-:Y:S01]  /*22f0*/  ISETP.GE.AND P3, PT, R4, R25, PT ;  /* 0x000000190400720c */ /* 0x000fe20003f66270 */
[----:B------:R-:W-:-:S03]  /*2300*/  IMAD.IADD R32, R66, 0x1, R4 ;  /* 0x0000000142207824 */ /* 0x000fc600078e0204 */
[----:B------:R-:W-:Y:S01]  /*2310*/  ISETP.GT.OR P3, PT, R59, 0x7f, P3 ;  /* 0x0000007f3b00780c */ /* 0x000fe20001f64670 */
[----:B------:R-:W-:Y:S01]  /*2320*/  IMAD.MOV.U32 R12, RZ, RZ, R32 ;  /* 0x000000ffff0c7224 */ /* 0x000fe200078e0020 */
[----:B0-----:R-:W-:-:S11]  /*2330*/  ISETP.NE.AND P4, PT, R72, 0x1, PT ;  /* 0x000000014800780c */ /* 0x001fd60003f85270 */
[----:B------:R-:W0:Y:S08]  /*2340*/  @!P3 LDC.64 R6, c[0x0][0x428] ;  /* 0x00010a00ff06bb82 */ /* 0x000e300000000a00 */
[----:B------:R-:W3:Y:S08]  /*2350*/  @!P3 LDC.64 R4, c[0x0][0x418] ;  /* 0x00010600ff04bb82 */ /* 0x000ef00000000a00 */
[----:B----4-:R-:W4:Y:S08]  /*2360*/  @P4 LDC R11, c[0x0][0x434] ;  /* 0x00010d00ff0b4b82 */ /* 0x010f300000000800 */
        /* <DEDUP_REMOVED lines=10> */
[----:B------:R0:W5:Y:S01]  /*2410*/  @!P3 LDG.E R71, desc[UR40][R4.64] ;  /* 0x000000280447b981 */ /* 0x000162000c1e1900 */
[----:B------:R-:W-:Y:S01]  /*2420*/  ISETP.GT.AND P3, PT, R27, R28, PT ;  /* 0x0000001c1b00720c */ /* 0x000fe20003f64270 */
[----:B------:R-:W-:Y:S01]  /*2430*/  IMAD R7, R22, 0x2000, R57 ;  /* 0x0000200016077824 */ /* 0x000fe200078e0239 */
[----:B------:R-:W-:Y:S01]  /*2440*/  LOP3.LUT R19, R19, 0xfffffffe, RZ, 0xc0, !PT ;  /* 0xfffffffe13137812 */ /* 0x000fe200078ec0ff */
[----:B------:R-:W-:Y:S01]  /*2450*/  IMAD.MOV R11, RZ, RZ, -R12 ;  /* 0x000000ffff0b7224 */ /* 0x000fe200078e0a0c */
[----:B------:R-:W-:Y:S05]  /*2460*/  YIELD ;  /* 0x0000000000007946 */ /* 0x000fea0003800000 */
[----:B------:R-:W-:Y:S01]  /*2470*/  IADD3 R69, R7, 0x20, RZ ;  /* 0x0000002007457810 */ /* 0x000fe20007ffe0ff */
[----:B------:R-:W-:Y:S01]  /*2480*/  BSSY B0, `(.L_x_2672) ;  /* 0x0000302000007945 */ /* 0x000fe20003800000 */
[----:B------:R-:W-:-:S02]  /*2490*/  IMAD R72, R72, R11, R32 ;  /* 0x0000000b48487224 */ /* 0x000fc400078e0220 */
[----:B------:R-:W-:Y:S01]  /*24a0*/  @P3 LOP3.LUT R19, R19, 0x1, RZ, 0xfc, !PT ;  /* 0x0000000113133812 */ /* 0x000fe200078efcff */
[----:B------:R-:W-:Y:S01]  /*24b0*/  IMAD R70, R7, 0x2, R26 ;  /* 0x0000000207467824 */ /* 0x000fe200078e021a */
[----:B------:R-:W-:Y:S02]  /*24c0*/  ISETP.GE.AND P3, PT, R78, 0x1, PT ;  /* 0x000000014e00780c */ /* 0x000fe40003f66270 */
[----:B--2---:R-:W-:-:S13]  /*24d0*/  LOP3.LUT P5, RZ, R15, 0x4, RZ, 0xc0, !PT ;  /* 0x000000040fff7812 */ /* 0x004fda00078ac0ff */
[----:B------:R-:W-:-:S04]  /*24e0*/  @P5 VIADD R69, R7, 0xffffffe0 ;  /* 0xffffffe007455836 */ /* 0x000fc80000000000 */
        /* <DEDUP_REMOVED lines=10> */
[----:B------:R-:W-:Y:S01]  /*2590*/  IMAD.WIDE.U32 R12, R60, R27, RZ ;  /* 0x0000001b3c0c7225 */ /* 0x000fe200078e00ff */
[----:B------:R-:W-:-:S03]  /*25a0*/  VIMNMX R75, R75, 0x80, PT ;  /* 0x000000804b4b7848 */ /* 0x000fc60003fe0100 */
[----:B------:R-:W-:Y:S02]  /*25b0*/  IMAD R6, R74, UR4, RZ ;  /* 0x000000044a067c24 */ /* 0x000fe4000f8e02ff */
[----:B------:R-:W-:Y:S02]  /*25c0*/  IMAD.IADD R5, R5, 0x1, R7 ;  /* 0x0000000105057824 */ /* 0x000fe400078e0207 */
[C---:B------:R-:W-:Y:S01]  /*25d0*/  IMAD R7, R71.reuse, UR5, R6 ;  /* 0x0000000547077c24 */ /* 0x040fe2000f8e0206 */
[----:B------:R-:W-:Y:S01]  /*25e0*/  SHF.R.S32.HI R6, RZ, 0x1f, R27 ;  /* 0x0000001fff067819 */ /* 0x000fe2000001141b */
        /* <DEDUP_REMOVED lines=14> */
[----:B------:R-:W-:-:S03]  /*26d0*/  IMAD.WIDE.U32 R14, R63, R27, RZ ;  /* 0x0000001b3f0e7225 */ /* 0x000fc600078e00ff */
[----:B------:R-:W-:Y:S01]  /*26e0*/  IADD3 R11, R13, R5, RZ ;  /* 0x000000050d0b7210 */ /* 0x000fe20007ffe0ff */
[----:B------:R-:W-:-:S08]  /*26f0*/  IMAD.IADD R77, R15, 0x1, R7 ;  /* 0x000000010f4d7824 */ /* 0x000fd000078e0207 */
[----:B------:R-:W-:Y:S05]  /*2700*/  @!P3 BRA `(.L_x_2674) ;  /* 0x000000140008b947 */ /* 0x000fea0003800000 */
[----:B------:R0:W5:Y:S01]  /*2710*/  LDL R80, [R1+0x8] ;  /* 0x0000080001507983 */ /* 0x0001620000100800 */
        /* <DEDUP_REMOVED lines=31> */
.L_x_2676:
[----:B------:R-:W-:Y:S05]  /*2910*/  BSYNC B1 ;  /* 0x0000000000017941 */ /* 0x000fea0003800000 */
.L_x_2675:
        /* <DEDUP_REMOVED lines=34> */
.L_x_2678:
[----:B------:R-:W-:Y:S05]  /*2b40*/  BSYNC B1 ;  /* 0x0000000000017941 */ /* 0x000fea0003800000 */
.L_x_2677:
[----:B------:R-:W2:Y:S01]  /*2b50*/  LDL R11, [R1] ;  /* 0x00000000010b7983 */ /* 0x000ea20000100800 */
[----:B0-----:R-:W-:Y:S01]  /*2b60*/  IMAD.MOV.U32 R4, RZ, RZ, R44 ;  /* 0x000000ffff047224 */ /* 0x001fe200078e002c */
[----:B------:R-:W-:Y:S01]  /*2b70*/  PRMT R88, R79, 0x7610, R88 ;  /* 0x000076104f587816 */ /* 0x000fe20000000058 */
[----:B------:R-:W-:Y:S01]  /*2b80*/  IMAD.MOV.U32 R5, RZ, RZ, R45 ;  /* 0x000000ffff057224 */ /* 0x000fe200078e002d */
[----:B------:R-:W-:Y:S01]  /*2b90*/  PRMT R89, R89, 0x5410, R68 ;  /* 0x0000541059597816 */ /* 0x000fe20000000044 */
[----:B------:R-:W-:Y:S02]  /*2ba0*/  IMAD.MOV.U32 R6, RZ, RZ, R46 ;  /* 0x000000ffff067224 */ /* 0x000fe400078e002e */
[----:B------:R-:W-:Y:S01]  /*2bb0*/  IMAD.MOV.U32 R7, RZ, RZ, R47 ;  /* 0x000000ffff077224 */ /* 0x000fe200078e002f */
[----:B------:R-:W-:Y:S01]  /*2bc0*/  PRMT R95, R4, 0x5410, R5 ;  /* 0x00005410045f7816 */ /* 0x000fe20000000005 */
[----:B------:R-:W-:Y:S02]  /*2bd0*/  IMAD.MOV.U32 R5, RZ, RZ, R43 ;  /* 0x000000ffff057224 */ /* 0x000fe400078e002b */
[----:B------:R-:W-:Y:S01]  /*2be0*/  IMAD.MOV.U32 R4, RZ, RZ, R42 ;  /* 0x000000ffff047224 */ /* 0x000fe200078e002a */
[----:B------:R-:W-:Y:S01]  /*2bf0*/  PRMT R96, R6, 0x5410, R7 ;  /* 0x0000541006607816 */ /* 0x000fe20000000007 */
[----:B-----5:R-:W-:Y:S01]  /*2c00*/  IMAD.MOV.U32 R6, RZ, RZ, R36 ;  /* 0x000000ffff067224 */ /* 0x020fe200078e0024 */
[----:B------:R-:W-:Y:S01]  /*2c10*/  PRMT R88, R88, 0x5410, R5 ;  /* 0x0000541058587816 */ /* 0x000fe20000000005 */
[----:B------:R-:W-:Y:S01]  /*2c20*/  IMAD.MOV.U32 R5, RZ, RZ, R33 ;  /* 0x000000ffff057224 */ /* 0x000fe200078e0021 */
[----:B------:R-:W-:Y:S01]  /*2c30*/  PRMT R89, R4, 0x7610, R89 ;  /* 0x0000761004597816 */ /* 0x000fe20000000059 */
[----:B------:R-:W-:Y:S01]  /*2c40*/  IMAD.MOV.U32 R7, RZ, RZ, R37 ;  /* 0x000000ffff077224 */ /* 0x000fe200078e0025 */
[----:B------:R-:W-:-:S04]  /*2c50*/  MOV R4, R32 ;  /* 0x0000002000047202 */ /* 0x000fc80000000f00 */
[----:B------:R-:W-:Y:S01]  /*2c60*/  PRMT R80, R4, 0x5410, R5 ;  /* 0x0000541004507816 */ /* 0x000fe20000000005 */
[----:B------:R-:W-:Y:S01]  /*2c70*/  IMAD.MOV.U32 R4, RZ, RZ, R34 ;  /* 0x000000ffff047224 */ /* 0x000fe200078e0022 */
[----:B------:R-:W-:Y:S01]  /*2c80*/  PRMT R86, R6, 0x5410, R7 ;  /* 0x0000541006567816 */ /* 0x000fe20000000007 */
[----:B------:R-:W-:Y:S01]  /*2c90*/  IMAD.MOV.U32 R5, RZ, RZ, R35 ;  /* 0x000000ffff057224 */ /* 0x000fe200078e0023 */
[----:B------:R-:W-:Y:S01]  /*2ca0*/  MOV R7, R39 ;  /* 0x0000002700077202 */ /* 0x000fe20000000f00 */
[----:B------:R-:W-:-:S03]  /*2cb0*/  IMAD.MOV.U32 R6, RZ, RZ, R38 ;  /* 0x000000ffff067224 */ /* 0x000fc600078e0026 */
[----:B------:R-:W-:Y:S02]  /*2cc0*/  PRMT R81, R4, 0x5410, R5 ;  /* 0x0000541004517816 */ /* 0x000fe40000000005 */
[----:B------:R-:W-:Y:S02]  /*2cd0*/  PRMT R87, R6, 0x5410, R7 ;  /* 0x0000541006577816 */ /* 0x000fe40000000007 */
[----:B--2---:R-:W-:-:S13]  /*2ce0*/  ISETP.NE.AND P5, PT, R11, 0x3, PT ;  /* 0x000000030b00780c */ /* 0x004fda0003fa5270 */
[----:B------:R-:W-:Y:S05]  /*2cf0*/  @!P5 BRA `(.L_x_2679) ;  /* 0x000000000004d947 */ /* 0x000fea0003800000 */
[----:B------:R-:W-:Y:S01]  /*2d00*/  BPT.TRAP 0x1 ;  /* 0x000000040000795c */ /* 0x000fe20000300000 */
.L_x_2679:
[----:B------:R-:W2:Y:S01]  /*2d10*/  LDL R4, [R1+0x4] ;  /* 0x0000040001047983 */ /* 0x000ea20000100800 */
[----:B------:R-:W-:Y:S01]  /*2d20*/  IMAD R68, R22, 0x8, R2 ;  /* 0x0000000816447824 */ /* 0x000fe200078e0202 */
[----:B------:R-:W-:Y:S01]  /*2d30*/  BSSY B1, `(.L_x_2680) ;  /* 0x0000004000017945 */ /* 0x000fe20003800000 */
[----:B--2---:R-:W-:-:S04]  /*2d40*/  SHF.L.U32 R77, R4, 0x1f, RZ ;  /* 0x0000001f044d7819 */ /* 0x004fc800000006ff */
[----:B------:R-:W0:Y:S02]  /*2d50*/  SYNCS.PHASECHK.TRANS64.TRYWAIT P6, [R68+URZ+0x16890], R77 ;  /* 0x0168904d440075a7 */ /* 0x000e2400080c017f */
[----:B0-----:R-:W-:Y:S05]  /*2d60*/  @!P6 BRA `(.L_x_2681) ;  /* 0x00000174009ce947 */ /* 0x001fea0003800000 */
.L_x_2935:
[----:B------:R-:W-:Y:S05]  /*2d70*/  BSYNC B1 ;  /* 0x0000000000017941 */ /* 0x000fea0003800000 */
.L_x_2680:
[----:B------:R-:W-:-:S03]  /*2d80*/  UMOV UR4, 0xffffffff ;  /* 0xffffffff00047882 */ /* 0x000fc60000000000 */
[----:B------:R-:W-:Y:S05]  /*2d90*/  BRA.DIV UR4, `(.L_x_2682) ;  /* 0x0000017604a47947 */ /* 0x000fea000b800000 */
[----:B------:R1:W2:Y:S04]  /*2da0*/  SHFL.IDX PT, R79, R85, RZ, 0x1c1f ;  /* 0x001c1fff554f7589 */ /* 0x0002a800000e0000 */
[----:B------:R1:W3:Y:S02]  /*2db0*/  SHFL.IDX PT, R14, R84, RZ, 0x1c1f ;  /* 0x001c1fff540e7589 */ /* 0x0002e400000e0000 */
.L_x_2939:
        /* <DEDUP_REMOVED lines=51> */
.L_x_2688:
[----:B------:R-:W-:Y:S05]  /*30f0*/  BSYNC B3 ;  /* 0x0000000000037941 */ /* 0x000fea0003800000 */
.L_x_2687:
[----:B0-----:R4:W-:Y:S02]  /*3100*/  ST.E.128 desc[UR40][R12.64], R4 ;  /* 0x000000040c007985 */ /* 0x0019e4000c101d28 */
.L_x_2686:
[----:B------:R-:W-:Y:S05]  /*3110*/  BSYNC B2 ;  /* 0x0000000000027941 */ /* 0x000fea0003800000 */
.L_x_2685:
[----:B------:R-:W-:Y:S05]  /*3120*/  @P2 BRA `(.L_x_2684) ;  /* 0x0000000000c82947 */ /* 0x000fea0003800000 */
[----:B------:R-:W5:Y:S01]  /*3130*/  LDL R11, [R1+0x8] ;  /* 0x00000800010b7983 */ /* 0x000f620000100800 */
[C---:B---34-:R-:W-:Y:S01]  /*3140*/  LEA R12, P3, R18.reuse, R14, 0x1 ;  /* 0x0000000e120c7211 */ /* 0x058fe200078608ff */
[----:B------:R-:W-:Y:S02]  /*3150*/  BSSY B2, `(.L_x_2689) ;  /* 0x000002e000027945 */ /* 0x000fe40003800000 */
[----:B------:R3:W4:Y:S01]  /*3160*/  LDS.128 R4, [R69+0xe000] ;  /* 0x00e0000045047984 */ /* 0x0007220000000c00 */
[----:B--2---:R-:W-:Y:S02]  /*3170*/  LEA.HI.X R13, R18, R79, R157, 0x1, P3 ;  /* 0x0000004f120d7211 */ /* 0x004fe400018f0c9d */
[----:B-----5:R-:W-:-:S13]  /*3180*/  ISETP.GE.AND P3, PT, R11, R78, PT ;  /* 0x0000004e0b00720c */ /* 0x020fda0003f66270 */
[----:B---34-:R-:W-:Y:S05]  /*3190*/  @P3 BRA `(.L_x_2690) ;  /* 0x0000000000a43947 */ /* 0x018fea0003800000 */
[--C-:B------:R-:W-:Y:S01]  /*31a0*/  SHF.R.U64 R15, R40, 0x10, R41.reuse ;  /* 0x00000010280f7819 */ /* 0x100fe20000001229 */
[----:B------:R-:W-:Y:S01]  /*31b0*/  IMAD.MOV.U32 R11, RZ, RZ, R6 ;  /* 0x000000ffff0b7224 */ /* 0x000fe200078e0006 */
        /* <DEDUP_REMOVED lines=9> */
[-C--:B------:R-:W-:Y:S01]  /*3250*/  FMUL.FTZ R44, R6, R41.reuse ;  /* 0x00000029062c7220 */ /* 0x080fe20000410000 */
[----:B------:R-:W-:Y:S02]  /*3260*/  HADD2.F32 R15, -RZ, R15.H0_H0 ;  /* 0x2000000fff0f7230 */ /* 0x000fe40000004100 */
[----:B------:R-:W-:Y:S01]  /*3270*/  FMUL.FTZ R41, R5, R41 ;  /* 0x0000002905297220 */ /* 0x000fe20000410000 */
[----:B------:R-:W-:Y:S02]  /*3280*/  HADD2.F32 R40, -RZ, R40.H0_H0 ;  /* 0x20000028ff287230 */ /* 0x000fe40000004100 */
[-C--:B------:R-:W-:Y:S01]  /*3290*/  FMUL.FTZ R46, R14, R42.reuse ;  /* 0x0000002a0e2e7220 */ /* 0x080fe20000410000 */
[----:B------:R-:W-:Y:S01]  /*32a0*/  FMUL.FTZ R43, R7, R42 ;  /* 0x0000002a072b7220 */ /* 0x000fe20000410000 */
[-C--:B------:R-:W-:Y:S01]  /*32b0*/  FFMA.FTZ R44, R5, R15.reuse, -R44 ;  /* 0x0000000f052c7223 */ /* 0x080fe2000001082c */
[----:B------:R-:W-:Y:S01]  /*32c0*/  FFMA.FTZ R41, R6, R15, R41 ;  /* 0x0000000f06297223 */ /* 0x000fe20000010029 */
[-C--:B------:R-:W-:Y:S01]  /*32d0*/  FFMA.FTZ R46, R7, R40.reuse, -R46 ;  /* 0x00000028072e7223 */ /* 0x080fe2000001082e */
[----:B------:R-:W-:Y:S01]  /*32e0*/  FFMA.FTZ R45, R14, R40, R43 ;  /* 0x000000280e2d7223 */ /* 0x000fe2000001002b */
[----:B------:R-:W-:-:S02]  /*32f0*/  HADD2.F32 R7, -RZ, R89.H1_H1 ;  /* 0x30000059ff077230 */ /* 0x000fc40000004100 */
[----:B------:R-:W-:Y:S02]  /*3300*/  HADD2.F32 R5, -RZ, R4.H1_H1 ;  /* 0x30000004ff057230 */ /* 0x000fe40000004100 */
[----:B------:R-:W-:Y:S02]  /*3310*/  HADD2.F32 R6, -RZ, R11.H1_H1 ;  /* 0x3000000bff067230 */ /* 0x000fe40000004100 */
[----:B------:R-:W-:Y:S02]  /*3320*/  HADD2.F32 R89, -RZ, R89.H0_H0 ;  /* 0x20000059ff597230 */ /* 0x000fe40000004100 */
[----:B------:R-:W-:Y:S02]  /*3330*/  HADD2.F32 R14, -RZ, R88.H1_H1 ;  /* 0x30000058ff0e7230 */ /* 0x000fe40000004100 */
[----:B------:R-:W-:Y:S02]  /*3340*/  HADD2.F32 R4, -RZ, R4.H0_H0 ;  /* 0x20000004ff047230 */ /* 0x000fe40000004100 */
[----:B------:R-:W-:Y:S01]  /*3350*/  FMUL.FTZ R15, R5, R89 ;  /* 0x00000059050f7220 */ /* 0x000fe20000410000 */
[----:B------:R-:W-:-:S02]  /*3360*/  HADD2.F32 R11, -RZ, R11.H0_H0 ;  /* 0x2000000bff0b7230 */ /* 0x000fc40000004100 */
[-C--:B------:R-:W-:Y:S01]  /*3370*/  FMUL.FTZ R42, R6, R14.reuse ;  /* 0x0000000e062a7220 */ /* 0x080fe20000410000 */
        /* <DEDUP_REMOVED lines=11> */
.L_x_2690:
[----:B------:R-:W-:Y:S05]  /*3430*/  BSYNC B2 ;  /* 0x0000000000027941 */ /* 0x000fea0003800000 */
.L_x_2689:
[----:B------:R2:W-:Y:S02]  /*3440*/  ST.E.128 desc[UR40][R12.64], R4 ;  /* 0x000000040c007985 */ /* 0x0005e4000c101d28 */
.L_x_2684:
[----:B------:R-:W-:Y:S05]  /*3450*/  BSYNC B1 ;  /* 0x0000000000017941 */ /* 0x000fea0003800000 */
.L_x_2683:
[----:B------:R-:W-:-:S03]  /*3460*/  UMOV UR4, 0xffffffff ;  /* 0xffffffff00047882 */ /* 0x000fc60000000000 */
[----:B------:R-:W-:Y:S05]  /*3470*/  BRA.DIV UR4, `(.L_x_2691) ;  /* 0x0000017204347947 */ /* 0x000fea000b800000 */
[----:B-1----:R-:W1:Y:S04]  /*3480*/  SHFL.IDX PT, R85, R85, 0x1, 0x1c1f ;  /* 0x003c1f0055557f89 */ /* 0x002e6800000e0000 */
[----:B---3--:R3:W0:Y:S02]  /*3490*/  SHFL.IDX PT, R14, R84, 0x1, 0x1c1f ;  /* 0x003c1f00540e7f89 */ /* 0x00862400000e0000 */
.L_x_2943:
        /* <DEDUP_REMOVED lines=50> */
.L_x_2696:
[----:B------:R-:W-:Y:S05]  /*37c0*/  BSYNC B2 ;  /* 0x0000000000027941 */ /* 0x000fea0003800000 */
.L_x_2695:
[----:B----4-:R0:W-:Y:S02]  /*37d0*/  ST.E.128 desc[UR40][R12.64], R4 ;  /* 0x000000040c007985 */ /* 0x0101e4000c101d28 */
.L_x_2694:
[----:B------:R-:W-:Y:S05]  /*37e0*/  BSYNC B1 ;  /* 0x0000000000017941 */ /* 0x000fea0003800000 */
.L_x_2693:
[----:B------:R-:W-:Y:S05]  /*37f0*/  @P2 BRA `(.L_x_2692) ;  /* 0x0000001c00282947 */ /* 0x000fea0003800000 */
[----:B------:R-:W5:Y:S01]  /*3800*/  LDL R11, [R1+0x8] ;  /* 0x00000800010b7983 */ /* 0x000f620000100800 */
[C---:B0-2-4-:R-:W-:Y:S01]  /*3810*/  LEA R12, P3, R18.reuse, R14, 0x1 ;  /* 0x0000000e120c7211 */ /* 0x055fe200078608ff */
[----:B------:R-:W-:Y:S02]  /*3820*/  BSSY B1, `(.L_x_2697) ;  /* 0x000002e000017945 */ /* 0x000fe40003800000 */
[----:B------:R0:W2:Y:S01]  /*3830*/  LDS.128 R4, [R69+0x11000] ;  /* 0x0110000045047984 */ /* 0x0000a20000000c00 */
[----:B-1----:R-:W-:Y:S02]  /*3840*/  LEA.HI.X R13, R18, R85, R157, 0x1, P3 ;  /* 0x00000055120d7211 */ /* 0x002fe400018f0c9d */
[----:B-----5:R-:W-:-:S13]  /*3850*/  ISETP.GE.AND P3, PT, R11, R78, PT ;  /* 0x0000004e0b00720c */ /* 0x020fda0003f66270 */
[----:B0-2---:R-:W-:Y:S05]  /*3860*/  @P3 BRA `(.L_x_2698) ;  /* 0x0000000000a43947 */ /* 0x005fea0003800000 */
[--C-:B------:R-:W-:Y:S01]  /*3870*/  SHF.R.U64 R15, R32, 0x10, R33.reuse ;  /* 0x00000010200f7819 */ /* 0x100fe20000001221 */
[----:B------:R-:W-:Y:S01]  /*3880*/  IMAD.MOV.U32 R11, RZ, RZ, R6 ;  /* 0x000000ffff0b7224 */ /* 0x000fe200078e0006 */
        /* <DEDUP_REMOVED lines=39> */
.L_x_2698:
[----:B------:R-:W-:Y:S05]  /*3b00*/  BSYNC B1 ;  /* 0x0000000000017941 */ /* 0x000fea0003800000 */
.L_x_2697:
[----:B------:R0:W-:Y:S01]  /*3b10*/  ST.E.128 desc[UR40][R12.64], R4 ;  /* 0x000000040c007985 */ /* 0x0001e2000c101d28 */
[----:B------:R-:W-:Y:S05]  /*3b20*/  BRA `(.L_x_2692) ;  /* 0x00000018005c7947 */ /* 0x000fea0003800000 */
.L_x_2674:
[C---:B------:R-:W-:Y:S01]  /*3b30*/  ISETP.GE.AND P3, PT, R155.reuse, R75, PT ;  /* 0x0000004b9b00720c */ /* 0x040fe20003f66270 */
[----:B------:R-:W-:Y:S01]  /*3b40*/  VIADD R40, R155, 0x60 ;  /* 0x000000609b287836 */ /* 0x000fe20000000000 */
[----:B------:R-:W-:Y:S02]  /*3b50*/  CS2R R34, SRZ ;  /* 0x0000000000227805 */ /* 0x000fe4000001ff00 */
[----:B------:R-:W-:Y:S02]  /*3b60*/  CS2R R32, SRZ ;  /* 0x0000000000207805 */ /* 0x000fe4000001ff00 */
[----:B------:R-:W-:-:S13]  /*3b70*/  ISETP.GE.OR P3, PT, R16, R78, P3 ;  /* 0x0000004e1000720c */ /* 0x000fda0001f66670 */
[----:B------:R-:W0:Y:S01]  /*3b80*/  @!P3 LDC.64 R36, c[0x0][0x3e8] ;  /* 0x0000fa00ff24bb82 */ /* 0x000e220000000a00 */
[----:B------:R-:W-:-:S05]  /*3b90*/  @!P3 IADD3 R6, P4, R30, R14, RZ ;  /* 0x0000000e1e06b210 */ /* 0x000fca0007f9e0ff */
[----:B------:R-:W-:Y:S01]  /*3ba0*/  @!P3 IMAD.X R7, R77, 0x1, R55, P4 ;  /* 0x000000014d07b824 */ /* 0x000fe200020e0637 */
[----:B------:R-:W-:Y:S01]  /*3bb0*/  @!P3 IADD3 R4, P4, R50, R12, RZ ;  /* 0x0000000c3204b210 */ /* 0x000fe20007f9e0ff */
[----:B------:R-:W1:Y:S03]  /*3bc0*/  @!P3 LDC.64 R38, c[0x0][0x400] ;  /* 0x00010000ff26bb82 */ /* 0x000e660000000a00 */
[----:B------:R-:W-:Y:S02]  /*3bd0*/  @!P3 IADD3.X R5, R11, R53, RZ, P4, !PT ;  /* 0x000000350b05b210 */ /* 0x000fe400027fe4ff */
[----:B0-----:R-:W-:-:S04]  /*3be0*/  @!P3 LEA R36, P4, R6, R36, 0x1 ;  /* 0x000000240624b211 */ /* 0x001fc800078808ff */
[----:B------:R-:W-:Y:S02]  /*3bf0*/  @!P3 LEA.HI.X R37, R6, R37, R7, 0x1, P4 ;  /* 0x000000250625b211 */ /* 0x000fe400020f0c07 */
[----:B------:R-:W-:Y:S02]  /*3c00*/  CS2R R6, SRZ ;  /* 0x0000000000067805 */ /* 0x000fe4000001ff00 */
[----:B-1----:R-:W-:-:S04]  /*3c10*/  @!P3 LEA R38, P4, R4, R38, 0x1 ;  /* 0x000000260426b211 */ /* 0x002fc800078808ff */
[----:B------:R-:W-:Y:S02]  /*3c20*/  @!P3 LEA.HI.X R39, R4, R39, R5, 0x1, P4 ;  /* 0x000000270427b211 */ /* 0x000fe400020f0c05 */
[----:B------:R-:W-:Y:S02]  /*3c30*/  CS2R R4, SRZ ;  /* 0x0000000000047805 */ /* 0x000fe4000001ff00 */
[----:B------:R-:W-:Y:S01]  /*3c40*/  ISETP.GE.AND P4, PT, R40, R75, PT ;  /* 0x0000004b2800720c */ /* 0x000fe20003f86270 */
[----:B------:R-:W-:Y:S01]  /*3c50*/  BSSY B1, `(.L_x_2699) ;  /* 0x000001e000017945 */ /* 0x000fe20003800000 */
[----:B------:R-:W-:Y:S01]  /*3c60*/  CS2R R42, SRZ ;  /* 0x00000000002a7805 */ /* 0x000fe2000001ff00 */
[----:B------:R0:W5:Y:S01]  /*3c70*/  @!P3 LDG.E.128 R32, desc[UR40][R38.64] ;  /* 0x000000282620b981 */ /* 0x000162000c1e1d00 */
[CC--:B------:R-:W-:Y:S02]  /*3c80*/  ISETP.GE.OR P4, PT, R16.reuse, R78.reuse, P4 ;  /* 0x0000004e1000720c */ /* 0x0c0fe40002786670 */
[----:B------:R-:W-:Y:S01]  /*3c90*/  CS2R R40, SRZ ;  /* 0x0000000000287805 */ /* 0x000fe2000001ff00 */
[----:B------:R1:W5:Y:S01]  /*3ca0*/  @!P3 LDG.E.128 R4, desc[UR40][R36.64] ;  /* 0x000000282404b981 */ /* 0x000362000c1e1d00 */
[----:B------:R-:W-:-:S02]  /*3cb0*/  ISETP.GE.AND P3, PT, R16, R78, PT ;  /* 0x0000004e1000720c */ /* 0x000fc40003f66270 */
[----:B0-----:R-:W-:Y:S02]  /*3cc0*/  CS2R R38, SRZ ;  /* 0x0000000000267805 */ /* 0x001fe4000001ff00 */
        /* <DEDUP_REMOVED lines=22> */
.L_x_2700:
[----:B------:R-:W-:Y:S05]  /*3e30*/  BSYNC B1 ;  /* 0x0000000000017941 */ /* 0x000fea0003800000 */
.L_x_2699:
[----:B------:R-:W2:Y:S01]  /*3e40*/  LDL R15, [R1] ;  /* 0x00000000010f7983 */ /* 0x000ea20000100800 */
[----:B-----5:R-:W-:Y:S01]  /*3e50*/  IMAD.MOV.U32 R11, RZ, RZ, R38 ;  /* 0x000000ffff0b7224 */ /* 0x020fe200078e0026 */
[----:B------:R-:W-:Y:S01]  /*3e60*/  MOV R14, R37 ;  /* 0x00000025000e7202 */ /* 0x000fe20000000f00 */
        /* <DEDUP_REMOVED lines=11> */
[----:B------:R-:W-:-:S02]  /*3f20*/  IMAD.MOV.U32 R12, RZ, RZ, R7 ;  /* 0x000000ffff0c7224 */ /* 0x000fc400078e0007 */
        /* <DEDUP_REMOVED lines=14> */
[----:B------:R-:W-:Y:S02]  /*4010*/  PRMT R95, R13, 0x7610, R95 ;  /* 0x000076100d5f7816 */ /* 0x000fe4000000005f */
[----:B------:R-:W-:Y:S02]  /*4020*/  PRMT R100, R14, 0x7610, R100 ;  /* 0x000076100e647816 */ /* 0x000fe40000000064 */
[----:B--2---:R-:W-:-:S13]  /*4030*/  ISETP.NE.AND P5, PT, R15, 0x3, PT ;  /* 0x000000030f00780c */ /* 0x004fda0003fa5270 */
[----:B------:R-:W-:Y:S05]  /*4040*/  @!P5 BRA `(.L_x_2701) ;  /* 0x000000000004d947 */ /* 0x000fea0003800000 */
[----:B------:R-:W-:Y:S01]  /*4050*/  BPT.TRAP 0x1 ;  /* 0x000000040000795c */ /* 0x000fe20000300000 */
.L_x_2701:
[----:B------:R-:W2:Y:S01]  /*4060*/  LDL R11, [R1+0x4] ;  /* 0x00000400010b7983 */ /* 0x000ea20000100800 */
[----:B------:R-:W-:Y:S01]  /*4070*/  IMAD R68, R22, 0x8, R2 ;  /* 0x0000000816447824 */ /* 0x000fe200078e0202 */
[----:B------:R-:W0:Y:S01]  /*4080*/  LDC R87, c[0x0][0x2f4] ;  /* 0x0000bd00ff577b82 */ /* 0x000e220000000800 */
[----:B------:R-:W-:Y:S01]  /*4090*/  BSSY B1, `(.L_x_2702) ;  /* 0x0000004000017945 */ /* 0x000fe20003800000 */
[----:B--2---:R-:W-:-:S04]  /*40a0*/  SHF.L.U32 R77, R11, 0x1f, RZ ;  /* 0x0000001f0b4d7819 */ /* 0x004fc800000006ff */
[----:B------:R-:W1:Y:S02]  /*40b0*/  SYNCS.PHASECHK.TRANS64.TRYWAIT P4, [R68+URZ+0x16890], R77 ;  /* 0x0168904d440075a7 */ /* 0x000e64000808017f */
[----:B01----:R-:W-:Y:S05]  /*40c0*/  @!P4 BRA `(.L_x_2703) ;  /* 0x000001640068c947 */ /* 0x003fea0003800000 */
.L_x_2944:
[----:B------:R-:W-:Y:S05]  /*40d0*/  BSYNC B1 ;  /* 0x0000000000017941 */ /* 0x000fea0003800000 */
.L_x_2702:
[----:B------:R-:W-:Y:S01]  /*40e0*/  UMOV UR4, 0xffffffff ;  /* 0xffffffff00047882 */ /* 0x000fe20000000000 */
[----:B------:R-:W-:Y:S02]  /*40f0*/  IADD3 R89, -R58, R87, RZ ;  /* 0x000000573a597210 */ /* 0x000fe40007ffe1ff */
[----:B------:R-:W-:Y:S05]  /*4100*/  BRA.DIV UR4, `(.L_x_2704) ;  /* 0x00000166046c7947 */ /* 0x000fea000b800000 */
[----:B------:R1:W2:Y:S04]  /*4110*/  SHFL.IDX PT, R81, R85, RZ, 0x1c1f ;  /* 0x001c1fff55517589 */ /* 0x0002a800000e0000 */
[----:B------:R1:W3:Y:S02]  /*4120*/  SHFL.IDX PT, R80, R84, RZ, 0x1c1f ;  /* 0x001c1fff54507589 */ /* 0x0002e400000e0000 */
.L_x_2948:
        /* <DEDUP_REMOVED lines=10> */
[----:B------:R-:W-:Y:S02]  /*41d0*/  LEA.HI R11, R12, R11, RZ, 0x4 ;  /* 0x0000000b0c0b7211 */ /* 0x000fe400078f20ff */
[----:B------:R-:W-:Y:S02]  /*41e0*/  SHF.R.S32.HI R13, RZ, 0x1f, R14 ;  /* 0x0000001fff0d7819 */ /* 0x000fe4000001140e */
[----:B------:R-:W-:Y:S02]  /*41f0*/  LEA.HI.SX32 R11, R11, R52, 0x1c ;  /* 0x000000340b0b7211 */ /* 0x000fe400078fe2ff */
[----:B------:R-:W-:-:S03]  /*4200*/  LEA.HI R13, R13, R14, RZ, 0x5 ;  /* 0x0000000e0d0d7211 */ /* 0x000fc600078f28ff */
[----:B------:R-:W-:Y:S01]  /*4210*/  IMAD.SHL.U32 R86, R11, 0x8, RZ ;  /* 0x000000080b567824 */ /* 0x000fe200078e00ff */
[----:B------:R-:W-:Y:S01]  /*4220*/  SHF.R.S32.HI R13, RZ, 0x5, R13 ;  /* 0x00000005ff0d7819 */ /* 0x000fe2000001140d */
[----:B------:R-:W-:-:S03]  /*4230*/  IMAD R11, R22, 0x2000, R3 ;  /* 0x00002000160b7824 */ /* 0x000fc600078e0203 */
[----:B------:R-:W-:Y:S01]  /*4240*/  LOP3.LUT R12, R65, 0x38, R86, 0xf8, !PT ;  /* 0x00000038410c7812 */ /* 0x000fe200078ef856 */
[----:B------:R-:W-:-:S03]  /*4250*/  IMAD R11, R11, 0x2, R2 ;  /* 0x000000020b0b7824 */ /* 0x000fc600078e0202 */
[----:B------:R-:W-:-:S05]  /*4260*/  LOP3.LUT R12, R12, R61, RZ, 0x3c, !PT ;  /* 0x0000003d0c0c7212 */ /* 0x000fca00078e3cff */
[----:B------:R-:W-:-:S04]  /*4270*/  IMAD R13, R13, 0x200, R12 ;  /* 0x000002000d0d7824 */ /* 0x000fc800078e020c */
[----:B------:R-:W-:-:S05]  /*4280*/  IMAD R13, R22, 0x2000, R13 ;  /* 0x00002000160d7824 */ /* 0x000fca00078e020d */
[----:B------:R-:W-:Y:S02]  /*4290*/  LEA R44, R13, R2, 0x1 ;  /* 0x000000020d2c7211 */ /* 0x000fe400078e08ff */
[----:B------:R2:W3:Y:S04]  /*42a0*/  LDS.128 R12, [R11+0xe400] ;  /* 0x00e400000b0c7984 */ /* 0x0004e80000000c00 */
[----:B------:R-:W4:Y:S01]  /*42b0*/  LDS.128 R44, [R44+0xe400] ;  /* 0x00e400002c2c7984 */ /* 0x000f220000000c00 */
[----:B------:R-:W-:Y:S05]  /*42c0*/  @P3 BRA `(.L_x_2708) ;  /* 0x0000000400483947 */ /* 0x000fea0003800000 */
[----:B------:R-:W-:Y:S01]  /*42d0*/  SHF.R.U32.HI R97, RZ, 0x10, R33 ;  /* 0x00000010ff617819 */ /* 0x000fe20000011621 */
[----:B------:R-:W-:Y:S01]  /*42e0*/  HADD2.F32 R100, -RZ, R100.H0_H0 ;  /* 0x20000064ff647230 */ /* 0x000fe20000004100 */
[--C-:B------:R-:W-:Y:S01]  /*42f0*/  SHF.R.U64 R4, R4, 0x10, R5.reuse ;  /* 0x0000001004047819 */ /* 0x100fe20000001205 */
[----:B------:R-:W-:Y:S01]  /*4300*/  HADD2.F32 R98, -RZ, R98.H0_H0 ;  /* 0x20000062ff627230 */ /* 0x000fe20000004100 */
[----:B------:R-:W-:Y:S01]  /*4310*/  SHF.R.U32.HI R94, RZ, 0x10, R5 ;  /* 0x00000010ff5e7819 */ /* 0x000fe20000011605 */
[----:B------:R-:W-:Y:S01]  /*4320*/  HADD2.F32 R97, -RZ, R97.H0_H0 ;  /* 0x20000061ff617230 */ /* 0x000fe20000004100 */
[----:B--2---:R-:W-:Y:S01]  /*4330*/  SHF.R.U64 R11, R32, 0x10, R33 ;  /* 0x00000010200b7819 */ /* 0x004fe20000001221 */
[--C-:B----4-:R-:W-:Y:S01]  /*4340*/  HADD2.F32 R33, -RZ, R45.reuse.H0_H0 ;  /* 0x2000002dff217230 */ /* 0x110fe20000004100 */
[--C-:B------:R-:W-:Y:S01]  /*4350*/  SHF.R.U64 R5, R6, 0x10, R7.reuse ;  /* 0x0000001006057819 */ /* 0x100fe20000001207 */
[----:B------:R-:W-:Y:S01]  /*4360*/  HADD2.F32 R45, -RZ, R45.H1_H1 ;  /* 0x3000002dff2d7230 */ /* 0x000fe20000004100 */
[----:B------:R-:W-:Y:S01]  /*4370*/  SHF.R.U32.HI R32, RZ, 0x10, R7 ;  /* 0x00000010ff207819 */ /* 0x000fe20000011607 */
[--C-:B---3--:R-:W-:Y:S01]  /*4380*/  HADD2.F32 R7, -RZ, R13.reuse.H0_H0 ;  /* 0x2000000dff077230 */ /* 0x108fe20000004100 */
[----:B------:R-:W-:Y:S01]  /*4390*/  SHF.R.U64 R6, R34, 0x10, R35 ;  /* 0x0000001022067819 */ /* 0x000fe20000001223 */
[----:B------:R-:W-:-:S02]  /*43a0*/  HADD2.F32 R34, -RZ, R13.H1_H1 ;  /* 0x3000000dff227230 */ /* 0x000fc40000004100 */
[-C--:B------:R-:W-:Y:S01]  /*43b0*/  FMUL.FTZ R102, R33, R100.reuse ;  /* 0x0000006421667220 */ /* 0x080fe20000410000 */
[----:B------:R-:W-:Y:S02]  /*43c0*/  HADD2.F32 R94, -RZ, R94.H0_H0 ;  /* 0x2000005eff5e7230 */ /* 0x000fe40000004100 */
[-C--:B------:R-:W-:Y:S01]  /*43d0*/  FMUL.FTZ R99, R45, R97.reuse ;  /* 0x000000612d637220 */ /* 0x080fe20000410000 */
[C---:B------:R-:W-:Y:S01]  /*43e0*/  FMUL.FTZ R100, R7.reuse, R100 ;  /* 0x0000006407647220 */ /* 0x040fe20000410000 */
[C---:B------:R-:W-:Y:S01]  /*43f0*/  FMUL.FTZ R104, R34.reuse, R97 ;  /* 0x0000006122687220 */ /* 0x040fe20000410000 */
[----:B------:R-:W-:Y:S01]  /*4400*/  SHF.R.U32.HI R35, RZ, 0x10, R35 ;  /* 0x00000010ff237819 */ /* 0x000fe20000011623 */
[----:B------:R-:W-:Y:S01]  /*4410*/  FFMA.FTZ R34, R34, R94, -R99 ;  /* 0x0000005e22227223 */ /* 0x000fe20000010863 */
[-C--:B------:R-:W-:Y:S01]  /*4420*/  FFMA.FTZ R7, R7, R98.reuse, -R102 ;  /* 0x0000006207077223 */ /* 0x080fe20000010866 */
[----:B------:R-:W-:Y:S01]  /*4430*/  FFMA.FTZ R13, R33, R98, R100 ;  /* 0x00000062210d7223 */ /* 0x000fe20000010064 */
[----:B------:R-:W-:Y:S01]  /*4440*/  FFMA.FTZ R94, R45, R94, R104 ;  /* 0x0000005e2d5e7223 */ /* 0x000fe20000010068 */
[----:B------:R-:W-:-:S02]  /*4450*/  HADD2.F32 R98, -RZ, R96.H0_H0 ;  /* 0x20000060ff627230 */ /* 0x000fc40000004100 */
[----:B------:R-:W-:Y:S01]  /*4460*/  HADD2.F32 R100, -RZ, R96.H1_H1 ;  /* 0x30000060ff647230 */ /* 0x000fe20000004100 */
[----:B------:R-:W-:Y:S01]  /*4470*/  F2FP.F16.F32.PACK_AB R7, R34, R7 ;  /* 0x000000072207723e */ /* 0x000fe200000000ff */
[--C-:B------:R-:W-:Y:S02]  /*4480*/  HADD2.F32 R45, -RZ, R47.reuse.H0_H0 ;  /* 0x2000002fff2d7230 */ /* 0x100fe40000004100 */
[----:B------:R-:W-:Y:S02]  /*4490*/  HADD2.F32 R47, -RZ, R47.H1_H1 ;  /* 0x3000002fff2f7230 */ /* 0x000fe40000004100 */
[----:B------:R-:W-:Y:S02]  /*44a0*/  HADD2.F32 R97, -RZ, R35.H0_H0 ;  /* 0x20000023ff617230 */ /* 0x000fe40000004100 */
[--C-:B------:R-:W-:Y:S02]  /*44b0*/  HADD2.F32 R96, -RZ, R15.reuse.H1_H1 ;  /* 0x3000000fff607230 */ /* 0x100fe40000004100 */
[----:B------:R-:W-:-:S02]  /*44c0*/  HADD2.F32 R33, -RZ, R15.H0_H0 ;  /* 0x2000000fff217230 */ /* 0x000fc40000004100 */
[-C--:B------:R-:W-:Y:S01]  /*44d0*/  FMUL.FTZ R99, R47, R97.reuse ;  /* 0x000000612f637220 */ /* 0x080fe20000410000 */
[----:B------:R-:W-:Y:S02]  /*44e0*/  HADD2.F32 R35, -RZ, R32.H0_H0 ;  /* 0x20000020ff237230 */ /* 0x000fe40000004100 */
[-C--:B------:R-:W-:Y:S01]  /*44f0*/  FMUL.FTZ R32, R45, R100.reuse ;  /* 0x000000642d207220 */ /* 0x080fe20000410000 */
[C---:B------:R-:W-:Y:S01]  /*4500*/  FMUL.FTZ R102, R96.reuse, R97 ;  /* 0x0000006160667220 */ /* 0x040fe20000410000 */
[C---:B------:R-:W-:Y:S01]  /*4510*/  FMUL.FTZ R100, R33.reuse, R100 ;  /* 0x0000006421647220 */ /* 0x040fe20000410000 */
[----:B------:R-:W-:Y:S02]  /*4520*/  HADD2.F32 R5, -RZ, R5.H0_H0 ;  /* 0x20000005ff057230 */ /* 0x000fe40000004100 */
[-C--:B------:R-:W-:Y:S01]  /*4530*/  FFMA.FTZ R15, R33, R98.reuse, -R32 ;  /* 0x00000062210f7223 */ /* 0x080fe20000010820 */
[-C--:B------:R-:W-:Y:S01]  /*4540*/  FFMA.FTZ R96, R96, R35.reuse, -R99 ;  /* 0x0000002360607223 */ /* 0x080fe20000010863 */
[----:B------:R-:W-:Y:S01]  /*4550*/  FFMA.FTZ R33, R47, R35, R102 ;  /* 0x000000232f217223 */ /* 0x000fe20000010066 */
[----:B------:R-:W-:Y:S01]  /*4560*/  FFMA.FTZ R32, R45, R98, R100 ;  /* 0x000000622d207223 */ /* 0x000fe20000010064 */
[----:B------:R-:W-:-:S02]  /*4570*/  HADD2.F32 R47, -RZ, R11.H0_H0 ;  /* 0x2000000bff2f7230 */ /* 0x000fc40000004100 */
[----:B------:R-:W-:Y:S01]  /*4580*/  HADD2.F32 R35, -RZ, R44.H0_H0 ;  /* 0x2000002cff237230 */ /* 0x000fe20000004100 */
[----:B------:R-:W-:Y:S01]  /*4590*/  F2FP.F16.F32.PACK_AB R15, R96, R15 ;  /* 0x0000000f600f723e */ /* 0x000fe200000000ff */
[--C-:B------:R-:W-:Y:S01]  /*45a0*/  HADD2.F32 R100, -RZ, R95.reuse.H0_H0 ;  /* 0x2000005fff647230 */ /* 0x100fe20000004100 */
        /* <DEDUP_REMOVED lines=11> */
[----:B------:R-:W-:Y:S01]  /*4660*/  FFMA.FTZ R11, R35, R98, R100 ;  /* 0x00000062230b7223 */ /* 0x000fe20000010064 */
[-C--:B------:R-:W-:Y:S01]  /*4670*/  FFMA.FTZ R95, R12, R45.reuse, -R95 ;  /* 0x0000002d0c5f7223 */ /* 0x080fe2000001085f */
[----:B------:R-:W-:Y:S01]  /*4680*/  FFMA.FTZ R44, R44, R45, R47 ;  /* 0x0000002d2c2c7223 */ /* 0x000fe2000001002f */
[----:B------:R-:W-:-:S02]  /*4690*/  HADD2.F32 R35, -RZ, R93.H1_H1 ;  /* 0x3000005dff237230 */ /* 0x000fc40000004100 */
[----:B------:R-:W-:Y:S02]  /*46a0*/  HADD2.F32 R45, -RZ, R6.H0_H0 ;  /* 0x20000006ff2d7230 */ /* 0x000fe40000004100 */
[----:B------:R-:W-:Y:S01]  /*46b0*/  HADD2.F32 R12, -RZ, R46.H0_H0 ;  /* 0x2000002eff0c7230 */ /* 0x000fe20000004100 */
[----:B------:R-:W-:Y:S01]  /*46c0*/  F2FP.F16.F32.PACK_AB R44, R44, R11 ;  /* 0x0000000b2c2c723e */ /* 0x000fe200000000ff */
[----:B------:R-:W-:Y:S02]  /*46d0*/  HADD2.F32 R93, -RZ, R93.H0_H0 ;  /* 0x2000005dff5d7230 */ /* 0x000fe40000004100 */
[----:B------:R-:W-:Y:S02]  /*46e0*/  HADD2.F32 R6, -RZ, R14.H0_H0 ;  /* 0x2000000eff067230 */ /* 0x000fe40000004100 */
[----:B------:R-:W-:Y:S02]  /*46f0*/  HADD2.F32 R46, -RZ, R46.H1_H1 ;  /* 0x3000002eff2e7230 */ /* 0x000fe40000004100 */
[----:B------:R-:W-:Y:S01]  /*4700*/  FMUL.FTZ R47, R12, R93 ;  /* 0x0000005d0c2f7220 */ /* 0x000fe20000410000 */
[----:B------:R-:W-:-:S02]  /*4710*/  HADD2.F32 R14, -RZ, R14.H1_H1 ;  /* 0x3000000eff0e7230 */ /* 0x000fc40000004100 */
[----:B------:R-:W-:Y:S01]  /*4720*/  FMUL.FTZ R93, R6, R93 ;  /* 0x0000005d065d7220 */ /* 0x000fe20000410000 */
[----:B------:R-:W-:Y:S01]  /*4730*/  FMUL.FTZ R97, R46, R45 ;  /* 0x0000002d2e617220 */ /* 0x000fe20000410000 */
[----:B------:R-:W-:Y:S01]  /*4740*/  FFMA.FTZ R47, R6, R35, -R47 ;  /* 0x00000023062f7223 */ /* 0x000fe2000001082f */
[----:B------:R-:W-:Y:S01]  /*4750*/  FMUL.FTZ R45, R14, R45 ;  /* 0x0000002d0e2d7220 */ /* 0x000fe20000410000 */
[----:B------:R-:W-:Y:S01]  /*4760*/  FFMA.FTZ R93, R12, R35, R93 ;  /* 0x000000230c5d7223 */ /* 0x000fe2000001005d */
[-C--:B------:R-:W-:Y:S01]  /*4770*/  FFMA.FTZ R14, R14, R5.reuse, -R97 ;  /* 0x000000050e0e7223 */ /* 0x080fe20000010861 */
[----:B------:R-:W-:Y:S01]  /*4780*/  F2FP.F16.F32.PACK_AB R12, R95, R4 ;  /* 0x000000045f0c723e */ /* 0x000fe200000000ff */
[----:B------:R-:W-:Y:S01]  /*4790*/  FFMA.FTZ R46, R46, R5, R45 ;  /* 0x000000052e2e7223 */ /* 0x000fe2000001002d */
[----:B------:R-:W-:Y:S01]  /*47a0*/  F2FP.F16.F32.PACK_AB R45, R94, R13 ;  /* 0x0000000d5e2d723e */ /* 0x000fe200000000ff */
[----:B------:R-:W-:Y:S01]  /*47b0*/  IMAD.MOV.U32 R13, RZ, RZ, R7 ;  /* 0x000000ffff0d7224 */ /* 0x000fe200078e0007 */
[----:B------:R-:W-:Y:S01]  /*47c0*/  F2FP.F16.F32.PACK_AB R14, R14, R47 ;  /* 0x0000002f0e0e723e */ /* 0x000fe200000000ff */
[----:B------:R-:W-:Y:S01]  /*47d0*/  IMAD.MOV.U32 R47, RZ, RZ, R32 ;  /* 0x000000ffff2f7224 */ /* 0x000fe200078e0020 */
[----:B------:R-:W-:-:S07]  /*47e0*/  F2FP.F16.F32.PACK_AB R46, R46, R93 ;  /* 0x0000005d2e2e723e */ /* 0x000fce00000000ff */
.L_x_2708:
[----:B------:R-:W-:Y:S05]  /*47f0*/  BSYNC B2 ;  /* 0x0000000000027941 */ /* 0x000fea0003800000 */
.L_x_2707:
[----:B------:R-:W-:Y:S01]  /*4800*/  ISETP.GE.AND P4, PT, R86, R87, PT ;  /* 0x000000575600720c */ /* 0x000fe20003f86270 */
[----:B---3--:R3:W-:-:S12]  /*4810*/  ST.E.128 desc[UR40][R78.64], R12 ;  /* 0x0000000c4e007985 */ /* 0x0087d8000c101d28 */
[----:B------:R-:W-:-:S05]  /*4820*/  @!P4 IMAD.WIDE R80, R86, 0x2, R80 ;  /* 0x000000025650c825 */ /* 0x000fca00078e0250 */
[----:B----4-:R3:W-:Y:S02]  /*4830*/  @!P4 ST.E.128 desc[UR40][R80.64], R44 ;  /* 0x0000002c5000c985 */ /* 0x0107e4000c101d28 */
.L_x_2706:
[----:B------:R-:W-:Y:S05]  /*4840*/  BSYNC B1 ;  /* 0x0000000000017941 */ /* 0x000fea0003800000 */
.L_x_2705:
[----:B------:R-:W-:-:S03]  /*4850*/  UMOV UR4, 0xffffffff ;  /* 0xffffffff00047882 */ /* 0x000fc60000000000 */
[----:B------:R-:W-:Y:S05]  /*4860*/  BRA.DIV UR4, `(.L_x_2709) ;  /* 0x0000015e04e07947 */ /* 0x000fea000b800000 */
[----:B-1----:R-:W1:Y:S04]  /*4870*/  SHFL.IDX PT, R85, R85, 0x1, 0x1c1f ;  /* 0x003c1f0055557f89 */ /* 0x002e6800000e0000 */
[----:B------:R-:W4:Y:S02]  /*4880*/  SHFL.IDX PT, R84, R84, 0x1, 0x1c1f ;  /* 0x003c1f0054547f89 */ /* 0x000f2400000e0000 */
.L_x_2952:
        /* <DEDUP_REMOVED lines=11> */
[----:B-1----:R-:W-:Y:S02]  /*4940*/  LEA.HI.X R33, R10, R85, R8, 0x1, P4 ;  /* 0x000000550a217211 */ /* 0x002fe400020f0c08 */
[----:B------:R-:W-:-:S02]  /*4950*/  LEA.HI R89, R4, R89, RZ, 0x4 ;  /* 0x0000005904597211 */ /* 0x000fc400078f20ff */
[----:B------:R-:W-:Y:S02]  /*4960*/  SHF.L.U32 R7, R7, 0x6, RZ ;  /* 0x0000000607077819 */ /* 0x000fe400000006ff */
[----:B--2---:R-:W-:Y:S02]  /*4970*/  LEA.HI.SX32 R11, R89, R52, 0x1c ;  /* 0x00000034590b7211 */ /* 0x004fe400078fe2ff */
[----:B------:R-:W-:Y:S02]  /*4980*/  LOP3.LUT R6, R6, 0x1c0, RZ, 0xc0, !PT ;  /* 0x000001c006067812 */ /* 0x000fe400078ec0ff */
[----:B------:R-:W-:Y:S01]  /*4990*/  LOP3.LUT R7, R7, 0x1c0, RZ, 0xc0, !PT ;  /* 0x000001c007077812 */ /* 0x000fe200078ec0ff */
[----:B------:R-:W-:Y:S01]  /*49a0*/  IMAD.SHL.U32 R11, R11, 0x8, RZ ;  /* 0x000000080b0b7824 */ /* 0x000fe200078e00ff */
[----:B------:R-:W-:-:S04]  /*49b0*/  SHF.R.U32.HI R6, RZ, 0x3, R6 ;  /* 0x00000003ff067819 */ /* 0x000fc80000011606 */
[----:B------:R-:W-:-:S04]  /*49c0*/  LOP3.LUT R4, R7, 0x38, R11, 0xf8, !PT ;  /* 0x0000003807047812 */ /* 0x000fc800078ef80b */
[----:B------:R-:W-:-:S05]  /*49d0*/  LOP3.LUT R4, R4, R6, RZ, 0x3c, !PT ;  /* 0x0000000604047212 */ /* 0x000fca00078e3cff */
[----:B-----5:R-:W-:Y:S02]  /*49e0*/  IMAD.IADD R7, R5, 0x1, R4 ;  /* 0x0000000105077824 */ /* 0x020fe400078e0204 */
[C---:B------:R-:W-:Y:S02]  /*49f0*/  IMAD R5, R22.reuse, 0x2000, R0 ;  /* 0x0000200016057824 */ /* 0x040fe400078e0200 */
[----:B------:R-:W-:Y:S02]  /*4a00*/  IMAD R7, R22, 0x2000, R7 ;  /* 0x0000200016077824 */ /* 0x000fe400078e0207 */
[--C-:B------:R-:W-:Y:S02]  /*4a10*/  IMAD R5, R5, 0x2, R2.reuse ;  /* 0x0000000205057824 */ /* 0x100fe400078e0202 */
[----:B---3--:R-:W-:-:S04]  /*4a20*/  IMAD R12, R7, 0x2, R2 ;  /* 0x00000002070c7824 */ /* 0x008fc800078e0202 */
[----:B------:R-:W1:Y:S04]  /*4a30*/  LDS.128 R4, [R5+0xe400] ;  /* 0x00e4000005047984 */ /* 0x000e680000000c00 */
[----:B------:R-:W2:Y:S01]  /*4a40*/  LDS.128 R12, [R12+0xe400] ;  /* 0x00e400000c0c7984 */ /* 0x000ea20000000c00 */
[----:B------:R-:W-:Y:S05]  /*4a50*/  @P3 BRA `(.L_x_2711) ;  /* 0x00000004005c3947 */ /* 0x000fea0003800000 */
[----:B------:R-:W-:Y:S02]  /*4a60*/  SHF.R.U64 R34, R38, 0x10, R39 ;  /* 0x0000001026227819 */ /* 0x000fe40000001227 */
[----:B-1----:R-:W-:Y:S01]  /*4a70*/  MOV R38, R4 ;  /* 0x0000000400267202 */ /* 0x002fe20000000f00 */
[----:B--2---:R-:W-:Y:S01]  /*4a80*/  IMAD.MOV.U32 R4, RZ, RZ, R13 ;  /* 0x000000ffff047224 */ /* 0x004fe200078e000d */
[----:B------:R-:W-:Y:S01]  /*4a90*/  SHF.R.U32.HI R44, RZ, 0x10, R41 ;  /* 0x00000010ff2c7819 */ /* 0x000fe20000011629 */
[----:B------:R-:W-:Y:S01]  /*4aa0*/  IMAD.MOV.U32 R13, RZ, RZ, R7 ;  /* 0x000000ffff0d7224 */ /* 0x000fe200078e0007 */
[--C-:B------:R-:W-:Y:S01]  /*4ab0*/  SHF.R.U64 R35, R36, 0x10, R37.reuse ;  /* 0x0000001024237819 */ /* 0x100fe20000001225 */
[----:B------:R-:W-:Y:S01]  /*4ac0*/  HADD2.F32 R7, -RZ, R5.H1_H1 ;  /* 0x30000005ff077230 */ /* 0x000fe20000004100 */
[----:B------:R-:W-:Y:S01]  /*4ad0*/  SHF.R.U32.HI R46, RZ, 0x10, R37 ;  /* 0x00000010ff2e7819 */ /* 0x000fe20000011625 */
[----:B------:R-:W-:Y:S01]  /*4ae0*/  HADD2.F32 R44, -RZ, R44.H0_H0 ;  /* 0x2000002cff2c7230 */ /* 0x000fe20000004100 */
[----:B------:R-:W-:Y:S01]  /*4af0*/  SHF.R.U64 R37, R40, 0x10, R41 ;  /* 0x0000001028257819 */ /* 0x000fe20000001229 */
[----:B------:R-:W-:Y:S01]  /*4b00*/  IMAD.MOV.U32 R40, RZ, RZ, R15 ;  /* 0x000000ffff287224 */ /* 0x000fe200078e000f */
[----:B------:R-:W-:Y:S01]  /*4b10*/  SHF.R.U32.HI R47, RZ, 0x10, R39 ;  /* 0x00000010ff2f7819 */ /* 0x000fe20000011627 */
[----:B------:R-:W-:Y:S01]  /*4b20*/  IMAD.MOV.U32 R39, RZ, RZ, R12 ;  /* 0x000000ffff277224 */ /* 0x000fe200078e000c */
[--C-:B------:R-:W-:Y:S01]  /*4b30*/  SHF.R.U64 R36, R42, 0x10, R43.reuse ;  /* 0x000000102a247819 */ /* 0x100fe2000000122b */
[----:B------:R-:W-:Y:S01]  /*4b40*/  HADD2.F32 R12, -RZ, R4.H0_H0 ;  /* 0x20000004ff0c7230 */ /* 0x000fe20000004100 */
[----:B------:R-:W-:Y:S01]  /*4b50*/  SHF.R.U32.HI R45, RZ, 0x10, R43 ;  /* 0x00000010ff2d7819 */ /* 0x000fe2000001162b */
[----:B------:R-:W-:-:S02]  /*4b60*/  HADD2.F32 R43, -RZ, R92.H1_H1 ;  /* 0x3000005cff2b7230 */ /* 0x000fc40000004100 */
[----:B------:R-:W-:Y:S02]  /*4b70*/  HADD2.F32 R15, -RZ, R4.H1_H1 ;  /* 0x30000004ff0f7230 */ /* 0x000fe40000004100 */
[----:B------:R-:W-:Y:S02]  /*4b80*/  HADD2.F32 R4, -RZ, R5.H0_H0 ;  /* 0x20000005ff047230 */ /* 0x000fe40000004100 */
[-C--:B------:R-:W-:Y:S01]  /*4b90*/  FMUL.FTZ R5, R12, R43.reuse ;  /* 0x0000002b0c057220 */ /* 0x080fe20000410000 */
[----:B------:R-:W-:Y:S02]  /*4ba0*/  HADD2.F32 R41, -RZ, R92.H0_H0 ;  /* 0x2000005cff297230 */ /* 0x000fe40000004100 */
[----:B------:R-:W-:Y:S02]  /*4bb0*/  HADD2.F32 R42, -RZ, R46.H0_H0 ;  /* 0x2000002eff2a7230 */ /* 0x000fe40000004100 */
[C---:B------:R-:W-:Y:S01]  /*4bc0*/  FMUL.FTZ R43, R4.reuse, R43 ;  /* 0x0000002b042b7220 */ /* 0x040fe20000410000 */
[-C--:B------:R-:W-:Y:S01]  /*4bd0*/  FMUL.FTZ R46, R15, R44.reuse ;  /* 0x0000002c0f2e7220 */ /* 0x080fe20000410000 */
[C---:B------:R-:W-:Y:S01]  /*4be0*/  FMUL.FTZ R44, R7.reuse, R44 ;  /* 0x0000002c072c7220 */ /* 0x040fe20000410000 */
[-C--:B------:R-:W-:Y:S01]  /*4bf0*/  FFMA.FTZ R4, R4, R41.reuse, -R5 ;  /* 0x0000002904047223 */ /* 0x080fe20000010805 */
[----:B------:R-:W-:Y:S01]  /*4c00*/  FFMA.FTZ R5, R12, R41, R43 ;  /* 0x000000290c057223 */ /* 0x000fe2000001002b */
[-C--:B------:R-:W-:Y:S01]  /*4c10*/  FFMA.FTZ R7, R7, R42.reuse, -R46 ;  /* 0x0000002a07077223 */ /* 0x080fe2000001082e */
[----:B------:R-:W-:Y:S01]  /*4c20*/  FFMA.FTZ R12, R15, R42, R44 ;  /* 0x0000002a0f0c7223 */ /* 0x000fe2000001002c */
[----:B------:R-:W-:-:S02]  /*4c30*/  HADD2.F32 R46, -RZ, R91.H1_H1 ;  /* 0x3000005bff2e7230 */ /* 0x000fc40000004100 */
[--C-:B------:R-:W-:Y:S01]  /*4c40*/  HADD2.F32 R41, -RZ, R40.reuse.H0_H0 ;  /* 0x20000028ff297230 */ /* 0x100fe20000004100 */
[----:B------:R-:W-:Y:S01]  /*4c50*/  F2FP.F16.F32.PACK_AB R7, R7, R4 ;  /* 0x000000040707723e */ /* 0x000fe200000000ff */
[----:B------:R-:W-:Y:S02]  /*4c60*/  HADD2.F32 R15, -RZ, R13.H0_H0 ;  /* 0x2000000dff0f7230 */ /* 0x000fe40000004100 */
[----:B------:R-:W-:Y:S02]  /*4c70*/  HADD2.F32 R42, -RZ, R40.H1_H1 ;  /* 0x30000028ff2a7230 */ /* 0x000fe40000004100 */
[-C--:B------:R-:W-:Y:S01]  /*4c80*/  FMUL.FTZ R78, R41, R46.reuse ;  /* 0x0000002e294e7220 */ /* 0x080fe20000410000 */
[----:B------:R-:W-:Y:S02]  /*4c90*/  HADD2.F32 R45, -RZ, R45.H0_H0 ;  /* 0x2000002dff2d7230 */ /* 0x000fe40000004100 */
[----:B------:R-:W-:Y:S01]  /*4ca0*/  FMUL.FTZ R46, R15, R46 ;  /* 0x0000002e0f2e7220 */ /* 0x000fe20000410000 */
[----:B------:R-:W-:-:S02]  /*4cb0*/  HADD2.F32 R40, -RZ, R13.H1_H1 ;  /* 0x3000000dff287230 */ /* 0x000fc40000004100 */
[----:B------:R-:W-:Y:S02]  /*4cc0*/  HADD2.F32 R44, -RZ, R91.H0_H0 ;  /* 0x2000005bff2c7230 */ /* 0x000fe40000004100 */
[-C--:B------:R-:W-:Y:S01]  /*4cd0*/  FMUL.FTZ R79, R42, R45.reuse ;  /* 0x0000002d2a4f7220 */ /* 0x080fe20000410000 */
[----:B------:R-:W-:Y:S02]  /*4ce0*/  HADD2.F32 R43, -RZ, R47.H0_H0 ;  /* 0x2000002fff2b7230 */ /* 0x000fe40000004100 */
[----:B------:R-:W-:Y:S01]  /*4cf0*/  FMUL.FTZ R45, R40, R45 ;  /* 0x0000002d282d7220 */ /* 0x000fe20000410000 */
[----:B------:R-:W-:Y:S02]  /*4d00*/  HADD2.F32 R35, -RZ, R35.H0_H0 ;  /* 0x20000023ff237230 */ /* 0x000fe40000004100 */
[-C--:B------:R-:W-:Y:S01]  /*4d10*/  FFMA.FTZ R47, R41, R44.reuse, R46 ;  /* 0x0000002c292f7223 */ /* 0x080fe2000001002e */
[----:B------:R-:W-:Y:S01]  /*4d20*/  FFMA.FTZ R13, R15, R44, -R78 ;  /* 0x0000002c0f0d7223 */ /* 0x000fe2000001084e */
[----:B------:R-:W-:-:S02]  /*4d30*/  HADD2.F32 R41, -RZ, R37.H0_H0 ;  /* 0x20000025ff297230 */ /* 0x000fc40000004100 */
[-C--:B------:R-:W-:Y:S01]  /*4d40*/  FFMA.FTZ R80, R42, R43.reuse, R45 ;  /* 0x0000002b2a507223 */ /* 0x080fe2000001002d */
[--C-:B------:R-:W-:Y:S02]  /*4d50*/  HADD2.F32 R37, -RZ, R39.reuse.H0_H0 ;  /* 0x20000027ff257230 */ /* 0x100fe40000004100 */
[----:B------:R-:W-:Y:S01]  /*4d60*/  FFMA.FTZ R78, R40, R43, -R79 ;  /* 0x0000002b284e7223 */ /* 0x000fe2000001084f */
[--C-:B------:R-:W-:Y:S02]  /*4d70*/  HADD2.F32 R15, -RZ, R38.reuse.H0_H0 ;  /* 0x20000026ff0f7230 */ /* 0x100fe40000004100 */
[----:B------:R-:W-:Y:S02]  /*4d80*/  HADD2.F32 R39, -RZ, R39.H1_H1 ;  /* 0x30000027ff277230 */ /* 0x000fe40000004100 */
[----:B------:R-:W-:Y:S01]  /*4d90*/  HADD2.F32 R38, -RZ, R38.H1_H1 ;  /* 0x30000026ff267230 */ /* 0x000fe20000004100 */
[----:B------:R-:W-:Y:S01]  /*4da0*/  F2FP.F16.F32.PACK_AB R78, R78, R13 ;  /* 0x0000000d4e4e723e */ /* 0x000fe200000000ff */
[----:B------:R-:W-:-:S02]  /*4db0*/  HADD2.F32 R42, -RZ, R88.H0_H0 ;  /* 0x20000058ff2a7230 */ /* 0x000fc40000004100 */
[-C--:B------:R-:W-:Y:S01]  /*4dc0*/  FMUL.FTZ R43, R39, R41.reuse ;  /* 0x00000029272b7220 */ /* 0x080fe20000410000 */
[----:B------:R-:W-:Y:S02]  /*4dd0*/  HADD2.F32 R40, -RZ, R90.H0_H0 ;  /* 0x2000005aff287230 */ /* 0x000fe40000004100 */
[C---:B------:R-:W-:Y:S01]  /*4de0*/  FMUL.FTZ R46, R38.reuse, R41 ;  /* 0x00000029262e7220 */ /* 0x040fe20000410000 */
[----:B------:R-:W-:Y:S02]  /*4df0*/  HADD2.F32 R88, -RZ, R88.H1_H1 ;  /* 0x30000058ff587230 */ /* 0x000fe40000004100 */
[-C--:B------:R-:W-:Y:S01]  /*4e00*/  FMUL.FTZ R44, R37, R42.reuse ;  /* 0x0000002a252c7220 */ /* 0x080fe20000410000 */
[-C--:B------:R-:W-:Y:S01]  /*4e10*/  FFMA.FTZ R43, R38, R35.reuse, -R43 ;  /* 0x00000023262b7223 */ /* 0x080fe2000001082b */
[----:B------:R-:W-:Y:S01]  /*4e20*/  FFMA.FTZ R41, R39, R35, R46 ;  /* 0x0000002327297223 */ /* 0x000fe2000001002e */
[C---:B------:R-:W-:Y:S01]  /*4e30*/  FMUL.FTZ R42, R15.reuse, R42 ;  /* 0x0000002a0f2a7220 */ /* 0x040fe20000410000 */
[----:B------:R-:W-:Y:S01]  /*4e40*/  FFMA.FTZ R44, R15, R40, -R44 ;  /* 0x000000280f2c7223 */ /* 0x000fe2000001082c */
[----:B------:R-:W-:Y:S01]  /*4e50*/  HADD2.F32 R35, -RZ, R14.H0_H0 ;  /* 0x2000000eff237230 */ /* 0x000fe20000004100 */
[----:B------:R-:W-:Y:S01]  /*4e60*/  F2FP.F16.F32.PACK_AB R13, R12, R5 ;  /* 0x000000050c0d723e */ /* 0x000fe200000000ff */
[----:B------:R-:W-:-:S02]  /*4e70*/  HADD2.F32 R39, -RZ, R36.H0_H0 ;  /* 0x20000024ff277230 */ /* 0x000fc40000004100 */
[----:B------:R-:W-:Y:S01]  /*4e80*/  FFMA.FTZ R42, R37, R40, R42 ;  /* 0x00000028252a7223 */ /* 0x000fe2000001002a */
[----:B------:R-:W-:Y:S01]  /*4e90*/  HADD2.F32 R15, -RZ, R6.H0_H0 ;  /* 0x20000006ff0f7230 */ /* 0x000fe20000004100 */
[----:B------:R-:W-:Y:S01]  /*4ea0*/  F2FP.F16.F32.PACK_AB R4, R43, R44 ;  /* 0x0000002c2b04723e */ /* 0x000fe200000000ff */
[----:B------:R-:W-:Y:S02]  /*4eb0*/  HADD2.F32 R14, -RZ, R14.H1_H1 ;  /* 0x3000000eff0e7230 */ /* 0x000fe40000004100 */
[----:B------:R-:W-:Y:S01]  /*4ec0*/  HADD2.F32 R6, -RZ, R6.H1_H1 ;  /* 0x30000006ff067230 */ /* 0x000fe20000004100 */
[----:B------:R-:W-:Y:S01]  /*4ed0*/  F2FP.F16.F32.PACK_AB R12, R41, R42 ;  /* 0x0000002a290c723e */ /* 0x000fe200000000ff */
        /* <DEDUP_REMOVED lines=15> */
.L_x_2711:
[----:B------:R-:W-:Y:S05]  /*4fd0*/  BSYNC B1 ;  /* 0x0000000000017941 */ /* 0x000fea0003800000 */
.L_x_2710:
[----:B------:R-:W-:Y:S01]  /*4fe0*/  ISETP.GE.AND P3, PT, R11, R87, PT ;  /* 0x000000570b00720c */ /* 0x000fe20003f66270 */
[----:B-1----:R1:W-:Y:S02]  /*4ff0*/  ST.E.128 desc[UR40][R32.64], R4 ;  /* 0x0000000420007985 */ /* 0x0023e4000c101d28 */
[----:B-1----:R-:W-:Y:S01]  /*5000*/  MOV R4, R84 ;  /* 0x0000005400047202 */ /* 0x002fe20000000f00 */
[----:B------:R-:W-:-:S09]  /*5010*/  IMAD.MOV.U32 R5, RZ, RZ, R85 ;  /* 0x000000ffff057224 */ /* 0x000fd200078e0055 */
[----:B------:R-:W-:Y:S05]  /*5020*/  @P3 BRA `(.L_x_2692) ;  /* 0x00000004001c3947 */ /* 0x000fea0003800000 */
[----:B------:R-:W-:-:S05]  /*5030*/  IMAD.WIDE R4, R11, 0x2, R4 ;  /* 0x000000020b047825 */ /* 0x000fca00078e0204 */
[----:B--2---:R1:W-:Y:S01]  /*5040*/  ST.E.128 desc[UR40][R4.64], R12 ;  /* 0x0000000c04007985 */ /* 0x0043e2000c101d28 */
[----:B------:R-:W-:Y:S05]  /*5050*/  BRA `(.L_x_2692) ;  /* 0x0000000400107947 */ /* 0x000fea0003800000 */
.L_x_2673:
[----:B------:R-:W2:Y:S02]  /*5060*/  LDL R4, [R1] ;  /* 0x0000000001047983 */ /* 0x000ea40000100800 */
[----:B--2---:R-:W-:-:S13]  /*5070*/  ISETP.NE.AND P5, PT, R4, 0x3, PT ;  /* 0x000000030400780c */ /* 0x004fda0003fa5270 */
[----:B------:R-:W-:Y:S05]  /*5080*/  @!P5 BRA `(.L_x_2712) ;  /* 0x000000000004d947 */ /* 0x000fea0003800000 */
[----:B------:R-:W-:Y:S01]  /*5090*/  BPT.TRAP 0x1 ;  /* 0x000000040000795c */ /* 0x000fe20000300000 */
.L_x_2712:
[----:B------:R-:W2:Y:S01]  /*50a0*/  LDL R4, [R1+0x4] ;  /* 0x0000040001047983 */ /* 0x000ea20000100800 */
[----:B------:R-:W-:Y:S01]  /*50b0*/  IMAD R68, R22, 0x8, R2 ;  /* 0x0000000816447824 */ /* 0x000fe200078e0202 */
[----:B------:R-:W-:Y:S01]  /*50c0*/  BSSY B1, `(.L_x_2713) ;  /* 0x0000005000017945 */ /* 0x000fe20003800000 */
[----:B------:R-:W-:Y:S02]  /*50d0*/  SHF.R.S32.HI R73, RZ, 0x1f, R72 ;  /* 0x0000001fff497819 */ /* 0x000fe40000011448 */
[----:B--2---:R-:W-:-:S04]  /*50e0*/  SHF.L.U32 R77, R4, 0x1f, RZ ;  /* 0x0000001f044d7819 */ /* 0x004fc800000006ff */
[----:B------:R-:W0:Y:S02]  /*50f0*/  SYNCS.PHASECHK.TRANS64.TRYWAIT P3, [R68+URZ+0x16890], R77 ;  /* 0x0168904d440075a7 */ /* 0x000e24000806017f */
[----:B0-----:R-:W-:Y:S05]  /*5100*/  @!P3 BRA `(.L_x_2714) ;  /* 0x000001580004b947 */ /* 0x001fea0003800000 */
.L_x_2953:
[----:B------:R-:W-:Y:S05]  /*5110*/  BSYNC B1 ;  /* 0x0000000000017941 */ /* 0x000fea0003800000 */
.L_x_2713:
        /* <DEDUP_REMOVED lines=25> */
.L_x_2957:
        /* <DEDUP_REMOVED lines=13> */
.L_x_2717:
[----:B------:R-:W-:Y:S05]  /*5380*/  BSYNC B1 ;  /* 0x0000000000017941 */ /* 0x000fea0003800000 */
.L_x_2716:
[----:B------:R-:W-:-:S03]  /*5390*/  UMOV UR4, 0xffffffff ;  /* 0xffffffff00047882 */ /* 0x000fc60000000000 */
[----:B------:R-:W-:Y:S05]  /*53a0*/  BRA.DIV UR4, `(.L_x_2718) ;  /* 0x0000015604bc7947 */ /* 0x000fea000b800000 */
[----:B--2-4-:R2:W4:Y:S04]  /*53b0*/  SHFL.IDX PT, R5, R33, 0x1, 0x1c1f ;  /* 0x003c1f0021057f89 */ /* 0x01452800000e0000 */
[----:B---3--:R2:W3:Y:S02]  /*53c0*/  SHFL.IDX PT, R7, R32, 0x1, 0x1c1f ;  /* 0x003c1f0020077f89 */ /* 0x0084e400000e0000 */
.L_x_2961:
        /* <DEDUP_REMOVED lines=13> */
.L_x_2692:
[----:B------:R-:W-:Y:S05]  /*54a0*/  BSYNC B0 ;  /* 0x0000000000007941 */ /* 0x000fea0003800000 */
.L_x_2672:
[----:B01234-:R-:W0:Y:S01]  /*54b0*/  S2R R4, SR_TID.X ;  /* 0x0000000000047919 */ /* 0x01fe220000002100 */
[----:B------:R-:W-:Y:S01]  /*54c0*/  @!PT LDS RZ, [RZ] ;  /* 0x00000000fffff984 */ /* 0x000fe20000000800 */
[----:B------:R-:W-:Y:S01]  /*54d0*/  @!PT LDS RZ, [RZ] ;  /* 0x00000000fffff984 */ /* 0x000fe20000000800 */
[----:B------:R-:W-:Y:S01]  /*54e0*/  @!PT LDS RZ, [RZ] ;  /* 0x00000000fffff984 */ /* 0x000fe20000000800 */
[----:B------:R-:W-:Y:S01]  /*54f0*/  @!PT LDS RZ, [RZ] ;  /* 0x00000000fffff984 */ /* 0x000fe20000000800 */
[----:B------:R1:W-:Y:S06]  /*5500*/  MEMBAR.ALL.CTA ;  /* 0x0000000000007992 */ /* 0x0003ec0000008000 */
[----:B-1----:R-:W1:Y:S01]  /*5510*/  FENCE.VIEW.ASYNC.S ;  /* 0x00000000000073c6 */ /* 0x002e620000000000 */
[----:B------:R-:W-:Y:S05]  /*5520*/  WARPSYNC.ALL ;  /* 0x0000000000007948 */ /* 0x000fea0003800000 */
[----:B------:R-:W-:Y:S01]  /*5530*/  BSSY B0, `(.L_x_2719) ;  /* 0x0000008000007945 */ /* 0x000fe20003800000 */
[----:B-1----:R1:W-:Y:S01]  /*5540*/  BAR.SYNC.DEFER_BLOCKING R76, 0x80 ;  /* 0x0002004c0000751d */ /* 0x0023e20000010000 */
[----:B0-----:R-:W-:-:S13]  /*5550*/  LOP3.LUT P3, RZ, R4, 0x7f, RZ, 0xc0, !PT ;  /* 0x0000007f04ff7812 */ /* 0x001fda000786c0ff */
[----:B------:R-:W-:-:S05]  /*5560*/  @!P3 VIADD R4, R68, 0x168a0 ;  /* 0x000168a04404b836 */ /* 0x000fca0000000000 */
[----:B------:R-:W-:-:S04]  /*5570*/  @!P3 PRMT R4, RZ, 0x654, R4 ;  /* 0x00000654ff04b816 */ /* 0x000fc80000000004 */
[----:B------:R1:W-:Y:S01]  /*5580*/  @!P3 SYNCS.ARRIVE.TRANS64.RED.A1T0 RZ, [R4+URZ], RZ ;  /* 0x000000ff04ffb9a7 */ /* 0x0003e2000810043f */
[----:B------:R-:W-:Y:S05]  /*5590*/  @!P5 BRA `(.L_x_2720) ;  /* 0x000000000004d947 */ /* 0x000fea0003800000 */
[----:B------:R-:W-:Y:S01]  /*55a0*/  BPT.TRAP 0x1 ;  /* 0x000000040000795c */ /* 0x000fe20000300000 */
.L_x_2720:
[----:B------:R-:W-:Y:S05]  /*55b0*/  BSYNC B0 ;  /* 0x0000000000007941 */ /* 0x000fea0003800000 */
.L_x_2719:
[----:B------:R-:W0:Y:S01]  /*55c0*/  SYNCS.PHASECHK.TRANS64.TRYWAIT P4, [R68+URZ+0x168b0], R77 ;  /* 0x0168b04d440075a7 */ /* 0x000e22000808017f */
[----:B------:R-:W-:Y:S01]  /*55d0*/  ULDC UR36, c[0x0][0x2f4] ;  /* 0x0000bd0000247ab9 */ /* 0x000fe20000000800 */
[----:B------:R-:W-:Y:S04]  /*55e0*/  BSSY B0, `(.L_x_2721) ;  /* 0x0000002000007945 */ /* 0x000fe80003800000 */
[----:B0-----:R-:W-:Y:S05]  /*55f0*/  @!P4 BRA `(.L_x_2722) ;  /* 0x000001540074c947 */ /* 0x001fea0003800000 */
.L_x_2962:
[----:B------:R-:W-:Y:S05]  /*5600*/  BSYNC B0 ;  /* 0x0000000000007941 */ /* 0x000fea0003800000 */
.L_x_2721:
[----:B------:R-:W-:Y:S01]  /*5610*/  ULDC.64 UR4, c[0x0][0x328] ;  /* 0x0000ca0000047ab9 */ /* 0x000fe20000000a00 */
[----:B------:R-:W-:Y:S01]  /*5620*/  ULDC.64 UR6, c[0x0][0x318] ;  /* 0x0000c60000067ab9 */ /* 0x000fe20000000a00 */
[----:B------:R-:W-:Y:S01]  /*5630*/  IMAD R73, R73, UR4, RZ ;  /* 0x0000000449497c24 */ /* 0x000fe2000f8e02ff */
[----:B------:R-:W-:Y:S01]  /*5640*/  BSSY B0, `(.L_x_2723) ;  /* 0x000001d000007945 */ /* 0x000fe20003800000 */
[----:B-1----:R-:W-:-:S04]  /*5650*/  IMAD.WIDE.U32 R4, R72, UR4, RZ ;  /* 0x0000000448047c25 */ /* 0x002fc8000f8e00ff */
[----:B------:R-:W-:Y:S01]  /*5660*/  IMAD R73, R72, UR5, R73 ;  /* 0x0000000548497c24 */ /* 0x000fe2000f8e0249 */
[----:B------:R-:W-:Y:S01]  /*5670*/  ULDC.64 UR4, c[0x0][0x338] ;  /* 0x0000ce0000047ab9 */ /* 0x000fe20000000a00 */
[----:B------:R-:W-:Y:S02]  /*5680*/  IMAD.IADD R75, R75, 0x1, -R155 ;  /* 0x000000014b4b7824 */ /* 0x000fe400078e0a9b */
[----:B------:R-:W-:Y:S01]  /*5690*/  IMAD R74, R74, UR4, RZ ;  /* 0x000000044a4a7c24 */ /* 0x000fe2000f8e02ff */
[----:B------:R-:W-:-:S03]  /*56a0*/  IADD3 R5, R5, R73, RZ ;  /* 0x0000004905057210 */ /* 0x000fc60007ffe0ff */
[C---:B------:R-:W-:Y:S02]  /*56b0*/  IMAD R7, R71.reuse, UR5, R74 ;  /* 0x0000000547077c24 */ /* 0x040fe4000f8e024a */
[----:B------:R-:W-:Y:S01]  /*56c0*/  IMAD.WIDE.U32 R4, R71, UR4, R4 ;  /* 0x0000000447047c25 */ /* 0x000fe2000f8e0004 */
[----:B------:R-:W-:-:S03]  /*56d0*/  ULDC.64 UR4, c[0x0][0x330] ;  /* 0x0000cc0000047ab9 */ /* 0x000fc60000000a00 */
[----:B------:R-:W-:Y:S02]  /*56e0*/  IMAD.IADD R5, R5, 0x1, R7 ;  /* 0x0000000105057824 */ /* 0x000fe400078e0207 */
[----:B------:R-:W-:-:S04]  /*56f0*/  IMAD.WIDE.U32 R4, R154, UR4, R4 ;  /* 0x000000049a047c25 */ /* 0x000fc8000f8e0004 */
[----:B------:R-:W-:Y:S01]  /*5700*/  IMAD R5, R154, UR5, R5 ;  /* 0x000000059a057c24 */ /* 0x000fe2000f8e0205 */
[----:B------:R-:W-:-:S04]  /*5710*/  LEA R11, P4, R4, UR6, 0x1 ;  /* 0x00000006040b7c11 */ /* 0x000fc8000f8808ff */
[----:B------:R-:W-:Y:S01]  /*5720*/  LEA.HI.X R32, R4, UR7, R5, 0x1, P4 ;  /* 0x0000000704207c11 */ /* 0x000fe2000a0f0c05 */
        /* <DEDUP_REMOVED lines=14> */
.L_x_2724:
[----:B------:R-:W-:Y:S05]  /*5810*/  BSYNC B0 ;  /* 0x0000000000007941 */ /* 0x000fea0003800000 */
.L_x_2723:
        /* <DEDUP_REMOVED lines=15> */
.L_x_2726:
[----:B------:R-:W-:Y:S05]  /*5910*/  BSYNC B0 ;  /* 0x0000000000007941 */ /* 0x000fea0003800000 */
.L_x_2725:
[----:B-1-3--:R-:W3:Y:S01]  /*5920*/  LDL.LU R5, [R1+0x4] ;  /* 0x0000040001057983 */ /* 0x00aee20000300800 */
        /* <DEDUP_REMOVED lines=15> */
[----:B---3--:R-:W-:-:S05]  /*5a20*/  LOP3.LUT R5, R5, R4, RZ, 0x3c, !PT ;  /* 0x0000000405057212 */ /* 0x008fca00078e3cff */
[----:B------:R0:W-:Y:S01]  /*5a30*/  STL [R1+0x4], R5 ;  /* 0x0000040501007387 */ /* 0x0001e20000100800 */
[----:B------:R-:W-:Y:S05]  /*5a40*/  @P4 BRA `(.L_x_2727) ;  /* 0xffffffc800104947 */ /* 0x000fea000383ffff */
[----:B0-----:R-:W0:Y:S01]  /*5a50*/  S2R R5, SR_TID.X ;  /* 0x0000000000057919 */ /* 0x001e220000002100 */
[----:B------:R-:W-:Y:S02]  /*5a60*/  PLOP3.LUT P0, PT, PT, PT, PT, 0x8, 0x0 ;  /* 0x000000000000781c */ /* 0x000fe40003f0e170 */
[----:B0-----:R-:W-:-:S04]  /*5a70*/  SHF.R.U32.HI R5, RZ, 0x7, R5 ;  /* 0x00000007ff057819 */ /* 0x001fc80000011605 */
[----:B------:R-:W-:-:S13]  /*5a80*/  ISETP.NE.AND P4, PT, R5, 0x1, PT ;  /* 0x000000010500780c */ /* 0x000fda0003f85270 */
[----:B------:R-:W-:Y:S06]  /*5a90*/  @!P4 BAR.ARV 0x9, 0x100 ;  /* 0x024400000000cb1d */ /* 0x000fec0000002000 */
.L_x_2667:
[----:B------:R-:W3:Y:S01]  /*5aa0*/  LDL R3, [R1+0x2c] ;  /* 0x00002c0001037983 */ /* 0x000ee20000100800 */
[----:B------:R-:W0:Y:S01]  /*5ab0*/  LDC R0, c[0x0][0x448] ;  /* 0x00011200ff007b82 */ /* 0x000e220000000800 */
[----:B------:R-:W-:Y:S02]  /*5ac0*/  MOV R88, RZ ;  /* 0x000000ff00587202 */ /* 0x000fe40000000f00 */
[----:B0-----:R-:W-:-:S13]  /*5ad0*/  ISETP.NE.AND P1, PT, R0, 0x1, PT ;  /* 0x000000010000780c */ /* 0x001fda0003f25270 */
[----:B------:R-:W0:Y:S08]  /*5ae0*/  @P1 LDC R0, c[0x0][0x44c] ;  /* 0x00011300ff001b82 */ /* 0x000e300000000800 */
[----:B------:R-:W1:Y:S01]  /*5af0*/  @P1 LDC R5, c[0x0][0x450] ;  /* 0x00011400ff051b82 */ /* 0x000e620000000800 */
[----:B---3--:R-:W-:-:S04]  /*5b00*/  VIADD R3, R3, 0xbf ;  /* 0x000000bf03037836 */ /* 0x008fc80000000000 */
[----:B0-----:R-:W-:-:S05]  /*5b10*/  @P1 IMAD.HI.U32 R0, R3, R0, RZ ;  /* 0x0000000003001227 */ /* 0x001fca00078e00ff */
[----:B-1----:R-:W-:-:S05]  /*5b20*/  @P1 SHF.R.U32.HI R3, RZ, R5, R0 ;  /* 0x00000005ff031219 */ /* 0x002fca0000011600 */
[----:B------:R-:W-:-:S05]  /*5b30*/  IMAD.IADD R3, R82, 0x1, R3 ;  /* 0x0000000152037824 */ /* 0x000fca00078e0203 */
[----:B------:R-:W-:-:S04]  /*5b40*/  SHF.R.S32.HI R0, RZ, 0x1f, R3 ;  /* 0x0000001fff007819 */ /* 0x000fc80000011403 */
[----:B------:R-:W-:-:S04]  /*5b50*/  LEA.HI R0, R0, R3, RZ, 0x7 ;  /* 0x0000000300007211 */ /* 0x000fc800078f38ff */
[----:B------:R-:W-:-:S04]  /*5b60*/  SHF.R.S32.HI R0, RZ, 0x7, R0 ;  /* 0x00000007ff007819 */ /* 0x000fc80000011400 */
[----:B------:R-:W-:-:S04]  /*5b70*/  VIMNMX R83, R83, R0, PT ;  /* 0x0000000053537248 */ /* 0x000fc80003fe0100 */
[----:B------:R-:W-:Y:S01]  /*5b80*/  ISETP.GE.AND P1, PT, R83, 0x1, PT ;  /* 0x000000015300780c */ /* 0x000fe20003f26270 */
[----:B------:R-:W-:-:S12]  /*5b90*/  @P0 BRA `(.L_x_2728) ;  /* 0x00000000000c0947 */ /* 0x000fd80003800000 */
[----:B------:R-:W0:Y:S01]  /*5ba0*/  FENCE.VIEW.ASYNC.G ;  /* 0x00000000000073c6 */ /* 0x000e220000000100 */
[----:B------:R-:W-:Y:S05]  /*5bb0*/  WARPSYNC.ALL ;  /* 0x0000000000007948 */ /* 0x000fea0003800000 */
[----:B0-----:R-:W-:Y:S06]  /*5bc0*/  BAR.ARV 0xc, 0x200 ;  /* 0x0308000000007b1d */ /* 0x001fec0000002000 */
.L_x_2728:
[----:B------:R-:W-:Y:S04]  /*5bd0*/  BSSY B0, `(.L_x_2729) ;  /* 0x0000020000007945 */ /* 0x000fe80003800000 */
[----:B------:R-:W-:Y:S05]  /*5be0*/  @!P1 BRA `(.L_x_2730) ;  /* 0x0000000000789947 */ /* 0x000fea0003800000 */
[----:B------:R-:W3:Y:S01]  /*5bf0*/  LDL R0, [R1+0x54] ;  /* 0x0000540001007983 */ /* 0x000ee20000100800 */
[----:B------:R-:W-:Y:S01]  /*5c00*/  ULDC UR4, c[0x0][0x9f0] ;  /* 0x00027c0000047ab9 */ /* 0x000fe20000000800 */
[----:B---3--:R-:W-:-:S04]  /*5c10*/  ISETP.NE.AND P0, PT, R0, RZ, PT ;  /* 0x000000ff0000720c */ /* 0x008fc80003f05270 */
[----:B------:R-:W-:-:S04]  /*5c20*/  SEL R9, R0, UR4, P0 ;  /* 0x0000000400097c07 */ /* 0x000fc80008000000 */
[-C--:B------:R-:W-:Y:S02]  /*5c30*/  IABS R6, R9.reuse ;  /* 0x0000000900067213 */ /* 0x080fe40000000000 */
        /* <DEDUP_REMOVED lines=21> */
[----:B------:R-:W-:-:S05]  /*5d90*/  @P0 IADD3 R5, R5, 0x1, RZ ;  /* 0x0000000105050810 */ /* 0x000fca0007ffe0ff */
[----:B------:R-:W-:Y:S01]  /*5da0*/  @!P2 IMAD.MOV R5, RZ, RZ, -R5 ;  /* 0x000000ffff05a224 */ /* 0x000fe200078e0a05 */
[----:B------:R-:W-:-:S05]  /*5db0*/  @!P1 LOP3.LUT R5, RZ, R9, RZ, 0x33, !PT ;  /* 0x00000009ff059212 */ /* 0x000fca00078e33ff */
[----:B------:R-:W-:-:S07]  /*5dc0*/  IMAD.MOV.U32 R88, RZ, RZ, R5 ;  /* 0x000000ffff587224 */ /* 0x000fce00078e0005 */
.L_x_2730:
[----:B------:R-:W-:Y:S05]  /*5dd0*/  BSYNC B0 ;  /* 0x0000000000007941 */ /* 0x000fea0003800000 */
.L_x_2729:
[----:B------:R-:W3:Y:S01]  /*5de0*/  LDL R0, [R1+0x60] ;  /* 0x0000600001007983 */ /* 0x000ee20000100800 */
        /* <DEDUP_REMOVED lines=18> */
[----:B---3--:R-:W-:-:S05]  /*5f10*/  IMAD R0, R0, R88, RZ ;  /* 0x0000005800007224 */ /* 0x008fca00078e02ff */
        /* <DEDUP_REMOVED lines=13> */
.L_x_2965:
        /* <DEDUP_REMOVED lines=16> */
[----:B-1----:R0:W1:Y:S01]  /*60f0*/  LDC.64 R14, c[0x4][R0] ;  /* 0x01000000000e7b82 */ /* 0x0020620000000a00 */
[----:B------:R-:W-:Y:S01]  /*6100*/  MOV R5, UR5 ;  /* 0x0000000500057c02 */ /* 0x000fe20008000f00 */
[----:B------:R-:W-:Y:S01]  /*6110*/  ULDC.64 UR4, c[0x4][0x28] ;  /* 0x01000a0000047ab9 */ /* 0x000fe20000000a00 */
[----:B------:R-:W-:Y:S01]  /*6120*/  IMAD.U32 R6, RZ, RZ, UR6 ;  /* 0x00000006ff067e24 */ /* 0x000fe2000f8e00ff */
[----:B--2---:R-:W-:Y:S01]  /*6130*/  MOV R13, RZ ;  /* 0x000000ff000d7202 */ /* 0x004fe20000000f00 */
[----:B------:R-:W-:Y:S02]  /*6140*/  IMAD.U32 R7, RZ, RZ, UR7 ;  /* 0x00000007ff077e24 */ /* 0x000fe4000f8e00ff */
[----:B------:R-:W-:-:S02]  /*6150*/  IMAD.U32 R10, RZ, RZ, UR4 ;  /* 0x00000004ff0a7e24 */ /* 0x000fc4000f8e00ff */
[----:B----4-:R-:W-:Y:S02]  /*6160*/  IMAD.U32 R11, RZ, RZ, UR5 ;  /* 0x00000005ff0b7e24 */ /* 0x010fe4000f8e00ff */
[----:B------:R-:W-:Y:S02]  /*6170*/  IMAD.MOV.U32 R8, RZ, RZ, 0x70 ;  /* 0x00000070ff087424 */ /* 0x000fe400078e00ff */
[----:B0-----:R-:W-:-:S07]  /*6180*/  IMAD.MOV.U32 R12, RZ, RZ, 0x1 ;  /* 0x00000001ff0c7424 */ /* 0x001fce00078e00ff */
[----:B------:R-:W-:-:S07]  /*6190*/  LEPC R20, `(.L_x_2734) ;  /* 0x000000001014794e */ /* 0x000fce0000000000 */
[----:B-1---5:R-:W-:Y:S05]  /*61a0*/  CALL.ABS.NOINC R14 ;  /* 0x000000000e007343 */ /* 0x022fea0003c00000 */
.L_x_2734:
[----:B------:R-:W-:Y:S05]  /*61b0*/  BSYNC B6 ;  /* 0x0000000000067941 */ /* 0x000fea0003800000 */
.L_x_2733:
[----:B------:R-:W-:Y:S02]  /*61c0*/  ULDC UR4, c[0x0][0x3f4] ;  /* 0x0000fd0000047ab9 */ /* 0x000fe40000000800 */
[----:B------:R-:W-:-:S13]  /*61d0*/  ISETP.LT.AND P0, PT, RZ, UR4, PT ;  /* 0x00000004ff007c0c */ /* 0x000fda000bf01270 */
[----:B------:R-:W-:Y:S05]  /*61e0*/  @P0 BRA `(.L_x_2735) ;  /* 0x0000000000400947 */ /* 0x000fea0003800000 */
[----:B------:R-:W3:Y:S02]  /*61f0*/  LDL R20, [R1+0x5c] ;  /* 0x00005c0001147983 */ /* 0x000ee40000100800 */
[----:B---3--:R-:W-:-:S04]  /*6200*/  LEA.HI R0, R20, R20, RZ, 0x1 ;  /* 0x0000001414007211 */ /* 0x008fc800078f08ff */
[----:B------:R-:W-:-:S05]  /*6210*/  LOP3.LUT R0, R0, 0xfffffffe, RZ, 0xc0, !PT ;  /* 0xfffffffe00007812 */ /* 0x000fca00078ec0ff */
[----:B------:R-:W-:-:S05]  /*6220*/  IMAD.IADD R0, R20, 0x1, -R0 ;  /* 0x0000000114007824 */ /* 0x000fca00078e0a00 */
[----:B------:R-:W-:-:S04]  /*6230*/  SHF.L.U32 R3, R0, 0x1f, RZ ;  /* 0x0000001f00037819 */ /* 0x000fc800000006ff */
[----:B------:R0:W3:Y:S03]  /*6240*/  SYNCS.PHASECHK.TRANS64.TRYWAIT P0, [R2+URZ+0x16800], R3 ;  /* 0x01680003020075a7 */ /* 0x0000e6000800017f */
[----:B---3--:R-:W-:Y:S05]  /*6250*/  @!P0 NANOSLEEP.SYNCS 0x989680 ;  /* 0x009896800000895d */ /* 0x008fea0003900000 */
[----:B------:R-:W3:Y:S01]  /*6260*/  @!P0 SYNCS.PHASECHK.TRANS64 P0, [R2+URZ+0x16800], R3 ;  /* 0x01680003020085a7 */ /* 0x000ee2000800007f */
[----:B------:R-:W-:Y:S04]  /*6270*/  BSSY B0, `(.L_x_2736) ;  /* 0x0000006000007945 */ /* 0x000fe80003800000 */
[----:B---3--:R-:W-:Y:S05]  /*6280*/  @P0 BRA `(.L_x_2737) ;  /* 0x0000000000100947 */ /* 0x008fea0003800000 */
.L_x_2738:
[----:B---3--:R3:W0:Y:S02]  /*6290*/  SYNCS.PHASECHK.TRANS64.TRYWAIT P0, [R2+URZ+0x16800], R3 ;  /* 0x01680003020075a7 */ /* 0x008624000800017f */
[----:B0-----:R-:W-:Y:S05]  /*62a0*/  @!P0 NANOSLEEP.SYNCS 0x989680 ;  /* 0x009896800000895d */ /* 0x001fea0003900000 */
[----:B------:R-:W0:Y:S02]  /*62b0*/  @!P0 SYNCS.PHASECHK.TRANS64 P0, [R2+URZ+0x16800], R3 ;  /* 0x01680003020085a7 */ /* 0x000e24000800007f */
[----:B0-----:R-:W-:Y:S05]  /*62c0*/  @!P0 BRA `(.L_x_2738) ;  /* 0xfffffffc00f08947 */ /* 0x001fea000383ffff */
.L_x_2737:
[----:B------:R-:W-:Y:S05]  /*62d0*/  BSYNC B0 ;  /* 0x0000000000007941 */ /* 0x000fea0003800000 */
.L_x_2736:
[----:B------:R-:W-:Y:S05]  /*62e0*/  BRA `(.L_x_2739) ;  /* 0x0000002c00947947 */ /* 0x000fea0003800000 */
.L_x_2735:
        /* <DEDUP_REMOVED lines=18> */
[----:B-1----:R0:W1:Y:S01]  /*6410*/  LDC.64 R14, c[0x4][R0] ;  /* 0x01000000000e7b82 */ /* 0x0020620000000a00 */
[----:B------:R-:W-:Y:S01]  /*6420*/  IMAD.U32 R5, RZ, RZ, UR5 ;  /* 0x00000005ff057e24 */ /* 0x000fe2000f8e00ff */
[----:B------:R-:W-:Y:S01]  /*6430*/  ULDC.64 UR4, c[0x4][0x20] ;  /* 0x0100080000047ab9 */ /* 0x000fe20000000a00 */
[----:B------:R-:W-:Y:S01]  /*6440*/  IMAD.U32 R6, RZ, RZ, UR6 ;  /* 0x00000006ff067e24 */ /* 0x000fe2000f8e00ff */
[----:B------:R-:W-:Y:S01]  /*6450*/  MOV R7, UR7 ;  /* 0x0000000700077c02 */ /* 0x000fe20008000f00 */
[----:B------:R-:W-:Y:S02]  /*6460*/  IMAD.U32 R10, RZ, RZ, UR4 ;  /* 0x00000004ff0a7e24 */ /* 0x000fe4000f8e00ff */
[----:B----4-:R-:W-:-:S02]  /*6470*/  IMAD.U32 R11, RZ, RZ, UR5 ;  /* 0x00000005ff0b7e24 */ /* 0x010fc4000f8e00ff */
[----:B------:R-:W-:Y:S02]  /*6480*/  IMAD.MOV.U32 R8, RZ, RZ, 0x70 ;  /* 0x00000070ff087424 */ /* 0x000fe400078e00ff */
[----:B------:R-:W-:Y:S02]  /*6490*/  IMAD.MOV.U32 R12, RZ, RZ, 0x1 ;  /* 0x00000001ff0c7424 */ /* 0x000fe400078e00ff */
[----:B0-2---:R-:W-:-:S07]  /*64a0*/  IMAD.MOV.U32 R13, RZ, RZ, RZ ;  /* 0x000000ffff0d7224 */ /* 0x005fce00078e00ff */
[----:B------:R-:W-:-:S07]  /*64b0*/  LEPC R20, `(.L_x_2741) ;  /* 0x000000001014794e */ /* 0x000fce0000000000 */
[----:B-1----:R-:W-:Y:S05]  /*64c0*/  CALL.ABS.NOINC R14 ;  /* 0x000000000e007343 */ /* 0x002fea0003c00000 */
.L_x_2741:
[----:B------:R-:W-:Y:S05]  /*64d0*/  BSYNC B6 ;  /* 0x0000000000067941 */ /* 0x000fea0003800000 */
.L_x_2740:
[----:B------:R-:W3:Y:S01]  /*64e0*/  LDL R20, [R1+0x2c] ;  /* 0x00002c0001147983 */ /* 0x000ee20000100800 */
[----:B------:R-:W-:Y:S01]  /*64f0*/  ULDC.U8 UR4, c[0x0][0x410] ;  /* 0x0001040000047ab9 */ /* 0x000fe20000000000 */
[----:B------:R-:W-:Y:S01]  /*6500*/  BSSY B0, `(.L_x_2742) ;  /* 0x00002bb000007945 */ /* 0x000fe20003800000 */
[----:B------:R-:W-:Y:S01]  /*6510*/  ISETP.NE.AND P0, PT, RZ, UR4, PT ;  /* 0x00000004ff007c0c */ /* 0x000fe2000bf05270 */
[----:B---3--:R-:W-:-:S12]  /*6520*/  IMAD.IADD R39, R155, 0x1, R20 ;  /* 0x000000019b277824 */ /* 0x008fd800078e0214 */
[----:B------:R-:W-:Y:S05]  /*6530*/  @!P0 BRA `(.L_x_2743) ;  /* 0x0000001400a08947 */ /* 0x000fea0003800000 */
[----:B------:R-:W3:Y:S01]  /*6540*/  LDL R37, [R1+0x8] ;  /* 0x0000080001257983 */ /* 0x000ee20000100800 */
[----:B------:R-:W0:Y:S01]  /*6550*/  LDC R38, c[0x0][0x448] ;  /* 0x00011200ff267b82 */ /* 0x000e220000000800 */
[----:B------:R-:W-:Y:S01]  /*6560*/  ULDC.64 UR4, c[0x0][0x3f8] ;  /* 0x0000fe0000047ab9 */ /* 0x000fe20000000a00 */
[----:B------:R-:W-:Y:S01]  /*6570*/  ULDC.64 UR6, c[0x0][0x408] ;  /* 0x0001020000067ab9 */ /* 0x000fe20000000a00 */
[----:B------:R-:W5:Y:S01]  /*6580*/  S2R R20, SR_TID.X ;  /* 0x0000000000147919 */ /* 0x000f620000002100 */
[----:B0-----:R-:W-:Y:S02]  /*6590*/  ISETP.NE.AND P0, PT, R38, 0x1, PT ;  /* 0x000000012600780c */ /* 0x001fe40003f05270 */
[----:B-----5:R-:W-:-:S11]  /*65a0*/  IADD3 R21, R20, -0x80, RZ ;  /* 0xffffff8014157810 */ /* 0x020fd60007ffe0ff */
[----:B------:R-:W0:Y:S01]  /*65b0*/  @P0 LDC R0, c[0x0][0x44c] ;  /* 0x00011300ff000b82 */ /* 0x000e220000000800 */
[----:B------:R-:W-:-:S04]  /*65c0*/  SHF.R.S32.HI R20, RZ, 0x1f, R21 ;  /* 0x0000001fff147819 */ /* 0x000fc80000011415 */
[----:B------:R-:W-:-:S03]  /*65d0*/  LEA.HI R20, R20, R21, RZ, 0x2 ;  /* 0x0000001514147211 */ /* 0x000fc600078f10ff */
[----:B------:R-:W5:Y:S01]  /*65e0*/  @P0 LDC R5, c[0x0][0x450] ;  /* 0x00011400ff050b82 */ /* 0x000f620000000800 */
[----:B------:R-:W-:-:S05]  /*65f0*/  LOP3.LUT R20, R20, 0xfffffffc, RZ, 0xc0, !PT ;  /* 0xfffffffc14147812 */ /* 0x000fca00078ec0ff */
[----:B------:R-:W-:-:S04]  /*6600*/  IMAD.IADD R20, R21, 0x1, -R20 ;  /* 0x0000000115147824 */ /* 0x000fc800078e0a14 */
[----:B------:R-:W-:-:S04]  /*6610*/  IMAD R3, R20, 0x60, R39 ;  /* 0x0000006014037824 */ /* 0x000fc800078e0227 */
[----:B0-----:R-:W-:-:S05]  /*6620*/  @P0 IMAD.HI.U32 R0, R3, R0, RZ ;  /* 0x0000000003000227 */ /* 0x001fca00078e00ff */
[----:B-----5:R-:W-:-:S04]  /*6630*/  @P0 SHF.R.U32.HI R3, RZ, R5, R0 ;  /* 0x00000005ff030219 */ /* 0x020fc80000011600 */
[----:B------:R-:W-:Y:S01]  /*6640*/  SHF.R.S32.HI R0, RZ, 0x1f, R3 ;  /* 0x0000001fff007819 */ /* 0x000fe20000011403 */
[----:B------:R-:W-:Y:S02]  /*6650*/  IMAD.MOV.U32 R8, RZ, RZ, R26 ;  /* 0x000000ffff087224 */ /* 0x000fe400078e001a */
[----:B------:R-:W-:Y:S02]  /*6660*/  IMAD.MOV.U32 R9, RZ, RZ, R31 ;  /* 0x000000ffff097224 */ /* 0x000fe400078e001f */
[C---:B------:R-:W-:Y:S02]  /*6670*/  IMAD R4, R0.reuse, UR4, RZ ;  /* 0x0000000400047c24 */ /* 0x040fe4000f8e02ff */
[----:B------:R-:W-:Y:S02]  /*6680*/  IMAD.MOV.U32 R10, RZ, RZ, R24 ;  /* 0x000000ffff0a7224 */ /* 0x000fe400078e0018 */
[----:B----4-:R-:W-:Y:S02]  /*6690*/  IMAD.MOV.U32 R11, RZ, RZ, R33 ;  /* 0x000000ffff0b7224 */ /* 0x010fe400078e0021 */
        /* <DEDUP_REMOVED lines=8> */
[----:B------:R-:W-:Y:S02]  /*6720*/  LEA R4, P0, R8, UR4, 0x1 ;  /* 0x0000000408047c11 */ /* 0x000fe4000f8008ff */
[----:B------:R-:W-:Y:S02]  /*6730*/  LEA R7, P1, R10, UR6, 0x1 ;  /* 0x000000060a077c11 */ /* 0x000fe4000f8208ff */
[----:B------:R-:W-:Y:S01]  /*6740*/  IADD3 R3, R11, R3, RZ ;  /* 0x000000030b037210 */ /* 0x000fe20007ffe0ff */
[----:B------:R-:W-:Y:S01]  /*6750*/  UMOV UR4, 0xffffffff ;  /* 0xffffffff00047882 */ /* 0x000fe20000000000 */
[----:B------:R-:W-:Y:S02]  /*6760*/  LEA.HI.X R6, R8, UR5, R5, 0x1, P0 ;  /* 0x0000000508067c11 */ /* 0x000fe400080f0c05 */
[----:B------:R-:W-:-:S02]  /*6770*/  LEA.HI.X R8, R10, UR7, R3, 0x1, P1 ;  /* 0x000000070a087c11 */ /* 0x000fc400088f0c03 */
[----:B---3--:R-:W-:Y:S01]  /*6780*/  SHF.R.S32.HI R36, RZ, 0x1f, R37 ;  /* 0x0000001fff247819 */ /* 0x008fe20000011425 */
[----:B------:R-:W-:Y:S06]  /*6790*/  BRA.DIV UR4, `(.L_x_2744) ;  /* 0x0000014604607947 */ /* 0x000fec000b800000 */
[----:B------:R0:W3:Y:S04]  /*67a0*/  SHFL.IDX PT, R3, R6, RZ, 0x1c1f ;  /* 0x001c1fff06037589 */ /* 0x0000e800000e0000 */
[----:B------:R0:W4:Y:S04]  /*67b0*/  SHFL.IDX PT, R0, R4, RZ, 0x1c1f ;  /* 0x001c1fff04007589 */ /* 0x00012800000e0000 */
[----:B------:R0:W0:Y:S04]  /*67c0*/  SHFL.IDX PT, R5, R8, RZ, 0x1c1f ;  /* 0x001c1fff08057589 */ /* 0x00002800000e0000 */
[----:B-1----:R1:W0:Y:S02]  /*67d0*/  SHFL.IDX PT, R14, R7, RZ, 0x1c1f ;  /* 0x001c1fff070e7589 */ /* 0x00222400000e0000 */
.L_x_2971:
[----:B------:R-:W5:Y:S01]  /*67e0*/  LDL R9, [R1+0xc] ;  /* 0x00000c0001097983 */ /* 0x000f620000100800 */
[----:B------:R-:W-:Y:S01]  /*67f0*/  BSSY B1, `(.L_x_2745) ;  /* 0x000001e000017945 */ /* 0x000fe20003800000 */
[----:B------:R-:W-:Y:S02]  /*6800*/  CS2R R32, SRZ ;  /* 0x0000000000207805 */ /* 0x000fe4000001ff00 */
[----:B------:R-:W-:Y:S02]  /*6810*/  CS2R R20, SRZ ;  /* 0x0000000000147805 */ /* 0x000fe4000001ff00 */
[----:B------:R-:W-:Y:S02]  /*6820*/  CS2R R30, SRZ ;  /* 0x00000000001e7805 */ /* 0x000fe4000001ff00 */
[----:B------:R-:W-:Y:S01]  /*6830*/  CS2R R24, SRZ ;  /* 0x0000000000187805 */ /* 0x000fe2000001ff00 */
[----:B-----5:R-:W-:-:S05]  /*6840*/  IMAD R38, R9, R38, RZ ;  /* 0x0000002609267224 */ /* 0x020fca00078e02ff */
[----:B------:R-:W-:-:S13]  /*6850*/  ISETP.GE.AND P0, PT, R39, R38, PT ;  /* 0x000000262700720c */ /* 0x000fda0003f06270 */
[----:B------:R-:W-:Y:S05]  /*6860*/  @P0 BRA `(.L_x_2746) ;  /* 0x0000000000580947 */ /* 0x000fea0003800000 */
[----:B------:R-:W-:Y:S01]  /*6870*/  ULDC UR4, c[0x0][0x3f4] ;  /* 0x0000fd0000047ab9 */ /* 0x000fe20000000800 */
[----:B----4-:R-:W-:Y:S01]  /*6880*/  IMAD.MOV.U32 R10, RZ, RZ, R0 ;  /* 0x000000ffff0a7224 */ /* 0x010fe200078e0000 */
[----:B------:R-:W-:Y:S01]  /*6890*/  ISETP.GE.AND P3, PT, R37, UR4, PT ;  /* 0x0000000425007c0c */ /* 0x000fe2000bf66270 */
[----:B---3--:R-:W-:Y:S01]  /*68a0*/  IMAD.MOV.U32 R11, RZ, RZ, R3 ;  /* 0x000000ffff0b7224 */ /* 0x008fe200078e0003 */
[----:B------:R-:W-:Y:S01]  /*68b0*/  ISETP.GE.AND P2, PT, R152, UR4, PT ;  /* 0x0000000498007c0c */ /* 0x000fe2000bf46270 */
[----:B0-----:R-:W-:Y:S01]  /*68c0*/  IMAD.MOV.U32 R15, RZ, RZ, R5 ;  /* 0x000000ffff0f7224 */ /* 0x001fe200078e0005 */
[----:B------:R-:W-:-:S09]  /*68d0*/  CS2R R30, SRZ ;  /* 0x00000000001e7805 */ /* 0x000fd2000001ff00 */
[C---:B------:R-:W-:Y:S01]  /*68e0*/  @!P3 IMAD.SHL.U32 R35, R37.reuse, 0x2, RZ ;  /* 0x000000022523b824 */ /* 0x040fe200078e00ff */
[----:B------:R-:W-:Y:S02]  /*68f0*/  @!P3 SHF.L.U64.HI R20, R37, 0x1, R36 ;  /* 0x000000012514b819 */ /* 0x000fe40000010224 */
[----:B------:R-:W-:Y:S02]  /*6900*/  CS2R R32, SRZ ;  /* 0x0000000000207805 */ /* 0x000fe4000001ff00 */
[----:B------:R-:W-:Y:S01]  /*6910*/  CS2R R24, SRZ ;  /* 0x0000000000187805 */ /* 0x000fe2000001ff00 */
[----:B------:R-:W-:Y:S01]  /*6920*/  @!P2 IMAD.WIDE R10, R152, 0x2, R10 ;  /* 0x00000002980aa825 */ /* 0x000fe200078e020a */
[-C--:B------:R-:W-:Y:S02]  /*6930*/  @!P3 IADD3 R26, P0, R0, R35.reuse, RZ ;  /* 0x00000023001ab210 */ /* 0x080fe40007f1e0ff */
[----:B------:R-:W-:Y:S01]  /*6940*/  @!P3 IADD3 R34, P1, R14, R35, RZ ;  /* 0x000000230e22b210 */ /* 0x000fe20007f3e0ff */
[----:B--2---:R-:W-:Y:S01]  /*6950*/  @!P2 IMAD.WIDE R12, R152, 0x2, R14 ;  /* 0x00000002980ca825 */ /* 0x004fe200078e020e */
[----:B------:R0:W5:Y:S03]  /*6960*/  @!P2 LD.E.64 R30, desc[UR40][R10.64] ;  /* 0x000000280a1ea980 */ /* 0x000166000c101b00 */
[--C-:B------:R-:W-:Y:S01]  /*6970*/  @!P3 IMAD.X R27, R3, 0x1, R20.reuse, P0 ;  /* 0x00000001031bb824 */ /* 0x100fe200000e0614 */
[----:B------:R0:W5:Y:S01]  /*6980*/  @!P2 LD.E.64 R32, desc[UR40][R12.64] ;  /* 0x000000280c20a980 */ /* 0x000162000c101b00 */
[----:B------:R-:W-:Y:S01]  /*6990*/  @!P3 IMAD.X R35, R5, 0x1, R20, P1 ;  /* 0x000000010523b824 */ /* 0x000fe200008e0614 */
[----:B------:R-:W-:-:S02]  /*69a0*/  CS2R R20, SRZ ;  /* 0x0000000000147805 */ /* 0x000fc4000001ff00 */
[----:B------:R0:W5:Y:S04]  /*69b0*/  @!P3 LD.E.64 R24, desc[UR40][R26.64] ;  /* 0x000000281a18b980 */ /* 0x000168000c101b00 */
[----:B------:R0:W5:Y:S02]  /*69c0*/  @!P3 LD.E.64 R20, desc[UR40][R34.64] ;  /* 0x000000282214b980 */ /* 0x000164000c101b00 */
.L_x_2746:
[----:B------:R-:W-:Y:S05]  /*69d0*/  BSYNC B1 ;  /* 0x0000000000017941 */ /* 0x000fea0003800000 */
.L_x_2745:
[----:B---3-5:R-:W-:Y:S01]  /*69e0*/  IMAD.MOV.U32 R3, RZ, RZ, R33 ;  /* 0x000000ffff037224 */ /* 0x028fe200078e0021 */
[----:B----4-:R-:W-:Y:S01]  /*69f0*/  MOV R0, R32 ;  /* 0x0000002000007202 */ /* 0x010fe20000000f00 */
[----:B0-----:R-:W-:Y:S01]  /*6a00*/  IMAD.MOV.U32 R5, RZ, RZ, R20 ;  /* 0x000000ffff057224 */ /* 0x001fe200078e0014 */
[----:B------:R-:W-:Y:S01]  /*6a10*/  UMOV UR4, 0xffffffff ;  /* 0xffffffff00047882 */ /* 0x000fe20000000000 */
        /* <DEDUP_REMOVED lines=8> */
[----:B------:R-:W-:Y:S02]  /*6aa0*/  CS2R R26, SRZ ;  /* 0x00000000001a7805 */ /* 0x000fe4000001ff00 */
[----:B------:R-:W-:Y:S02]  /*6ab0*/  PRMT R40, R40, 0x5410, R0 ;  /* 0x0000541028287816 */ /* 0x000fe40000000000 */
[----:B------:R-:W-:Y:S02]  /*6ac0*/  PRMT R47, R3, 0x5410, R5 ;  /* 0x00005410032f7816 */ /* 0x000fe40000000005 */
[----:B------:R-:W-:Y:S01]  /*6ad0*/  PRMT R35, R9, 0x7610, R35 ;  /* 0x0000761009237816 */ /* 0x000fe20000000023 */
[----:B------:R-:W-:Y:S06]  /*6ae0*/  BRA.DIV UR4, `(.L_x_2747) ;  /* 0x0000014204fc7947 */ /* 0x000fec000b800000 */
[----:B------:R0:W3:Y:S04]  /*6af0*/  SHFL.IDX PT, R3, R6, 0x1, 0x1c1f ;  /* 0x003c1f0006037f89 */ /* 0x0000e800000e0000 */
[----:B------:R0:W4:Y:S04]  /*6b00*/  SHFL.IDX PT, R0, R4, 0x1, 0x1c1f ;  /* 0x003c1f0004007f89 */ /* 0x00012800000e0000 */
[----:B------:R0:W0:Y:S04]  /*6b10*/  SHFL.IDX PT, R5, R8, 0x1, 0x1c1f ;  /* 0x003c1f0008057f89 */ /* 0x00002800000e0000 */
[----:B------:R0:W0:Y:S02]  /*6b20*/  SHFL.IDX PT, R14, R7, 0x1, 0x1c1f ;  /* 0x003c1f00070e7f89 */ /* 0x00002400000e0000 */
.L_x_2977:
[----:B0-----:R-:W5:Y:S04]  /*6b30*/  LDL R6, [R1+0x5c] ;  /* 0x00005c0001067983 */ /* 0x001f680000100800 */
[----:B------:R-:W3:Y:S01]  /*6b40*/  LDL R41, [R1+0x44] ;  /* 0x0000440001297983 */ /* 0x000ee20000100800 */
[----:B------:R-:W-:Y:S01]  /*6b50*/  VIADD R39, R39, 0x60 ;  /* 0x0000006027277836 */ /* 0x000fe20000000000 */
[----:B------:R-:W-:Y:S01]  /*6b60*/  BSSY B1, `(.L_x_2748) ;  /* 0x0000021000017945 */ /* 0x000fe20003800000 */
[----:B------:R-:W-:Y:S02]  /*6b70*/  CS2R R10, SRZ ;  /* 0x00000000000a7805 */ /* 0x000fe4000001ff00 */
[----:B--2---:R-:W-:Y:S02]  /*6b80*/  CS2R R12, SRZ ;  /* 0x00000000000c7805 */ /* 0x004fe4000001ff00 */
[----:B------:R-:W-:-:S02]  /*6b90*/  CS2R R8, SRZ ;  /* 0x0000000000087805 */ /* 0x000fc4000001ff00 */
[----:B------:R-:W-:Y:S02]  /*6ba0*/  ISETP.GE.AND P0, PT, R39, R38, PT ;  /* 0x000000262700720c */ /* 0x000fe40003f06270 */
[----:B-----5:R-:W-:-:S04]  /*6bb0*/  LEA.HI R4, R6, R6, RZ, 0x1 ;  /* 0x0000000606047211 */ /* 0x020fc800078f08ff */
[----:B------:R-:W-:Y:S01]  /*6bc0*/  LOP3.LUT R4, R4, 0xfffffffe, RZ, 0xc0, !PT ;  /* 0xfffffffe04047812 */ /* 0x000fe200078ec0ff */
[----:B---3--:R-:W-:-:S04]  /*6bd0*/  IMAD.SHL.U32 R34, R41, 0x40, RZ ;  /* 0x0000004029227824 */ /* 0x008fc800078e00ff */
[----:B------:R-:W-:-:S05]  /*6be0*/  IMAD.IADD R4, R6, 0x1, -R4 ;  /* 0x0000000106047824 */ /* 0x000fca00078e0a04 */
[----:B------:R-:W-:Y:S01]  /*6bf0*/  SHF.L.U32 R39, R4, 0x1f, RZ ;  /* 0x0000001f04277819 */ /* 0x000fe200000006ff */
[----:B------:R-:W-:Y:S06]  /*6c00*/  @P0 BRA `(.L_x_2749) ;  /* 0x0000000000580947 */ /* 0x000fec0003800000 */
[----:B------:R-:W-:Y:S01]  /*6c10*/  ULDC UR4, c[0x0][0x3f4] ;  /* 0x0000fd0000047ab9 */ /* 0x000fe20000000800 */
[----:B----4-:R-:W-:Y:S01]  /*6c20*/  IMAD.MOV.U32 R6, RZ, RZ, R0 ;  /* 0x000000ffff067224 */ /* 0x010fe200078e0000 */
[----:B------:R-:W-:Y:S01]  /*6c30*/  ISETP.GE.AND P3, PT, R37, UR4, PT ;  /* 0x0000000425007c0c */ /* 0x000fe2000bf66270 */
[----:B-1----:R-:W-:Y:S01]  /*6c40*/  IMAD.MOV.U32 R7, RZ, RZ, R3 ;  /* 0x000000ffff077224 */ /* 0x002fe200078e0003 */
[----:B------:R-:W-:Y:S02]  /*6c50*/  ISETP.GE.AND P2, PT, R152, UR4, PT ;  /* 0x0000000498007c0c */ /* 0x000fe4000bf46270 */
[----:B------:R-:W-:Y:S02]  /*6c60*/  CS2R R12, SRZ ;  /* 0x00000000000c7805 */ /* 0x000fe4000001ff00 */
[----:B------:R-:W-:-:S07]  /*6c70*/  MOV R15, R5 ;  /* 0x00000005000f7202 */ /* 0x000fce0000000f00 */
        /* <DEDUP_REMOVED lines=15> */
.L_x_2749:
[----:B------:R-:W-:Y:S05]  /*6d70*/  BSYNC B1 ;  /* 0x0000000000017941 */ /* 0x000fea0003800000 */
.L_x_2748:
[----:B01----:R-:W0:Y:S01]  /*6d80*/  S2R R7, SR_TID.X ;  /* 0x0000000000077919 */ /* 0x003e220000002100 */
[----:B------:R-:W1:Y:S01]  /*6d90*/  SYNCS.PHASECHK.TRANS64.TRYWAIT P0, [R2+URZ+0x16800], R39 ;  /* 0x01680027020075a7 */ /* 0x000e62000800017f */
[----:B------:R-:W-:Y:S01]  /*6da0*/  LOP3.LUT R3, R34, 0x1c0, RZ, 0xc0, !PT ;  /* 0x000001c022037812 */ /* 0x000fe200078ec0ff */
[----:B-----5:R-:W-:Y:S01]  /*6db0*/  IMAD.MOV.U32 R4, RZ, RZ, R26 ;  /* 0x000000ffff047224 */ /* 0x020fe200078e001a */
[----:B------:R-:W-:Y:S01]  /*6dc0*/  MOV R6, R12 ;  /* 0x0000000c00067202 */ /* 0x000fe20000000f00 */
[----:B------:R-:W-:Y:S01]  /*6dd0*/  IMAD.MOV.U32 R5, RZ, RZ, R11 ;  /* 0x000000ffff057224 */ /* 0x000fe200078e000b */
[----:B----4-:R-:W-:Y:S01]  /*6de0*/  LOP3.LUT R0, R3, 0x18, R16, 0xf8, !PT ;  /* 0x0000001803007812 */ /* 0x010fe200078ef810 */
[----:B------:R-:W-:Y:S01]  /*6df0*/  IMAD R34, R29, -0xc0, R38 ;  /* 0xffffff401d227824 */ /* 0x000fe200078e0226 */
[----:B------:R-:W-:Y:S01]  /*6e00*/  SHF.R.U32.HI R3, RZ, 0x3, R3 ;  /* 0x00000003ff037819 */ /* 0x000fe20000011603 */
[----:B------:R-:W-:Y:S01]  /*6e10*/  BSSY B1, `(.L_x_2750) ;  /* 0x0000019000017945 */ /* 0x000fe20003800000 */
[----:B------:R-:W-:Y:S01]  /*6e20*/  PRMT R48, R4, 0x7610, R48 ;  /* 0x0000761004307816 */ /* 0x000fe20000000030 */
[----:B------:R-:W-:Y:S01]  /*6e30*/  IMAD.MOV.U32 R4, RZ, RZ, R10 ;  /* 0x000000ffff047224 */ /* 0x000fe200078e000a */
[----:B------:R-:W-:Y:S01]  /*6e40*/  LOP3.LUT R0, R0, R3, RZ, 0x3c, !PT ;  /* 0x0000000300007212 */ /* 0x000fe200078e3cff */
[----:B------:R-:W-:Y:S01]  /*6e50*/  IMAD.MOV.U32 R3, RZ, RZ, R27 ;  /* 0x000000ffff037224 */ /* 0x000fe200078e001b */
[----:B------:R-:W-:-:S02]  /*6e60*/  VIMNMX R34, R34, 0xc0, PT ;  /* 0x000000c022227848 */ /* 0x000fc40003fe0100 */
[----:B------:R-:W-:Y:S01]  /*6e70*/  PRMT R14, R4, 0x5410, R5 ;  /* 0x00005410040e7816 */ /* 0x000fe20000000005 */
[----:B------:R-:W-:Y:S01]  /*6e80*/  IMAD.MOV.U32 R4, RZ, RZ, R8 ;  /* 0x000000ffff047224 */ /* 0x000fe200078e0008 */
[----:B------:R-:W-:Y:S01]  /*6e90*/  PRMT R29, R3, 0x7610, R29 ;  /* 0x00007610031d7816 */ /* 0x000fe2000000001d */
[----:B------:R-:W-:Y:S01]  /*6ea0*/  IMAD.MOV.U32 R5, RZ, RZ, R9 ;  /* 0x000000ffff057224 */ /* 0x000fe200078e0009 */
[----:B------:R-:W-:Y:S02]  /*6eb0*/  PRMT R48, R48, 0x5410, R6 ;  /* 0x0000541030307816 */ /* 0x000fe40000000006 */
[----:B------:R-:W-:Y:S02]  /*6ec0*/  PRMT R15, R4, 0x7610, R15 ;  /* 0x00007610040f7816 */ /* 0x000fe4000000000f */
[----:B------:R-:W-:Y:S02]  /*6ed0*/  LOP3.LUT P2, RZ, R41, 0x4, RZ, 0xc0, !PT ;  /* 0x0000000429ff7812 */ /* 0x000fe4000784c0ff */
[----:B------:R-:W-:Y:S01]  /*6ee0*/  ISETP.GE.AND P1, PT, R155, R34, PT ;  /* 0x000000229b00720c */ /* 0x000fe20003f26270 */
[----:B0-----:R-:W-:-:S05]  /*6ef0*/  VIADD R36, R7, 0xffffff80 ;  /* 0xffffff8007247836 */ /* 0x001fca0000000000 */
[----:B------:R-:W-:-:S04]  /*6f00*/  SHF.R.S32.HI R7, RZ, 0x1f, R36 ;  /* 0x0000001fff077819 */ /* 0x000fc80000011424 */
[----:B------:R-:W-:-:S04]  /*6f10*/  LEA.HI R7, R7, R36, RZ, 0x5 ;  /* 0x0000002407077211 */ /* 0x000fc800078f28ff */
[----:B------:R-:W-:-:S05]  /*6f20*/  SHF.R.S32.HI R7, RZ, 0x5, R7 ;  /* 0x00000005ff077819 */ /* 0x000fca0000011407 */
[----:B------:R-:W-:Y:S02]  /*6f30*/  IMAD R3, R7, 0x200, R0 ;  /* 0x0000020007037824 */ /* 0x000fe400078e0200 */
[----:B------:R-:W-:Y:S02]  /*6f40*/  IMAD.MOV.U32 R0, RZ, RZ, R13 ;  /* 0x000000ffff007224 */ /* 0x000fe400078e000d */
[----:B------:R-:W-:-:S03]  /*6f50*/  IMAD R3, R3, 0x2, R2 ;  /* 0x0000000203037824 */ /* 0x000fc600078e0202 */
[----:B------:R-:W-:Y:S01]  /*6f60*/  PRMT R29, R29, 0x5410, R0 ;  /* 0x000054101d1d7816 */ /* 0x000fe20000000000 */
[C---:B------:R-:W-:Y:S01]  /*6f70*/  VIADD R0, R3.reuse, 0x8440 ;  /* 0x0000844003007836 */ /* 0x040fe20000000000 */
[----:B------:R-:W-:Y:S01]  /*6f80*/  IADD3 R4, R3, 0x8400, RZ ;  /* 0x0000840003047810 */ /* 0x000fe20007ffe0ff */
[----:B-1----:R-:W-:Y:S06]  /*6f90*/  @!P0 BRA `(.L_x_2751) ;  /* 0x0000014000408947 */ /* 0x002fec0003800000 */
.L_x_2978:
[----:B------:R-:W-:Y:S05]  /*6fa0*/  BSYNC B1 ;  /* 0x0000000000017941 */ /* 0x000fea0003800000 */
.L_x_2750:
[----:B------:R-:W-:Y:S01]  /*6fb0*/  BSSY B1, `(.L_x_2752) ;  /* 0x0000060000017945 */ /* 0x000fe20003800000 */
[----:B------:R-:W-:Y:S01]  /*6fc0*/  PRMT R15, R15, 0x5410, R5 ;  /* 0x000054100f0f7816 */ /* 0x000fe20000000005 */
[----:B------:R-:W-:Y:S02]  /*6fd0*/  @P2 VIADD R0, R4, 0xffffffc0 ;  /* 0xffffffc004002836 */ /* 0x000fe40000000000 */
[----:B------:R-:W-:Y:S05]  /*6fe0*/  @P1 BRA `(.L_x_2753) ;  /* 0x0000000400701947 */ /* 0x000fea0003800000 */
[----:B------:R-:W2:Y:S01]  /*6ff0*/  LDL R6, [R1+0x8] ;  /* 0x0000080001067983 */ /* 0x000ea20000100800 */
[----:B------:R-:W1:Y:S01]  /*7000*/  LDC R5, c[0x0][0x3f4] ;  /* 0x0000fd00ff057b82 */ /* 0x000e620000000800 */
[----:B------:R-:W-:Y:S01]  /*7010*/  BSSY B2, `(.L_x_2754) ;  /* 0x000002e000027945 */ /* 0x000fe20003800000 */
[-C--:B-1----:R-:W-:Y:S02]  /*7020*/  ISETP.GE.AND P0, PT, R152, R5.reuse, PT ;  /* 0x000000059800720c */ /* 0x082fe40003f06270 */
[----:B--2---:R-:W-:-:S11]  /*7030*/  ISETP.GE.AND P1, PT, R6, R5, PT ;  /* 0x000000050600720c */ /* 0x004fd60003f26270 */
[----:B------:R-:W-:Y:S05]  /*7040*/  @P0 BRA `(.L_x_2755) ;  /* 0x0000000000a80947 */ /* 0x000fea0003800000 */
[----:B------:R-:W1:Y:S01]  /*7050*/  LDS.128 R4, [R3+0x8400] ;  /* 0x0084000003047984 */ /* 0x000e620000000c00 */
[----:B------:R-:W-:Y:S01]  /*7060*/  SHF.R.U32.HI R37, RZ, 0x10, R31 ;  /* 0x00000010ff257819 */ /* 0x000fe2000001161f */
[--C-:B------:R-:W-:Y:S01]  /*7070*/  HADD2.F32 R38, -RZ, R40.reuse.H0_H0 ;  /* 0x20000028ff267230 */ /* 0x100fe20000004100 */
[--C-:B0-----:R-:W-:Y:S01]  /*7080*/  SHF.R.U32.HI R39, RZ, 0x10, R33.reuse ;  /* 0x00000010ff277819 */ /* 0x101fe20000011621 */
[----:B------:R-:W-:Y:S01]  /*7090*/  HADD2.F32 R36, -RZ, R40.H1_H1 ;  /* 0x30000028ff247230 */ /* 0x000fe20000004100 */
[----:B------:R-:W-:Y:S01]  /*70a0*/  SHF.R.U64 R43, R32, 0x10, R33 ;  /* 0x00000010202b7819 */ /* 0x000fe20000001221 */
[----:B------:R-:W-:Y:S01]  /*70b0*/  HADD2.F32 R37, -RZ, R37.H0_H0 ;  /* 0x20000025ff257230 */ /* 0x000fe20000004100 */
[----:B------:R-:W-:Y:S01]  /*70c0*/  SHF.R.U64 R45, R30, 0x10, R31 ;  /* 0x000000101e2d7819 */ /* 0x000fe2000000121f */
[----:B------:R-:W-:Y:S02]  /*70d0*/  HADD2.F32 R39, -RZ, R39.H0_H0 ;  /* 0x20000027ff277230 */ /* 0x000fe40000004100 */
[----:B-1----:R-:W-:-:S02]  /*70e0*/  HADD2.F32 R32, -RZ, R7.H0_H0 ;  /* 0x20000007ff207230 */ /* 0x002fc40000004100 */
[----:B------:R-:W-:Y:S02]  /*70f0*/  HADD2.F32 R33, -RZ, R7.H1_H1 ;  /* 0x30000007ff217230 */ /* 0x000fe40000004100 */
[--C-:B------:R-:W-:Y:S02]  /*7100*/  HADD2.F32 R7, -RZ, R4.reuse.H0_H0 ;  /* 0x20000004ff077230 */ /* 0x100fe40000004100 */
[----:B------:R-:W-:Y:S02]  /*7110*/  HADD2.F32 R4, -RZ, R4.H1_H1 ;  /* 0x30000004ff047230 */ /* 0x000fe40000004100 */
[C---:B------:R-:W-:Y:S01]  /*7120*/  FMUL.FTZ R42, R33.reuse, R37 ;  /* 0x00000025212a7220 */ /* 0x040fe20000410000 */
[-C--:B------:R-:W-:Y:S01]  /*7130*/  FMUL.FTZ R41, R33, R39.reuse ;  /* 0x0000002721297220 */ /* 0x080fe20000410000 */
[--C-:B------:R-:W-:Y:S02]  /*7140*/  HADD2.F32 R30, -RZ, R6.reuse.H0_H0 ;  /* 0x20000006ff1e7230 */ /* 0x100fe40000004100 */
[----:B------:R-:W-:Y:S01]  /*7150*/  FMUL.FTZ R40, R4, R38 ;  /* 0x0000002604287220 */ /* 0x000fe20000410000 */
[----:B------:R-:W-:Y:S01]  /*7160*/  FFMA.FTZ R44, R32, R39, R42 ;  /* 0x00000027202c7223 */ /* 0x000fe2000001002a */
[----:B------:R-:W-:-:S02]  /*7170*/  HADD2.F32 R31, -RZ, R6.H1_H1 ;  /* 0x30000006ff1f7230 */ /* 0x000fc40000004100 */
[-C--:B------:R-:W-:Y:S01]  /*7180*/  FMUL.FTZ R42, R4, R36.reuse ;  /* 0x00000024042a7220 */ /* 0x080fe20000410000 */
[C---:B------:R-:W-:Y:S01]  /*7190*/  FFMA.FTZ R40, R7.reuse, R36, -R40 ;  /* 0x0000002407287223 */ /* 0x040fe20000010828 */
[--C-:B------:R-:W-:Y:S02]  /*71a0*/  HADD2.F32 R6, -RZ, R5.reuse.H0_H0 ;  /* 0x20000005ff067230 */ /* 0x100fe40000004100 */
[----:B------:R-:W-:Y:S01]  /*71b0*/  FFMA.FTZ R41, R32, R37, -R41 ;  /* 0x0000002520297223 */ /* 0x000fe20000010829 */
[----:B------:R-:W-:Y:S02]  /*71c0*/  HADD2.F32 R36, -RZ, R46.H0_H0 ;  /* 0x2000002eff247230 */ /* 0x000fe40000004100 */
[----:B------:R-:W-:Y:S01]  /*71d0*/  FFMA.FTZ R37, R7, R38, R42 ;  /* 0x0000002607257223 */ /* 0x000fe2000001002a */
[----:B------:R-:W-:Y:S02]  /*71e0*/  HADD2.F32 R5, -RZ, R5.H1_H1 ;  /* 0x30000005ff057230 */ /* 0x000fe40000004100 */
[----:B------:R-:W-:-:S02]  /*71f0*/  HADD2.F32 R32, -RZ, R47.H0_H0 ;  /* 0x2000002fff207230 */ /* 0x000fc40000004100 */
[C---:B------:R-:W-:Y:S01]  /*7200*/  FMUL.FTZ R39, R31.reuse, R36 ;  /* 0x000000241f277220 */ /* 0x040fe20000410000 */
[----:B------:R-:W-:Y:S02]  /*7210*/  HADD2.F32 R33, -RZ, R43.H0_H0 ;  /* 0x2000002bff217230 */ /* 0x000fe40000004100 */
[----:B------:R-:W-:Y:S02]  /*7220*/  HADD2.F32 R4, -RZ, R45.H0_H0 ;  /* 0x2000002dff047230 */ /* 0x000fe40000004100 */
[-C--:B------:R-:W-:Y:S01]  /*7230*/  FMUL.FTZ R31, R31, R32.reuse ;  /* 0x000000201f1f7220 */ /* 0x080fe20000410000 */
[C---:B------:R-:W-:Y:S01]  /*7240*/  FFMA.FTZ R39, R30.reuse, R32, -R39 ;  /* 0x000000201e277223 */ /* 0x040fe20000010827 */
[C---:B------:R-:W-:Y:S01]  /*7250*/  FMUL.FTZ R7, R5.reuse, R33 ;  /* 0x0000002105077220 */ /* 0x040fe20000410000 */
[----:B------:R-:W-:Y:S01]  /*7260*/  FMUL.FTZ R38, R5, R4 ;  /* 0x0000000405267220 */ /* 0x000fe20000410000 */
[----:B------:R-:W-:Y:S02]  /*7270*/  FFMA.FTZ R30, R30, R36, R31 ;  /* 0x000000241e1e7223 */ /* 0x000fe4000001001f */
[----:B------:R-:W-:Y:S01]  /*7280*/  FFMA.FTZ R5, R6, R4, -R7 ;  /* 0x0000000406057223 */ /* 0x000fe20000010807 */
[----:B------:R-:W-:Y:S01]  /*7290*/  F2FP.F16.F32.PACK_AB R7, R44, R41 ;  /* 0x000000292c07723e */ /* 0x000fe200000000ff */
[----:B------:R-:W-:Y:S01]  /*72a0*/  FFMA.FTZ R38, R6, R33, R38 ;  /* 0x0000002106267223 */ /* 0x000fe20000010026 */
[----:B------:R-:W-:-:S02]  /*72b0*/  F2FP.F16.F32.PACK_AB R4, R37, R40 ;  /* 0x000000282504723e */ /* 0x000fc400000000ff */
[----:B------:R-:W-:Y:S02]  /*72c0*/  F2FP.F16.F32.PACK_AB R6, R30, R39 ;  /* 0x000000271e06723e */ /* 0x000fe400000000ff */
[----:B------:R-:W-:-:S05]  /*72d0*/  F2FP.F16.F32.PACK_AB R5, R38, R5 ;  /* 0x000000052605723e */ /* 0x000fca00000000ff */
[----:B------:R1:W-:Y:S02]  /*72e0*/  STS.128 [R3+0x8400], R4 ;  /* 0x0084000403007388 */ /* 0x0003e40000000c00 */
.L_x_2755:
[----:B------:R-:W-:Y:S05]  /*72f0*/  BSYNC B2 ;  /* 0x0000000000027941 */ /* 0x000fea0003800000 */
.L_x_2754:
[----:B------:R-:W-:Y:S05]  /*7300*/  @P1 BRA `(.L_x_2753) ;  /* 0x0000000000a81947 */ /* 0x000fea0003800000 */
[----:B-1----:R-:W1:Y:S01]  /*7310*/  LDS.128 R4, [R0] ;  /* 0x0000000000047984 */ /* 0x002e620000000c00 */
[----:B------:R-:W-:Y:S01]  /*7320*/  SHF.R.U32.HI R31, RZ, 0x10, R25 ;  /* 0x00000010ff1f7819 */ /* 0x000fe20000011619 */
[----:B------:R-:W-:Y:S01]  /*7330*/  HADD2.F32 R30, -RZ, R47.H1_H1 ;  /* 0x3000002fff1e7230 */ /* 0x000fe20000004100 */
[----:B------:R-:W-:Y:S01]  /*7340*/  SHF.R.U32.HI R33, RZ, 0x10, R21 ;  /* 0x00000010ff217819 */ /* 0x000fe20000011615 */
[----:B------:R-:W-:Y:S01]  /*7350*/  HADD2.F32 R32, -RZ, R46.H1_H1 ;  /* 0x3000002eff207230 */ /* 0x000fe20000004100 */
[----:B------:R-:W-:Y:S01]  /*7360*/  SHF.R.U64 R41, R24, 0x10, R25 ;  /* 0x0000001018297819 */ /* 0x000fe20000001219 */
[----:B------:R-:W-:Y:S01]  /*7370*/  HADD2.F32 R31, -RZ, R31.H0_H0 ;  /* 0x2000001fff1f7230 */ /* 0x000fe20000004100 */
[----:B0-----:R-:W-:Y:S01]  /*7380*/  SHF.R.U64 R39, R20, 0x10, R21 ;  /* 0x0000001014277819 */ /* 0x001fe20000001215 */
[----:B------:R-:W-:Y:S02]  /*7390*/  HADD2.F32 R33, -RZ, R33.H0_H0 ;  /* 0x20000021ff217230 */ /* 0x000fe40000004100 */
[----:B-1----:R-:W-:-:S02]  /*73a0*/  HADD2.F32 R25, -RZ, R7.H1_H1 ;  /* 0x30000007ff197230 */ /* 0x002fc40000004100 */
        /* <DEDUP_REMOVED lines=9> */
[----:B------:R-:W-:Y:S02]  /*7440*/  HADD2.F32 R25, -RZ, R35.H1_H1 ;  /* 0x30000023ff197230 */ /* 0x000fe40000004100 */
[----:B------:R-:W-:Y:S01]  /*7450*/  FFMA.FTZ R37, R24, R31, -R37 ;  /* 0x0000001f18257223 */ /* 0x000fe20000010825 */
[----:B------:R-:W-:Y:S02]  /*7460*/  HADD2.F32 R6, -RZ, R5.H0_H0 ;  /* 0x20000005ff067230 */ /* 0x000fe40000004100 */
[-C--:B------:R-:W-:Y:S01]  /*7470*/  FMUL.FTZ R38, R4, R30.reuse ;  /* 0x0000001e04267220 */ /* 0x080fe20000410000 */
[----:B------:R-:W-:Y:S02]  /*7480*/  HADD2.F32 R35, -RZ, R35.H0_H0 ;  /* 0x20000023ff237230 */ /* 0x000fe40000004100 */
[----:B------:R-:W-:Y:S01]  /*7490*/  FFMA.FTZ R36, R7, R30, -R36 ;  /* 0x0000001e07247223 */ /* 0x000fe20000010824 */
[----:B------:R-:W-:-:S02]  /*74a0*/  HADD2.F32 R5, -RZ, R5.H1_H1 ;  /* 0x30000005ff057230 */ /* 0x000fc40000004100 */
[----:B------:R-:W-:Y:S01]  /*74b0*/  FFMA.FTZ R31, R7, R32, R38 ;  /* 0x00000020071f7223 */ /* 0x000fe20000010026 */
        /* <DEDUP_REMOVED lines=15> */
.L_x_2753:
[----:B------:R-:W-:Y:S05]  /*75b0*/  BSYNC B1 ;  /* 0x0000000000017941 */ /* 0x000fea0003800000 */
.L_x_2752:
[----:B-12---:R-:W-:-:S05]  /*75c0*/  VIADD R4, R155, 0x60 ;  /* 0x000000609b047836 */ /* 0x006fca0000000000 */
[----:B------:R-:W-:-:S13]  /*75d0*/  ISETP.GE.AND P0, PT, R4, R34, PT ;  /* 0x000000220400720c */ /* 0x000fda0003f06270 */
        /* <DEDUP_REMOVED lines=9> */
[--C-:B------:R-:W-:Y:S01]  /*7670*/  HADD2.F32 R24, -RZ, R48.reuse.H1_H1 ;  /* 0x30000030ff187230 */ /* 0x100fe20000004100 */
[--C-:B------:R-:W-:Y:S01]  /*7680*/  SHF.R.U64 R33, R26, 0x10, R27.reuse ;  /* 0x000000101a217819 */ /* 0x100fe2000000121b */
[----:B------:R-:W-:Y:S01]  /*7690*/  HADD2.F32 R26, -RZ, R48.H0_H0 ;  /* 0x20000030ff1a7230 */ /* 0x000fe20000004100 */
[----:B------:R-:W-:Y:S01]  /*76a0*/  SHF.R.U32.HI R27, RZ, 0x10, R27 ;  /* 0x00000010ff1b7819 */ /* 0x000fe2000001161b */
[----:B------:R-:W-:Y:S01]  /*76b0*/  HADD2.F32 R25, -RZ, R25.H0_H0 ;  /* 0x20000019ff197230 */ /* 0x000fe20000004100 */
[----:B------:R-:W-:-:S03]  /*76c0*/  SHF.R.U64 R35, R12, 0x10, R13 ;  /* 0x000000100c237819 */ /* 0x000fc6000000120d */
[----:B------:R-:W-:Y:S02]  /*76d0*/  HADD2.F32 R27, -RZ, R27.H0_H0 ;  /* 0x2000001bff1b7230 */ /* 0x000fe40000004100 */
[--C-:B-1----:R-:W-:Y:S02]  /*76e0*/  HADD2.F32 R21, -RZ, R7.reuse.H1_H1 ;  /* 0x30000007ff157230 */ /* 0x102fe40000004100 */
[----:B------:R-:W-:Y:S02]  /*76f0*/  HADD2.F32 R20, -RZ, R7.H0_H0 ;  /* 0x20000007ff147230 */ /* 0x000fe40000004100 */
[--C-:B------:R-:W-:Y:S02]  /*7700*/  HADD2.F32 R7, -RZ, R4.reuse.H0_H0 ;  /* 0x20000004ff077230 */ /* 0x100fe40000004100 */
[C---:B------:R-:W-:Y:S01]  /*7710*/  FMUL.FTZ R32, R21.reuse, R25 ;  /* 0x0000001915207220 */ /* 0x040fe20000410000 */
[----:B------:R-:W-:Y:S02]  /*7720*/  HADD2.F32 R4, -RZ, R4.H1_H1 ;  /* 0x30000004ff047230 */ /* 0x000fe40000004100 */
[----:B------:R-:W-:Y:S01]  /*7730*/  FMUL.FTZ R31, R21, R27 ;  /* 0x0000001b151f7220 */ /* 0x000fe20000410000 */
[----:B------:R-:W-:-:S02]  /*7740*/  HADD2.F32 R12, -RZ, R6.H0_H0 ;  /* 0x20000006ff0c7230 */ /* 0x000fc40000004100 */
[----:B------:R-:W-:Y:S01]  /*7750*/  FFMA.FTZ R34, R20, R27, R32 ;  /* 0x0000001b14227223 */ /* 0x000fe20000010020 */
[----:B------:R-:W-:Y:S02]  /*7760*/  HADD2.F32 R13, -RZ, R6.H1_H1 ;  /* 0x30000006ff0d7230 */ /* 0x000fe40000004100 */
[----:B------:R-:W-:Y:S01]  /*7770*/  FMUL.FTZ R30, R4, R26 ;  /* 0x0000001a041e7220 */ /* 0x000fe20000410000 */
[----:B------:R-:W-:Y:S02]  /*7780*/  HADD2.F32 R21, -RZ, R29.H0_H0 ;  /* 0x2000001dff157230 */ /* 0x000fe40000004100 */
[----:B------:R-:W-:Y:S01]  /*7790*/  FFMA.FTZ R31, R20, R25, -R31 ;  /* 0x00000019141f7223 */ /* 0x000fe2000001081f */
[----:B------:R-:W-:Y:S02]  /*77a0*/  HADD2.F32 R6, -RZ, R5.H0_H0 ;  /* 0x20000005ff067230 */ /* 0x000fe40000004100 */
[----:B------:R-:W-:Y:S01]  /*77b0*/  FMUL.FTZ R32, R4, R24 ;  /* 0x0000001804207220 */ /* 0x000fe20000410000 */
[----:B------:R-:W-:-:S02]  /*77c0*/  HADD2.F32 R29, -RZ, R29.H1_H1 ;  /* 0x3000001dff1d7230 */ /* 0x000fc40000004100 */
[C---:B------:R-:W-:Y:S01]  /*77d0*/  FFMA.FTZ R30, R7.reuse, R24, -R30 ;  /* 0x00000018071e7223 */ /* 0x040fe2000001081e */
[----:B------:R-:W-:Y:S02]  /*77e0*/  HADD2.F32 R5, -RZ, R5.H1_H1 ;  /* 0x30000005ff057230 */ /* 0x000fe40000004100 */
        /* <DEDUP_REMOVED lines=16> */
.L_x_2758:
[----:B------:R-:W-:Y:S05]  /*78f0*/  BSYNC B1 ;  /* 0x0000000000017941 */ /* 0x000fea0003800000 */
.L_x_2757:
[----:B------:R-:W-:Y:S05]  /*7900*/  @P1 BRA `(.L_x_2756) ;  /* 0x0000001400e81947 */ /* 0x000fea0003800000 */
[----:B-1----:R-:W1:Y:S01]  /*7910*/  LDS.128 R4, [R0+0x3000] ;  /* 0x0030000000047984 */ /* 0x002e620000000c00 */
        /* <DEDUP_REMOVED lines=10> */
[--C-:B-1----:R-:W-:Y:S02]  /*79c0*/  HADD2.F32 R10, -RZ, R7.reuse.H1_H1 ;  /* 0x30000007ff0a7230 */ /* 0x102fe40000004100 */
        /* <DEDUP_REMOVED lines=31> */
.L_x_2743:
[----:B------:R-:W0:Y:S01]  /*7bc0*/  S2R R0, SR_TID.X ;  /* 0x0000000000007919 */ /* 0x000e220000002100 */
[----:B------:R-:W3:Y:S01]  /*7bd0*/  LDC R32, c[0x0][0x448] ;  /* 0x00011200ff207b82 */ /* 0x000ee20000000800 */
[----:B------:R-:W-:Y:S01]  /*7be0*/  ULDC.64 UR4, c[0x0][0x3f8] ;  /* 0x0000fe0000047ab9 */ /* 0x000fe20000000a00 */
[----:B------:R-:W-:Y:S01]  /*7bf0*/  ULDC.64 UR6, c[0x0][0x408] ;  /* 0x0001020000067ab9 */ /* 0x000fe20000000a00 */
[----:B------:R-:W-:Y:S02]  /*7c00*/  IMAD.MOV.U32 R4, RZ, RZ, R26 ;  /* 0x000000ffff047224 */ /* 0x000fe400078e001a */
[----:B------:R-:W-:Y:S02]  /*7c10*/  IMAD.MOV.U32 R6, RZ, RZ, R24 ;  /* 0x000000ffff067224 */ /* 0x000fe400078e0018 */
[----:B------:R-:W-:Y:S01]  /*7c20*/  IMAD.MOV.U32 R7, RZ, RZ, R33 ;  /* 0x000000ffff077224 */ /* 0x000fe200078e0021 */
[----:B---3--:R-:W-:Y:S01]  /*7c30*/  ISETP.NE.AND P0, PT, R32, 0x1, PT ;  /* 0x000000012000780c */ /* 0x008fe20003f05270 */
[----:B0-----:R-:W-:-:S05]  /*7c40*/  VIADD R0, R0, 0xffffff80 ;  /* 0xffffff8000007836 */ /* 0x001fca0000000000 */
[----:B------:R-:W-:-:S07]  /*7c50*/  SHF.R.S32.HI R3, RZ, 0x1f, R0 ;  /* 0x0000001fff037819 */ /* 0x000fce0000011400 */
[----:B------:R-:W0:Y:S01]  /*7c60*/  @P0 LDC R5, c[0x0][0x450] ;  /* 0x00011400ff050b82 */ /* 0x000e220000000800 */
[----:B------:R-:W-:-:S04]  /*7c70*/  LEA.HI R3, R3, R0, RZ, 0x2 ;  /* 0x0000000003037211 */ /* 0x000fc800078f10ff */
[----:B------:R-:W-:-:S05]  /*7c80*/  LOP3.LUT R3, R3, 0xfffffffc, RZ, 0xc0, !PT ;  /* 0xfffffffc03037812 */ /* 0x000fca00078ec0ff */
[----:B------:R-:W-:Y:S02]  /*7c90*/  IMAD.IADD R3, R0, 0x1, -R3 ;  /* 0x0000000100037824 */ /* 0x000fe400078e0a03 */
[----:B------:R-:W3:Y:S02]  /*7ca0*/  @P0 LDC R0, c[0x0][0x44c] ;  /* 0x00011300ff000b82 */ /* 0x000ee40000000800 */
[----:B------:R-:W-:-:S04]  /*7cb0*/  IMAD R3, R3, 0x60, R39 ;  /* 0x0000006003037824 */ /* 0x000fc800078e0227 */
[----:B---3--:R-:W-:-:S05]  /*7cc0*/  @P0 IMAD.HI.U32 R0, R3, R0, RZ ;  /* 0x0000000003000227 */ /* 0x008fca00078e00ff */
[----:B0-----:R-:W-:Y:S02]  /*7cd0*/  @P0 SHF.R.U32.HI R3, RZ, R5, R0 ;  /* 0x00000005ff030219 */ /* 0x001fe40000011600 */
[----:B------:R-:W-:Y:S02]  /*7ce0*/  MOV R5, R31 ;  /* 0x0000001f00057202 */ /* 0x000fe40000000f00 */
[----:B------:R-:W-:Y:S01]  /*7cf0*/  SHF.R.S32.HI R0, RZ, 0x1f, R3 ;  /* 0x0000001fff007819 */ /* 0x000fe20000011403 */
[----:B------:R-:W-:-:S04]  /*7d00*/  IMAD.WIDE.U32 R6, R3, UR6, R6 ;  /* 0x0000000603067c25 */ /* 0x000fc8000f8e0006 */
[C---:B------:R-:W-:Y:S02]  /*7d10*/  IMAD R8, R0.reuse, UR4, RZ ;  /* 0x0000000400087c24 */ /* 0x040fe4000f8e02ff */
[----:B------:R-:W-:Y:S02]  /*7d20*/  IMAD R0, R0, UR6, RZ ;  /* 0x0000000600007c24 */ /* 0x000fe4000f8e02ff */
[----:B------:R-:W-:-:S04]  /*7d30*/  IMAD.WIDE.U32 R4, R3, UR4, R4 ;  /* 0x0000000403047c25 */ /* 0x000fc8000f8e0004 */
[C---:B------:R-:W-:Y:S01]  /*7d40*/  IMAD R9, R3.reuse, UR5, R8 ;  /* 0x0000000503097c24 */ /* 0x040fe2000f8e0208 */
[----:B------:R-:W-:Y:S01]  /*7d50*/  ULDC.64 UR4, c[0x0][0x3e8] ;  /* 0x0000fa0000047ab9 */ /* 0x000fe20000000a00 */
        /* <DEDUP_REMOVED lines=8> */
[----:B------:R-:W-:Y:S01]  /*7de0*/  LEA.HI.X R24, R6, UR7, R3, 0x1, P1 ;  /* 0x0000000706187c11 */ /* 0x000fe200088f0c03 */
[----:B------:R-:W-:Y:S08]  /*7df0*/  BRA.DIV UR4, `(.L_x_2759) ;  /* 0x0000013204bc7947 */ /* 0x000ff0000b800000 */
[----:B------:R-:W3:Y:S01]  /*7e00*/  LDL R6, [R1+0xc] ;  /* 0x00000c0001067983 */ /* 0x000ee20000100800 */
[----:B------:R-:W0:Y:S03]  /*7e10*/  LDC R43, c[0x0][0x3f4] ;  /* 0x0000fd00ff2b7b82 */ /* 0x000e260000000800 */
[----:B------:R-:W5:Y:S04]  /*7e20*/  SHFL.IDX PT, R3, R25, RZ, 0x1c1f ;  /* 0x001c1fff19037589 */ /* 0x000f6800000e0000 */
[----:B------:R-:W2:Y:S04]  /*7e30*/  SHFL.IDX PT, R0, R26, RZ, 0x1c1f ;  /* 0x001c1fff1a007589 */ /* 0x000ea800000e0000 */
[----:B-1----:R-:W1:Y:S04]  /*7e40*/  SHFL.IDX PT, R14, R27, RZ, 0x1c1f ;  /* 0x001c1fff1b0e7589 */ /* 0x002e6800000e0000 */
[----:B------:R-:W1:Y:S01]  /*7e50*/  SHFL.IDX PT, R4, R24, RZ, 0x1c1f ;  /* 0x001c1fff18047589 */ /* 0x000e6200000e0000 */
[----:B0-----:R-:W-:Y:S01]  /*7e60*/  ISETP.GE.AND P0, PT, R16, R43, PT ;  /* 0x0000002b1000720c */ /* 0x001fe20003f06270 */
[----:B---3--:R-:W-:-:S05]  /*7e70*/  IMAD R32, R6, R32, RZ ;  /* 0x0000002006207224 */ /* 0x008fca00078e02ff */
[----:B------:R-:W-:-:S13]  /*7e80*/  ISETP.GE.OR P1, PT, R39, R32, P0 ;  /* 0x000000202700720c */ /* 0x000fda0000726670 */
[C---:B------:R-:W-:Y:S01]  /*7e90*/  @!P1 IMAD.SHL.U32 R5, R16.reuse, 0x2, RZ ;  /* 0x0000000210059824 */ /* 0x040fe200078e00ff */
[----:B------:R-:W-:-:S04]  /*7ea0*/  @!P1 SHF.L.U64.HI R21, R16, 0x1, R17 ;  /* 0x0000000110159819 */ /* 0x000fc80000010211 */
[----:B-----5:R-:W-:-:S05]  /*7eb0*/  @!P1 IADD3 R6, P2, R3, R5, RZ ;  /* 0x0000000503069210 */ /* 0x020fca0007f5e0ff */
[----:B--2---:R-:W-:-:S05]  /*7ec0*/  @!P1 IMAD.X R7, R0, 0x1, R21, P2 ;  /* 0x0000000100079824 */ /* 0x004fca00010e0615 */
[----:B----4-:R-:W2:Y:S01]  /*7ed0*/  @!P1 LD.E.128 R8, desc[UR40][R6.64] ;  /* 0x0000002806089980 */ /* 0x010ea2000c101d00 */
[----:B-1----:R-:W-:-:S04]  /*7ee0*/  @!P1 IADD3 R14, P2, R14, R5, RZ ;  /* 0x000000050e0e9210 */ /* 0x002fc80007f5e0ff */
[----:B------:R-:W-:-:S05]  /*7ef0*/  @!P1 IADD3.X R3, R4, R21, RZ, P2, !PT ;  /* 0x0000001504039210 */ /* 0x000fca00017fe4ff */
        /* <DEDUP_REMOVED lines=8> */
[----:B--2---:R-:W-:Y:S01]  /*7f80*/  @!P1 IMAD.MOV.U32 R34, RZ, RZ, R8 ;  /* 0x000000ffff229224 */ /* 0x004fe200078e0008 */
[----:B------:R-:W-:Y:S01]  /*7f90*/  @!P1 MOV R37, R11 ;  /* 0x0000000b00259202 */ /* 0x000fe20000000f00 */
[----:B------:R-:W-:Y:S02]  /*7fa0*/  @!P1 IMAD.MOV.U32 R35, RZ, RZ, R9 ;  /* 0x000000ffff239224 */ /* 0x000fe400078e0009 */
[----:B------:R-:W-:Y:S02]  /*7fb0*/  IMAD.MOV.U32 R0, RZ, RZ, R34 ;  /* 0x000000ffff007224 */ /* 0x000fe400078e0022 */
        /* <DEDUP_REMOVED lines=11> */
[----:B------:R-:W-:Y:S01]  /*8070*/  @!P1 IMAD.MOV.U32 R20, RZ, RZ, R6 ;  /* 0x000000ffff149224 */ /* 0x000fe200078e0006 */
[----:B------:R-:W-:Y:S01]  /*8080*/  MOV R4, R30 ;  /* 0x0000001e00047202 */ /* 0x000fe20000000f00 */
[----:B------:R-:W-:Y:S02]  /*8090*/  @!P1 IMAD.MOV.U32 R21, RZ, RZ, R7 ;  /* 0x000000ffff159224 */ /* 0x000fe400078e0007 */
[----:B------:R-:W-:Y:S02]  /*80a0*/  IMAD.MOV.U32 R5, RZ, RZ, R31 ;  /* 0x000000ffff057224 */ /* 0x000fe400078e001f */
[----:B------:R-:W-:-:S02]  /*80b0*/  IMAD.MOV.U32 R6, RZ, RZ, R20 ;  /* 0x000000ffff067224 */ /* 0x000fc400078e0014 */
[----:B------:R-:W-:Y:S01]  /*80c0*/  IMAD.MOV.U32 R7, RZ, RZ, R21 ;  /* 0x000000ffff077224 */ /* 0x000fe200078e0015 */
[----:B------:R-:W-:Y:S02]  /*80d0*/  PRMT R45, R5, 0x7610, R45 ;  /* 0x00007610052d7816 */ /* 0x000fe4000000002d */
[----:B------:R-:W-:Y:S02]  /*80e0*/  PRMT R56, R4, 0x5410, R6 ;  /* 0x0000541004387816 */ /* 0x000fe40000000006 */
[----:B------:R-:W-:Y:S02]  /*80f0*/  CS2R R4, SRZ ;  /* 0x0000000000047805 */ /* 0x000fe4000001ff00 */
[----:B01--4-:R-:W-:-:S07]  /*8100*/  PRMT R42, R42, 0x5410, R7 ;  /* 0x000054102a2a7816 */ /* 0x013fce0000000007 */
.L_x_2988:
[----:B------:R-:W4:Y:S01]  /*8110*/  LDL R7, [R1+0x5c] ;  /* 0x00005c0001077983 */ /* 0x000f220000100800 */
[----:B------:R-:W-:Y:S01]  /*8120*/  VIADD R39, R39, 0x60 ;  /* 0x0000006027277836 */ /* 0x000fe20000000000 */
[----:B------:R-:W-:Y:S01]  /*8130*/  BSSY B1, `(.L_x_2760) ;  /* 0x0000016000017945 */ /* 0x000fe20003800000 */
[----:B------:R-:W-:Y:S02]  /*8140*/  CS2R R8, SRZ ;  /* 0x0000000000087805 */ /* 0x000fe4000001ff00 */
[----:B------:R-:W-:Y:S02]  /*8150*/  CS2R R10, SRZ ;  /* 0x00000000000a7805 */ /* 0x000fe4000001ff00 */
[----:B------:R-:W-:Y:S02]  /*8160*/  ISETP.GE.AND P1, PT, R39, R32, PT ;  /* 0x000000202700720c */ /* 0x000fe40003f26270 */
[----:B----4-:R-:W-:-:S04]  /*8170*/  LEA.HI R6, R7, R7, RZ, 0x1 ;  /* 0x0000000707067211 */ /* 0x010fc800078f08ff */
[----:B------:R-:W-:-:S05]  /*8180*/  LOP3.LUT R6, R6, 0xfffffffe, RZ, 0xc0, !PT ;  /* 0xfffffffe06067812 */ /* 0x000fca00078ec0ff */
[----:B------:R-:W-:Y:S01]  /*8190*/  IMAD.IADD R13, R7, 0x1, -R6 ;  /* 0x00000001070d7824 */ /* 0x000fe200078e0a06 */
[----:B------:R-:W-:-:S04]  /*81a0*/  CS2R R6, SRZ ;  /* 0x0000000000067805 */ /* 0x000fc8000001ff00 */
[----:B------:R-:W-:Y:S01]  /*81b0*/  SHF.L.U32 R13, R13, 0x1f, RZ ;  /* 0x0000001f0d0d7819 */ /* 0x000fe200000006ff */
[----:B------:R-:W-:Y:S06]  /*81c0*/  @P1 BRA `(.L_x_2761) ;  /* 0x0000000000301947 */ /* 0x000fec0003800000 */
[----:B------:R-:W-:Y:S02]  /*81d0*/  CS2R R6, SRZ ;  /* 0x0000000000067805 */ /* 0x000fe4000001ff00 */
[----:B------:R-:W-:Y:S02]  /*81e0*/  CS2R R8, SRZ ;  /* 0x0000000000087805 */ /* 0x000fe4000001ff00 */
[----:B------:R-:W-:Y:S01]  /*81f0*/  CS2R R10, SRZ ;  /* 0x00000000000a7805 */ /* 0x000fe2000001ff00 */
[----:B------:R-:W-:Y:S06]  /*8200*/  @P0 BRA `(.L_x_2761) ;  /* 0x0000000000200947 */ /* 0x000fec0003800000 */
[C---:B------:R-:W-:Y:S01]  /*8210*/  IMAD.SHL.U32 R4, R16.reuse, 0x2, RZ ;  /* 0x0000000210047824 */ /* 0x040fe200078e00ff */
[----:B------:R-:W-:-:S04]  /*8220*/  SHF.L.U64.HI R5, R16, 0x1, R17 ;  /* 0x0000000110057819 */ /* 0x000fc80000010211 */
[-C--:B---3--:R-:W-:Y:S02]  /*8230*/  IADD3 R8, P1, R3, R4.reuse, RZ ;  /* 0x0000000403087210 */ /* 0x088fe40007f3e0ff */
[----:B------:R-:W-:Y:S02]  /*8240*/  IADD3 R4, P2, R14, R4, RZ ;  /* 0x000000040e047210 */ /* 0x000fe40007f5e0ff */
[----:B--2---:R-:W-:-:S03]  /*8250*/  IADD3.X R9, R0, R5, RZ, P1, !PT ;  /* 0x0000000500097210 */ /* 0x004fc60000ffe4ff */
[----:B------:R-:W-:-:S03]  /*8260*/  IMAD.X R5, R24, 0x1, R5, P2 ;  /* 0x0000000118057824 */ /* 0x000fc600010e0605 */
[----:B------:R-:W5:Y:S04]  /*8270*/  LD.E.128 R8, desc[UR40][R8.64] ;  /* 0x0000002808087980 */ /* 0x000f68000c101d00 */
[----:B------:R-:W5:Y:S02]  /*8280*/  LD.E.128 R4, desc[UR40][R4.64] ;  /* 0x0000002804047980 */ /* 0x000f64000c101d00 */
.L_x_2761:
[----:B------:R-:W-:Y:S05]  /*8290*/  BSYNC B1 ;  /* 0x0000000000017941 */ /* 0x000fea0003800000 */
.L_x_2760:
[----:B------:R-:W0:Y:S01]  /*82a0*/  SYNCS.PHASECHK.TRANS64.TRYWAIT P1, [R2+URZ+0x16800], R13 ;  /* 0x0168000d020075a7 */ /* 0x000e22000802017f */
[----:B------:R-:W-:Y:S01]  /*82b0*/  IMAD R29, R29, -0xc0, R32 ;  /* 0xffffff401d1d7824 */ /* 0x000fe200078e0220 */
[----:B------:R-:W-:Y:S01]  /*82c0*/  BSSY B1, `(.L_x_2762) ;  /* 0x0000012000017945 */ /* 0x000fe20003800000 */
[----:B------:R-:W-:Y:S02]  /*82d0*/  VIADD R14, R155, 0x60 ;  /* 0x000000609b0e7836 */ /* 0x000fe40000000000 */
[----:B---3-5:R-:W-:Y:S01]  /*82e0*/  IMAD.MOV.U32 R3, RZ, RZ, R4 ;  /* 0x000000ffff037224 */ /* 0x028fe200078e0004 */
[----:B--2---:R-:W-:Y:S01]  /*82f0*/  VIMNMX R0, R29, 0xc0, PT ;  /* 0x000000c01d007848 */ /* 0x004fe20003fe0100 */
[----:B------:R-:W-:Y:S02]  /*8300*/  IMAD.MOV.U32 R12, RZ, RZ, R5 ;  /* 0x000000ffff0c7224 */ /* 0x000fe400078e0005 */
[----:B------:R-:W-:Y:S01]  /*8310*/  IMAD.IADD R29, R16, 0x1, R43 ;  /* 0x00000001101d7824 */ /* 0x000fe200078e022b */
[----:B------:R-:W-:-:S02]  /*8320*/  ISETP.GE.OR P2, PT, R155, R0, P0 ;  /* 0x000000009b00720c */ /* 0x000fc40000746670 */
[----:B------:R-:W-:Y:S01]  /*8330*/  ISETP.GE.OR P0, PT, R14, R0, P0 ;  /* 0x000000000e00720c */ /* 0x000fe20000706670 */
[----:B------:R-:W-:Y:S01]  /*8340*/  IMAD.MOV.U32 R0, RZ, RZ, R6 ;  /* 0x000000ffff007224 */ /* 0x000fe200078e0006 */
[----:B------:R-:W-:Y:S01]  /*8350*/  PRMT R40, R40, 0x5410, R3 ;  /* 0x0000541028287816 */ /* 0x000fe20000000003 */
[----:B------:R-:W-:Y:S01]  /*8360*/  IMAD.MOV.U32 R3, RZ, RZ, R7 ;  /* 0x000000ffff037224 */ /* 0x000fe200078e0007 */
[----:B------:R-:W-:Y:S01]  /*8370*/  PRMT R41, R12, 0x7610, R41 ;  /* 0x000076100c297816 */ /* 0x000fe20000000029 */
[----:B------:R-:W-:Y:S01]  /*8380*/  IMAD.MOV.U32 R14, RZ, RZ, R9 ;  /* 0x000000ffff0e7224 */ /* 0x000fe200078e0009 */
[----:B------:R-:W-:Y:S02]  /*8390*/  MOV R12, R8 ;  /* 0x00000008000c7202 */ /* 0x000fe40000000f00 */
[----:B------:R-:W-:Y:S02]  /*83a0*/  PRMT R39, R3, 0x5410, R0 ;  /* 0x0000541003277816 */ /* 0x000fe40000000000 */
[----:B------:R-:W-:-:S02]  /*83b0*/  PRMT R40, R12, 0x7610, R40 ;  /* 0x000076100c287816 */ /* 0x000fc40000000028 */
[----:B------:R-:W-:Y:S01]  /*83c0*/  PRMT R41, R41, 0x5410, R14 ;  /* 0x0000541029297816 */ /* 0x000fe2000000000e */
[----:B0-----:R-:W-:Y:S06]  /*83d0*/  @!P1 BRA `(.L_x_2763) ;  /* 0x0000013000b09947 */ /* 0x001fec0003800000 */
.L_x_2989:
[----:B------:R-:W-:Y:S05]  /*83e0*/  BSYNC B1 ;  /* 0x0000000000017941 */ /* 0x000fea0003800000 */
.L_x_2762:
[----:B------:R-:W-:Y:S01]  /*83f0*/  BSSY B1, `(.L_x_2764) ;  /* 0x0000069000017945 */ /* 0x000fe20003800000 */
[----:B------:R-:W-:Y:S01]  /*8400*/  IMAD.MOV.U32 R0, RZ, RZ, R10 ;  /* 0x000000ffff007224 */ /* 0x000fe200078e000a */
[----:B------:R-:W-:Y:S01]  /*8410*/  LOP3.LUT R29, R29, 0x38, RZ, 0xc0, !PT ;  /* 0x000000381d1d7812 */ /* 0x000fe200078ec0ff */
[----:B------:R-:W-:Y:S01]  /*8420*/  IMAD.MOV.U32 R3, RZ, RZ, R11 ;  /* 0x000000ffff037224 */ /* 0x000fe200078e000b */
[----:B------:R-:W-:Y:S06]  /*8430*/  @P2 BRA `(.L_x_2765) ;  /* 0x0000000400902947 */ /* 0x000fec0003800000 */
[----:B------:R-:W2:Y:S01]  /*8440*/  LDL R12, [R1+0x44] ;  /* 0x00004400010c7983 */ /* 0x000ea20000100800 */
[----:B------:R-:W1:Y:S02]  /*8450*/  S2R R14, SR_TID.X ;  /* 0x00000000000e7919 */ /* 0x000e640000002100 */
[----:B-1----:R-:W-:-:S05]  /*8460*/  VIADD R14, R14, 0xffffff80 ;  /* 0xffffff800e0e7836 */ /* 0x002fca0000000000 */
[----:B------:R-:W-:-:S04]  /*8470*/  SHF.R.S32.HI R25, RZ, 0x1f, R14 ;  /* 0x0000001fff197819 */ /* 0x000fc8000001140e */
[----:B------:R-:W-:-:S04]  /*8480*/  LEA.HI R25, R25, R14, RZ, 0x5 ;  /* 0x0000000e19197211 */ /* 0x000fc800078f28ff */
[----:B------:R-:W-:Y:S01]  /*8490*/  SHF.R.S32.HI R25, RZ, 0x5, R25 ;  /* 0x00000005ff197819 */ /* 0x000fe20000011419 */
[--C-:B------:R-:W-:Y:S01]  /*84a0*/  HADD2.F32 R43, -RZ, R45.reuse.H1_H1 ;  /* 0x3000002dff2b7230 */ /* 0x100fe20000004100 */
[----:B------:R-:W-:Y:S01]  /*84b0*/  SHF.R.U64 R55, R34, 0x10, R35 ;  /* 0x0000001022377819 */ /* 0x000fe20000001223 */
[----:B------:R-:W-:Y:S01]  /*84c0*/  HADD2.F32 R45, -RZ, R45.H0_H0 ;  /* 0x2000002dff2d7230 */ /* 0x000fe20000004100 */
[----:B------:R-:W-:Y:S02]  /*84d0*/  SHF.R.U32.HI R44, RZ, 0x10, R31 ;  /* 0x00000010ff2c7819 */ /* 0x000fe4000001161f */
        /* <DEDUP_REMOVED lines=9> */
[----:B------:R-:W-:Y:S02]  /*8570*/  LOP3.LUT R12, R24, 0x38, R16, 0xf8, !PT ;  /* 0x00000038180c7812 */ /* 0x000fe400078ef810 */
[----:B------:R-:W-:-:S04]  /*8580*/  SHF.R.U32.HI R15, RZ, 0x3, R24 ;  /* 0x00000003ff0f7819 */ /* 0x000fc80000011618 */
[----:B------:R-:W-:Y:S02]  /*8590*/  LOP3.LUT R12, R12, R15, RZ, 0x3c, !PT ;  /* 0x0000000f0c0c7212 */ /* 0x000fe400078e3cff */
[----:B------:R-:W-:Y:S02]  /*85a0*/  LOP3.LUT R24, R15, R29, R24, 0x1e, !PT ;  /* 0x0000001d0f187212 */ /* 0x000fe400078e1e18 */
[----:B0-----:R-:W-:-:S03]  /*85b0*/  LEA R13, R25, R12, 0x9 ;  /* 0x0000000c190d7211 */ /* 0x001fc600078e48ff */
[----:B------:R-:W-:-:S04]  /*85c0*/  IMAD R25, R25, 0x200, R24 ;  /* 0x0000020019197824 */ /* 0x000fc800078e0218 */
        /* <DEDUP_REMOVED lines=75> */
.L_x_2765:
[----:B------:R-:W-:Y:S05]  /*8a80*/  BSYNC B1 ;  /* 0x0000000000017941 */ /* 0x000fea0003800000 */
.L_x_2764:
[----:B------:R-:W-:Y:S01]  /*8a90*/  PRMT R33, R0, 0x5410, R3 ;  /* 0x0000541000217816 */ /* 0x000fe20000000003 */
[----:B------:R-:W-:Y:S06]  /*8aa0*/  @P0 BRA `(.L_x_2756) ;  /* 0x0000000400800947 */ /* 0x000fec0003800000 */
[----:B------:R-:W2:Y:S01]  /*8ab0*/  LDL R20, [R1+0x48] ;  /* 0x0000480001147983 */ /* 0x000ea20000100800 */
[C---:B-1----:R-:W-:Y:S02]  /*8ac0*/  VIADD R12, R155.reuse, 0x60 ;  /* 0x000000609b0c7836 */ /* 0x042fe40000000000 */
[----:B0-----:R-:W-:Y:S01]  /*8ad0*/  VIADD R13, R155, 0x60 ;  /* 0x000000609b0d7836 */ /* 0x001fe20000000000 */
[----:B------:R-:W3:Y:S01]  /*8ae0*/  LDL R45, [R1+0x64] ;  /* 0x00006400012d7983 */ /* 0x000ee20000100800 */
[----:B------:R-:W-:-:S03]  /*8af0*/  IMAD.SHL.U32 R12, R12, 0x40, RZ ;  /* 0x000000400c0c7824 */ /* 0x000fc600078e00ff */
[----:B------:R-:W-:Y:S02]  /*8b00*/  SHF.L.U32 R13, R13, 0x6, RZ ;  /* 0x000000060d0d7819 */ /* 0x000fe400000006ff */
[----:B------:R-:W-:Y:S02]  /*8b10*/  LOP3.LUT R12, R12, 0x1c0, RZ, 0xc0, !PT ;  /* 0x000001c00c0c7812 */ /* 0x000fe400078ec0ff */
[----:B------:R-:W-:Y:S02]  /*8b20*/  LOP3.LUT R13, R13, 0x1c0, RZ, 0xc0, !PT ;  /* 0x000001c00d0d7812 */ /* 0x000fe400078ec0ff */
[----:B------:R-:W-:-:S04]  /*8b30*/  SHF.R.U32.HI R12, RZ, 0x3, R12 ;  /* 0x00000003ff0c7819 */ /* 0x000fc8000001160c */
[----:B------:R-:W-:Y:S02]  /*8b40*/  LOP3.LUT R29, R12, R29, R13, 0x1e, !PT ;  /* 0x0000001d0c1d7212 */ /* 0x000fe400078e1e0d */
[--C-:B------:R-:W-:Y:S02]  /*8b50*/  SHF.R.U64 R37, R6, 0x10, R7.reuse ;  /* 0x0000001006257819 */ /* 0x100fe40000001207 */
[----:B------:R-:W-:Y:S02]  /*8b60*/  SHF.R.U32.HI R35, RZ, 0x10, R7 ;  /* 0x00000010ff237819 */ /* 0x000fe40000011607 */
[----:B------:R-:W-:Y:S01]  /*8b70*/  SHF.R.U64 R43, R10, 0x10, R11 ;  /* 0x000000100a2b7819 */ /* 0x000fe2000000120b */
[----:B------:R-:W-:Y:S01]  /*8b80*/  HADD2.F32 R10, -RZ, R41.H1_H1 ;  /* 0x30000029ff0a7230 */ /* 0x000fe20000004100 */
[----:B------:R-:W-:Y:S02]  /*8b90*/  SHF.R.U32.HI R21, RZ, 0x10, R9 ;  /* 0x00000010ff157819 */ /* 0x000fe40000011609 */
[----:B------:R-:W-:-:S05]  /*8ba0*/  SHF.R.U32.HI R30, RZ, 0x10, R5 ;  /* 0x00000010ff1e7819 */ /* 0x000fca0000011605 */
[----:B------:R-:W-:Y:S01]  /*8bb0*/  HADD2.F32 R30, -RZ, R30.H0_H0 ;  /* 0x2000001eff1e7230 */ /* 0x000fe20000004100 */
[----:B------:R-:W-:Y:S02]  /*8bc0*/  SHF.R.U64 R44, R8, 0x10, R9 ;  /* 0x00000010082c7819 */ /* 0x000fe40000001209 */
[----:B------:R-:W-:Y:S01]  /*8bd0*/  SHF.R.U32.HI R42, RZ, 0x10, R11 ;  /* 0x00000010ff2a7819 */ /* 0x000fe2000001160b */
[----:B------:R-:W-:Y:S01]  /*8be0*/  HADD2.F32 R11, -RZ, R39.H1_H1 ;  /* 0x30000027ff0b7230 */ /* 0x000fe20000004100 */
[----:B------:R-:W-:Y:S01]  /*8bf0*/  SHF.R.U64 R38, R4, 0x10, R5 ;  /* 0x0000001004267819 */ /* 0x000fe20000001205 */
[----:B--2---:R-:W-:-:S04]  /*8c00*/  IMAD.IADD R29, R20, 0x1, R29 ;  /* 0x00000001141d7824 */ /* 0x004fc800078e021d */
[----:B------:R-:W-:Y:S01]  /*8c10*/  IMAD R29, R29, 0x2, R2 ;  /* 0x000000021d1d7824 */ /* 0x000fe200078e0202 */
[----:B---3--:R-:W0:Y:S04]  /*8c20*/  LDS.128 R12, [R45+0x8400] ;  /* 0x008400002d0c7984 */ /* 0x008e280000000c00 */
[----:B------:R-:W1:Y:S01]  /*8c30*/  LDS.128 R24, [R29+0x8400] ;  /* 0x008400001d187984 */ /* 0x000e620000000c00 */
[----:B------:R-:W-:Y:S02]  /*8c40*/  HADD2.F32 R20, -RZ, R41.H0_H0 ;  /* 0x20000029ff147230 */ /* 0x000fe40000004100 */
[----:B0-----:R-:W-:Y:S02]  /*8c50*/  HADD2.F32 R3, -RZ, R13.H0_H0 ;  /* 0x2000000dff037230 */ /* 0x001fe40000004100 */
[----:B-1----:R-:W-:-:S05]  /*8c60*/  HADD2.F32 R7, -RZ, R25.H0_H0 ;  /* 0x20000019ff077230 */ /* 0x002fca0000004100 */
[C---:B------:R-:W-:Y:S01]  /*8c70*/  FMUL.FTZ R32, R7.reuse, R20 ;  /* 0x0000001407207220 */ /* 0x040fe20000410000 */
[-C--:B------:R-:W-:Y:S01]  /*8c80*/  FMUL.FTZ R34, R7, R10.reuse ;  /* 0x0000000a07227220 */ /* 0x080fe20000410000 */
[----:B------:R-:W-:Y:S02]  /*8c90*/  HADD2.F32 R25, -RZ, R25.H1_H1 ;  /* 0x30000019ff197230 */ /* 0x000fe40000004100 */
[C---:B------:R-:W-:Y:S01]  /*8ca0*/  FFMA.FTZ R32, R3.reuse, R10, -R32 ;  /* 0x0000000a03207223 */ /* 0x040fe20000010820 */
[----:B------:R-:W-:Y:S02]  /*8cb0*/  HADD2.F32 R6, -RZ, R24.H0_H0 ;  /* 0x20000018ff067230 */ /* 0x000fe40000004100 */
[----:B------:R-:W-:Y:S01]  /*8cc0*/  FFMA.FTZ R34, R3, R20, R34 ;  /* 0x0000001403227223 */ /* 0x000fe20000010022 */
[----:B------:R-:W-:Y:S02]  /*8cd0*/  HADD2.F32 R10, -RZ, R21.H0_H0 ;  /* 0x20000015ff0a7230 */ /* 0x000fe40000004100 */
[----:B------:R-:W-:-:S02]  /*8ce0*/  HADD2.F32 R7, -RZ, R40.H1_H1 ;  /* 0x30000028ff077230 */ /* 0x000fc40000004100 */
[----:B------:R-:W-:Y:S02]  /*8cf0*/  HADD2.F32 R3, -RZ, R40.H0_H0 ;  /* 0x20000028ff037230 */ /* 0x000fe40000004100 */
[C---:B------:R-:W-:Y:S01]  /*8d00*/  FMUL.FTZ R36, R25.reuse, R30 ;  /* 0x0000001e19247220 */ /* 0x040fe20000410000 */
[----:B------:R-:W-:Y:S02]  /*8d10*/  HADD2.F32 R13, -RZ, R13.H1_H1 ;  /* 0x3000000dff0d7230 */ /* 0x000fe40000004100 */
[-C--:B------:R-:W-:Y:S01]  /*8d20*/  FMUL.FTZ R20, R25, R10.reuse ;  /* 0x0000000a19147220 */ /* 0x080fe20000410000 */
[----:B------:R-:W-:Y:S02]  /*8d30*/  HADD2.F32 R0, -RZ, R12.H0_H0 ;  /* 0x2000000cff007230 */ /* 0x000fe40000004100 */
[C---:B------:R-:W-:Y:S01]  /*8d40*/  FMUL.FTZ R21, R6.reuse, R7 ;  /* 0x0000000706157220 */ /* 0x040fe20000410000 */
[-C--:B------:R-:W-:Y:S01]  /*8d50*/  FMUL.FTZ R6, R6, R3.reuse ;  /* 0x0000000306067220 */ /* 0x080fe20000410000 */
[C---:B------:R-:W-:Y:S01]  /*8d60*/  FFMA.FTZ R25, R13.reuse, R10, -R36 ;  /* 0x0000000a0d197223 */ /* 0x040fe20000010824 */
[----:B------:R-:W-:Y:S01]  /*8d70*/  FFMA.FTZ R31, R13, R30, R20 ;  /* 0x0000001e0d1f7223 */ /* 0x000fe20000010014 */
[----:B------:R-:W-:Y:S01]  /*8d80*/  FFMA.FTZ R21, R0, R3, -R21 ;  /* 0x0000000300157223 */ /* 0x000fe20000010815 */
[----:B------:R-:W-:-:S02]  /*8d90*/  HADD2.F32 R8, -RZ, R26.H0_H0 ;  /* 0x2000001aff087230 */ /* 0x000fc40000004100 */
[----:B------:R-:W-:Y:S01]  /*8da0*/  FFMA.FTZ R13, R0, R7, R6 ;  /* 0x00000007000d7223 */ /* 0x000fe20000010006 */
[----:B------:R-:W-:Y:S02]  /*8db0*/  HADD2.F32 R9, -RZ, R27.H0_H0 ;  /* 0x2000001bff097230 */ /* 0x000fe40000004100 */
[----:B------:R-:W-:Y:S02]  /*8dc0*/  HADD2.F32 R3, -RZ, R33.H0_H0 ;  /* 0x20000021ff037230 */ /* 0x000fe40000004100 */
[----:B------:R-:W-:Y:S02]  /*8dd0*/  HADD2.F32 R10, -RZ, R39.H0_H0 ;  /* 0x20000027ff0a7230 */ /* 0x000fe40000004100 */
[----:B------:R-:W-:Y:S02]  /*8de0*/  HADD2.F32 R0, -RZ, R33.H1_H1 ;  /* 0x30000021ff007230 */ /* 0x000fe40000004100 */
[----:B------:R-:W-:Y:S01]  /*8df0*/  FMUL.FTZ R7, R8, R11 ;  /* 0x0000000b08077220 */ /* 0x000fe20000410000 */
[----:B------:R-:W-:-:S02]  /*8e00*/  HADD2.F32 R5, -RZ, R15.H0_H0 ;  /* 0x2000000fff057230 */ /* 0x000fc40000004100 */
[----:B------:R-:W-:Y:S01]  /*8e10*/  FMUL.FTZ R33, R8, R3 ;  /* 0x0000000308217220 */ /* 0x000fe20000410000 */
[----:B------:R-:W-:Y:S02]  /*8e20*/  HADD2.F32 R4, -RZ, R14.H0_H0 ;  /* 0x2000000eff047230 */ /* 0x000fe40000004100 */
[C---:B------:R-:W-:Y:S01]  /*8e30*/  FMUL.FTZ R30, R9.reuse, R10 ;  /* 0x0000000a091e7220 */ /* 0x040fe20000410000 */
[----:B------:R-:W-:Y:S02]  /*8e40*/  HADD2.F32 R27, -RZ, R27.H1_H1 ;  /* 0x3000001bff1b7230 */ /* 0x000fe40000004100 */
[-C--:B------:R-:W-:Y:S01]  /*8e50*/  FMUL.FTZ R9, R9, R0.reuse ;  /* 0x0000000009097220 */ /* 0x080fe20000410000 */
[----:B------:R-:W-:Y:S02]  /*8e60*/  HADD2.F32 R8, -RZ, R35.H0_H0 ;  /* 0x20000023ff087230 */ /* 0x000fe40000004100 */
[----:B------:R-:W-:Y:S02]  /*8e70*/  HADD2.F32 R6, -RZ, R42.H0_H0 ;  /* 0x2000002aff067230 */ /* 0x000fe40000004100 */
[----:B------:R-:W-:Y:S01]  /*8e80*/  FFMA.FTZ R30, R5, R0, -R30 ;  /* 0x00000000051e7223 */ /* 0x000fe2000001081e */
[----:B------:R-:W-:-:S02]  /*8e90*/  HADD2.F32 R15, -RZ, R15.H1_H1 ;  /* 0x3000000fff0f7230 */ /* 0x000fc40000004100 */
[C---:B------:R-:W-:Y:S01]  /*8ea0*/  FFMA.FTZ R20, R4.reuse, R3, -R7 ;  /* 0x0000000304147223 */ /* 0x040fe20000010807 */
[----:B------:R-:W-:Y:S01]  /*8eb0*/  FFMA.FTZ R33, R4, R11, R33 ;  /* 0x0000000b04217223 */ /* 0x000fe20000010021 */
[----:B------:R-:W-:Y:S01]  /*8ec0*/  FFMA.FTZ R0, R5, R10, R9 ;  /* 0x0000000a05007223 */ /* 0x000fe20000010009 */
[----:B------:R-:W-:Y:S02]  /*8ed0*/  HADD2.F32 R24, -RZ, R24.H1_H1 ;  /* 0x30000018ff187230 */ /* 0x000fe40000004100 */
[C---:B------:R-:W-:Y:S01]  /*8ee0*/  FMUL.FTZ R4, R27.reuse, R8 ;  /* 0x000000081b047220 */ /* 0x040fe20000410000 */
[----:B------:R-:W-:Y:S02]  /*8ef0*/  HADD2.F32 R26, -RZ, R26.H1_H1 ;  /* 0x3000001aff1a7230 */ /* 0x000fe40000004100 */
[----:B------:R-:W-:Y:S01]  /*8f00*/  FMUL.FTZ R10, R27, R6 ;  /* 0x000000061b0a7220 */ /* 0x000fe20000410000 */
[----:B------:R-:W-:Y:S02]  /*8f10*/  HADD2.F32 R7, -RZ, R38.H0_H0 ;  /* 0x20000026ff077230 */ /* 0x000fe40000004100 */
[----:B------:R-:W-:-:S02]  /*8f20*/  HADD2.F32 R9, -RZ, R37.H0_H0 ;  /* 0x20000025ff097230 */ /* 0x000fc40000004100 */
[----:B------:R-:W-:Y:S02]  /*8f30*/  HADD2.F32 R3, -RZ, R44.H0_H0 ;  /* 0x2000002cff037230 */ /* 0x000fe40000004100 */
[----:B------:R-:W-:Y:S02]  /*8f40*/  HADD2.F32 R5, -RZ, R43.H0_H0 ;  /* 0x2000002bff057230 */ /* 0x000fe40000004100 */
[C---:B------:R-:W-:Y:S01]  /*8f50*/  FFMA.FTZ R27, R15.reuse, R6, -R4 ;  /* 0x000000060f1b7223 */ /* 0x040fe20000010804 */
[----:B------:R-:W-:Y:S02]  /*8f60*/  HADD2.F32 R12, -RZ, R12.H1_H1 ;  /* 0x3000000cff0c7230 */ /* 0x000fe40000004100 */
        /* <DEDUP_REMOVED lines=20> */
.L_x_2756:
[----:B------:R-:W-:Y:S05]  /*90b0*/  BSYNC B0 ;  /* 0x0000000000007941 */ /* 0x000fea0003800000 */
.L_x_2742:
[----:B------:R-:W-:Y:S01]  /*90c0*/  @!PT LDS RZ, [RZ] ;  /* 0x00000000fffff984 */ /* 0x000fe20000000800 */
[----:B------:R-:W-:Y:S01]  /*90d0*/  @!PT LDS RZ, [RZ] ;  /* 0x00000000fffff984 */ /* 0x000fe20000000800 */
[----:B------:R-:W-:Y:S01]  /*90e0*/  @!PT LDS RZ, [RZ] ;  /* 0x00000000fffff984 */ /* 0x000fe20000000800 */
[----:B------:R-:W-:Y:S01]  /*90f0*/  @!PT LDS RZ, [RZ] ;  /* 0x00000000fffff984 */ /* 0x000fe20000000800 */
[----:B------:R4:W-:Y:S06]  /*9100*/  MEMBAR.ALL.CTA ;  /* 0x0000000000007992 */ /* 0x0009ec0000008000 */
[----:B----4-:R-:W4:Y:S01]  /*9110*/  FENCE.VIEW.ASYNC.S ;  /* 0x00000000000073c6 */ /* 0x010f220000000000 */
[----:B------:R-:W-:Y:S05]  /*9120*/  WARPSYNC.ALL ;  /* 0x0000000000007948 */ /* 0x000fea0003800000 */
[----:B----4-:R-:W-:Y:S06]  /*9130*/  BAR.SYNC.DEFER_BLOCKING 0xd, 0x180 ;  /* 0x0346000000007b1d */ /* 0x010fec0000010000 */
.L_x_2739:
[----:B--2---:R-:W2:Y:S02]  /*9140*/  LDL R0, [R1] ;  /* 0x0000000001007983 */ /* 0x004ea40000100800 */
[----:B--2---:R-:W-:-:S13]  /*9150*/  ISETP.NE.AND P0, PT, R0, 0x3, PT ;  /* 0x000000030000780c */ /* 0x004fda0003f05270 */
[----:B------:R-:W-:Y:S05]  /*9160*/  @!P0 BRA `(.L_x_2766) ;  /* 0x0000000000048947 */ /* 0x000fea0003800000 */
[----:B------:R-:W-:Y:S01]  /*9170*/  BPT.TRAP 0x1 ;  /* 0x000000040000795c */ /* 0x000fe20000300000 */
.L_x_2766:
[----:B---3--:R-:W-:Y:S01]  /*9180*/  IMAD R8, R23, 0x8, R2 ;  /* 0x0000000817087824 */ /* 0x008fe200078e0202 */
[----:B01----:R-:W-:-:S04]  /*9190*/  SHF.L.U32 R3, R156, 0x1f, RZ ;  /* 0x0000001f9c037819 */ /* 0x003fc800000006ff */
[----:B------:R0:W1:Y:S01]  /*91a0*/  SYNCS.PHASECHK.TRANS64.TRYWAIT P1, [R8+URZ+0x16830], R3 ;  /* 0x01683003080075a7 */ /* 0x000062000802017f */
[----:B------:R-:W-:Y:S05]  /*91b0*/  @!P0 BRA `(.L_x_2767) ;  /* 0x0000000000048947 */ /* 0x000fea0003800000 */
[----:B------:R-:W-:Y:S01]  /*91c0*/  BPT.TRAP 0x1 ;  /* 0x000000040000795c */ /* 0x000fe20000300000 */
.L_x_2767:
        /* <DEDUP_REMOVED lines=10> */
.L_x_2768:
[----:B--2---:R-:W2:Y:S01]  /*9270*/  LDL R0, [R1+0x24] ;  /* 0x0000240001007983 */ /* 0x004ea20000100800 */
[----:B------:R-:W-:Y:S01]  /*9280*/  MOV R5, 0x40000040 ;  /* 0x4000004000057802 */ /* 0x000fe20000000f00 */
[----:B------:R-:W-:Y:S05]  /*9290*/  WARPSYNC.ALL ;  /* 0x0000000000007948 */ /* 0x000fea0003800000 */
[C---:B------:R-:W-:Y:S01]  /*92a0*/  R2UR UR4, R14.reuse ;  /* 0x000000000e0472ca */ /* 0x040fe200000e0000 */
[----:B-----5:R-:W-:Y:S01]  /*92b0*/  WARPGROUP.ARRIVE ;  /* 0x00000000000079c5 */ /* 0x020fe20000000000 */
[----:B------:R-:W-:Y:S01]  /*92c0*/  R2UR UR5, R15 ;  /* 0x000000000f0572ca */ /* 0x000fe200000e0000 */
[----:B------:R-:W-:Y:S01]  /*92d0*/  VIADD R12, R14, 0x2 ;  /* 0x000000020e0c7836 */ /* 0x000fe20000000000 */
[----:B------:R-:W-:Y:S01]  /*92e0*/  R2UR UR7, R5 ;  /* 0x00000000050772ca */ /* 0x000fe200000e0000 */
[----:B------:R-:W-:Y:S01]  /*92f0*/  IMAD.MOV.U32 R13, RZ, RZ, 0x40000040 ;  /* 0x40000040ff0d7424 */ /* 0x000fe200078e00ff */
[----:B----4-:R-:W-:Y:S01]  /*9300*/  MOV R11, 0x40000040 ;  /* 0x40000040000b7802 */ /* 0x010fe20000000f00 */
[----:B------:R-:W-:-:S02]  /*9310*/  IMAD.MOV.U32 R7, RZ, RZ, 0x40000040 ;  /* 0x40000040ff077424 */ /* 0x000fc400078e00ff */
[C---:B------:R-:W-:Y:S01]  /*9320*/  VIADD R10, R14.reuse, 0x4 ;  /* 0x000000040e0a7836 */ /* 0x040fe20000000000 */
[----:B------:R3:W-:Y:S01]  /*9330*/  STL.64 [R1+0x18], R12 ;  /* 0x0000180c01007387 */ /* 0x0007e20000100a00 */
[----:B------:R-:W-:Y:S02]  /*9340*/  VIADD R20, R14, 0x6 ;  /* 0x000000060e147836 */ /* 0x000fe40000000000 */
[----:B------:R-:W-:Y:S01]  /*9350*/  IMAD.MOV.U32 R21, RZ, RZ, 0x40000040 ;  /* 0x40000040ff157424 */ /* 0x000fe200078e00ff */
[----:B------:R3:W-:Y:S01]  /*9360*/  STL.64 [R1+0x10], R10 ;  /* 0x0000100a01007387 */ /* 0x0007e20000100a00 */
[----:B------:R-:W-:Y:S02]  /*9370*/  IMAD.MOV.U32 R5, RZ, RZ, 0x40000040 ;  /* 0x40000040ff057424 */ /* 0x000fe400078e00ff */
[----:B--2---:R-:W-:-:S04]  /*9380*/  IMAD R4, R23, 0x400, R0 ;  /* 0x0000040017047824 */ /* 0x004fc800078e0200 */
[C---:B------:R-:W-:Y:S01]  /*9390*/  VIADD R6, R4.reuse, 0x2 ;  /* 0x0000000204067836 */ /* 0x040fe20000000000 */
[----:B------:R-:W-:-:S13]  /*93a0*/  R2UR UR6, R4 ;  /* 0x00000000040672ca */ /* 0x000fda00000e0000 */
        /* <DEDUP_REMOVED lines=28> */
.L_x_2770:
[----:B------:R-:W2:Y:S01]  /*9570*/  LDL R0, [R1+0x4c] ;  /* 0x00004c0001007983 */ /* 0x000ea20000100800 */
[----:B01----:R-:W0:Y:S01]  /*9580*/  LDC R3, c[0x0][0x448] ;  /* 0x00011200ff037b82 */ /* 0x003e220000000800 */
[----:B------:R-:W-:Y:S02]  /*9590*/  ULDC UR4, c[0x0][0x988] ;  /* 0x0002620000047ab9 */ /* 0x000fe40000000800 */
[----:B------:R-:W2:Y:S04]  /*95a0*/  LDL R94, [R1+0x2c] ;  /* 0x00002c00015e7983 */ /* 0x000ea80000100800 */
[----:B------:R-:W3:Y:S04]  /*95b0*/  LDL R7, [R1+0x34] ;  /* 0x0000340001077983 */ /* 0x000ee80000100800 */
[----:B------:R-:W4:Y:S04]  /*95c0*/  LDL R92, [R1+0xc] ;  /* 0x00000c00015c7983 */ /* 0x000f280000100800 */
[----:B------:R-:W5:Y:S01]  /*95d0*/  LDL R90, [R1+0x28] ;  /* 0x00002800015a7983 */ /* 0x000f620000100800 */
[----:B0-----:R-:W-:-:S13]  /*95e0*/  ISETP.NE.AND P4, PT, R3, 0x1, PT ;  /* 0x000000010300780c */ /* 0x001fda0003f85270 */
[----:B------:R-:W0:Y:S08]  /*95f0*/  @P4 LDC R3, c[0x0][0x44c] ;  /* 0x00011300ff034b82 */ /* 0x000e300000000800 */
[----:B------:R-:W1:Y:S01]  /*9600*/  @P4 LDC R5, c[0x0][0x450] ;  /* 0x00011400ff054b82 */ /* 0x000e620000000800 */
[----:B--2---:R-:W-:-:S04]  /*9610*/  IMAD.IADD R6, R0, 0x1, R94 ;  /* 0x0000000100067824 */ /* 0x004fc800078e025e */
[----:B0-----:R-:W-:-:S05]  /*9620*/  @P4 IMAD.HI.U32 R0, R6, R3, RZ ;  /* 0x0000000306004227 */ /* 0x001fca00078e00ff */
[----:B-1----:R-:W-:-:S05]  /*9630*/  @P4 SHF.R.U32.HI R6, RZ, R5, R0 ;  /* 0x00000005ff064219 */ /* 0x002fca0000011600 */
[----:B------:R-:W0:Y:S01]  /*9640*/  SHFL.IDX PT, R0, R6, 0x1, 0x1c1f ;  /* 0x003c1f0006007f89 */ /* 0x000e2200000e0000 */
[----:B------:R-:W-:-:S05]  /*9650*/  MOV R5, 0xffffff80 ;  /* 0xffffff8000057802 */ /* 0x000fca0000000f00 */
[----:B------:R-:W-:-:S05]  /*9660*/  IMAD R5, R88, R5, 0x80 ;  /* 0x0000008058057424 */ /* 0x000fca00078e0205 */
[C-C-:B---3--:R-:W-:Y:S02]  /*9670*/  IADD3 R4, -R7.reuse, 0x1, R5.reuse ;  /* 0x0000000107047810 */ /* 0x148fe40007ffe105 */
[----:B-----5:R-:W-:Y:S02]  /*9680*/  IADD3 R5, -R7, R90, R5 ;  /* 0x0000005a07057210 */ /* 0x020fe40007ffe105 */
[----:B----4-:R-:W-:-:S04]  /*9690*/  IADD3 R4, -R92, R4, R90 ;  /* 0x000000045c047210 */ /* 0x010fc80007ffe15a */
        /* <DEDUP_REMOVED lines=94> */
[----:B------:R-:W-:-:S04]  /*9c80*/  FMNMX.FTZ R10, R111, R10, !PT ;  /* 0x0000000a6f0a7209 */ /* 0x000fc80007810000 */
[----:B------:R-:W-:-:S05]  /*9c90*/  FMNMX.FTZ R12, R87, R10, !PT ;  /* 0x0000000a570c7209 */ /* 0x000fca0007810000 */
[----:B------:R-:W0:Y:S04]  /*9ca0*/  SHFL.BFLY PT, R3, R12, 0x2, 0x1f ;  /* 0x0c401f000c037f89 */ /* 0x000e2800000e0000 */
[----:B------:R-:W1:Y:S01]  /*9cb0*/  SHFL.IDX PT, R6, R6, RZ, 0x1c1f ;  /* 0x001c1fff06067589 */ /* 0x000e6200000e0000 */
[----:B0-----:R-:W-:-:S05]  /*9cc0*/  FMNMX.FTZ R26, R12, R3, !PT ;  /* 0x000000030c1a7209 */ /* 0x001fca0007810000 */
[----:B------:R-:W0:Y:S01]  /*9cd0*/  SHFL.BFLY PT, R3, R26, 0x1, 0x1f ;  /* 0x0c201f001a037f89 */ /* 0x000e2200000e0000 */
[----:B------:R-:W-:Y:S01]  /*9ce0*/  IMAD.U32 R0, RZ, RZ, UR4 ;  /* 0x00000004ff007e24 */ /* 0x000fe2000f8e00ff */
[----:B-1----:R-:W-:-:S04]  /*9cf0*/  VIADDMNMX R4, R6, R4, R5, PT ;  /* 0x0000000406047246 */ /* 0x002fc80003800105 */
[C---:B------:R-:W-:Y:S02]  /*9d00*/  ISETP.GT.AND P2, PT, R4.reuse, 0x1, PT ;  /* 0x000000010400780c */ /* 0x040fe40003f44270 */
[----:B------:R-:W-:Y:S02]  /*9d10*/  ISETP.GT.AND P3, PT, R4, 0x8, PT ;  /* 0x000000080400780c */ /* 0x000fe40003f64270 */
[----:B0-----:R-:W-:-:S04]  /*9d20*/  FMNMX.FTZ R3, R26, R3, !PT ;  /* 0x000000031a037209 */ /* 0x001fc80007810000 */
[C---:B------:R-:W-:Y:S01]  /*9d30*/  FSETP.NEU.FTZ.AND P1, PT, R3.reuse, -INF , PT ;  /* 0xff8000000300780b */ /* 0x040fe20003f3d000 */
[----:B------:R-:W-:-:S05]  /*9d40*/  FMUL.FTZ R10, R3, R0 ;  /* 0x00000000030a7220 */ /* 0x000fca0000410000 */
[----:B------:R-:W-:Y:S02]  /*9d50*/  FSEL R10, R10, RZ, P1 ;  /* 0x000000ff0a0a7208 */ /* 0x000fe40000800000 */
[----:B------:R-:W-:Y:S02]  /*9d60*/  ISETP.GT.AND P1, PT, R4, RZ, PT ;  /* 0x000000ff0400720c */ /* 0x000fe40003f24270 */
[----:B------:R-:W-:Y:S02]  /*9d70*/  FSEL R25, R25, -INF , P2 ;  /* 0xff80000019197808 */ /* 0x000fe40001000000 */
[----:B------:R-:W-:Y:S01]  /*9d80*/  FSEL R5, R24, -INF , P1 ;  /* 0xff80000018057808 */ /* 0x000fe20000800000 */
[----:B------:R-:W-:Y:S01]  /*9d90*/  FFMA.FTZ R149, R7, R0, -R10 ;  /* 0x0000000007957223 */ /* 0x000fe2000001080a */
[----:B------:R-:W-:Y:S02]  /*9da0*/  ISETP.GT.AND P1, PT, R4, 0x9, PT ;  /* 0x000000090400780c */ /* 0x000fe40003f24270 */
[----:B------:R-:W-:-:S02]  /*9db0*/  FSEL R7, R28, -INF , P3 ;  /* 0xff8000001c077808 */ /* 0x000fc40001800000 */
[----:B------:R-:W-:Y:S02]  /*9dc0*/  FMNMX.FTZ R6, R5, R25, !PT ;  /* 0x0000001905067209 */ /* 0x000fe40007810000 */
[C---:B------:R-:W-:Y:S02]  /*9dd0*/  ISETP.GT.AND P2, PT, R4.reuse, 0x10, PT ;  /* 0x000000100400780c */ /* 0x040fe40003f44270 */
[----:B------:R-:W-:Y:S02]  /*9de0*/  FSEL R29, R29, -INF , P1 ;  /* 0xff8000001d1d7808 */ /* 0x000fe40000800000 */
[----:B------:R-:W-:Y:S01]  /*9df0*/  FMNMX.FTZ R6, R7, R6, !PT ;  /* 0x0000000607067209 */ /* 0x000fe20007810000 */
        /* <DEDUP_REMOVED lines=53> */
[----:B------:R-:W-:Y:S01]  /*a150*/  FFMA.FTZ R48, R55, R0, -R10 ;  /* 0x0000000037307223 */ /* 0x000fe2000001080a */
[----:B------:R-:W-:Y:S01]  /*a160*/  FSEL R57, R57, -INF , P1 ;  /* 0xff80000039397808 */ /* 0x000fe20000800000 */
[----:B------:R-:W0:Y:S01]  /*a170*/  S2R R96, SR_CgaCtaId ;  /* 0x0000000000607919 */ /* 0x000e220000008800 */
[----:B------:R-:W-:Y:S01]  /*a180*/  FMNMX.FTZ R6, R39, R6, !PT ;  /* 0x0000000627067209 */ /* 0x000fe20007810000 */
[----:B------:R-:W1:Y:S01]  /*a190*/  @P4 LDC R52, c[0x0][0x450] ;  /* 0x00011400ff344b82 */ /* 0x000e620000000800 */
        /* <DEDUP_REMOVED lines=41> */
[----:B------:R-:W-:Y:S01]  /*a430*/  FMNMX.FTZ R6, R85, R6, !PT ;  /* 0x0000000655067209 */ /* 0x000fe20007810000 */
[----:B------:R-:W-:-:S04]  /*a440*/  FFMA.FTZ R4, R59, R0, -R10 ;  /* 0x000000003b047223 */ /* 0x000fc8000001080a */
[----:B------:R-:W2:Y:S02]  /*a450*/  SHFL.BFLY PT, R59, R6, 0x2, 0x1f ;  /* 0x0c401f00063b7f89 */ /* 0x000ea400000e0000 */
[----:B--2---:R-:W-:-:S05]  /*a460*/  FMNMX.FTZ R59, R6, R59, !PT ;  /* 0x0000003b063b7209 */ /* 0x004fca0007810000 */
[----:B------:R-:W2:Y:S02]  /*a470*/  SHFL.BFLY PT, R6, R59, 0x1, 0x1f ;  /* 0x0c201f003b067f89 */ /* 0x000ea400000e0000 */
[----:B--2---:R-:W-:-:S04]  /*a480*/  FMNMX.FTZ R6, R59, R6, !PT ;  /* 0x000000063b067209 */ /* 0x004fc80007810000 */
[C---:B------:R-:W-:Y:S01]  /*a490*/  FSETP.NEU.FTZ.AND P1, PT, R6.reuse, -INF , PT ;  /* 0xff8000000600780b */ /* 0x040fe20003f3d000 */
[----:B------:R-:W-:-:S05]  /*a4a0*/  FMUL.FTZ R50, R6, R0 ;  /* 0x0000000006327220 */ /* 0x000fca0000410000 */
[----:B------:R-:W-:-:S05]  /*a4b0*/  FSEL R50, R50, RZ, P1 ;  /* 0x000000ff32327208 */ /* 0x000fca0000800000 */
[-CC-:B------:R-:W-:Y:S01]  /*a4c0*/  FFMA.FTZ R136, R13, R0.reuse, -R50.reuse ;  /* 0x000000000d887223 */ /* 0x180fe20000010832 */
[-CC-:B------:R-:W-:Y:S02]  /*a4d0*/  FFMA.FTZ R13, R49, R0.reuse, -R50.reuse ;  /* 0x00000000310d7223 */ /* 0x180fe40000010832 */
[----:B------:R-:W2:Y:S01]  /*a4e0*/  LDL R49, [R1+0x3c] ;  /* 0x00003c0001317983 */ /* 0x000ea20000100800 */
[-CC-:B------:R-:W-:Y:S01]  /*a4f0*/  FFMA.FTZ R146, R27, R0.reuse, -R50.reuse ;  /* 0x000000001b927223 */ /* 0x180fe20000010832 */
[-CC-:B------:R-:W-:Y:S02]  /*a500*/  FFMA.FTZ R27, R37, R0.reuse, -R50.reuse ;  /* 0x00000000251b7223 */ /* 0x180fe40000010832 */
[----:B------:R-:W3:Y:S01]  /*a510*/  @P4 LDC R37, c[0x0][0x44c] ;  /* 0x00011300ff254b82 */ /* 0x000ee20000000800 */
[-CC-:B------:R-:W-:Y:S01]  /*a520*/  FFMA.FTZ R148, R5, R0.reuse, -R50.reuse ;  /* 0x0000000005947223 */ /* 0x180fe20000010832 */
[-CC-:B------:R-:W-:Y:S01]  /*a530*/  FFMA.FTZ R5, R25, R0.reuse, -R50.reuse ;  /* 0x0000000019057223 */ /* 0x180fe20000010832 */
[-CC-:B------:R-:W-:Y:S01]  /*a540*/  FFMA.FTZ R150, R7, R0.reuse, -R50.reuse ;  /* 0x0000000007967223 */ /* 0x180fe20000010832 */
[----:B------:R-:W-:Y:S01]  /*a550*/  MUFU.EX2 R149, R149 ;  /* 0x0000009500957308 */ /* 0x000fe20000000800 */
[-CC-:B------:R-:W-:Y:S01]  /*a560*/  FFMA.FTZ R25, R29, R0.reuse, -R50.reuse ;  /* 0x000000001d197223 */ /* 0x180fe20000010832 */
[----:B------:R-:W-:-:S06]  /*a570*/  FFMA.FTZ R144, R9, R0, -R50 ;  /* 0x0000000009907223 */ /* 0x000fcc0000010832 */
[----:B------:R-:W-:Y:S08]  /*a580*/  MUFU.EX2 R148, R148 ;  /* 0x0000009400947308 */ /* 0x000ff00000000800 */
[----:B------:R-:W4:Y:S01]  /*a590*/  MUFU.EX2 R5, R5 ;  /* 0x0000000500057308 */ /* 0x000f220000000800 */
[----:B------:R-:W-:-:S07]  /*a5a0*/  VIADD R8, R8, 0x16840 ;  /* 0x0001684008087836 */ /* 0x000fce0000000000 */
[----:B------:R-:W5:Y:S01]  /*a5b0*/  MUFU.EX2 R12, R12 ;  /* 0x0000000c000c7308 */ /* 0x000f620000000800 */
[----:B------:R-:W-:-:S07]  /*a5c0*/  FFMA.FTZ R9, R33, R0, -R50 ;  /* 0x0000000021097223 */ /* 0x000fce0000010832 */
[----:B------:R-:W1:Y:S08]  /*a5d0*/  MUFU.EX2 R150, R150 ;  /* 0x0000009600967308 */ /* 0x000e700000000800 */
[----:B------:R-:W1:Y:S01]  /*a5e0*/  MUFU.EX2 R151, R151 ;  /* 0x0000009700977308 */ /* 0x000e620000000800 */
[----:B0-----:R-:W-:-:S07]  /*a5f0*/  PRMT R8, R96, 0x654, R8 ;  /* 0x0000065460087816 */ /* 0x001fce0000000008 */
[----:B------:R-:W0:Y:S01]  /*a600*/  MUFU.EX2 R25, R25 ;  /* 0x0000001900197308 */ /* 0x000e220000000800 */
[----:B---3--:R-:W-:Y:S01]  /*a610*/  @P4 IMAD.HI.U32 R37, R94, R37, RZ ;  /* 0x000000255e254227 */ /* 0x008fe200078e00ff */
[----:B------:R5:W-:Y:S06]  /*a620*/  SYNCS.ARRIVE.TRANS64.RED.A1T0 RZ, [R8+URZ], RZ ;  /* 0x000000ff08ff79a7 */ /* 0x000bec000810043f */
[----:B------:R-:W3:Y:S01]  /*a630*/  MUFU.EX2 R24, R24 ;  /* 0x0000001800187308 */ /* 0x000ee20000000800 */
[----:B----4-:R-:W-:Y:S01]  /*a640*/  FADD.FTZ R7, R148, R5 ;  /* 0x0000000594077221 */ /* 0x010fe20000010000 */
[----:B------:R-:W-:-:S06]  /*a650*/  FFMA.FTZ R132, R39, R0, -R50 ;  /* 0x0000000027847223 */ /* 0x000fcc0000010832 */
[----:B------:R-:W4:Y:S01]  /*a660*/  MUFU.EX2 R144, R144 ;  /* 0x0000009000907308 */ /* 0x000f220000000800 */
[----:B-----5:R-:W-:Y:S01]  /*a670*/  FADD.FTZ R8, R149, R12 ;  /* 0x0000000c95087221 */ /* 0x020fe20000010000 */
[----:B------:R-:W-:-:S06]  /*a680*/  IMAD.MOV.U32 R39, RZ, RZ, R94 ;  /* 0x000000ffff277224 */ /* 0x000fcc00078e005e */
[----:B------:R-:W5:Y:S01]  /*a690*/  MUFU.EX2 R145, R145 ;  /* 0x0000009100917308 */ /* 0x000f620000000800 */
[----:B-1----:R-:W-:Y:S01]  /*a6a0*/  @P4 SHF.R.U32.HI R39, RZ, R52, R37 ;  /* 0x00000034ff274219 */ /* 0x002fe20000011625 */
[----:B------:R-:W-:-:S06]  /*a6b0*/  FADD.FTZ R52, R150, R7 ;  /* 0x0000000796347221 */ /* 0x000fcc0000010000 */
[----:B------:R-:W1:Y:S01]  /*a6c0*/  MUFU.EX2 R9, R9 ;  /* 0x0000000900097308 */ /* 0x000e620000000800 */
[----:B------:R-:W-:Y:S01]  /*a6d0*/  FADD.FTZ R37, R151, R8 ;  /* 0x0000000897257221 */ /* 0x000fe20000010000 */
[----:B------:R-:W-:-:S06]  /*a6e0*/  FFMA.FTZ R140, R11, R0, -R50 ;  /* 0x000000000b8c7223 */ /* 0x000fcc0000010832 */
[----:B------:R-:W1:Y:S01]  /*a6f0*/  MUFU.EX2 R26, R26 ;  /* 0x0000001a001a7308 */ /* 0x000e620000000800 */
[----:B------:R-:W-:Y:S01]  /*a700*/  IADD3 R7, R39, R90, -R92 ;  /* 0x0000005a27077210 */ /* 0x000fe20007ffe85c */
[----:B0-----:R-:W-:-:S06]  /*a710*/  FADD.FTZ R39, R25, R52 ;  /* 0x0000003419277221 */ /* 0x001fcc0000010000 */
[----:B------:R-:W0:Y:S01]  /*a720*/  MUFU.EX2 R146, R146 ;  /* 0x0000009200927308 */ /* 0x000e220000000800 */
[----:B---3--:R-:W-:Y:S01]  /*a730*/  FADD.FTZ R8, R24, R37 ;  /* 0x0000002518087221 */ /* 0x008fe20000010000 */
[----:B------:R-:W-:-:S06]  /*a740*/  FFMA.FTZ R11, R41, R0, -R50 ;  /* 0x00000000290b7223 */ /* 0x000fcc0000010832 */
[----:B------:R-:W3:Y:S01]  /*a750*/  MUFU.EX2 R147, R147 ;  /* 0x0000009300937308 */ /* 0x000ee20000000800 */
[----:B----4-:R-:W-:Y:S01]  /*a760*/  FADD.FTZ R52, R144, R39 ;  /* 0x0000002790347221 */ /* 0x010fe20000010000 */
[----:B-----5:R-:W-:-:S06]  /*a770*/  FADD.FTZ R41, R145, R8 ;  /* 0x0000000891297221 */ /* 0x020fcc0000010000 */
[----:B------:R-:W-:Y:S01]  /*a780*/  MUFU.EX2 R28, R28 ;  /* 0x0000001c001c7308 */ /* 0x000fe20000000800 */
[----:B------:R-:W-:-:S07]  /*a790*/  FFMA.FTZ R142, R31, R0, -R50 ;  /* 0x000000001f8e7223 */ /* 0x000fce0000010832 */
[----:B------:R-:W4:Y:S01]  /*a7a0*/  MUFU.EX2 R27, R27 ;  /* 0x0000001b001b7308 */ /* 0x000f220000000800 */
[----:B------:R-:W-:Y:S01]  /*a7b0*/  FFMA.FTZ R134, R43, R0, -R50 ;  /* 0x000000002b867223 */ /* 0x000fe20000010832 */
[----:B-1----:R-:W-:Y:S01]  /*a7c0*/  FADD.FTZ R43, R9, R52 ;  /* 0x00000034092b7221 */ /* 0x002fe20000010000 */
[----:B------:R-:W-:-:S05]  /*a7d0*/  FADD.FTZ R8, R26, R41 ;  /* 0x000000291a087221 */ /* 0x000fca0000010000 */
[----:B------:R-:W-:Y:S01]  /*a7e0*/  MUFU.EX2 R141, R141 ;  /* 0x0000008d008d7308 */ /* 0x000fe20000000800 */
[----:B------:R-:W-:-:S07]  /*a7f0*/  FFMA.FTZ R29, R45, R0, -R50 ;  /* 0x000000002d1d7223 */ /* 0x000fce0000010832 */
[----:B------:R-:W1:Y:S01]  /*a800*/  MUFU.EX2 R140, R140 ;  /* 0x0000008c008c7308 */ /* 0x000e620000000800 */
[----:B0-----:R-:W-:Y:S01]  /*a810*/  FADD.FTZ R52, R146, R43 ;  /* 0x0000002b92347221 */ /* 0x001fe20000010000 */
[----:B---3--:R-:W-:-:S06]  /*a820*/  FADD.FTZ R43, R147, R8 ;  /* 0x00000008932b7221 */ /* 0x008fcc0000010000 */
[----:B------:R-:W-:Y:S08]  /*a830*/  MUFU.EX2 R30, R30 ;  /* 0x0000001e001e7308 */ /* 0x000ff00000000800 */
[----:B------:R-:W0:Y:S01]  /*a840*/  MUFU.EX2 R11, R11 ;  /* 0x0000000b000b7308 */ /* 0x000e220000000800 */
[----:B----4-:R-:W-:Y:S01]  /*a850*/  FADD.FTZ R45, R27, R52 ;  /* 0x000000341b2d7221 */ /* 0x010fe20000010000 */
[----:B------:R-:W-:-:S06]  /*a860*/  FADD.FTZ R8, R28, R43 ;  /* 0x0000002b1c087221 */ /* 0x000fcc0000010000 */
[----:B------:R-:W-:Y:S08]  /*a870*/  MUFU.EX2 R143, R143 ;  /* 0x0000008f008f7308 */ /* 0x000ff00000000800 */
[----:B------:R-:W3:Y:S01]  /*a880*/  MUFU.EX2 R142, R142 ;  /* 0x0000008e008e7308 */ /* 0x000ee20000000800 */
[----:B-1----:R-:W-:Y:S01]  /*a890*/  FADD.FTZ R52, R140, R45 ;  /* 0x0000002d8c347221 */ /* 0x002fe20000010000 */
[----:B------:R-:W-:-:S06]  /*a8a0*/  FADD.FTZ R43, R141, R8 ;  /* 0x000000088d2b7221 */ /* 0x000fcc0000010000 */
[----:B------:R-:W-:Y:S01]  /*a8b0*/  MUFU.EX2 R32, R32 ;  /* 0x0000002000207308 */ /* 0x000fe20000000800 */
[-C--:B------:R-:W-:Y:S01]  /*a8c0*/  FFMA.FTZ R139, R95, R0.reuse, -R10 ;  /* 0x000000005f8b7223 */ /* 0x080fe2000001080a */
[----:B------:R-:W-:-:S06]  /*a8d0*/  FFMA.FTZ R138, R35, R0, -R50 ;  /* 0x00000000238a7223 */ /* 0x000fcc0000010832 */
[----:B------:R-:W1:Y:S01]  /*a8e0*/  MUFU.EX2 R29, R29 ;  /* 0x0000001d001d7308 */ /* 0x000e620000000800 */
[----:B0-----:R-:W-:Y:S01]  /*a8f0*/  FADD.FTZ R45, R11, R52 ;  /* 0x000000340b2d7221 */ /* 0x001fe20000010000 */
[----:B------:R-:W-:-:S06]  /*a900*/  FADD.FTZ R8, R30, R43 ;  /* 0x0000002b1e087221 */ /* 0x000fcc0000010000 */
[----:B------:R-:W-:Y:S01]  /*a910*/  MUFU.EX2 R137, R137 ;  /* 0x0000008900897308 */ /* 0x000fe20000000800 */
[----:B------:R-:W-:-:S07]  /*a920*/  FFMA.FTZ R31, R53, R0, -R50 ;  /* 0x00000000351f7223 */ /* 0x000fce0000010832 */
[----:B------:R-:W0:Y:S01]  /*a930*/  MUFU.EX2 R136, R136 ;  /* 0x0000008800887308 */ /* 0x000e220000000800 */
[----:B---3--:R-:W-:Y:S01]  /*a940*/  FADD.FTZ R52, R142, R45 ;  /* 0x0000002d8e347221 */ /* 0x008fe20000010000 */
[----:B------:R-:W-:-:S06]  /*a950*/  FADD.FTZ R43, R143, R8 ;  /* 0x000000088f2b7221 */ /* 0x000fcc0000010000 */
[----:B------:R-:W-:Y:S01]  /*a960*/  MUFU.EX2 R46, R46 ;  /* 0x0000002e002e7308 */ /* 0x000fe20000000800 */
[----:B------:R-:W-:-:S07]  /*a970*/  FFMA.FTZ R133, R97, R0, -R10 ;  /* 0x0000000061857223 */ /* 0x000fce000001080a */
[----:B------:R-:W3:Y:S01]  /*a980*/  MUFU.EX2 R13, R13 ;  /* 0x0000000d000d7308 */ /* 0x000ee20000000800 */
[----:B-1----:R-:W-:Y:S01]  /*a990*/  FADD.FTZ R45, R29, R52 ;  /* 0x000000341d2d7221 */ /* 0x002fe20000010000 */
[----:B------:R-:W-:-:S06]  /*a9a0*/  FADD.FTZ R8, R32, R43 ;  /* 0x0000002b20087221 */ /* 0x000fcc0000010000 */
[----:B------:R-:W-:Y:S01]  /*a9b0*/  MUFU.EX2 R139, R139 ;  /* 0x0000008b008b7308 */ /* 0x000fe20000000800 */
[----:B------:R-:W-:-:S07]  /*a9c0*/  FFMA.FTZ R33, R57, R0, -R50 ;  /* 0x0000000039217223 */ /* 0x000fce0000010832 */
        /* <DEDUP_REMOVED lines=9> */
[-C--:B------:R-:W-:Y:S01]  /*aa60*/  FFMA.FTZ R42, R63, R0.reuse, -R10 ;  /* 0x000000003f2a7223 */ /* 0x080fe2000001080a */
[----:B------:R-:W-:-:S06]  /*aa70*/  FFMA.FTZ R35, R61, R0, -R50 ;  /* 0x000000003d237223 */ /* 0x000fcc0000010832 */
[----:B------:R-:W3:Y:S01]  /*aa80*/  MUFU.EX2 R132, R132 ;  /* 0x0000008400847308 */ /* 0x000ee20000000800 */
[----:B------:R-:W-:Y:S01]  /*aa90*/  F2FP.F16.F32.PACK_AB R149, R12, R149 ;  /* 0x000000950c95723e */ /* 0x000fe200000000ff */
[----:B-1----:R-:W-:Y:S01]  /*aaa0*/  FADD.FTZ R12, R138, R45 ;  /* 0x0000002d8a0c7221 */ /* 0x002fe20000010000 */
[----:B------:R-:W-:-:S05]  /*aab0*/  FADD.FTZ R43, R139, R8 ;  /* 0x000000088b2b7221 */ /* 0x000fca0000010000 */
[----:B------:R-:W-:Y:S01]  /*aac0*/  MUFU.EX2 R4, R4 ;  /* 0x0000000400047308 */ /* 0x000fe20000000800 */
[-C--:B------:R-:W-:Y:S01]  /*aad0*/  FFMA.FTZ R129, R101, R0.reuse, -R10 ;  /* 0x0000000065817223 */ /* 0x080fe2000001080a */
[----:B------:R-:W-:-:S06]  /*aae0*/  FFMA.FTZ R128, R89, R0, -R50 ;  /* 0x0000000059807223 */ /* 0x000fcc0000010832 */
[----:B------:R-:W1:Y:S01]  /*aaf0*/  MUFU.EX2 R33, R33 ;  /* 0x0000002100217308 */ /* 0x000e620000000800 */
[----:B0-----:R-:W-:Y:S01]  /*ab00*/  FADD.FTZ R45, R31, R12 ;  /* 0x0000000c1f2d7221 */ /* 0x001fe20000010000 */
[----:B------:R-:W-:-:S06]  /*ab10*/  FADD.FTZ R8, R48, R43 ;  /* 0x0000002b30087221 */ /* 0x000fcc0000010000 */
[----:B------:R-:W-:Y:S01]  /*ab20*/  MUFU.EX2 R135, R135 ;  /* 0x0000008700877308 */ /* 0x000fe20000000800 */
[-C--:B------:R-:W-:Y:S01]  /*ab30*/  FFMA.FTZ R34, R67, R0.reuse, -R10 ;  /* 0x0000000043227223 */ /* 0x080fe2000001080a */
[----:B------:R-:W-:-:S06]  /*ab40*/  FFMA.FTZ R37, R65, R0, -R50 ;  /* 0x0000000041257223 */ /* 0x000fcc0000010832 */
[----:B------:R-:W0:Y:S01]  /*ab50*/  MUFU.EX2 R134, R134 ;  /* 0x0000008600867308 */ /* 0x000e220000000800 */
[----:B---3--:R-:W-:Y:S01]  /*ab60*/  FADD.FTZ R12, R132, R45 ;  /* 0x0000002d840c7221 */ /* 0x008fe20000010000 */
[----:B------:R-:W-:-:S06]  /*ab70*/  FADD.FTZ R43, R133, R8 ;  /* 0x00000008852b7221 */ /* 0x000fcc0000010000 */
[----:B------:R-:W-:Y:S01]  /*ab80*/  MUFU.EX2 R42, R42 ;  /* 0x0000002a002a7308 */ /* 0x000fe20000000800 */
[-C--:B------:R-:W-:Y:S01]  /*ab90*/  FFMA.FTZ R131, R103, R0.reuse, -R10 ;  /* 0x0000000067837223 */ /* 0x080fe2000001080a */
[----:B------:R-:W-:-:S06]  /*aba0*/  FFMA.FTZ R130, R47, R0, -R50 ;  /* 0x000000002f827223 */ /* 0x000fcc0000010832 */
[----:B------:R-:W3:Y:S01]  /*abb0*/  MUFU.EX2 R35, R35 ;  /* 0x0000002300237308 */ /* 0x000ee20000000800 */
[----:B-1----:R-:W-:Y:S01]  /*abc0*/  FADD.FTZ R45, R33, R12 ;  /* 0x0000000c212d7221 */ /* 0x002fe20000010000 */
[----:B------:R-:W-:-:S06]  /*abd0*/  FADD.FTZ R8, R4, R43 ;  /* 0x0000002b04087221 */ /* 0x000fcc0000010000 */
[----:B------:R-:W-:Y:S01]  /*abe0*/  MUFU.EX2 R129, R129 ;  /* 0x0000008100817308 */ /* 0x000fe20000000800 */
[-C--:B------:R-:W-:Y:S01]  /*abf0*/  FFMA.FTZ R36, R71, R0.reuse, -R10 ;  /* 0x0000000047247223 */ /* 0x080fe2000001080a */
[----:B------:R-:W-:-:S06]  /*ac00*/  FFMA.FTZ R39, R69, R0, -R50 ;  /* 0x0000000045277223 */ /* 0x000fcc0000010832 */
[----:B------:R-:W1:Y:S01]  /*ac10*/  MUFU.EX2 R128, R128 ;  /* 0x0000008000807308 */ /* 0x000e620000000800 */
[----:B------:R-:W-:Y:S01]  /*ac20*/  F2FP.F16.F32.PACK_AB R148, R5, R148 ;  /* 0x000000940594723e */ /* 0x000fe200000000ff */
[----:B0-----:R-:W-:Y:S01]  /*ac30*/  FADD.FTZ R12, R134, R45 ;  /* 0x0000002d860c7221 */ /* 0x001fe20000010000 */
[----:B------:R-:W-:-:S05]  /*ac40*/  FADD.FTZ R5, R135, R8 ;  /* 0x0000000887057221 */ /* 0x000fca0000010000 */
[----:B------:R-:W-:Y:S01]  /*ac50*/  MUFU.EX2 R34, R34 ;  /* 0x0000002200227308 */ /* 0x000fe20000000800 */
[-C--:B------:R-:W-:Y:S01]  /*ac60*/  FFMA.FTZ R125, R105, R0.reuse, -R10 ;  /* 0x00000000697d7223 */ /* 0x080fe2000001080a */
[----:B------:R-:W-:-:S06]  /*ac70*/  FFMA.FTZ R124, R91, R0, -R50 ;  /* 0x000000005b7c7223 */ /* 0x000fcc0000010832 */
[----:B------:R-:W0:Y:S01]  /*ac80*/  MUFU.EX2 R37, R37 ;  /* 0x0000002500257308 */ /* 0x000e220000000800 */
[----:B------:R-:W-:Y:S01]  /*ac90*/  F2FP.F16.F32.PACK_AB R144, R9, R144 ;  /* 0x000000900990723e */ /* 0x000fe200000000ff */
[----:B---3--:R-:W-:Y:S01]  /*aca0*/  FADD.FTZ R9, R35, R12 ;  /* 0x0000000c23097221 */ /* 0x008fe20000010000 */
[----:B------:R-:W-:-:S05]  /*acb0*/  FADD.FTZ R8, R42, R5 ;  /* 0x000000052a087221 */ /* 0x000fca0000010000 */
        /* <DEDUP_REMOVED lines=15> */
[----:B------:R-:W-:Y:S01]  /*adb0*/  FFMA.FTZ R77, R77, R0, -R50 ;  /* 0x000000004d4d7223 */ /* 0x000fe20000010832 */
[----:B------:R-:W-:Y:S01]  /*adc0*/  SHF.R.S32.HI R54, RZ, 0x1f, R7 ;  /* 0x0000001fff367819 */ /* 0x000fe20000011407 */
[----:B---3--:R-:W-:-:S05]  /*add0*/  FADD.FTZ R12, R130, R9 ;  /* 0x00000009820c7221 */ /* 0x008fca0000010000 */
[----:B------:R-:W-:Y:S01]  /*ade0*/  MUFU.EX2 R38, R38 ;  /* 0x0000002600267308 */ /* 0x000fe20000000800 */
[----:B------:R-:W-:Y:S01]  /*adf0*/  FADD.FTZ R5, R131, R8 ;  /* 0x0000000883057221 */ /* 0x000fe20000010000 */
[----:B------:R-:W-:-:S06]  /*ae00*/  FFMA.FTZ R121, R79, R0, -R10 ;  /* 0x000000004f797223 */ /* 0x000fcc000001080a */
[----:B------:R-:W3:Y:S01]  /*ae10*/  MUFU.EX2 R41, R41 ;  /* 0x0000002900297308 */ /* 0x000ee20000000800 */
[----:B------:R-:W-:Y:S01]  /*ae20*/  FFMA.FTZ R93, R93, R0, -R50 ;  /* 0x000000005d5d7223 */ /* 0x000fe20000010832 */
[----:B------:R-:W-:Y:S01]  /*ae30*/  LEA.HI R7, R54, R7, RZ, 0x7 ;  /* 0x0000000736077211 */ /* 0x000fe200078f38ff */
[----:B-1----:R-:W-:-:S05]  /*ae40*/  FADD.FTZ R9, R39, R12 ;  /* 0x0000000c27097221 */ /* 0x002fca0000010000 */
[----:B------:R-:W-:Y:S01]  /*ae50*/  MUFU.EX2 R127, R127 ;  /* 0x0000007f007f7308 */ /* 0x000fe20000000800 */
[----:B------:R-:W-:Y:S01]  /*ae60*/  FADD.FTZ R8, R36, R5 ;  /* 0x0000000524087221 */ /* 0x000fe20000010000 */
[----:B------:R-:W-:-:S06]  /*ae70*/  FFMA.FTZ R44, R83, R0, -R10 ;  /* 0x00000000532c7223 */ /* 0x000fcc000001080a */
[----:B------:R-:W1:Y:S01]  /*ae80*/  MUFU.EX2 R51, R51 ;  /* 0x0000003300337308 */ /* 0x000e620000000800 */
[----:B------:R-:W-:Y:S01]  /*ae90*/  FFMA.FTZ R81, R81, R0, -R50 ;  /* 0x0000000051517223 */ /* 0x000fe20000010832 */
[----:B------:R-:W-:Y:S01]  /*aea0*/  F2FP.F16.F32.PACK_AB R133, R4, R133 ;  /* 0x000000850485723e */ /* 0x000fe200000000ff */
[----:B0-----:R-:W-:Y:S01]  /*aeb0*/  FADD.FTZ R4, R124, R9 ;  /* 0x000000097c047221 */ /* 0x001fe20000010000 */
[----:B------:R-:W-:-:S04]  /*aec0*/  SHF.R.S32.HI R7, RZ, 0x7, R7 ;  /* 0x00000007ff077819 */ /* 0x000fc80000011407 */
[----:B------:R-:W-:Y:S01]  /*aed0*/  MUFU.EX2 R40, R40 ;  /* 0x0000002800287308 */ /* 0x000fe20000000800 */
[----:B------:R-:W-:Y:S01]  /*aee0*/  FADD.FTZ R5, R125, R8 ;  /* 0x000000087d057221 */ /* 0x000fe20000010000 */
[----:B------:R-:W-:-:S06]  /*aef0*/  FFMA.FTZ R123, R111, R0, -R10 ;  /* 0x000000006f7b7223 */ /* 0x000fcc000001080a */
[----:B------:R-:W0:Y:S01]  /*af00*/  MUFU.EX2 R126, R77 ;  /* 0x0000004d007e7308 */ /* 0x000e220000000800 */
[----:B------:R-:W-:Y:S01]  /*af10*/  FFMA.FTZ R55, R55, R0, -R50 ;  /* 0x0000000037377223 */ /* 0x000fe20000010832 */
[----:B--2---:R-:W-:Y:S01]  /*af20*/  VIMNMX R49, R49, R7, !PT ;  /* 0x0000000731317248 */ /* 0x004fe20007fe0100 */
[----:B---3--:R-:W-:-:S05]  /*af30*/  FADD.FTZ R4, R41, R4 ;  /* 0x0000000429047221 */ /* 0x008fca0000010000 */
[----:B------:R-:W-:Y:S01]  /*af40*/  MUFU.EX2 R121, R121 ;  /* 0x0000007900797308 */ /* 0x000fe20000000800 */
[----:B------:R-:W-:Y:S01]  /*af50*/  FADD.FTZ R8, R38, R5 ;  /* 0x0000000526087221 */ /* 0x000fe20000010000 */
[----:B------:R-:W-:-:S06]  /*af60*/  FFMA.FTZ R10, R87, R0, -R10 ;  /* 0x00000000570a7223 */ /* 0x000fcc000001080a */
[----:B------:R-:W2:Y:S01]  /*af70*/  MUFU.EX2 R93, R93 ;  /* 0x0000005d005d7308 */ /* 0x000ea20000000800 */
[----:B------:R-:W-:Y:S01]  /*af80*/  FFMA.FTZ R50, R85, R0, -R50 ;  /* 0x0000000055327223 */ /* 0x000fe20000010832 */
[----:B-1----:R-:W-:Y:S01]  /*af90*/  FADD.FTZ R5, R51, R4 ;  /* 0x0000000433057221 */ /* 0x002fe20000010000 */
[----:B------:R-:W-:-:S05]  /*afa0*/  FADD.FTZ R9, R127, R8 ;  /* 0x000000087f097221 */ /* 0x000fca0000010000 */
[----:B------:R-:W-:Y:S01]  /*afb0*/  MUFU.EX2 R44, R44 ;  /* 0x0000002c002c7308 */ /* 0x000fe20000000800 */
[----:B------:R-:W-:Y:S01]  /*afc0*/  VIADD R12, R88, 0xfffffffe ;  /* 0xfffffffe580c7836 */ /* 0x000fe20000000000 */
[----:B------:R1:W-:Y:S06]  /*afd0*/  STL [R1+0x30], R49 ;  /* 0x0000303101007387 */ /* 0x0003ec0000100800 */
[----:B------:R-:W3:Y:S01]  /*afe0*/  MUFU.EX2 R120, R81 ;  /* 0x0000005100787308 */ /* 0x000ee20000000800 */
[----:B0-----:R-:W-:Y:S01]  /*aff0*/  FADD.FTZ R4, R126, R5 ;  /* 0x000000057e047221 */ /* 0x001fe20000010000 */
[----:B------:R-:W-:-:S06]  /*b000*/  FADD.FTZ R8, R40, R9 ;  /* 0x0000000928087221 */ /* 0x000fcc0000010000 */
[----:B------:R-:W-:Y:S01]  /*b010*/  MUFU.EX2 R123, R123 ;  /* 0x0000007b007b7308 */ /* 0x000fe20000000800 */
[----:B------:R-:W-:-:S07]  /*b020*/  ISETP.GE.AND P1, PT, R12, R49, PT ;  /* 0x000000310c00720c */ /* 0x000fce0003f26270 */
[----:B------:R-:W0:Y:S01]  /*b030*/  MUFU.EX2 R55, R55 ;  /* 0x0000003700377308 */ /* 0x000e220000000800 */
[----:B--2---:R-:W-:Y:S01]  /*b040*/  FADD.FTZ R5, R93, R4 ;  /* 0x000000045d057221 */ /* 0x004fe20000010000 */
[----:B------:R-:W-:-:S06]  /*b050*/  FADD.FTZ R9, R121, R8 ;  /* 0x0000000879097221 */ /* 0x000fcc0000010000 */
[----:B------:R-:W2:Y:S08]  /*b060*/  MUFU.EX2 R50, R50 ;  /* 0x0000003200327308 */ /* 0x000eb00000000800 */
[----:B------:R-:W4:Y:S01]  /*b070*/  MUFU.EX2 R10, R10 ;  /* 0x0000000a000a7308 */ /* 0x000f220000000800 */
[----:B---3--:R-:W-:Y:S01]  /*b080*/  FADD.FTZ R4, R120, R5 ;  /* 0x0000000578047221 */ /* 0x008fe20000010000 */
[----:B------:R-:W-:Y:S01]  /*b090*/  FADD.FTZ R8, R44, R9 ;  /* 0x000000092c087221 */ /* 0x000fe20000010000 */
[----:B------:R-:W-:-:S02]  /*b0a0*/  LOP3.LUT R19, R19, 0xfffffff7, RZ, 0xc0, !PT ;  /* 0xfffffff713137812 */ /* 0x000fc400078ec0ff */
[----:B0-----:R-:W-:Y:S01]  /*b0b0*/  FADD.FTZ R5, R55, R4 ;  /* 0x0000000437057221 */ /* 0x001fe20000010000 */
[----:B------:R-:W-:Y:S01]  /*b0c0*/  FADD.FTZ R9, R123, R8 ;  /* 0x000000087b097221 */ /* 0x000fe20000010000 */
[----:B------:R-:W-:Y:S02]  /*b0d0*/  F2FP.F16.F32.PACK_AB R120, R120, R93 ;  /* 0x0000005d7878723e */ /* 0x000fe400000000ff */
[----:B------:R-:W-:Y:S02]  /*b0e0*/  CS2R R118, SRZ ;  /* 0x0000000000767805 */ /* 0x000fe4000001ff00 */
[----:B------:R-:W-:Y:S01]  /*b0f0*/  @P4 LOP3.LUT R19, R19, 0x8, RZ, 0xfc, !PT ;  /* 0x0000000813134812 */ /* 0x000fe200078efcff */
[----:B--2---:R-:W-:Y:S01]  /*b100*/  FADD.FTZ R5, R50, R5 ;  /* 0x0000000532057221 */ /* 0x004fe20000010000 */
[----:B------:R-:W-:Y:S02]  /*b110*/  F2FP.F16.F32.PACK_AB R151, R24, R151 ;  /* 0x000000971897723e */ /* 0x000fe400000000ff */
[----:B------:R-:W-:-:S02]  /*b120*/  CS2R R116, SRZ ;  /* 0x0000000000747805 */ /* 0x000fc4000001ff00 */
[----:B------:R-:W-:Y:S02]  /*b130*/  F2FP.F16.F32.PACK_AB R145, R26, R145 ;  /* 0x000000911a91723e */ /* 0x000fe400000000ff */
[----:B------:R-:W-:Y:S02]  /*b140*/  CS2R R114, SRZ ;  /* 0x0000000000727805 */ /* 0x000fe4000001ff00 */
[----:B------:R-:W-:Y:S02]  /*b150*/  F2FP.F16.F32.PACK_AB R147, R28, R147 ;  /* 0x000000931c93723e */ /* 0x000fe400000000ff */
[----:B------:R-:W-:Y:S02]  /*b160*/  CS2R R112, SRZ ;  /* 0x0000000000707805 */ /* 0x000fe4000001ff00 */
[----:B------:R-:W-:Y:S01]  /*b170*/  F2FP.F16.F32.PACK_AB R141, R30, R141 ;  /* 0x0000008d1e8d723e */ /* 0x000fe200000000ff */
[----:B----4-:R-:W-:Y:S01]  /*b180*/  FADD.FTZ R4, R10, R9 ;  /* 0x000000090a047221 */ /* 0x010fe20000010000 */
[----:B------:R-:W-:-:S02]  /*b190*/  F2FP.F16.F32.PACK_AB R143, R32, R143 ;  /* 0x0000008f208f723e */ /* 0x000fc400000000ff */
[----:B------:R-:W-:Y:S02]  /*b1a0*/  CS2R R110, SRZ ;  /* 0x00000000006e7805 */ /* 0x000fe4000001ff00 */
[----:B------:R-:W-:Y:S02]  /*b1b0*/  F2FP.F16.F32.PACK_AB R137, R46, R137 ;  /* 0x000000892e89723e */ /* 0x000fe400000000ff */
[----:B------:R-:W-:Y:S02]  /*b1c0*/  CS2R R108, SRZ ;  /* 0x00000000006c7805 */ /* 0x000fe4000001ff00 */
[----:B------:R-:W-:Y:S02]  /*b1d0*/  F2FP.F16.F32.PACK_AB R139, R48, R139 ;  /* 0x0000008b308b723e */ /* 0x000fe400000000ff */
[----:B------:R-:W-:Y:S02]  /*b1e0*/  CS2R R106, SRZ ;  /* 0x00000000006a7805 */ /* 0x000fe4000001ff00 */
        /* <DEDUP_REMOVED lines=29> */
[----:B-1----:R-:W-:Y:S06]  /*b3c0*/  @!P1 BRA `(.L_x_2771) ;  /* 0x0000002800789947 */ /* 0x002fec0003800000 */
[----:B------:R-:W-:Y:S01]  /*b3d0*/  IMAD.MOV.U32 R10, RZ, RZ, R3 ;  /* 0x000000ffff0a7224 */ /* 0x000fe200078e0003 */
[----:B------:R-:W-:Y:S01]  /*b3e0*/  MOV R7, R156 ;  /* 0x0000009c00077202 */ /* 0x000fe20000000f00 */
[----:B------:R-:W-:Y:S02]  /*b3f0*/  IMAD.MOV.U32 R11, RZ, RZ, R6 ;  /* 0x000000ffff0b7224 */ /* 0x000fe400078e0006 */
[----:B------:R-:W-:Y:S02]  /*b400*/  IMAD.MOV.U32 R13, RZ, RZ, R23 ;  /* 0x000000ffff0d7224 */ /* 0x000fe400078e0017 */
[----:B------:R-:W-:-:S07]  /*b410*/  IMAD.MOV.U32 R119, RZ, RZ, RZ ;  /* 0x000000ffff777224 */ /* 0x000fce00078e00ff */
.L_x_2783:
        /* <DEDUP_REMOVED lines=9> */
.L_x_2773:
        /* <DEDUP_REMOVED lines=8> */
.L_x_2774:
[----:B------:R-:W-:Y:S04]  /*b530*/  BSSY B0, `(.L_x_2772) ;  /* 0x0000004000007945 */ /* 0x000fe80003800000 */
[----:B-1----:R-:W-:Y:S05]  /*b540*/  @P2 BRA `(.L_x_2775) ;  /* 0x0000000000082947 */ /* 0x002fea0003800000 */
[----:B------:R-:W1:Y:S02]  /*b550*/  SYNCS.PHASECHK.TRANS64.TRYWAIT P2, [R3+URZ+0x16830], R0 ;  /* 0x01683000030075a7 */ /* 0x000e64000804017f */
[----:B-1----:R-:W-:Y:S05]  /*b560*/  @!P2 BRA `(.L_x_2776) ;  /* 0x000001000074a947 */ /* 0x002fea0003800000 */
.L_x_2775:
[----:B------:R-:W-:Y:S05]  /*b570*/  BSYNC B0 ;  /* 0x0000000000007941 */ /* 0x000fea0003800000 */
.L_x_2772:
[----:B------:R-:W2:Y:S04]  /*b580*/  LDL R6, [R1+0x24] ;  /* 0x0000240001067983 */ /* 0x000ea80000100800 */
[----:B------:R3:W-:Y:S01]  /*b590*/  STL [R1+0x70], R2 ;  /* 0x0000700201007387 */ /* 0x0007e20000100800 */
[----:B01----:R-:W0:Y:S03]  /*b5a0*/  S2R R0, SR_TID.X ;  /* 0x0000000000007919 */ /* 0x003e260000002100 */
[----:B---3--:R-:W3:Y:S01]  /*b5b0*/  LDL.64 R2, [R1+0x18] ;  /* 0x0000180001027983 */ /* 0x008ee20000100a00 */
[----:B------:R-:W-:Y:S01]  /*b5c0*/  VIADD R23, R13, 0x1 ;  /* 0x000000010d177836 */ /* 0x000fe20000000000 */
[----:B------:R-:W-:Y:S05]  /*b5d0*/  WARPSYNC.ALL ;  /* 0x0000000000007948 */ /* 0x000fea0003800000 */
[C---:B------:R-:W-:Y:S01]  /*b5e0*/  ISETP.NE.AND P2, PT, R23.reuse, 0x2, PT ;  /* 0x000000021700780c */ /* 0x040fe20003f45270 */
        /* <DEDUP_REMOVED lines=9> */
[----:B0-----:R-:W-:-:S04]  /*b680*/  SHF.R.U32.HI R0, RZ, 0x7, R0 ;  /* 0x00000007ff007819 */ /* 0x001fc80000011600 */
[----:B------:R-:W-:Y:S02]  /*b690*/  IADD3 R0, R0, 0x8, RZ ;  /* 0x0000000800007810 */ /* 0x000fe40007ffe0ff */
[----:B------:R-:W-:-:S03]  /*b6a0*/  R2UR UR19, R27 ;  /* 0x000000001b1372ca */ /* 0x000fc600000e0000 */
        /* <DEDUP_REMOVED lines=32> */
.L_x_2778:
[----:B------:R-:W-:Y:S02]  /*b8b0*/  SHF.L.U32 R0, R7, 0x1f, RZ ;  /* 0x0000001f07007819 */ /* 0x000fe400000006ff */
[----:B-----5:R-:W-:-:S04]  /*b8c0*/  LEA R3, R13, R2, 0x3 ;  /* 0x000000020d037211 */ /* 0x020fc800078e18ff */
[----:B------:R0:W1:Y:S01]  /*b8d0*/  SYNCS.PHASECHK.TRANS64.TRYWAIT P1, [R3+URZ+0x16850], R0 ;  /* 0x01685000030075a7 */ /* 0x000062000802017f */
[----:B------:R-:W-:Y:S05]  /*b8e0*/  @!P0 BRA `(.L_x_2779) ;  /* 0x0000000000048947 */ /* 0x000fea0003800000 */
[----:B------:R-:W-:Y:S01]  /*b8f0*/  BPT.TRAP 0x1 ;  /* 0x000000040000795c */ /* 0x000fe20000300000 */
.L_x_2779:
[----:B-1----:R-:W-:Y:S05]  /*b900*/  @P1 BRA `(.L_x_2777) ;  /* 0x0000000000081947 */ /* 0x002fea0003800000 */
[----:B------:R-:W1:Y:S02]  /*b910*/  SYNCS.PHASECHK.TRANS64.TRYWAIT P1, [R3+URZ+0x16850], R0 ;  /* 0x01685000030075a7 */ /* 0x000e64000802017f */
[----:B-1----:R-:W-:Y:S05]  /*b920*/  @!P1 BRA `(.L_x_2780) ;  /* 0x000000fc00989947 */ /* 0x002fea0003800000 */
.L_x_2777:
        /* <DEDUP_REMOVED lines=16> */
[----:B------:R-:W-:Y:S02]  /*ba30*/  R2UR UR7, R9 ;  /* 0x00000000090772ca */ /* 0x000fe400000e0000 */
[----:B------:R-:W-:Y:S02]  /*ba40*/  MOV R9, 0x40000040 ;  /* 0x4000004000097802 */ /* 0x000fe40000000f00 */
        /* <DEDUP_REMOVED lines=50> */
.L_x_2781:
[----:B------:R-:W2:Y:S01]  /*bd70*/  LDL R120, [R1+0x2c] ;  /* 0x00002c0001787983 */ /* 0x000ea20000100800 */
[----:B0-----:R-:W0:Y:S03]  /*bd80*/  LDC R0, c[0x0][0x448] ;  /* 0x00011200ff007b82 */ /* 0x001e260000000800 */
[----:B------:R-:W2:Y:S04]  /*bd90*/  LDL R3, [R1+0x4c] ;  /* 0x00004c0001037983 */ /* 0x000ea80000100800 */
[----:B------:R-:W3:Y:S04]  /*bda0*/  LDL R9, [R1+0x34] ;  /* 0x0000340001097983 */ /* 0x000ee80000100800 */
[----:B------:R-:W3:Y:S04]  /*bdb0*/  LDL R8, [R1+0x28] ;  /* 0x0000280001087983 */ /* 0x000ee80000100800 */
[----:B------:R-:W4:Y:S01]  /*bdc0*/  LDL R7, [R1+0xc] ;  /* 0x00000c0001077983 */ /* 0x000f220000100800 */
[----:B------:R-:W-:-:S04]  /*bdd0*/  LOP3.LUT R19, R19, 0xffffffdf, RZ, 0xc0, !PT ;  /* 0xffffffdf13137812 */ /* 0x000fc800078ec0ff */
[----:B------:R-:W-:Y:S02]  /*bde0*/  @P0 LOP3.LUT R19, R19, 0x20, RZ, 0xfc, !PT ;  /* 0x0000002013130812 */ /* 0x000fe400078efcff */
[----:B0-----:R-:W-:Y:S02]  /*bdf0*/  ISETP.NE.AND P1, PT, R0, 0x1, PT ;  /* 0x000000010000780c */ /* 0x001fe40003f25270 */
[----:B------:R-:W-:-:S11]  /*be00*/  LOP3.LUT R19, R19, 0xffffffbf, RZ, 0xc0, !PT ;  /* 0xffffffbf13137812 */ /* 0x000fd600078ec0ff */
[----:B------:R-:W0:Y:S08]  /*be10*/  @P1 LDC R6, c[0x0][0x44c] ;  /* 0x00011300ff061b82 */ /* 0x000e300000000800 */
[----:B------:R-:W1:Y:S01]  /*be20*/  @P1 LDC R0, c[0x0][0x450] ;  /* 0x00011400ff001b82 */ /* 0x000e620000000800 */
[----:B--2---:R-:W-:Y:S02]  /*be30*/  IMAD.IADD R3, R3, 0x1, R120 ;  /* 0x0000000103037824 */ /* 0x004fe400078e0278 */
[----:B------:R-:W2:Y:S02]  /*be40*/  S2R R120, SR_CgaCtaId ;  /* 0x0000000000787919 */ /* 0x000ea40000008800 */
[----:B0-----:R-:W-:-:S05]  /*be50*/  @P1 IMAD.HI.U32 R6, R3, R6, RZ ;  /* 0x0000000603061227 */ /* 0x001fca00078e00ff */
[----:B-1----:R-:W-:Y:S01]  /*be60*/  @P1 SHF.R.U32.HI R3, RZ, R0, R6 ;  /* 0x00000000ff031219 */ /* 0x002fe20000011606 */
[----:B------:R-:W-:-:S04]  /*be70*/  IMAD.MOV.U32 R6, RZ, RZ, -0x80 ;  /* 0xffffff80ff067424 */ /* 0x000fc800078e00ff */
[----:B------:R-:W0:Y:S01]  /*be80*/  SHFL.IDX PT, R0, R3, RZ, 0x1c1f ;  /* 0x001c1fff03007589 */ /* 0x000e2200000e0000 */
[----:B------:R-:W-:-:S03]  /*be90*/  IMAD R6, R12, R6, 0x1 ;  /* 0x000000010c067424 */ /* 0x000fc600078e0206 */
[----:B------:R-:W1:Y:S02]  /*bea0*/  SHFL.IDX PT, R3, R3, 0x1, 0x1c1f ;  /* 0x003c1f0003037f89 */ /* 0x000e6400000e0000 */
[----:B---3--:R-:W-:-:S04]  /*beb0*/  IADD3 R6, R8, R6, -R9 ;  /* 0x0000000608067210 */ /* 0x008fc80007ffe809 */
[----:B----4-:R-:W-:-:S05]  /*bec0*/  IADD3 R6, R6, -R7, RZ ;  /* 0x8000000706067210 */ /* 0x010fca0007ffe0ff */
[C---:B0-----:R-:W-:Y:S02]  /*bed0*/  IMAD.IADD R0, R6.reuse, 0x1, R0 ;  /* 0x0000000106007824 */ /* 0x041fe400078e0200 */
[----:B-1----:R-:W-:-:S03]  /*bee0*/  IMAD.IADD R3, R6, 0x1, R3 ;  /* 0x0000000106037824 */ /* 0x002fc600078e0203 */
[C---:B------:R-:W-:Y:S02]  /*bef0*/  ISETP.GT.AND P4, PT, R0.reuse, RZ, PT ;  /* 0x000000ff0000720c */ /* 0x040fe40003f84270 */
[C---:B------:R-:W-:Y:S02]  /*bf00*/  ISETP.GT.AND P3, PT, R0.reuse, 0x1, PT ;  /* 0x000000010000780c */ /* 0x040fe40003f64270 */
[C---:B------:R-:W-:Y:S02]  /*bf10*/  ISETP.GT.AND P2, PT, R0.reuse, 0x8, PT ;  /* 0x000000080000780c */ /* 0x040fe40003f44270 */
[----:B------:R-:W-:Y:S02]  /*bf20*/  ISETP.GT.AND P1, PT, R0, 0x9, PT ;  /* 0x000000090000780c */ /* 0x000fe40003f24270 */
[----:B------:R-:W-:Y:S02]  /*bf30*/  FSEL R24, R24, -INF , P4 ;  /* 0xff80000018187808 */ /* 0x000fe40002000000 */
[----:B------:R-:W-:-:S02]  /*bf40*/  FSEL R25, R25, -INF , P3 ;  /* 0xff80000019197808 */ /* 0x000fc40001800000 */
[----:B------:R-:W-:Y:S02]  /*bf50*/  FSEL R28, R28, -INF , P2 ;  /* 0xff8000001c1c7808 */ /* 0x000fe40001000000 */
[----:B------:R-:W-:Y:S02]  /*bf60*/  FSEL R29, R29, -INF , P1 ;  /* 0xff8000001d1d7808 */ /* 0x000fe40000800000 */
[C---:B------:R-:W-:Y:S02]  /*bf70*/  ISETP.GT.AND P4, PT, R0.reuse, 0x10, PT ;  /* 0x000000100000780c */ /* 0x040fe40003f84270 */
[C---:B------:R-:W-:Y:S02]  /*bf80*/  ISETP.GT.AND P3, PT, R0.reuse, 0x11, PT ;  /* 0x000000110000780c */ /* 0x040fe40003f64270 */
[C---:B------:R-:W-:Y:S02]  /*bf90*/  ISETP.GT.AND P2, PT, R0.reuse, 0x18, PT ;  /* 0x000000180000780c */ /* 0x040fe40003f44270 */
[----:B------:R-:W-:-:S02]  /*bfa0*/  ISETP.GT.AND P1, PT, R0, 0x19, PT ;  /* 0x000000190000780c */ /* 0x000fc40003f24270 */
[----:B------:R-:W-:Y:S02]  /*bfb0*/  FSEL R32, R32, -INF , P4 ;  /* 0xff80000020207808 */ /* 0x000fe40002000000 */
[----:B------:R-:W-:Y:S02]  /*bfc0*/  FSEL R33, R33, -INF , P3 ;  /* 0xff80000021217808 */ /* 0x000fe40001800000 */
[----:B------:R-:W-:Y:S02]  /*bfd0*/  FSEL R36, R36, -INF , P2 ;  /* 0xff80000024247808 */ /* 0x000fe40001000000 */
[----:B------:R-:W-:Y:S02]  /*bfe0*/  FSEL R37, R37, -INF , P1 ;  /* 0xff80000025257808 */ /* 0x000fe40000800000 */
[C---:B------:R-:W-:Y:S02]  /*bff0*/  ISETP.GT.AND P4, PT, R0.reuse, 0x20, PT ;  /* 0x000000200000780c */ /* 0x040fe40003f84270 */
[----:B------:R-:W-:-:S02]  /*c000*/  ISETP.GT.AND P3, PT, R0, 0x21, PT ;  /* 0x000000210000780c */ /* 0x000fc40003f64270 */
[C---:B------:R-:W-:Y:S02]  /*c010*/  ISETP.GT.AND P2, PT, R0.reuse, 0x28, PT ;  /* 0x000000280000780c */ /* 0x040fe40003f44270 */
[----:B------:R-:W-:Y:S02]  /*c020*/  ISETP.GT.AND P1, PT, R0, 0x29, PT ;  /* 0x000000290000780c */ /* 0x000fe40003f24270 */
[----:B------:R-:W-:Y:S02]  /*c030*/  FSEL R40, R40, -INF , P4 ;  /* 0xff80000028287808 */ /* 0x000fe40002000000 */
[----:B------:R-:W-:Y:S02]  /*c040*/  FSEL R41, R41, -INF , P3 ;  /* 0xff80000029297808 */ /* 0x000fe40001800000 */
[----:B------:R-:W-:Y:S02]  /*c050*/  FSEL R44, R44, -INF , P2 ;  /* 0xff8000002c2c7808 */ /* 0x000fe40001000000 */
[----:B------:R-:W-:-:S02]  /*c060*/  FSEL R45, R45, -INF , P1 ;  /* 0xff8000002d2d7808 */ /* 0x000fc40000800000 */
[C---:B------:R-:W-:Y:S02]  /*c070*/  ISETP.GT.AND P4, PT, R0.reuse, 0x30, PT ;  /* 0x000000300000780c */ /* 0x040fe40003f84270 */
        /* <DEDUP_REMOVED lines=35> */
[----:B------:R-:W-:Y:S02]  /*c2b0*/  FMNMX.FTZ R0, R24, R11, !PT ;  /* 0x0000000b18007209 */ /* 0x000fe40007810000 */
[----:B------:R-:W-:Y:S02]  /*c2c0*/  FSEL R80, R80, -INF , P4 ;  /* 0xff80000050507808 */ /* 0x000fe40002000000 */
[----:B------:R-:W-:Y:S02]  /*c2d0*/  FMNMX.FTZ R0, R25, R0, !PT ;  /* 0x0000000019007209 */ /* 0x000fe40007810000 */
[----:B------:R-:W-:Y:S02]  /*c2e0*/  FSEL R81, R81, -INF , P3 ;  /* 0xff80000051517808 */ /* 0x000fe40001800000 */
[----:B------:R-:W-:Y:S02]  /*c2f0*/  FMNMX.FTZ R0, R28, R0, !PT ;  /* 0x000000001c007209 */ /* 0x000fe40007810000 */
[----:B------:R-:W-:-:S02]  /*c300*/  FSEL R84, R84, -INF , P2 ;  /* 0xff80000054547808 */ /* 0x000fc40001000000 */
[----:B------:R-:W-:Y:S02]  /*c310*/  FMNMX.FTZ R0, R29, R0, !PT ;  /* 0x000000001d007209 */ /* 0x000fe40007810000 */
[----:B------:R-:W-:Y:S02]  /*c320*/  FSEL R85, R85, -INF , P1 ;  /* 0xff80000055557808 */ /* 0x000fe40000800000 */
[----:B------:R-:W-:Y:S02]  /*c330*/  FMNMX.FTZ R0, R32, R0, !PT ;  /* 0x0000000020007209 */ /* 0x000fe40007810000 */
[----:B------:R-:W-:Y:S02]  /*c340*/  ISETP.GT.AND P4, PT, R3, RZ, PT ;  /* 0x000000ff0300720c */ /* 0x000fe40003f84270 */
[----:B------:R-:W-:Y:S02]  /*c350*/  FMNMX.FTZ R0, R33, R0, !PT ;  /* 0x0000000021007209 */ /* 0x000fe40007810000 */
[----:B------:R-:W-:-:S02]  /*c360*/  ISETP.GT.AND P3, PT, R3, 0x1, PT ;  /* 0x000000010300780c */ /* 0x000fc40003f64270 */
[----:B------:R-:W-:Y:S02]  /*c370*/  FMNMX.FTZ R0, R36, R0, !PT ;  /* 0x0000000024007209 */ /* 0x000fe40007810000 */
[----:B------:R-:W-:Y:S02]  /*c380*/  ISETP.GT.AND P2, PT, R3, 0x8, PT ;  /* 0x000000080300780c */ /* 0x000fe40003f44270 */
[----:B------:R-:W-:Y:S02]  /*c390*/  FMNMX.FTZ R0, R37, R0, !PT ;  /* 0x0000000025007209 */ /* 0x000fe40007810000 */
[----:B------:R-:W-:Y:S02]  /*c3a0*/  ISETP.GT.AND P1, PT, R3, 0x9, PT ;  /* 0x000000090300780c */ /* 0x000fe40003f24270 */
[----:B------:R-:W-:Y:S02]  /*c3b0*/  FMNMX.FTZ R0, R40, R0, !PT ;  /* 0x0000000028007209 */ /* 0x000fe40007810000 */
[----:B------:R-:W-:-:S02]  /*c3c0*/  FSEL R26, R26, -INF , P4 ;  /* 0xff8000001a1a7808 */ /* 0x000fc40002000000 */
[----:B------:R-:W-:Y:S02]  /*c3d0*/  FMNMX.FTZ R0, R41, R0, !PT ;  /* 0x0000000029007209 */ /* 0x000fe40007810000 */
[----:B------:R-:W-:Y:S02]  /*c3e0*/  FSEL R27, R27, -INF , P3 ;  /* 0xff8000001b1b7808 */ /* 0x000fe40001800000 */
[----:B------:R-:W-:Y:S02]  /*c3f0*/  FMNMX.FTZ R0, R44, R0, !PT ;  /* 0x000000002c007209 */ /* 0x000fe40007810000 */
[----:B------:R-:W-:Y:S02]  /*c400*/  FSEL R30, R30, -INF , P2 ;  /* 0xff8000001e1e7808 */ /* 0x000fe40001000000 */
[----:B------:R-:W-:Y:S02]  /*c410*/  FMNMX.FTZ R0, R45, R0, !PT ;  /* 0x000000002d007209 */ /* 0x000fe40007810000 */
[----:B------:R-:W-:-:S02]  /*c420*/  FSEL R31, R31, -INF , P1 ;  /* 0xff8000001f1f7808 */ /* 0x000fc40000800000 */
[----:B------:R-:W-:Y:S02]  /*c430*/  FMNMX.FTZ R0, R48, R0, !PT ;  /* 0x0000000030007209 */ /* 0x000fe40007810000 */
[----:B------:R-:W-:Y:S02]  /*c440*/  ISETP.GT.AND P4, PT, R3, 0x10, PT ;  /* 0x000000100300780c */ /* 0x000fe40003f84270 */
[----:B------:R-:W-:Y:S02]  /*c450*/  FMNMX.FTZ R0, R49, R0, !PT ;  /* 0x0000000031007209 */ /* 0x000fe40007810000 */
[C---:B------:R-:W-:Y:S02]  /*c460*/  ISETP.GT.AND P3, PT, R3.reuse, 0x11, PT ;  /* 0x000000110300780c */ /* 0x040fe40003f64270 */
[----:B------:R-:W-:Y:S02]  /*c470*/  FMNMX.FTZ R0, R52, R0, !PT ;  /* 0x0000000034007209 */ /* 0x000fe40007810000 */
[----:B------:R-:W-:-:S02]  /*c480*/  ISETP.GT.AND P2, PT, R3, 0x18, PT ;  /* 0x000000180300780c */ /* 0x000fc40003f44270 */
[----:B------:R-:W-:Y:S02]  /*c490*/  FMNMX.FTZ R0, R53, R0, !PT ;  /* 0x0000000035007209 */ /* 0x000fe40007810000 */
[----:B------:R-:W-:Y:S02]  /*c4a0*/  ISETP.GT.AND P1, PT, R3, 0x19, PT ;  /* 0x000000190300780c */ /* 0x000fe40003f24270 */
[----:B------:R-:W-:Y:S02]  /*c4b0*/  FMNMX.FTZ R0, R56, R0, !PT ;  /* 0x0000000038007209 */ /* 0x000fe40007810000 */
[----:B------:R-:W-:Y:S02]  /*c4c0*/  FSEL R34, R34, -INF , P4 ;  /* 0xff80000022227808 */ /* 0x000fe40002000000 */
[----:B------:R-:W-:Y:S02]  /*c4d0*/  FMNMX.FTZ R0, R57, R0, !PT ;  /* 0x0000000039007209 */ /* 0x000fe40007810000 */
[----:B------:R-:W-:-:S02]  /*c4e0*/  FSEL R35, R35, -INF , P3 ;  /* 0xff80000023237808 */ /* 0x000fc40001800000 */
[----:B------:R-:W-:Y:S02]  /*c4f0*/  FMNMX.FTZ R0, R60, R0, !PT ;  /* 0x000000003c007209 */ /* 0x000fe40007810000 */
[----:B------:R-:W-:Y:S02]  /*c500*/  FSEL R38, R38, -INF , P2 ;  /* 0xff80000026267808 */ /* 0x000fe40001000000 */
[----:B------:R-:W-:Y:S02]  /*c510*/  FMNMX.FTZ R0, R61, R0, !PT ;  /* 0x000000003d007209 */ /* 0x000fe40007810000 */
[----:B------:R-:W-:Y:S02]  /*c520*/  FSEL R39, R39, -INF , P1 ;  /* 0xff80000027277808 */ /* 0x000fe40000800000 */
[----:B------:R-:W-:Y:S02]  /*c530*/  FMNMX.FTZ R0, R64, R0, !PT ;  /* 0x0000000040007209 */ /* 0x000fe40007810000 */
[----:B------:R-:W-:-:S02]  /*c540*/  ISETP.GT.AND P4, PT, R3, 0x20, PT ;  /* 0x000000200300780c */ /* 0x000fc40003f84270 */
[----:B------:R-:W-:Y:S02]  /*c550*/  FMNMX.FTZ R0, R65, R0, !PT ;  /* 0x0000000041007209 */ /* 0x000fe40007810000 */
[C---:B------:R-:W-:Y:S02]  /*c560*/  ISETP.GT.AND P3, PT, R3.reuse, 0x21, PT ;  /* 0x000000210300780c */ /* 0x040fe40003f64270 */
[----:B------:R-:W-:Y:S02]  /*c570*/  FMNMX.FTZ R0, R68, R0, !PT ;  /* 0x0000000044007209 */ /* 0x000fe40007810000 */
[----:B------:R-:W-:Y:S02]  /*c580*/  ISETP.GT.AND P2, PT, R3, 0x28, PT ;  /* 0x000000280300780c */ /* 0x000fe40003f44270 */
[----:B------:R-:W-:Y:S02]  /*c590*/  FMNMX.FTZ R0, R69, R0, !PT ;  /* 0x0000000045007209 */ /* 0x000fe40007810000 */
        /* <DEDUP_REMOVED lines=10> */
[----:B------:R-:W-:Y:S02]  /*c640*/  ISETP.GT.AND P4, PT, R3, 0x30, PT ;  /* 0x000000300300780c */ /* 0x000fe40003f84270 */
[----:B------:R-:W-:Y:S02]  /*c650*/  FMNMX.FTZ R0, R81, R0, !PT ;  /* 0x0000000051007209 */ /* 0x000fe40007810000 */
[----:B------:R-:W-:-:S02]  /*c660*/  ISETP.GT.AND P3, PT, R3, 0x31, PT ;  /* 0x000000310300780c */ /* 0x000fc40003f64270 */
[----:B------:R-:W-:Y:S02]  /*c670*/  FMNMX.FTZ R0, R84, R0, !PT ;  /* 0x0000000054007209 */ /* 0x000fe40007810000 */
[----:B------:R-:W-:Y:S02]  /*c680*/  ISETP.GT.AND P2, PT, R3, 0x38, PT ;  /* 0x000000380300780c */ /* 0x000fe40003f44270 */
[----:B------:R-:W-:Y:S02]  /*c690*/  FMNMX.FTZ R0, R85, R0, !PT ;  /* 0x0000000055007209 */ /* 0x000fe40007810000 */
[C---:B------:R-:W-:Y:S02]  /*c6a0*/  ISETP.GT.AND P1, PT, R3.reuse, 0x39, PT ;  /* 0x000000390300780c */ /* 0x040fe40003f24270 */
[----:B------:R-:W-:Y:S01]  /*c6b0*/  ISETP.GT.AND P0, PT, R3, 0x61, PT ;  /* 0x000000610300780c */ /* 0x000fe20003f04270 */
[----:B------:R-:W0:Y:S01]  /*c6c0*/  SHFL.BFLY PT, R6, R0, 0x2, 0x1f ;  /* 0x0c401f0000067f89 */ /* 0x000e2200000e0000 */
[----:B------:R-:W-:-:S02]  /*c6d0*/  FSEL R50, R50, -INF , P4 ;  /* 0xff80000032327808 */ /* 0x000fc40002000000 */
[----:B------:R-:W-:Y:S02]  /*c6e0*/  FSEL R51, R51, -INF , P3 ;  /* 0xff80000033337808 */ /* 0x000fe40001800000 */
[----:B------:R-:W-:Y:S02]  /*c6f0*/  FSEL R54, R54, -INF , P2 ;  /* 0xff80000036367808 */ /* 0x000fe40001000000 */
[----:B------:R-:W-:Y:S02]  /*c700*/  FSEL R55, R55, -INF , P1 ;  /* 0xff80000037377808 */ /* 0x000fe40000800000 */
[C---:B------:R-:W-:Y:S02]  /*c710*/  ISETP.GT.AND P4, PT, R3.reuse, 0x40, PT ;  /* 0x000000400300780c */ /* 0x040fe40003f84270 */
[C---:B------:R-:W-:Y:S02]  /*c720*/  ISETP.GT.AND P3, PT, R3.reuse, 0x41, PT ;  /* 0x000000410300780c */ /* 0x040fe40003f64270 */
[----:B------:R-:W-:-:S02]  /*c730*/  ISETP.GT.AND P2, PT, R3, 0x48, PT ;  /* 0x000000480300780c */ /* 0x000fc40003f44270 */
[----:B------:R-:W-:Y:S02]  /*c740*/  ISETP.GT.AND P1, PT, R3, 0x49, PT ;  /* 0x000000490300780c */ /* 0x000fe40003f24270 */
[----:B------:R-:W-:Y:S02]  /*c750*/  FSEL R58, R58, -INF , P4 ;  /* 0xff8000003a3a7808 */ /* 0x000fe40002000000 */
[----:B------:R-:W-:Y:S02]  /*c760*/  FSEL R59, R59, -INF , P3 ;  /* 0xff8000003b3b7808 */ /* 0x000fe40001800000 */
[----:B------:R-:W-:Y:S02]  /*c770*/  FSEL R62, R62, -INF , P2 ;  /* 0xff8000003e3e7808 */ /* 0x000fe40001000000 */
[----:B------:R-:W-:Y:S02]  /*c780*/  FSEL R63, R63, -INF , P1 ;  /* 0xff8000003f3f7808 */ /* 0x000fe40000800000 */
[----:B0-----:R-:W-:-:S02]  /*c790*/  FMNMX.FTZ R6, R0, R6, !PT ;  /* 0x0000000600067209 */ /* 0x001fc40007810000 */
[C---:B------:R-:W-:Y:S02]  /*c7a0*/  ISETP.GT.AND P4, PT, R3.reuse, 0x50, PT ;  /* 0x000000500300780c */ /* 0x040fe40003f84270 */
[C---:B------:R-:W-:Y:S01]  /*c7b0*/  ISETP.GT.AND P3, PT, R3.reuse, 0x51, PT ;  /* 0x000000510300780c */ /* 0x040fe20003f64270 */
[----:B------:R-:W0:Y:S01]  /*c7c0*/  SHFL.BFLY PT, R0, R6, 0x1, 0x1f ;  /* 0x0c201f0006007f89 */ /* 0x000e2200000e0000 */
[C---:B------:R-:W-:Y:S02]  /*c7d0*/  ISETP.GT.AND P2, PT, R3.reuse, 0x58, PT ;  /* 0x000000580300780c */ /* 0x040fe40003f44270 */
[----:B------:R-:W-:Y:S02]  /*c7e0*/  ISETP.GT.AND P1, PT, R3, 0x59, PT ;  /* 0x000000590300780c */ /* 0x000fe40003f24270 */
[----:B------:R-:W-:Y:S02]  /*c7f0*/  FSEL R66, R66, -INF , P4 ;  /* 0xff80000042427808 */ /* 0x000fe40002000000 */
[----:B------:R-:W-:-:S02]  /*c800*/  FSEL R67, R67, -INF , P3 ;  /* 0xff80000043437808 */ /* 0x000fc40001800000 */
[----:B------:R-:W-:Y:S02]  /*c810*/  @P0 LOP3.LUT R19, R19, 0x40, RZ, 0xfc, !PT ;  /* 0x0000004013130812 */ /* 0x000fe400078efcff */
[----:B------:R-:W-:Y:S02]  /*c820*/  FSEL R70, R70, -INF , P2 ;  /* 0xff80000046467808 */ /* 0x000fe40001000000 */
[----:B------:R-:W-:Y:S02]  /*c830*/  FSEL R71, R71, -INF , P1 ;  /* 0xff80000047477808 */ /* 0x000fe40000800000 */
[C---:B------:R-:W-:Y:S02]  /*c840*/  ISETP.GT.AND P1, PT, R3.reuse, 0x69, PT ;  /* 0x000000690300780c */ /* 0x040fe40003f24270 */
[C---:B------:R-:W-:Y:S02]  /*c850*/  ISETP.GT.AND P2, PT, R3.reuse, 0x70, PT ;  /* 0x000000700300780c */ /* 0x040fe40003f44270 */
[----:B------:R-:W-:-:S02]  /*c860*/  ISETP.GT.AND P3, PT, R3, 0x71, PT ;  /* 0x000000710300780c */ /* 0x000fc40003f64270 */
[C---:B------:R-:W-:Y:S02]  /*c870*/  ISETP.GT.AND P4, PT, R3.reuse, 0x78, PT ;  /* 0x000000780300780c */ /* 0x040fe40003f84270 */
[C---:B------:R-:W-:Y:S02]  /*c880*/  ISETP.GT.AND P5, PT, R3.reuse, 0x79, PT ;  /* 0x000000790300780c */ /* 0x040fe40003fa4270 */
[----:B0-----:R-:W-:Y:S02]  /*c890*/  FMNMX.FTZ R6, R6, R0, !PT ;  /* 0x0000000006067209 */ /* 0x001fe40007810000 */
[----:B------:R-:W0:Y:S01]  /*c8a0*/  LDC R0, c[0x0][0x988] ;  /* 0x00026200ff007b82 */ /* 0x000e220000000800 */
[----:B------:R-:W-:Y:S02]  /*c8b0*/  ISETP.GT.AND P0, PT, R3, 0x60, PT ;  /* 0x000000600300780c */ /* 0x000fe40003f04270 */
[----:B------:R-:W-:Y:S02]  /*c8c0*/  FSETP.NEU.FTZ.AND P6, PT, R6, -INF , PT ;  /* 0xff8000000600780b */ /* 0x000fe40003fdd000 */
[----:B------:R-:W-:-:S02]  /*c8d0*/  FSEL R74, R74, -INF , P0 ;  /* 0xff8000004a4a7808 */ /* 0x000fc40000000000 */
[----:B------:R-:W-:Y:S02]  /*c8e0*/  FSEL R7, R6, RZ, P6 ;  /* 0x000000ff06077208 */ /* 0x000fe40003000000 */
[----:B------:R-:W-:Y:S02]  /*c8f0*/  LOP3.LUT P0, RZ, R19, 0x40, RZ, 0xc0, !PT ;  /* 0x0000004013ff7812 */ /* 0x000fe4000780c0ff */
[----:B------:R-:W-:Y:S01]  /*c900*/  FSEL R79, R79, -INF , P1 ;  /* 0xff8000004f4f7808 */ /* 0x000fe20000800000 */
[----:B------:R-:W-:Y:S01]  /*c910*/  FADD.FTZ R7, -R7, R11 ;  /* 0x0000000b07077221 */ /* 0x000fe20000010100 */
[----:B------:R-:W-:Y:S02]  /*c920*/  FSEL R75, R75, -INF , P0 ;  /* 0xff8000004b4b7808 */ /* 0x000fe40000000000 */
[----:B------:R-:W-:Y:S02]  /*c930*/  FSEL R82, R82, -INF , P2 ;  /* 0xff80000052527808 */ /* 0x000fe40001000000 */
[----:B------:R-:W-:-:S02]  /*c940*/  FSEL R83, R83, -INF , P3 ;  /* 0xff80000053537808 */ /* 0x000fc40001800000 */
[----:B------:R-:W-:Y:S02]  /*c950*/  FSEL R86, R86, -INF , P4 ;  /* 0xff80000056567808 */ /* 0x000fe40002000000 */
[----:B------:R-:W-:Y:S02]  /*c960*/  FSEL R87, R87, -INF , P5 ;  /* 0xff80000057577808 */ /* 0x000fe40002800000 */
[----:B------:R-:W-:Y:S01]  /*c970*/  LOP3.LUT P0, RZ, R19, 0x20, RZ, 0xc0, !PT ;  /* 0x0000002013ff7812 */ /* 0x000fe2000780c0ff */
[-C--:B0-----:R-:W-:Y:S01]  /*c980*/  FMUL.FTZ R9, R6, R0.reuse ;  /* 0x0000000006097220 */ /* 0x081fe20000410000 */
[----:B------:R-:W-:-:S04]  /*c990*/  FMUL.FTZ R7, R7, R0 ;  /* 0x0000000007077220 */ /* 0x000fc80000410000 */
[----:B------:R-:W-:Y:S02]  /*c9a0*/  FSEL R9, R9, RZ, P6 ;  /* 0x000000ff09097208 */ /* 0x000fe40003000000 */
[----:B------:R-:W-:Y:S01]  /*c9b0*/  ISETP.GT.AND P6, PT, R3, 0x68, PT ;  /* 0x000000680300780c */ /* 0x000fe20003fc4270 */
[----:B------:R-:W-:Y:S01]  /*c9c0*/  MUFU.EX2 R7, R7 ;  /* 0x0000000700077308 */ /* 0x000fe20000000800 */
[----:B------:R-:W-:Y:S01]  /*c9d0*/  FMNMX.FTZ R3, R26, R10, !PT ;  /* 0x0000000a1a037209 */ /* 0x000fe20007810000 */
[-CC-:B------:R-:W-:Y:S01]  /*c9e0*/  FFMA.FTZ R24, R24, R0.reuse, -R9.reuse ;  /* 0x0000000018187223 */ /* 0x180fe20000010809 */
[----:B------:R-:W-:Y:S01]  /*c9f0*/  FSEL R78, R78, -INF , P6 ;  /* 0xff8000004e4e7808 */ /* 0x000fe20003000000 */
[-CC-:B------:R-:W-:Y:S01]  /*ca00*/  FFMA.FTZ R25, R25, R0.reuse, -R9.reuse ;  /* 0x0000000019197223 */ /* 0x180fe20000010809 */
[----:B------:R-:W-:Y:S01]  /*ca10*/  FMNMX.FTZ R3, R27, R3, !PT ;  /* 0x000000031b037209 */ /* 0x000fe20007810000 */
[-CC-:B------:R-:W-:Y:S01]  /*ca20*/  FFMA.FTZ R28, R28, R0.reuse, -R9.reuse ;  /* 0x000000001c1c7223 */ /* 0x180fe20000010809 */
[-CC-:B------:R-:W-:Y:S01]  /*ca30*/  FFMA.FTZ R29, R29, R0.reuse, -R9.reuse ;  /* 0x000000001d1d7223 */ /* 0x180fe20000010809 */
[----:B------:R-:W0:Y:S01]  /*ca40*/  MUFU.EX2 R24, R24 ;  /* 0x0000001800187308 */ /* 0x000e220000000800 */
[----:B------:R-:W-:Y:S01]  /*ca50*/  FMNMX.FTZ R3, R30, R3, !PT ;  /* 0x000000031e037209 */ /* 0x000fe20007810000 */
[-CC-:B------:R-:W-:Y:S01]  /*ca60*/  FFMA.FTZ R32, R32, R0.reuse, -R9.reuse ;  /* 0x0000000020207223 */ /* 0x180fe20000010809 */
[-CC-:B------:R-:W-:Y:S01]  /*ca70*/  FFMA.FTZ R33, R33, R0.reuse, -R9.reuse ;  /* 0x0000000021217223 */ /* 0x180fe20000010809 */
[-CC-:B------:R-:W-:Y:S01]  /*ca80*/  FFMA.FTZ R36, R36, R0.reuse, -R9.reuse ;  /* 0x0000000024247223 */ /* 0x180fe20000010809 */
[----:B------:R-:W-:Y:S01]  /*ca90*/  FMNMX.FTZ R3, R31, R3, !PT ;  /* 0x000000031f037209 */ /* 0x000fe20007810000 */
[-CC-:B------:R-:W-:Y:S01]  /*caa0*/  FFMA.FTZ R37, R37, R0.reuse, -R9.reuse ;  /* 0x0000000025257223 */ /* 0x180fe20000010809 */
[-CC-:B------:R-:W-:Y:S01]  /*cab0*/  FFMA.FTZ R40, R40, R0.reuse, -R9.reuse ;  /* 0x0000000028287223 */ /* 0x180fe20000010809 */
[----:B------:R-:W1:Y:S01]  /*cac0*/  MUFU.EX2 R25, R25 ;  /* 0x0000001900197308 */ /* 0x000e620000000800 */
[----:B------:R-:W-:Y:S01]  /*cad0*/  FMNMX.FTZ R3, R34, R3, !PT ;  /* 0x0000000322037209 */ /* 0x000fe20007810000 */
[-CC-:B------:R-:W-:Y:S01]  /*cae0*/  FFMA.FTZ R41, R41, R0.reuse, -R9.reuse ;  /* 0x0000000029297223 */ /* 0x180fe20000010809 */
[-CC-:B------:R-:W-:Y:S01]  /*caf0*/  FFMA.FTZ R44, R44, R0.reuse, -R9.reuse ;  /* 0x000000002c2c7223 */ /* 0x180fe20000010809 */
[-CC-:B------:R-:W-:Y:S01]  /*cb00*/  FFMA.FTZ R45, R45, R0.reuse, -R9.reuse ;  /* 0x000000002d2d7223 */ /* 0x180fe20000010809 */
[----:B------:R-:W-:Y:S01]  /*cb10*/  FMNMX.FTZ R3, R35, R3, !PT ;  /* 0x0000000323037209 */ /* 0x000fe20007810000 */
[-CC-:B------:R-:W-:Y:S01]  /*cb20*/  FFMA.FTZ R48, R48, R0.reuse, -R9.reuse ;  /* 0x0000000030307223 */ /* 0x180fe20000010809 */
[-CC-:B------:R-:W-:Y:S01]  /*cb30*/  FFMA.FTZ R49, R49, R0.reuse, -R9.reuse ;  /* 0x0000000031317223 */ /* 0x180fe20000010809 */
[----:B------:R-:W-:Y:S01]  /*cb40*/  MUFU.EX2 R28, R28 ;  /* 0x0000001c001c7308 */ /* 0x000fe20000000800 */
[----:B------:R-:W-:Y:S01]  /*cb50*/  FMNMX.FTZ R3, R38, R3, !PT ;  /* 0x0000000326037209 */ /* 0x000fe20007810000 */
[----:B0-----:R-:W-:Y:S01]  /*cb60*/  FFMA.FTZ R5, R7, R5, R24 ;  /* 0x0000000507057223 */ /* 0x001fe20000010018 */
[-CC-:B------:R-:W-:Y:S01]  /*cb70*/  FFMA.FTZ R52, R52, R0.reuse, -R9.reuse ;  /* 0x0000000034347223 */ /* 0x180fe20000010809 */
[-CC-:B------:R-:W-:Y:S01]  /*cb80*/  FFMA.FTZ R53, R53, R0.reuse, -R9.reuse ;  /* 0x0000000035357223 */ /* 0x180fe20000010809 */
[----:B------:R-:W-:Y:S01]  /*cb90*/  FMNMX.FTZ R3, R39, R3, !PT ;  /* 0x0000000327037209 */ /* 0x000fe20007810000 */
[-CC-:B------:R-:W-:Y:S01]  /*cba0*/  FFMA.FTZ R56, R56, R0.reuse, -R9.reuse ;  /* 0x0000000038387223 */ /* 0x180fe20000010809 */
[-C--:B------:R-:W-:Y:S01]  /*cbb0*/  FFMA.FTZ R57, R57, R0.reuse, -R9 ;  /* 0x0000000039397223 */ /* 0x080fe20000010809 */
[----:B------:R-:W-:Y:S01]  /*cbc0*/  MUFU.EX2 R29, R29 ;  /* 0x0000001d001d7308 */ /* 0x000fe20000000800 */
[----:B------:R-:W-:Y:S01]  /*cbd0*/  FMNMX.FTZ R3, R42, R3, !PT ;  /* 0x000000032a037209 */ /* 0x000fe20007810000 */
[----:B-1----:R-:W-:Y:S01]  /*cbe0*/  FADD.FTZ R5, R25, R5 ;  /* 0x0000000519057221 */ /* 0x002fe20000010000 */
[-CC-:B------:R-:W-:Y:S01]  /*cbf0*/  FFMA.FTZ R60, R60, R0.reuse, -R9.reuse ;  /* 0x000000003c3c7223 */ /* 0x180fe20000010809 */
[-CC-:B------:R-:W-:Y:S01]  /*cc00*/  FFMA.FTZ R61, R61, R0.reuse, -R9.reuse ;  /* 0x000000003d3d7223 */ /* 0x180fe20000010809 */
[----:B------:R-:W-:Y:S01]  /*cc10*/  FMNMX.FTZ R3, R43, R3, !PT ;  /* 0x000000032b037209 */ /* 0x000fe20007810000 */
[-CC-:B------:R-:W-:Y:S01]  /*cc20*/  FFMA.FTZ R64, R64, R0.reuse, -R9.reuse ;  /* 0x0000000040407223 */ /* 0x180fe20000010809 */
[-CC-:B------:R-:W-:Y:S01]  /*cc30*/  FFMA.FTZ R65, R65, R0.reuse, -R9.reuse ;  /* 0x0000000041417223 */ /* 0x180fe20000010809 */
[----:B------:R-:W-:Y:S01]  /*cc40*/  MUFU.EX2 R32, R32 ;  /* 0x0000002000207308 */ /* 0x000fe20000000800 */
        /* <DEDUP_REMOVED lines=14> */
[----:B------:R-:W-:Y:S01]  /*cd30*/  FFMA.FTZ R9, R85, R0, -R9 ;  /* 0x0000000055097223 */ /* 0x000fe20000010809 */
        /* <DEDUP_REMOVED lines=40> */
[----:B------:R-:W-:-:S03]  /*cfc0*/  FMUL.FTZ R11, R3, R0 ;  /* 0x00000000030b7220 */ /* 0x000fc60000410000 */
[----:B------:R-:W-:-:S03]  /*cfd0*/  FSEL R8, R3, RZ, P1 ;  /* 0x000000ff03087208 */ /* 0x000fc60000800000 */
[----:B------:R-:W-:Y:S01]  /*cfe0*/  MUFU.EX2 R69, R69 ;  /* 0x0000004500457308 */ /* 0x000fe20000000800 */
[----:B------:R-:W-:Y:S01]  /*cff0*/  FSEL R11, R11, RZ, P1 ;  /* 0x000000ff0b0b7208 */ /* 0x000fe20000800000 */
[----:B------:R-:W-:Y:S01]  /*d000*/  FADD.FTZ R8, -R8, R10 ;  /* 0x0000000a08087221 */ /* 0x000fe20000010100 */
[----:B------:R-:W-:-:S03]  /*d010*/  IMAD R10, R23, 0x8, R2 ;  /* 0x00000008170a7824 */ /* 0x000fc600078e0202 */
[-CC-:B------:R-:W-:Y:S01]  /*d020*/  FFMA.FTZ R26, R26, R0.reuse, -R11.reuse ;  /* 0x000000001a1a7223 */ /* 0x180fe2000001080b */
[-CC-:B------:R-:W-:Y:S01]  /*d030*/  FFMA.FTZ R27, R27, R0.reuse, -R11.reuse ;  /* 0x000000001b1b7223 */ /* 0x180fe2000001080b */
[-C--:B------:R-:W-:Y:S01]  /*d040*/  FMUL.FTZ R8, R8, R0.reuse ;  /* 0x0000000008087220 */ /* 0x080fe20000410000 */
[-CC-:B------:R-:W-:Y:S01]  /*d050*/  FFMA.FTZ R30, R30, R0.reuse, -R11.reuse ;  /* 0x000000001e1e7223 */ /* 0x180fe2000001080b */
[-CC-:B------:R-:W-:Y:S01]  /*d060*/  FFMA.FTZ R31, R31, R0.reuse, -R11.reuse ;  /* 0x000000001f1f7223 */ /* 0x180fe2000001080b */
[-CC-:B------:R-:W-:Y:S01]  /*d070*/  FFMA.FTZ R34, R34, R0.reuse, -R11.reuse ;  /* 0x0000000022227223 */ /* 0x180fe2000001080b */
[----:B------:R-:W-:Y:S01]  /*d080*/  MUFU.EX2 R26, R26 ;  /* 0x0000001a001a7308 */ /* 0x000fe20000000800 */
[----:B------:R-:W-:Y:S02]  /*d090*/  VIADD R10, R10, 0x16840 ;  /* 0x000168400a0a7836 */ /* 0x000fe40000000000 */
[-CC-:B------:R-:W-:Y:S01]  /*d0a0*/  FFMA.FTZ R35, R35, R0.reuse, -R11.reuse ;  /* 0x0000000023237223 */ /* 0x180fe2000001080b */
[-CC-:B------:R-:W-:Y:S01]  /*d0b0*/  FFMA.FTZ R38, R38, R0.reuse, -R11.reuse ;  /* 0x0000000026267223 */ /* 0x180fe2000001080b */
[-CC-:B------:R-:W-:Y:S01]  /*d0c0*/  FFMA.FTZ R39, R39, R0.reuse, -R11.reuse ;  /* 0x0000000027277223 */ /* 0x180fe2000001080b */
[-CC-:B------:R-:W-:Y:S01]  /*d0d0*/  FFMA.FTZ R42, R42, R0.reuse, -R11.reuse ;  /* 0x000000002a2a7223 */ /* 0x180fe2000001080b */
[----:B--2---:R-:W-:Y:S01]  /*d0e0*/  PRMT R10, R120, 0x654, R10 ;  /* 0x00000654780a7816 */ /* 0x004fe2000000000a */
[-CC-:B------:R-:W-:Y:S01]  /*d0f0*/  FFMA.FTZ R43, R43, R0.reuse, -R11.reuse ;  /* 0x000000002b2b7223 */ /* 0x180fe2000001080b */
[----:B------:R-:W0:Y:S01]  /*d100*/  MUFU.EX2 R8, R8 ;  /* 0x0000000800087308 */ /* 0x000e220000000800 */
[-CC-:B------:R-:W-:Y:S01]  /*d110*/  FFMA.FTZ R46, R46, R0.reuse, -R11.reuse ;  /* 0x000000002e2e7223 */ /* 0x180fe2000001080b */
[----:B------:R1:W-:Y:S01]  /*d120*/  SYNCS.ARRIVE.TRANS64.RED.A1T0 RZ, [R10+URZ], RZ ;  /* 0x000000ff0aff79a7 */ /* 0x0003e2000810043f */
        /* <DEDUP_REMOVED lines=12> */
[--C-:B------:R-:W-:Y:S01]  /*d1f0*/  FFMA.FTZ R70, R70, R0, -R11.reuse ;  /* 0x0000000046467223 */ /* 0x100fe2000001080b */
[----:B------:R-:W2:Y:S01]  /*d200*/  MUFU.EX2 R30, R30 ;  /* 0x0000001e001e7308 */ /* 0x000ea20000000800 */
[----:B0-----:R-:W-:Y:S01]  /*d210*/  FFMA.FTZ R4, R8, R4, R26 ;  /* 0x0000000408047223 */ /* 0x001fe2000001001a */
[-CC-:B------:R-:W-:Y:S01]  /*d220*/  FFMA.FTZ R71, R71, R0.reuse, -R11.reuse ;  /* 0x0000000047477223 */ /* 0x180fe2000001080b */
[-CC-:B------:R-:W-:Y:S01]  /*d230*/  FFMA.FTZ R74, R74, R0.reuse, -R11.reuse ;  /* 0x000000004a4a7223 */ /* 0x180fe2000001080b */
[-CC-:B------:R-:W-:Y:S01]  /*d240*/  FFMA.FTZ R75, R75, R0.reuse, -R11.reuse ;  /* 0x000000004b4b7223 */ /* 0x180fe2000001080b */
[-CC-:B------:R-:W-:Y:S01]  /*d250*/  FFMA.FTZ R78, R78, R0.reuse, -R11.reuse ;  /* 0x000000004e4e7223 */ /* 0x180fe2000001080b */
[-CC-:B------:R-:W-:Y:S01]  /*d260*/  FFMA.FTZ R79, R79, R0.reuse, -R11.reuse ;  /* 0x000000004f4f7223 */ /* 0x180fe2000001080b */
[-C--:B------:R-:W-:Y:S01]  /*d270*/  FFMA.FTZ R82, R82, R0.reuse, -R11 ;  /* 0x0000000052527223 */ /* 0x080fe2000001080b */
[----:B------:R-:W0:Y:S01]  /*d280*/  MUFU.EX2 R31, R31 ;  /* 0x0000001f001f7308 */ /* 0x000e220000000800 */
[----:B-1----:R-:W-:Y:S01]  /*d290*/  FADD.FTZ R10, R27, R4 ;  /* 0x000000041b0a7221 */ /* 0x002fe20000010000 */
[----:B------:R-:W-:Y:S01]  /*d2a0*/  FADD.FTZ R4, R28, R5 ;  /* 0x000000051c047221 */ /* 0x000fe20000010000 */
[-CC-:B------:R-:W-:Y:S01]  /*d2b0*/  FFMA.FTZ R83, R83, R0.reuse, -R11.reuse ;  /* 0x0000000053537223 */ /* 0x180fe2000001080b */
[-CC-:B------:R-:W-:Y:S01]  /*d2c0*/  FFMA.FTZ R86, R86, R0.reuse, -R11.reuse ;  /* 0x0000000056567223 */ /* 0x180fe2000001080b */
[----:B------:R-:W-:Y:S01]  /*d2d0*/  FFMA.FTZ R11, R87, R0, -R11 ;  /* 0x00000000570b7223 */ /* 0x000fe2000001080b */
[----:B------:R-:W-:-:S02]  /*d2e0*/  FADD.FTZ R4, R29, R4 ;  /* 0x000000041d047221 */ /* 0x000fc40000010000 */
        /* <DEDUP_REMOVED lines=96> */
.L_x_2782:
[----:B------:R-:W-:Y:S02]  /*d8f0*/  IMAD R10, R13, 0x8, R2 ;  /* 0x000000080d0a7824 */ /* 0x000fe400078e0202 */
[----:B------:R-:W2:Y:S02]  /*d900*/  LDL R13, [R1+0x30] ;  /* 0x00003000010d7983 */ /* 0x000ea40000100800 */
[----:B------:R-:W-:-:S05]  /*d910*/  VIADD R10, R10, 0x16860 ;  /* 0x000168600a0a7836 */ /* 0x000fca0000000000 */
[----:B------:R-:W-:Y:S01]  /*d920*/  PRMT R10, R120, 0x654, R10 ;  /* 0x00000654780a7816 */ /* 0x000fe2000000000a */
[-C--:B------:R-:W-:Y:S01]  /*d930*/  FMUL.FTZ R88, R88, R7.reuse ;  /* 0x0000000758587220 */ /* 0x080fe20000410000 */
[----:B------:R-:W-:Y:S02]  /*d940*/  F2FP.F16.F32.PACK_AB R123, R11, R86 ;  /* 0x000000560b7b723e */ /* 0x000fe400000000ff */
        /* <DEDUP_REMOVED lines=49> */
[----:B0-----:R-:W-:Y:S01]  /*dc60*/  IMAD.MOV.U32 R10, RZ, RZ, R3 ;  /* 0x000000ffff0a7224 */ /* 0x001fe200078e0003 */
        /* <DEDUP_REMOVED lines=16> */
[C---:B--2---:R-:W-:Y:S01]  /*dd70*/  ISETP.GT.AND P1, PT, R12.reuse, R13, PT ;  /* 0x0000000d0c00720c */ /* 0x044fe20003f24270 */
[----:B------:R-:W-:Y:S01]  /*dd80*/  IMAD.MOV.U32 R13, RZ, RZ, R23 ;  /* 0x000000ffff0d7224 */ /* 0x000fe200078e0017 */
[----:B------:R-:W-:-:S11]  /*dd90*/  IADD3 R12, R12, -0x1, RZ ;  /* 0xffffffff0c0c7810 */ /* 0x000fd60007ffe0ff */
[----:B------:R-:W-:Y:S05]  /*dda0*/  @P1 BRA `(.L_x_2783) ;  /* 0xffffffd4009c1947 */ /* 0x000fea000383ffff */
.L_x_2771:
[----:B------:R-:W2:Y:S02]  /*ddb0*/  LDL R7, [R1+0x3c] ;  /* 0x00003c0001077983 */ /* 0x000ea40000100800 */
[----:B--2---:R-:W-:-:S13]  /*ddc0*/  ISETP.GE.AND P1, PT, R12, R7, PT ;  /* 0x000000070c00720c */ /* 0x004fda0003f26270 */
[----:B------:R-:W-:Y:S05]  /*ddd0*/  @!P1 BRA `(.L_x_2784) ;  /* 0x0000001c00e49947 */ /* 0x000fea0003800000 */
[----:B------:R-:W-:Y:S01]  /*dde0*/  IMAD.MOV.U32 R10, RZ, RZ, R3 ;  /* 0x000000ffff0a7224 */ /* 0x000fe200078e0003 */
[----:B------:R-:W-:Y:S01]  /*ddf0*/  MOV R7, R156 ;  /* 0x0000009c00077202 */ /* 0x000fe20000000f00 */
[----:B------:R-:W-:Y:S02]  /*de00*/  IMAD.MOV.U32 R11, RZ, RZ, R6 ;  /* 0x000000ffff0b7224 */ /* 0x000fe400078e0006 */
[----:B------:R-:W-:-:S07]  /*de10*/  IMAD.MOV.U32 R13, RZ, RZ, R23 ;  /* 0x000000ffff0d7224 */ /* 0x000fce00078e0017 */
.L_x_2796:
        /* <DEDUP_REMOVED lines=11> */
.L_x_2786:
[----:B------:R-:W-:Y:S01]  /*ded0*/  IMAD R0, R23, 0x8, R2 ;  /* 0x0000000817007824 */ /* 0x000fe200078e0202 */
[----:B------:R-:W-:-:S04]  /*dee0*/  SHF.L.U32 R3, R156, 0x1f, RZ ;  /* 0x0000001f9c037819 */ /* 0x000fc800000006ff */
[----:B------:R0:W1:Y:S01]  /*def0*/  SYNCS.PHASECHK.TRANS64.TRYWAIT P1, [R0+URZ+0x16830], R3 ;  /* 0x01683003000075a7 */ /* 0x000062000802017f */
[----:B------:R-:W-:Y:S05]  /*df00*/  @!P0 BRA `(.L_x_2787) ;  /* 0x0000000000048947 */ /* 0x000fea0003800000 */
[----:B------:R-:W-:Y:S01]  /*df10*/  BPT.TRAP 0x1 ;  /* 0x000000040000795c */ /* 0x000fe20000300000 */
.L_x_2787:
[----:B------:R-:W-:Y:S04]  /*df20*/  BSSY B0, `(.L_x_2785) ;  /* 0x0000004000007945 */ /* 0x000fe80003800000 */
[----:B-1----:R-:W-:Y:S05]  /*df30*/  @P1 BRA `(.L_x_2788) ;  /* 0x0000000000081947 */ /* 0x002fea0003800000 */
[----:B------:R-:W1:Y:S02]  /*df40*/  SYNCS.PHASECHK.TRANS64.TRYWAIT P1, [R0+URZ+0x16830], R3 ;  /* 0x01683003000075a7 */ /* 0x000e64000802017f */
[----:B-1----:R-:W-:Y:S05]  /*df50*/  @!P1 BRA `(.L_x_2789) ;  /* 0x000000d800209947 */ /* 0x002fea0003800000 */
.L_x_2788:
[----:B------:R-:W-:Y:S05]  /*df60*/  BSYNC B0 ;  /* 0x0000000000007941 */ /* 0x000fea0003800000 */
.L_x_2785:
[----:B------:R-:W2:Y:S04]  /*df70*/  LDL R6, [R1+0x24] ;  /* 0x0000240001067983 */ /* 0x000ea80000100800 */
[----:B------:R3:W-:Y:S01]  /*df80*/  STL [R1+0x70], R2 ;  /* 0x0000700201007387 */ /* 0x0007e20000100800 */
[----:B01----:R-:W0:Y:S03]  /*df90*/  S2R R0, SR_TID.X ;  /* 0x0000000000007919 */ /* 0x003e260000002100 */
[----:B---3--:R-:W3:Y:S01]  /*dfa0*/  LDL.64 R2, [R1+0x18] ;  /* 0x0000180001027983 */ /* 0x008ee20000100a00 */
[----:B------:R-:W-:Y:S01]  /*dfb0*/  IMAD.MOV.U32 R9, RZ, RZ, 0x40000040 ;  /* 0x40000040ff097424 */ /* 0x000fe200078e00ff */
[----:B------:R-:W-:Y:S05]  /*dfc0*/  WARPSYNC.ALL ;  /* 0x0000000000007948 */ /* 0x000fea0003800000 */
[----:B------:R-:W-:-:S02]  /*dfd0*/  R2UR UR15, R9 ;  /* 0x00000000090f72ca */ /* 0x000fc400000e0000 */
[----:B0-----:R-:W-:-:S05]  /*dfe0*/  SHF.R.U32.HI R0, RZ, 0x7, R0 ;  /* 0x00000007ff007819 */ /* 0x001fca0000011600 */
[----:B------:R-:W-:Y:S02]  /*dff0*/  VIADD R0, R0, 0x8 ;  /* 0x0000000800007836 */ /* 0x000fe40000000000 */
[----:B------:R-:W-:Y:S01]  /*e000*/  IMAD.MOV.U32 R27, RZ, RZ, 0x40000040 ;  /* 0x40000040ff1b7424 */ /* 0x000fe200078e00ff */
[----:B------:R-:W-:Y:S01]  /*e010*/  R2UR UR4, R14 ;  /* 0x000000000e0472ca */ /* 0x000fe200000e0000 */
[----:B------:R-:W-:Y:S01]  /*e020*/  IMAD.MOV.U32 R25, RZ, RZ, 0x40000040 ;  /* 0x40000040ff197424 */ /* 0x000fe200078e00ff */
[----:B------:R-:W-:Y:S02]  /*e030*/  R2UR UR5, R15 ;  /* 0x000000000f0572ca */ /* 0x000fe400000e0000 */
[----:B------:R-:W-:Y:S02]  /*e040*/  R2UR UR7, R27 ;  /* 0x000000001b0772ca */ /* 0x000fe400000e0000 */
[----:B------:R-:W-:Y:S02]  /*e050*/  R2UR UR11, R25 ;  /* 0x00000000190b72ca */ /* 0x000fe400000e0000 */
[----:B------:R-:W-:Y:S01]  /*e060*/  R2UR UR19, R27 ;  /* 0x000000001b1372ca */ /* 0x000fe200000e0000 */
[----:B------:R0:W-:Y:S01]  /*e070*/  BAR.SYNC.DEFER_BLOCKING R0, 0x100 ;  /* 0x000400000000751d */ /* 0x0001e20000010000 */
[----:B--2---:R-:W-:-:S04]  /*e080*/  IMAD R26, R23, 0x400, R6 ;  /* 0x00000400171a7824 */ /* 0x004fc800078e0206 */
[----:B------:R-:W-:-:S05]  /*e090*/  VIADD R8, R26, 0x4 ;  /* 0x000000041a087836 */ /* 0x000fca0000000000 */
[----:B------:R-:W-:Y:S02]  /*e0a0*/  R2UR UR14, R8 ;  /* 0x00000000080e72ca */ /* 0x000fe400000e0000 */
[----:B------:R-:W2:Y:S01]  /*e0b0*/  LDL.64 R8, [R1+0x10] ;  /* 0x0000100001087983 */ /* 0x000ea20000100a00 */
[C---:B------:R-:W-:Y:S02]  /*e0c0*/  R2UR UR6, R26.reuse ;  /* 0x000000001a0672ca */ /* 0x040fe400000e0000 */
[C---:B------:R-:W-:Y:S01]  /*e0d0*/  IADD3 R24, R26.reuse, 0x2, RZ ;  /* 0x000000021a187810 */ /* 0x040fe20007ffe0ff */
[----:B------:R-:W-:-:S03]  /*e0e0*/  VIADD R26, R26, 0x6 ;  /* 0x000000061a1a7836 */ /* 0x000fc60000000000 */
[----:B------:R-:W-:Y:S02]  /*e0f0*/  R2UR UR10, R24 ;  /* 0x00000000180a72ca */ /* 0x000fe400000e0000 */
[----:B------:R-:W-:Y:S02]  /*e100*/  R2UR UR18, R26 ;  /* 0x000000001a1272ca */ /* 0x000fe400000e0000 */
        /* <DEDUP_REMOVED lines=11> */
[----:B--2---:R-:W-:Y:S02]  /*e1c0*/  R2UR UR12, R8 ;  /* 0x00000000080c72ca */ /* 0x004fe400000e0000 */
[----:B------:R-:W-:Y:S01]  /*e1d0*/  R2UR UR13, R9 ;  /* 0x00000000090d72ca */ /* 0x000fe200000e0000 */
[----:B------:R-:W-:-:S12]  /*e1e0*/  WARPGROUP.ARRIVE ;  /* 0x00000000000079c5 */ /* 0x000fd80000000000 */
        /* <DEDUP_REMOVED lines=8> */
.L_x_2791:
[----:B------:R-:W-:Y:S01]  /*e270*/  SHF.L.U32 R0, R7, 0x1f, RZ ;  /* 0x0000001f07007819 */ /* 0x000fe200000006ff */
[----:B-----5:R-:W-:-:S04]  /*e280*/  IMAD R3, R13, 0x8, R2 ;  /* 0x000000080d037824 */ /* 0x020fc800078e0202 */
[----:B------:R0:W1:Y:S01]  /*e290*/  SYNCS.PHASECHK.TRANS64.TRYWAIT P1, [R3+URZ+0x16850], R0 ;  /* 0x01685000030075a7 */ /* 0x000062000802017f */
[----:B------:R-:W-:Y:S05]  /*e2a0*/  @!P0 BRA `(.L_x_2792) ;  /* 0x0000000000048947 */ /* 0x000fea0003800000 */
[----:B------:R-:W-:Y:S01]  /*e2b0*/  BPT.TRAP 0x1 ;  /* 0x000000040000795c */ /* 0x000fe20000300000 */
.L_x_2792:
[----:B-1----:R-:W-:Y:S05]  /*e2c0*/  @P1 BRA `(.L_x_2790) ;  /* 0x0000000000081947 */ /* 0x002fea0003800000 */
[----:B------:R-:W1:Y:S02]  /*e2d0*/  SYNCS.PHASECHK.TRANS64.TRYWAIT P1, [R3+URZ+0x16850], R0 ;  /* 0x01685000030075a7 */ /* 0x000e64000802017f */
[----:B-1----:R-:W-:Y:S05]  /*e2e0*/  @!P1 BRA `(.L_x_2793) ;  /* 0x000000d400509947 */ /* 0x002fea0003800000 */
.L_x_2790:
        /* <DEDUP_REMOVED lines=8> */
[----:B------:R-:W-:Y:S01]  /*e370*/  IMAD.MOV.U32 R7, RZ, RZ, 0x40000040 ;  /* 0x40000040ff077424 */ /* 0x000fe200078e00ff */
[----:B------:R-:W-:Y:S02]  /*e380*/  LEA R6, R13, R0, 0xa ;  /* 0x000000000d067211 */ /* 0x000fe400078e50ff */
[----:B------:R-:W0:Y:S02]  /*e390*/  S2R R0, SR_TID.X ;  /* 0x0000000000007919 */ /* 0x000e240000002100 */
[C---:B------:R-:W-:Y:S01]  /*e3a0*/  R2UR UR6, R6.reuse ;  /* 0x00000000060672ca */ /* 0x040fe200000e0000 */
[----:B------:R-:W-:-:S12]  /*e3b0*/  VIADD R8, R6, 0x80 ;  /* 0x0000008006087836 */ /* 0x000fd80000000000 */
        /* <DEDUP_REMOVED lines=36> */
[----:B------:R-:W-:Y:S01]  /*e600*/  IMAD.MOV.U32 R9, RZ, RZ, 0x40000040 ;  /* 0x40000040ff097424 */ /* 0x000fe200078e00ff */
[----:B------:R-:W-:Y:S01]  /*e610*/  IADD3 R6, R6, 0x380, RZ ;  /* 0x0000038006067810 */ /* 0x000fe20007ffe0ff */
        /* <DEDUP_REMOVED lines=17> */
.L_x_2794:
[----:B------:R-:W1:Y:S01]  /*e730*/  S2R R120, SR_CgaCtaId ;  /* 0x0000000000787919 */ /* 0x000e620000008800 */
[----:B0-----:R-:W-:-:S04]  /*e740*/  IMAD R0, R23, 0x8, R2 ;  /* 0x0000000817007824 */ /* 0x001fc800078e0202 */
[----:B------:R-:W-:-:S05]  /*e750*/  VIADD R0, R0, 0x16840 ;  /* 0x0001684000007836 */ /* 0x000fca0000000000 */
[----:B-1----:R-:W-:-:S04]  /*e760*/  PRMT R0, R120, 0x654, R0 ;  /* 0x0000065478007816 */ /* 0x002fc80000000000 */
        /* <DEDUP_REMOVED lines=37> */
[----:B0-----:R-:W-:Y:S02]  /*e9c0*/  FMNMX.FTZ R6, R8, R3, !PT ;  /* 0x0000000308067209 */ /* 0x001fe40007810000 */
[----:B------:R-:W-:-:S03]  /*e9d0*/  FMNMX.FTZ R3, R27, R0, !PT ;  /* 0x000000001b037209 */ /* 0x000fc60007810000 */
[----:B------:R-:W-:Y:S01]  /*e9e0*/  FADD.FTZ R7, -R6, R11 ;  /* 0x0000000b06077221 */ /* 0x000fe20000010100 */
        /* <DEDUP_REMOVED lines=34> */
[----:B------:R-:W0:Y:S03]  /*ec10*/  LDC R0, c[0x0][0x988] ;  /* 0x00026200ff007b82 */ /* 0x000e260000000800 */
[C---:B------:R-:W-:Y:S01]  /*ec20*/  FADD.FTZ R8, -R3.reuse, R10 ;  /* 0x0000000a03087221 */ /* 0x040fe20000010100 */
[-C--:B0-----:R-:W-:Y:S01]  /*ec30*/  FMUL.FTZ R9, R6, R0.reuse ;  /* 0x0000000006097220 */ /* 0x081fe20000410000 */
[-C--:B------:R-:W-:Y:S01]  /*ec40*/  FMUL.FTZ R11, R3, R0.reuse ;  /* 0x00000000030b7220 */ /* 0x080fe20000410000 */
[-C--:B------:R-:W-:Y:S01]  /*ec50*/  FMUL.FTZ R7, R7, R0.reuse ;  /* 0x0000000007077220 */ /* 0x080fe20000410000 */
[-C--:B------:R-:W-:Y:S01]  /*ec60*/  FMUL.FTZ R8, R8, R0.reuse ;  /* 0x0000000008087220 */ /* 0x080fe20000410000 */
        /* <DEDUP_REMOVED lines=45> */
[----:B-1----:R-:W-:Y:S01]  /*ef40*/  FFMA.FTZ R4, R8, R4, R26 ;  /* 0x0000000408047223 */ /* 0x002fe2000001001a */
[-C--:B------:R-:W-:Y:S01]  /*ef50*/  FFMA.FTZ R10, R87, R0.reuse, -R11 ;  /* 0x00000000570a7223 */ /* 0x080fe2000001080b */
[-CC-:B------:R-:W-:Y:S01]  /*ef60*/  FFMA.FTZ R37, R37, R0.reuse, -R9.reuse ;  /* 0x0000000025257223 */ /* 0x180fe20000010809 */
[-CC-:B------:R-:W-:Y:S01]  /*ef70*/  FFMA.FTZ R40, R40, R0.reuse, -R9.reuse ;  /* 0x0000000028287223 */ /* 0x180fe20000010809 */
[-CC-:B------:R-:W-:Y:S01]  /*ef80*/  FFMA.FTZ R41, R41, R0.reuse, -R9.reuse ;  /* 0x0000000029297223 */ /* 0x180fe20000010809 */
[-CC-:B------:R-:W-:Y:S01]  /*ef90*/  FFMA.FTZ R44, R44, R0.reuse, -R9.reuse ;  /* 0x000000002c2c7223 */ /* 0x180fe20000010809 */
[-C--:B------:R-:W-:Y:S01]  /*efa0*/  FFMA.FTZ R45, R45, R0.reuse, -R9 ;  /* 0x000000002d2d7223 */ /* 0x080fe20000010809 */
[----:B------:R-:W1:Y:S01]  /*efb0*/  MUFU.EX2 R28, R28 ;  /* 0x0000001c001c7308 */ /* 0x000e620000000800 */
[----:B0-----:R-:W-:Y:S01]  /*efc0*/  FADD.FTZ R5, R25, R5 ;  /* 0x0000000519057221 */ /* 0x001fe20000010000 */
[-CC-:B------:R-:W-:Y:S01]  /*efd0*/  FFMA.FTZ R48, R48, R0.reuse, -R9.reuse ;  /* 0x0000000030307223 */ /* 0x180fe20000010809 */
[-CC-:B------:R-:W-:Y:S01]  /*efe0*/  FFMA.FTZ R49, R49, R0.reuse, -R9.reuse ;  /* 0x0000000031317223 */ /* 0x180fe20000010809 */
[-CC-:B------:R-:W-:Y:S01]  /*eff0*/  FFMA.FTZ R52, R52, R0.reuse, -R9.reuse ;  /* 0x0000000034347223 */ /* 0x180fe20000010809 */
[-CC-:B------:R-:W-:Y:S01]  /*f000*/  FFMA.FTZ R53, R53, R0.reuse, -R9.reuse ;  /* 0x0000000035357223 */ /* 0x180fe20000010809 */
[-CC-:B------:R-:W-:Y:S01]  /*f010*/  FFMA.FTZ R56, R56, R0.reuse, -R9.reuse ;  /* 0x0000000038387223 */ /* 0x180fe20000010809 */
[-CC-:B------:R-:W-:Y:S01]  /*f020*/  FFMA.FTZ R57, R57, R0.reuse, -R9.reuse ;  /* 0x0000000039397223 */ /* 0x180fe20000010809 */
[----:B------:R-:W0:Y:S01]  /*f030*/  MUFU.EX2 R30, R30 ;  /* 0x0000001e001e7308 */ /* 0x000e220000000800 */
[----:B--2---:R-:W-:Y:S01]  /*f040*/  FADD.FTZ R11, R27, R4 ;  /* 0x000000041b0b7221 */ /* 0x004fe20000010000 */
[-CC-:B------:R-:W-:Y:S01]  /*f050*/  FFMA.FTZ R60, R60, R0.reuse, -R9.reuse ;  /* 0x000000003c3c7223 */ /* 0x180fe20000010809 */
[-CC-:B------:R-:W-:Y:S01]  /*f060*/  FFMA.FTZ R61, R61, R0.reuse, -R9.reuse ;  /* 0x000000003d3d7223 */ /* 0x180fe20000010809 */
[-CC-:B------:R-:W-:Y:S01]  /*f070*/  FFMA.FTZ R64, R64, R0.reuse, -R9.reuse ;  /* 0x0000000040407223 */ /* 0x180fe20000010809 */
[-CC-:B------:R-:W-:Y:S01]  /*f080*/  FFMA.FTZ R65, R65, R0.reuse, -R9.reuse ;  /* 0x0000000041417223 */ /* 0x180fe20000010809 */
[-CC-:B------:R-:W-:Y:S01]  /*f090*/  FFMA.FTZ R68, R68, R0.reuse, -R9.reuse ;  /* 0x0000000044447223 */ /* 0x180fe20000010809 */
[-C--:B------:R-:W-:Y:S01]  /*f0a0*/  FFMA.FTZ R69, R69, R0.reuse, -R9 ;  /* 0x0000000045457223 */ /* 0x080fe20000010809 */
[----:B------:R-:W2:Y:S01]  /*f0b0*/  MUFU.EX2 R29, R29 ;  /* 0x0000001d001d7308 */ /* 0x000ea20000000800 */
[----:B-1----:R-:W-:Y:S01]  /*f0c0*/  FADD.FTZ R4, R28, R5 ;  /* 0x000000051c047221 */ /* 0x002fe20000010000 */
[-CC-:B------:R-:W-:Y:S01]  /*f0d0*/  FFMA.FTZ R72, R72, R0.reuse, -R9.reuse ;  /* 0x0000000048487223 */ /* 0x180fe20000010809 */
        /* <DEDUP_REMOVED lines=125> */
.L_x_2795:
[----:B------:R-:W-:Y:S02]  /*f8b0*/  IMAD R11, R13, 0x8, R2 ;  /* 0x000000080d0b7824 */ /* 0x000fe400078e0202 */
[----:B------:R-:W2:Y:S02]  /*f8c0*/  LDL R13, [R1+0x3c] ;  /* 0x00003c00010d7983 */ /* 0x000ea40000100800 */
[----:B------:R-:W-:-:S05]  /*f8d0*/  VIADD R11, R11, 0x16860 ;  /* 0x000168600b0b7836 */ /* 0x000fca0000000000 */
[----:B------:R-:W-:Y:S01]  /*f8e0*/  PRMT R11, R120, 0x654, R11 ;  /* 0x00000654780b7816 */ /* 0x000fe2000000000b */
[----:B------:R-:W-:Y:S01]  /*f8f0*/  FMUL.FTZ R88, R88, R7 ;  /* 0x0000000758587220 */ /* 0x000fe20000410000 */
        /* <DEDUP_REMOVED lines=52> */
[----:B0-----:R-:W-:Y:S01]  /*fc40*/  IMAD.MOV.U32 R11, RZ, RZ, R6 ;  /* 0x000000ffff0b7224 */ /* 0x001fe200078e0006 */
        /* <DEDUP_REMOVED lines=18> */
.L_x_2784:
[----:B------:R-:W-:Y:S05]  /*fd70*/  WARPSYNC.ALL ;  /* 0x0000000000007948 */ /* 0x000fea0003800000 */
[----:B------:R-:W-:Y:S06]  /*fd80*/  BAR.ARV 0x8, 0x200 ;  /* 0x0208000000007b1d */ /* 0x000fec0000002000 */
[----:B------:R-:W-:Y:S05]  /*fd90*/  @!P0 BRA `(.L_x_2797) ;  /* 0x0000000000048947 */ /* 0x000fea0003800000 */
[----:B------:R-:W-:Y:S01]  /*fda0*/  BPT.TRAP 0x1 ;  /* 0x000000040000795c */ /* 0x000fe20000300000 */
.L_x_2797:
[----:B------:R-:W-:Y:S01]  /*fdb0*/  IMAD R10, R23, 0x8, R2 ;  /* 0x00000008170a7824 */ /* 0x000fe200078e0202 */
[----:B------:R-:W-:-:S04]  /*fdc0*/  SHF.L.U32 R7, R156, 0x1f, RZ ;  /* 0x0000001f9c077819 */ /* 0x000fc800000006ff */
[----:B------:R0:W1:Y:S01]  /*fdd0*/  SYNCS.PHASECHK.TRANS64.TRYWAIT P1, [R10+URZ+0x16850], R7 ;  /* 0x016850070a0075a7 */ /* 0x000062000802017f */
[----:B------:R-:W-:Y:S05]  /*fde0*/  @!P0 BRA `(.L_x_2798) ;  /* 0x0000000000048947 */ /* 0x000fea0003800000 */
[----:B------:R-:W-:Y:S01]  /*fdf0*/  BPT.TRAP 0x1 ;  /* 0x000000040000795c */ /* 0x000fe20000300000 */
.L_x_2798:
[----:B------:R-:W-:-:S05]  /*fe00*/  VIADD R2, R2, 0x400 ;  /* 0x0000040002027836 */ /* 0x000fca0000000000 */
[----:B------:R-:W-:-:S04]  /*fe10*/  SHF.R.U32.HI R2, RZ, 0x4, R2 ;  /* 0x00000004ff027819 */ /* 0x000fc80000011602 */
[----:B------:R-:W-:Y:S01]  /*fe20*/  LOP3.LUT R2, R2, 0x3fff, RZ, 0xc0, !PT ;  /* 0x00003fff02027812 */ /* 0x000fe200078ec0ff */
[----:B-1----:R-:W-:Y:S06]  /*fe30*/  @P1 BRA `(.L_x_2799) ;  /* 0x0000000000081947 */ /* 0x002fec0003800000 */
[----:B------:R-:W1:Y:S02]  /*fe40*/  SYNCS.PHASECHK.TRANS64.TRYWAIT P1, [R10+URZ+0x16850], R7 ;  /* 0x016850070a0075a7 */ /* 0x000e64000802017f */
[----:B-1----:R-:W-:Y:S05]  /*fe50*/  @!P1 BRA `(.L_x_2800) ;  /* 0x000000b800889947 */ /* 0x002fea0003800000 */
.L_x_2799:
[----:B------:R-:W-:Y:S01]  /*fe60*/  IMAD.MOV.U32 R9, RZ, RZ, 0x40000040 ;  /* 0x40000040ff097424 */ /* 0x000fe200078e00ff */
[----:B------:R-:W-:Y:S01]  /*fe70*/  LEA R8, R23, R2, 0xa ;  /* 0x0000000217087211 */ /* 0x000fe200078e50ff */
[----:B------:R-:W-:Y:S05]  /*fe80*/  WARPSYNC.ALL ;  /* 0x0000000000007948 */ /* 0x000fea0003800000 */
[C---:B------:R-:W-:Y:S01]  /*fe90*/  R2UR UR6, R8.reuse ;  /* 0x00000000080672ca */ /* 0x040fe200000e0000 */
[----:B------:R-:W-:Y:S01]  /*fea0*/  WARPGROUP.ARRIVE ;  /* 0x00000000000079c5 */ /* 0x000fe20000000000 */
[----:B------:R-:W-:Y:S01]  /*feb0*/  R2UR UR7, R9 ;  /* 0x00000000090772ca */ /* 0x000fe200000e0000 */
[----:B------:R-:W-:Y:S01]  /*fec0*/  VIADD R12, R8, 0x80 ;  /* 0x00000080080c7836 */ /* 0x000fe20000000000 */
[----:B------:R-:W2:Y:S01]  /*fed0*/  SHFL.BFLY PT, R2, R5, 0x2, 0x1f ;  /* 0x0c401f0005027f89 */ /* 0x000ea200000e0000 */
[----:B------:R-:W-:-:S02]  /*fee0*/  IMAD.MOV.U32 R13, RZ, RZ, 0x40000040 ;  /* 0x40000040ff0d7424 */ /* 0x000fc400078e00ff */
[----:B------:R-:W-:Y:S01]  /*fef0*/  IMAD.MOV.U32 R9, RZ, RZ, 0x40000040 ;  /* 0x40000040ff097424 */ /* 0x000fe200078e00ff */
[----:B01----:R-:W0:Y:S01]  /*ff00*/  SHFL.BFLY PT, R7, R4, 0x2, 0x1f ;  /* 0x0c401f0004077f89 */ /* 0x003e2200000e0000 */
[----:B------:R-:W-:Y:S02]  /*ff10*/  IMAD.MOV.U32 R27, RZ, RZ, -0x800000 ;  /* 0xff800000ff1b7424 */ /* 0x000fe400078e00ff */
[----:B------:R-:W-:-:S04]  /*ff20*/  IMAD.MOV.U32 R26, RZ, RZ, -0x800000 ;  /* 0xff800000ff1a7424 */ /* 0x000fc800078e00ff */
[----:B------:R-:W-:Y:S01]  /*ff30*/  HGMMA.64x64x16.F32 R88, R148, gdesc[UR4].tnspB, R88, gsb0 ;  /* 0x40e0000494587df0 */ /* 0x000fe20008000858 */
[----:B------:R-:W-:Y:S01]  /*ff40*/  R2UR UR6, R12 ;  /* 0x000000000c0672ca */ /* 0x000fe200000e0000 */
[----:B------:R-:W-:Y:S01]  /*ff50*/  VIADD R12, R8, 0x100 ;  /* 0x00000100080c7836 */ /* 0x000fe20000000000 */
[----:B------:R-:W-:Y:S01]  /*ff60*/  R2UR UR7, R13 ;  /* 0x000000000d0772ca */ /* 0x000fe200000e0000 */
[----:B------:R-:W-:Y:S02]  /*ff70*/  IMAD.MOV.U32 R13, RZ, RZ, 0x40000040 ;  /* 0x40000040ff0d7424 */ /* 0x000fe400078e00ff */
[----:B--2---:R-:W-:Y:S01]  /*ff80*/  FADD.FTZ R2, R2, R5 ;  /* 0x0000000502027221 */ /* 0x004fe20000010000 */
[----:B------:R-:W-:Y:S02]  /*ff90*/  WARPGROUP.DEPBAR.LE gsb0, 0x0 ;  /* 0x00008000000079c5 */ /* 0x000fe40000010000 */
[----:B------:R-:W-:-:S07]  /*ffa0*/  WARPGROUP.ARRIVE ;  /* 0x00000000000079c5 */ /* 0x000fce0000000000 */
        /* <DEDUP_REMOVED lines=35> */
[----:B------:R-:W-:Y:S01]  /*101e0*/  R2UR UR6, R8 ;  /* 0x00000000080672ca */ /* 0x000fe200000e0000 */
[----:B0-----:R-:W-:Y:S01]  /*101f0*/  FADD.FTZ R8, R7, R4 ;  /* 0x0000000407087221 */ /* 0x001fe20000010000 */
[----:B------:R-:W-:Y:S01]  /*10200*/  R2UR UR7, R9 ;  /* 0x00000000090772ca */ /* 0x000fe200000e0000 */
[----:B------:R-:W0:Y:S01]  /*10210*/  SHFL.BFLY PT, R7, R2, 0x1, 0x1f ;  /* 0x0c201f0002077f89 */ /* 0x000e2200000e0000 */
[----:B------:R-:W-:-:S03]  /*10220*/  IMAD.MOV.U32 R4, RZ, RZ, RZ ;  /* 0x000000ffff047224 */ /* 0x000fc600078e00ff */
[----:B------:R-:W1:Y:S01]  /*10230*/  SHFL.BFLY PT, R9, R8, 0x1, 0x1f ;  /* 0x0c201f0008097f89 */ /* 0x000e6200000e0000 */
[----:B0-----:R-:W-:Y:S01]  /*10240*/  FADD.FTZ R11, R2, R7 ;  /* 0x00000007020b7221 */ /* 0x001fe20000010000 */
[----:B------:R-:W-:Y:S02]  /*10250*/  IMAD.MOV.U32 R2, RZ, RZ, RZ ;  /* 0x000000ffff027224 */ /* 0x000fe400078e00ff */
        /* <DEDUP_REMOVED lines=11> */
[----:B-1----:R-:W-:-:S04]  /*10310*/  @P2 FMUL.FTZ R8, R9, 0.69314718246459960938 ;  /* 0x3f31721809082820 */ /* 0x002fc80000410000 */
[----:B------:R-:W-:Y:S01]  /*10320*/  @P2 FFMA.FTZ R26, R13, R3, R8 ;  /* 0x000000030d1a2223 */ /* 0x000fe20000010008 */
[----:B------:R-:W-:Y:S02]  /*10330*/  WARPGROUP.DEPBAR.LE gsb0, 0x0 ;  /* 0x00008000000079c5 */ /* 0x000fe40000010000 */
[----:B------:R-:W-:-:S06]  /*10340*/  WARPGROUP.ARRIVE ;  /* 0x00000000000079c5 */ /* 0x000fcc0000000000 */
[----:B------:R-:W-:Y:S03]  /*10350*/  HGMMA.64x64x16.F32 R88, R120, gdesc[UR4].tnspB, R88, gsb0 ;  /* 0x40e0000478587df0 */ /* 0x000fe60008000858 */
[----:B------:R-:W-:Y:S02]  /*10360*/  WARPGROUP.DEPBAR.LE gsb0, 0x0 ;  /* 0x00008000000079c5 */ /* 0x000fe40000010000 */
[----:B--23--:R-:W-:Y:S05]  /*10370*/  @!P0 BRA `(.L_x_2801) ;  /* 0x0000000000048947 */ /* 0x00cfea0003800000 */
[----:B------:R-:W-:Y:S01]  /*10380*/  BPT.TRAP 0x1 ;  /* 0x000000040000795c */ /* 0x000fe20000300000 */
.L_x_2801:
[----:B------:R-:W2:Y:S01]  /*10390*/  LDL.LU R5, [R1+0x5c] ;  /* 0x00005c0001057983 */ /* 0x000ea20000300800 */
[----:B------:R-:W-:Y:S01]  /*103a0*/  VIADD R0, R10, 0x16860 ;  /* 0x000168600a007836 */ /* 0x000fe20000000000 */
[----:B------:R-:W1:Y:S01]  /*103b0*/  S2R R3, SR_CgaCtaId ;  /* 0x0000000000037919 */ /* 0x000e620000008800 */
[----:B------:R-:W-:-:S04]  /*103c0*/  IADD3 R23, R23, 0x1, RZ ;  /* 0x0000000117177810 */ /* 0x000fc80007ffe0ff */
[----:B------:R-:W-:Y:S01]  /*103d0*/  ISETP.NE.AND P1, PT, R23, 0x2, PT ;  /* 0x000000021700780c */ /* 0x000fe20003f25270 */
[-C--:B------:R-:W-:Y:S01]  /*103e0*/  FMUL.FTZ R20, R88, R4.reuse ;  /* 0x0000000458147220 */ /* 0x080fe20000410000 */
[-C--:B------:R-:W-:Y:S01]  /*103f0*/  FMUL.FTZ R21, R89, R4.reuse ;  /* 0x0000000459157220 */ /* 0x080fe20000410000 */
[----:B------:R-:W-:Y:S01]  /*10400*/  FMUL.FTZ R92, R92, R4 ;  /* 0x000000045c5c7220 */ /* 0x000fe20000410000 */
[----:B-1----:R-:W-:-:S04]  /*10410*/  PRMT R0, R3, 0x654, R0 ;  /* 0x0000065403007816 */ /* 0x002fc80000000000 */
[----:B------:R1:W-:Y:S01]  /*10420*/  SYNCS.ARRIVE.TRANS64.RED.A1T0 RZ, [R0+URZ], RZ ;  /* 0x000000ff00ff79a7 */ /* 0x0003e2000810043f */
        /* <DEDUP_REMOVED lines=15> */
[-C--:B0-----:R-:W-:Y:S01]  /*10520*/  FMUL.FTZ R90, R90, R2.reuse ;  /* 0x000000025a5a7220 */ /* 0x081fe20000410000 */
        /* <DEDUP_REMOVED lines=15> */
[----:B------:R-:W-:-:S02]  /*10620*/  LOP3.LUT R156, R156, R3, RZ, 0x3c, !PT ;  /* 0x000000039c9c7212 */ /* 0x000fc400078e3cff */
[----:B------:R-:W-:Y:S01]  /*10630*/  SEL R23, R23, RZ, P1 ;  /* 0x000000ff17177207 */ /* 0x000fe20000800000 */
[----:B--2---:R-:W-:-:S05]  /*10640*/  VIADD R5, R5, 0x1 ;  /* 0x0000000105057836 */ /* 0x004fca0000000000 */
[----:B------:R1:W-:Y:S02]  /*10650*/  STL [R1+0x5c], R5 ;  /* 0x00005c0501007387 */ /* 0x0003e40000100800 */
.L_x_2731:
[----:B------:R-:W3:Y:S01]  /*10660*/  LDL R49, [R1+0x50] ;  /* 0x0000500001317983 */ /* 0x000ee20000100800 */
[----:B-1----:R-:W0:Y:S01]  /*10670*/  S2R R0, SR_TID.X ;  /* 0x0000000000007919 */ /* 0x002e220000002100 */
[----:B------:R-:W-:Y:S05]  /*10680*/  WARPSYNC.ALL ;  /* 0x0000000000007948 */ /* 0x000fea0003800000 */
[----:B0-----:R-:W-:-:S05]  /*10690*/  VIADD R40, R0, 0xffffff80 ;  /* 0xffffff8000287836 */ /* 0x001fca0000000000 */
[----:B------:R-:W-:-:S04]  /*106a0*/  SHF.R.S32.HI R48, RZ, 0x1f, R40 ;  /* 0x0000001fff307819 */ /* 0x000fc80000011428 */
[----:B------:R-:W-:-:S04]  /*106b0*/  LEA.HI R48, R48, R40, RZ, 0x3 ;  /* 0x0000002830307211 */ /* 0x000fc800078f18ff */
[----:B------:R-:W-:-:S05]  /*106c0*/  LOP3.LUT R48, R48, 0xfffffff8, RZ, 0xc0, !PT ;  /* 0xfffffff830307812 */ /* 0x000fca00078ec0ff */
[----:B------:R-:W-:-:S04]  /*106d0*/  IMAD.IADD R48, R40, 0x1, -R48 ;  /* 0x0000000128307824 */ /* 0x000fc800078e0a30 */
[----:B------:R-:W-:-:S05]  /*106e0*/  IMAD.SHL.U32 R43, R48, 0x8, RZ ;  /* 0x00000008302b7824 */ /* 0x000fca00078e00ff */
[----:B------:R-:W-:Y:S02]  /*106f0*/  SHF.R.S32.HI R44, RZ, 0x1f, R43 ;  /* 0x0000001fff2c7819 */ /* 0x000fe4000001142b */
[----:B---3--:R-:W-:-:S04]  /*10700*/  SHF.R.S32.HI R34, RZ, 0x1f, R49 ;  /* 0x0000001fff227819 */ /* 0x008fc80000011431 */
[----:B------:R-:W-:Y:S01]  /*10710*/  SHF.L.U64.HI R37, R49, 0x2, R34 ;  /* 0x0000000231257819 */ /* 0x000fe20000010222 */
[----:B------:R-:W0:Y:S01]  /*10720*/  S2R R0, SR_CgaCtaId ;  /* 0x0000000000007919 */ /* 0x000e220000008800 */
[----:B------:R-:W-:Y:S01]  /*10730*/  MOV R2, 0x400 ;  /* 0x0000040000027802 */ /* 0x000fe20000000f00 */
[----:B------:R-:W-:Y:S01]  /*10740*/  BSSY B0, `(.L_x_2802) ;  /* 0x0000238000007945 */ /* 0x000fe20003800000 */
[----:B------:R-:W-:Y:S02]  /*10750*/  BAR.SYNC.DEFER_BLOCKING 0x5, 0x200 ;  /* 0x0148000000007b1d */ /* 0x000fe40000010000 */
[----:B0-----:R-:W-:-:S05]  /*10760*/  LEA R2, R0, R2, 0x18 ;  /* 0x0000000200027211 */ /* 0x001fca00078ec0ff */
[----:B------:R0:W1:Y:S01]  /*10770*/  LDS.128 R28, [R2+0x168d0] ;  /* 0x0168d000021c7984 */ /* 0x0000620000000c00 */
[----:B------:R-:W-:Y:S06]  /*10780*/  BAR.ARV 0x4, 0x200 ;  /* 0x0108000000007b1d */ /* 0x000fec0000002000 */
[----:B------:R-:W-:Y:S05]  /*10790*/  @P0 BRA `(.L_x_2803) ;  /* 0x0000001800380947 */ /* 0x000fea0003800000 */
[----:B------:R-:W4:Y:S01]  /*107a0*/  LDL R0, [R1+0x6c] ;  /* 0x00006c0001007983 */ /* 0x000f220000100800 */
[----:B------:R-:W-:-:S03]  /*107b0*/  ULDC UR4, c[0x0][0xad4] ;  /* 0x0002b50000047ab9 */ /* 0x000fc60000000800 */
[----:B------:R-:W3:Y:S04]  /*107c0*/  LDL.LU R32, [R1+0x54] ;  /* 0x0000540001207983 */ /* 0x000ee80000300800 */
[----:B------:R-:W2:Y:S01]  /*107d0*/  LDL.LU R36, [R1+0x58] ;  /* 0x0000580001247983 */ /* 0x000ea20000300800 */
[----:B------:R-:W0:Y:S01]  /*107e0*/  S2R R3, SR_SWINHI ;  /* 0x0000000000037919 */ /* 0x000e220000002f00 */
[----:B-----5:R-:W-:Y:S02]  /*107f0*/  MOV R24, R2 ;  /* 0x0000000200187202 */ /* 0x020fe40000000f00 */
[----:B0-----:R-:W-:Y:S02]  /*10800*/  MOV R25, R3 ;  /* 0x0000000300197202 */ /* 0x001fe40000000f00 */
[----:B------:R-:W-:-:S02]  /*10810*/  F2FP.F16.F32.PACK_AB R12, R21, R20 ;  /* 0x00000014150c723e */ /* 0x000fc400000000ff */
[----:B------:R-:W-:Y:S01]  /*10820*/  F2FP.F16.F32.PACK_AB R14, R93, R92 ;  /* 0x0000005c5d0e723e */ /* 0x000fe200000000ff */
[----:B----4-:R-:W-:-:S03]  /*10830*/  IMAD.WIDE R10, R0, 0x2, R24 ;  /* 0x00000002000a7825 */ /* 0x010fc600078e0218 */
[----:B------:R-:W-:-:S05]  /*10840*/  IADD3 R15, P0, R10, 0x60, RZ ;  /* 0x000000600a0f7810 */ /* 0x000fca0007f1e0ff */
[----:B------:R-:W-:Y:S01]  /*10850*/  IMAD.X R5, RZ, RZ, R11, P0 ;  /* 0x000000ffff057224 */ /* 0x000fe200000e060b */
[----:B---3--:R-:W-:-:S04]  /*10860*/  ISETP.NE.AND P0, PT, R32, RZ, PT ;  /* 0x000000ff2000720c */ /* 0x008fc80003f05270 */
[----:B------:R-:W-:Y:S01]  /*10870*/  SEL R38, R32, UR4, P0 ;  /* 0x0000000420267c07 */ /* 0x000fe20008000000 */
[----:B------:R-:W-:Y:S05]  /*10880*/  WARPSYNC.ALL ;  /* 0x0000000000007948 */ /* 0x000fea0003800000 */
[C---:B------:R-:W-:Y:S01]  /*10890*/  LOP3.LUT R3, R10.reuse, 0x380, RZ, 0xc0, !PT ;  /* 0x000003800a037812 */ /* 0x040fe200078ec0ff */
[----:B------:R-:W-:Y:S01]  /*108a0*/  ULDC.64 UR6, c[0x0][0xc08] ;  /* 0x0003020000067ab9 */ /* 0x000fe20000000a00 */
[----:B------:R-:W-:Y:S01]  /*108b0*/  BAR.SYNC.DEFER_BLOCKING 0x1, 0x180 ;  /* 0x0046000000007b1d */ /* 0x000fe20000010000 */
[C---:B------:R-:W-:Y:S02]  /*108c0*/  IADD3 R6, P1, R10.reuse, 0x40, RZ ;  /* 0x000000400a067810 */ /* 0x040fe40007f3e0ff */
[----:B--2---:R-:W-:-:S02]  /*108d0*/  IADD3 R13, P2, R10, 0x20, RZ ;  /* 0x000000200a0d7810 */ /* 0x004fc40007f5e0ff */
[----:B------:R-:W-:Y:S01]  /*108e0*/  SHF.R.U64 R3, R3, 0x3, RZ ;  /* 0x0000000303037819 */ /* 0x000fe200000012ff */
[----:B------:R-:W-:Y:S01]  /*108f0*/  ULDC.64 UR4, c[0x0][0xc00] ;  /* 0x0003000000047ab9 */ /* 0x000fe20000000a00 */
[----:B------:R-:W-:Y:S02]  /*10900*/  LOP3.LUT R4, R6, 0x380, RZ, 0xc0, !PT ;  /* 0x0000038006047812 */ /* 0x000fe400078ec0ff */
[----:B------:R-:W-:Y:S02]  /*10910*/  LOP3.LUT R0, R13, 0x380, RZ, 0xc0, !PT ;  /* 0x000003800d007812 */ /* 0x000fe400078ec0ff */
[----:B------:R-:W-:Y:S02]  /*10920*/  LOP3.LUT R8, R15, 0x380, RZ, 0xc0, !PT ;  /* 0x000003800f087812 */ /* 0x000fe400078ec0ff */
[----:B------:R-:W-:Y:S02]  /*10930*/  LOP3.LUT R10, R3, R10, RZ, 0x3c, !PT ;  /* 0x0000000a030a7212 */ /* 0x000fe400078e3cff */
[----:B------:R-:W-:-:S02]  /*10940*/  SHF.R.U64 R3, R4, 0x3, RZ ;  /* 0x0000000304037819 */ /* 0x000fc400000012ff */
[----:B------:R-:W-:Y:S02]  /*10950*/  SHF.R.U64 R0, R0, 0x3, RZ ;  /* 0x0000000300007819 */ /* 0x000fe400000012ff */
[----:B------:R-:W-:Y:S01]  /*10960*/  SHF.R.U64 R4, R8, 0x3, RZ ;  /* 0x0000000308047819 */ /* 0x000fe200000012ff */
[----:B------:R-:W-:Y:S01]  /*10970*/  IMAD.X R7, RZ, RZ, R11, P1 ;  /* 0x000000ffff077224 */ /* 0x000fe200008e060b */
[----:B------:R-:W-:Y:S02]  /*10980*/  LOP3.LUT R8, R0, R13, RZ, 0x3c, !PT ;  /* 0x0000000d00087212 */ /* 0x000fe400078e3cff */
[----:B------:R-:W-:Y:S02]  /*10990*/  LOP3.LUT R4, R4, R15, RZ, 0x3c, !PT ;  /* 0x0000000f04047212 */ /* 0x000fe400078e3cff */
[----:B------:R-:W-:Y:S02]  /*109a0*/  LOP3.LUT R6, R3, R6, RZ, 0x3c, !PT ;  /* 0x0000000603067212 */ /* 0x000fe400078e3cff */
[----:B------:R-:W-:-:S02]  /*109b0*/  MOV R10, R10 ;  /* 0x0000000a000a7202 */ /* 0x000fc40000000f00 */
[----:B------:R-:W-:Y:S02]  /*109c0*/  F2FP.F16.F32.PACK_AB R13, R91, R90 ;  /* 0x0000005a5b0d723e */ /* 0x000fe400000000ff */
[----:B------:R-:W-:Y:S02]  /*109d0*/  F2FP.F16.F32.PACK_AB R15, R95, R94 ;  /* 0x0000005e5f0f723e */ /* 0x000fe400000000ff */
[----:B------:R-:W-:Y:S02]  /*109e0*/  IADD3.X R9, RZ, R11, RZ, P2, !PT ;  /* 0x0000000bff097210 */ /* 0x000fe400017fe4ff */
[----:B-1----:R-:W-:Y:S01]  /*109f0*/  MOV R28, R6 ;  /* 0x00000006001c7202 */ /* 0x002fe20000000f00 */
[----:B------:R0:W-:Y:S01]  /*10a00*/  STSM.16.M88.4 [R10], R12 ;  /* 0x0000000c0a007844 */ /* 0x0001e20000000200 */
[----:B------:R-:W-:Y:S02]  /*10a10*/  MOV R0, R4 ;  /* 0x0000000400007202 */ /* 0x000fe40000000f00 */
[----:B------:R-:W-:-:S02]  /*10a20*/  MOV R35, R8 ;  /* 0x0000000800237202 */ /* 0x000fc40000000f00 */
[----:B------:R-:W-:Y:S02]  /*10a30*/  F2FP.F16.F32.PACK_AB R4, R97, R96 ;  /* 0x000000606104723e */ /* 0x000fe400000000ff */
[----:B------:R-:W-:Y:S02]  /*10a40*/  F2FP.F16.F32.PACK_AB R5, R99, R98 ;  /* 0x000000626305723e */ /* 0x000fe400000000ff */
[----:B------:R-:W-:Y:S02]  /*10a50*/  F2FP.F16.F32.PACK_AB R6, R101, R100 ;  /* 0x000000646506723e */ /* 0x000fe400000000ff */
[----:B------:R-:W-:Y:S02]  /*10a60*/  F2FP.F16.F32.PACK_AB R7, R103, R102 ;  /* 0x000000666707723e */ /* 0x000fe400000000ff */
[----:B------:R-:W-:Y:S02]  /*10a70*/  F2FP.F16.F32.PACK_AB R8, R105, R104 ;  /* 0x000000686908723e */ /* 0x000fe400000000ff */
[----:B------:R-:W-:-:S02]  /*10a80*/  F2FP.F16.F32.PACK_AB R9, R107, R106 ;  /* 0x0000006a6b09723e */ /* 0x000fc400000000ff */
[----:B0-----:R-:W-:Y:S02]  /*10a90*/  F2FP.F16.F32.PACK_AB R10, R109, R108 ;  /* 0x0000006c6d0a723e */ /* 0x001fe400000000ff */
[----:B------:R-:W-:Y:S02]  /*10aa0*/  F2FP.F16.F32.PACK_AB R11, R111, R110 ;  /* 0x0000006e6f0b723e */ /* 0x000fe400000000ff */
[----:B------:R-:W-:Y:S02]  /*10ab0*/  F2FP.F16.F32.PACK_AB R12, R113, R112 ;  /* 0x00000070710c723e */ /* 0x000fe400000000ff */
[----:B------:R-:W-:Y:S02]  /*10ac0*/  F2FP.F16.F32.PACK_AB R13, R115, R114 ;  /* 0x00000072730d723e */ /* 0x000fe400000000ff */
        /* <DEDUP_REMOVED lines=9> */
[C---:B------:R-:W-:Y:S02]  /*10b60*/  IADD3 R32, P1, R36.reuse, UR4, RZ ;  /* 0x0000000424207c10 */ /* 0x040fe4000ff3e0ff */
[----:B------:R-:W-:Y:S02]  /*10b70*/  ISETP.NE.AND.EX P0, PT, RZ, UR5, PT, P0 ;  /* 0x00000005ff007c0c */ /* 0x000fe4000bf05300 */
[C---:B------:R-:W-:Y:S02]  /*10b80*/  IADD3.X R33, R37.reuse, UR5, RZ, P1, !PT ;  /* 0x0000000525217c10 */ /* 0x040fe40008ffe4ff */
[----:B------:R-:W-:Y:S01]  /*10b90*/  @P3 IADD3 R36, P1, R36, UR6, RZ ;  /* 0x0000000624243c10 */ /* 0x000fe2000ff3e0ff */
[----:B------:R-:W-:Y:S01]  /*10ba0*/  ULDC UR6, c[0x0][0xa88] ;  /* 0x0002a20000067ab9 */ /* 0x000fe20000000800 */
[----:B------:R-:W-:Y:S01]  /*10bb0*/  IMAD.MOV.U32 R3, RZ, RZ, RZ ;  /* 0x000000ffff037224 */ /* 0x000fe200078e00ff */
[----:B------:R-:W-:Y:S01]  /*10bc0*/  ISETP.GT.AND P2, PT, R38, 0x1, PT ;  /* 0x000000012600780c */ /* 0x000fe20003f44270 */
[----:B------:R-:W-:Y:S01]  /*10bd0*/  IMAD.U32 R45, RZ, RZ, UR6 ;  /* 0x00000006ff2d7e24 */ /* 0x000fe2000f8e00ff */
[----:B------:R-:W-:Y:S01]  /*10be0*/  @P3 IADD3.X R37, R37, UR7, RZ, P1, !PT ;  /* 0x0000000725253c10 */ /* 0x000fe20008ffe4ff */
[----:B0-----:R-:W-:Y:S01]  /*10bf0*/  IMAD.MOV.U32 R6, RZ, RZ, 0x9b8 ;  /* 0x000009b8ff067424 */ /* 0x001fe200078e00ff */
[----:B-1----:R-:W0:Y:S02]  /*10c00*/  LDC R0, c[0x0][0xbe8] ;  /* 0x0002fa00ff007b82 */ /* 0x002e240000000800 */
[----:B------:R1:W5:Y:S04]  /*10c10*/  @P0 LDG.E R3, desc[UR40][R32.64] ;  /* 0x0000002820030981 */ /* 0x000368000c1e1900 */
[----:B------:R1:W5:Y:S01]  /*10c20*/  @P3 LDG.E R45, desc[UR40][R36.64] ;  /* 0x00000028242d3981 */ /* 0x000362000c1e1900 */
        /* <DEDUP_REMOVED lines=10> */
.L_x_2804:
[----:B------:R-:W4:Y:S04]  /*10cd0*/  LDL R32, [R1+0x4c] ;  /* 0x00004c0001207983 */ /* 0x000f280000100800 */
[----:B------:R-:W4:Y:S04]  /*10ce0*/  LDL R51, [R1+0x2c] ;  /* 0x00002c0001337983 */ /* 0x000f280000100800 */
[----:B------:R-:W4:Y:S01]  /*10cf0*/  LDL R50, [R1+0x60] ;  /* 0x0000600001327983 */ /* 0x000f220000100800 */
[----:B------:R-:W0:Y:S01]  /*10d00*/  LDC.64 R6, c[0x0][R6+0x210] ;  /* 0x0000840006067b82 */ /* 0x000e220000000a00 */
[----:B------:R-:W-:-:S02]  /*10d10*/  ISETP.NE.U32.AND P0, PT, RZ, UR4, PT ;  /* 0x00000004ff007c0c */ /* 0x000fc4000bf05070 */
[----:B------:R-:W4:Y:S02]  /*10d20*/  LDL R36, [R1+0x68] ;  /* 0x0000680001247983 */ /* 0x000f240000100800 */
[----:B------:R-:W-:-:S03]  /*10d30*/  ISETP.NE.AND.EX P0, PT, RZ, UR5, PT, P0 ;  /* 0x00000005ff007c0c */ /* 0x000fc6000bf05300 */
[----:B------:R-:W1:Y:S01]  /*10d40*/  @P1 LDC R28, c[0x0][0xbec] ;  /* 0x0002fb00ff1c1b82 */ /* 0x000e620000000800 */
[----:B------:R-:W-:Y:S02]  /*10d50*/  SEL R8, R49, RZ, !P0 ;  /* 0x000000ff31087207 */ /* 0x000fe40004000000 */
[----:B------:R-:W-:-:S03]  /*10d60*/  SEL R9, R34, RZ, !P0 ;  /* 0x000000ff22097207 */ /* 0x000fc60004000000 */
[----:B--2---:R-:W-:Y:S02]  /*10d70*/  IMAD R13, R13, R8, RZ ;  /* 0x000000080d0d7224 */ /* 0x004fe400078e02ff */
[----:B------:R-:W2:Y:S08]  /*10d80*/  @P1 LDC R37, c[0x0][0xbf0] ;  /* 0x0002fc00ff251b82 */ /* 0x000eb00000000800 */
[----:B------:R-:W0:Y:S01]  /*10d90*/  LDC.64 R4, c[0x0][0xba8] ;  /* 0x0002ea00ff047b82 */ /* 0x000e220000000a00 */
[----:B------:R-:W1:Y:S01]  /*10da0*/  S2R R38, SR_TID.X ;  /* 0x0000000000267919 */ /* 0x000e620000002100 */
[----:B------:R-:W-:-:S02]  /*10db0*/  IMAD R35, R12, R9, R13 ;  /* 0x000000090c237224 */ /* 0x000fc400078e020d */
[-C--:B---3--:R-:W-:Y:S02]  /*10dc0*/  IMAD R9, R15, R154.reuse, RZ ;  /* 0x0000009a0f097224 */ /* 0x088fe400078e02ff */
[----:B------:R-:W-:-:S04]  /*10dd0*/  IMAD.WIDE.U32 R14, R14, R154, RZ ;  /* 0x0000009a0e0e7225 */ /* 0x000fc800078e00ff */
[----:B------:R-:W-:-:S03]  /*10de0*/  IMAD.WIDE.U32 R12, R12, R8, RZ ;  /* 0x000000080c0c7225 */ /* 0x000fc600078e00ff */
[----:B-----5:R-:W-:Y:S02]  /*10df0*/  IADD3 R14, P0, P3, R12, R14, R3 ;  /* 0x0000000e0c0e7210 */ /* 0x020fe40007b1e003 */
[----:B------:R-:W-:Y:S01]  /*10e00*/  IADD3 R35, R13, R35, RZ ;  /* 0x000000230d237210 */ /* 0x000fe20007ffe0ff */
        /* <DEDUP_REMOVED lines=13> */
[----:B------:R-:W-:Y:S01]  /*10ee0*/  IMAD.IADD R32, R15, 0x1, R9 ;  /* 0x000000010f207824 */ /* 0x000fe200078e0209 */
[----:B------:R-:W-:Y:S01]  /*10ef0*/  SHF.R.S32.HI R9, RZ, 0x1f, R3 ;  /* 0x0000001fff097819 */ /* 0x000fe20000011403 */
        /* <DEDUP_REMOVED lines=17> */
[----:B------:R-:W-:-:S03]  /*11010*/  IADD3 R10, R36, R51, RZ ;  /* 0x00000033240a7210 */ /* 0x000fc60007ffe0ff */
        /* <DEDUP_REMOVED lines=11> */
[----:B0-----:R-:W0:Y:S01]  /*110d0*/  @P1 LDC R13, c[0x0][0xbec] ;  /* 0x0002fb00ff0d1b82 */ /* 0x001e220000000800 */
[----:B------:R-:W-:Y:S02]  /*110e0*/  ULDC.64 UR4, c[0x0][0xaa0] ;  /* 0x0002a80000047ab9 */ /* 0x000fe40000000a00 */
[----:B------:R-:W-:Y:S01]  /*110f0*/  LEA.HI R49, R49, R40, RZ, 0x3 ;  /* 0x0000002831317211 */ /* 0x000fe200078f18ff */
[----:B------:R-:W-:-:S03]  /*11100*/  IMAD R10, R9, UR4, RZ ;  /* 0x00000004090a7c24 */ /* 0x000fc6000f8e02ff */
[----:B------:R-:W-:Y:S01]  /*11110*/  SHF.R.S32.HI R49, RZ, 0x3, R49 ;  /* 0x00000003ff317819 */ /* 0x000fe20000011431 */
[----:B------:R-:W1:Y:S01]  /*11120*/  @P1 LDC R14, c[0x0][0xbf0] ;  /* 0x0002fc00ff0e1b82 */ /* 0x000e620000000800 */
[----:B------:R-:W-:-:S03]  /*11130*/  IMAD R9, R3, UR5, R10 ;  /* 0x0000000503097c24 */ /* 0x000fc6000f8e020a */
[----:B------:R-:W-:Y:S02]  /*11140*/  IMAD R5, R49, 0x40, R43 ;  /* 0x0000004031057824 */ /* 0x000fe400078e022b */
[----:B------:R-:W-:Y:S01]  /*11150*/  IMAD.WIDE.U32 R10, R3, UR4, RZ ;  /* 0x00000004030a7c25 */ /* 0x000fe2000f8e00ff */
[----:B------:R-:W-:-:S03]  /*11160*/  ULDC.64 UR4, c[0x0][0xae8] ;  /* 0x0002ba0000047ab9 */ /* 0x000fc60000000a00 */
[----:B------:R-:W-:Y:S01]  /*11170*/  IMAD.WIDE R24, R5, 0x2, R24 ;  /* 0x0000000205187825 */ /* 0x000fe200078e0218 */
[----:B------:R-:W-:-:S03]  /*11180*/  IADD3 R11, R11, R9, RZ ;  /* 0x000000090b0b7210 */ /* 0x000fc60007ffe0ff */
[----:B------:R-:W-:Y:S01]  /*11190*/  IMAD R3, R48, 0x30, R49 ;  /* 0x0000003030037824 */ /* 0x000fe200078e0231 */
[C---:B------:R-:W-:Y:S02]  /*111a0*/  IADD3 R27, P0, R24.reuse, 0x1800, RZ ;  /* 0x00001800181b7810 */ /* 0x040fe40007f1e0ff */
        /* <DEDUP_REMOVED lines=8> */
[----:B0-----:R-:W-:Y:S01]  /*11230*/  @P1 IMAD.HI.U32 R3, R12, R13, RZ ;  /* 0x0000000d0c031227 */ /* 0x001fe200078e00ff */
        /* <DEDUP_REMOVED lines=16> */
[----:B-1----:R-:W-:Y:S01]  /*11340*/  @P1 SHF.R.U32.HI R13, RZ, R14, R3 ;  /* 0x0000000eff0d1219 */ /* 0x002fe20000011603 */
        /* <DEDUP_REMOVED lines=30> */
[C---:B------:R-:W-:Y:S02]  /*11530*/  LEA R40, P0, R8.reuse, UR4, 0x1 ;  /* 0x0000000408287c11 */ /* 0x040fe4000f8008ff */
[----:B------:R-:W-:Y:S01]  /*11540*/  IADD3 R41, R9, R41, RZ ;  /* 0x0000002909297210 */ /* 0x000fe20007ffe0ff */
[----:B------:R-:W-:Y:S01]  /*11550*/  UMOV UR4, 0xffffffff ;  /* 0xffffffff00047882 */ /* 0x000fe20000000000 */
[----:B0-----:R0:W-:Y:S02]  /*11560*/  SYNCS.ARRIVE.TRANS64.RED.A1T0 RZ, [R3+URZ], RZ ;  /* 0x000000ff03ff79a7 */ /* 0x0011e4000810043f */
[----:B------:R-:W-:Y:S01]  /*11570*/  LEA.HI.X R41, R8, UR5, R41, 0x1, P0 ;  /* 0x0000000508297c11 */ /* 0x000fe200080f0c29 */
[----:B------:R-:W-:Y:S06]  /*11580*/  BRA.DIV UR4, `(.L_x_2806) ;  /* 0x000000a204d07947 */ /* 0x000fec000b800000 */
        /* <DEDUP_REMOVED lines=26> */
[----:B--2---:R-:W-:Y:S01]  /*11730*/  @!P4 IMAD.MOV.U32 R4, RZ, RZ, R46 ;  /* 0x000000ffff04c224 */ /* 0x004fe200078e002e */
[----:B------:R-:W-:-:S05]  /*11740*/  @!P4 MOV R5, R47 ;  /* 0x0000002f0005c202 */ /* 0x000fca0000000f00 */
[----:B01----:R3:W-:Y:S02]  /*11750*/  @!P4 ST.E.128 desc[UR40][R4.64], R32 ;  /* 0x000000200400c985 */ /* 0x0037e4000c101d28 */
.L_x_2998:
[----:B------:R-:W-:-:S05]  /*11760*/  VIADD R42, R42, 0x90 ;  /* 0x000000902a2a7836 */ /* 0x000fca0000000000 */
[----:B------:R-:W-:-:S13]  /*11770*/  ISETP.GE.OR P0, PT, R42, R45, P0 ;  /* 0x0000002d2a00720c */ /* 0x000fda0000706670 */
[----:B------:R-:W-:Y:S05]  /*11780*/  @P0 BRA `(.L_x_2807) ;  /* 0x0000001000cc0947 */ /* 0x000fea0003800000 */
[----:B------:R-:W-:-:S04]  /*11790*/  LEA R14, P0, R43, R14, 0x1 ;  /* 0x0000000e2b0e7211 */ /* 0x000fc800078008ff */
[----:B------:R-:W-:-:S05]  /*117a0*/  LEA.HI.X R15, R43, R0, R44, 0x1, P0 ;  /* 0x000000002b0f7211 */ /* 0x000fca00000f0c2c */
[----:B------:R0:W-:Y:S01]  /*117b0*/  ST.E.128 desc[UR40][R14.64], R36 ;  /* 0x000000240e007985 */ /* 0x0001e2000c101d28 */
[----:B------:R-:W-:Y:S05]  /*117c0*/  BRA `(.L_x_2807) ;  /* 0x0000001000bc7947 */ /* 0x000fea0003800000 */
.L_x_2805:
[----:B------:R-:W2:Y:S01]  /*117d0*/  LDL R43, [R1+0x34] ;  /* 0x00003400012b7983 */ /* 0x000ea20000100800 */
[----:B------:R-:W1:Y:S01]  /*117e0*/  @P1 LDC R14, c[0x0][0xbec] ;  /* 0x0002fb00ff0e1b82 */ /* 0x000e620000000800 */
[----:B------:R-:W-:Y:S01]  /*117f0*/  ULDC.64 UR4, c[0x0][0xb08] ;  /* 0x0002c20000047ab9 */ /* 0x000fe20000000a00 */
[----:B------:R-:W-:Y:S01]  /*11800*/  ULDC.64 UR6, c[0x0][0xb30] ;  /* 0x0002cc0000067ab9 */ /* 0x000fe20000000a00 */
[----:B0-----:R-:W-:Y:S02]  /*11810*/  IMAD R12, R9, UR4, RZ ;  /* 0x00000004090c7c24 */ /* 0x001fe4000f8e02ff */
[----:B------:R-:W-:-:S03]  /*11820*/  IMAD.WIDE.U32 R4, R3, UR4, RZ ;  /* 0x0000000403047c25 */ /* 0x000fc6000f8e00ff */
[----:B------:R-:W0:Y:S01]  /*11830*/  @P1 LDC R11, c[0x0][0xbf0] ;  /* 0x0002fc00ff0b1b82 */ /* 0x000e220000000800 */
[----:B------:R-:W-:Y:S01]  /*11840*/  IMAD R3, R3, UR5, R12 ;  /* 0x0000000503037c24 */ /* 0x000fe2000f8e020c */
[----:B------:R-:W-:-:S03]  /*11850*/  ULDC.64 UR4, c[0x0][0xb38] ;  /* 0x0002ce0000047ab9 */ /* 0x000fc60000000a00 */
[----:B------:R-:W-:Y:S01]  /*11860*/  IMAD.IADD R5, R5, 0x1, R3 ;  /* 0x0000000105057824 */ /* 0x000fe200078e0203 */
[----:B------:R-:W-:Y:S01]  /*11870*/  SHF.R.S32.HI R3, RZ, 0x1f, R8 ;  /* 0x0000001fff037819 */ /* 0x000fe20000011408 */
[----:B------:R-:W-:-:S04]  /*11880*/  IMAD.WIDE.U32 R4, R154, UR4, R4 ;  /* 0x000000049a047c25 */ /* 0x000fc8000f8e0004 */
[----:B------:R-:W-:Y:S01]  /*11890*/  IMAD R5, R154, UR5, R5 ;  /* 0x000000059a057c24 */ /* 0x000fe2000f8e0205 */
[----:B------:R-:W-:Y:S02]  /*118a0*/  ULDC.64 UR4, c[0x0][0xb40] ;  /* 0x0002d00000047ab9 */ /* 0x000fe40000000a00 */
[----:B------:R-:W-:Y:S02]  /*118b0*/  IMAD R3, R3, UR4, RZ ;  /* 0x0000000403037c24 */ /* 0x000fe4000f8e02ff */
[----:B-1----:R-:W-:-:S04]  /*118c0*/  @P1 IMAD.HI.U32 R14, R39, R14, RZ ;  /* 0x0000000e270e1227 */ /* 0x002fc800078e00ff */
[C---:B------:R-:W-:Y:S02]  /*118d0*/  IMAD R7, R8.reuse, UR5, R3 ;  /* 0x0000000508077c24 */ /* 0x040fe4000f8e0203 */
[----:B------:R-:W-:Y:S01]  /*118e0*/  IMAD.WIDE.U32 R8, R8, UR4, R4 ;  /* 0x0000000408087c25 */ /* 0x000fe2000f8e0004 */
[----:B------:R-:W-:-:S03]  /*118f0*/  ULDC.64 UR4, c[0x0][0xb48] ;  /* 0x0002d20000047ab9 */ /* 0x000fc60000000a00 */
[----:B------:R-:W-:Y:S01]  /*11900*/  IMAD.MOV.U32 R3, RZ, RZ, R39 ;  /* 0x000000ffff037224 */ /* 0x000fe200078e0027 */
[----:B0-----:R-:W-:Y:S01]  /*11910*/  @P1 SHF.R.U32.HI R3, RZ, R11, R14 ;  /* 0x0000000bff031219 */ /* 0x001fe2000001160e */
[----:B------:R-:W-:-:S03]  /*11920*/  IMAD.IADD R9, R9, 0x1, R7 ;  /* 0x0000000109097824 */ /* 0x000fc600078e0207 */
[--C-:B------:R-:W-:Y:S01]  /*11930*/  SHF.R.S32.HI R11, RZ, 0x1f, R3.reuse ;  /* 0x0000001fff0b7819 */ /* 0x100fe20000011403 */
[----:B------:R-:W-:Y:S02]  /*11940*/  IMAD.MOV R7, RZ, RZ, -R3 ;  /* 0x000000ffff077224 */ /* 0x000fe400078e0a03 */
[----:B------:R-:W-:-:S04]  /*11950*/  IMAD.WIDE.U32 R4, R50, UR4, R8 ;  /* 0x0000000432047c25 */ /* 0x000fc8000f8e0008 */
[----:B------:R-:W-:Y:S02]  /*11960*/  IMAD R7, R0, R7, R39 ;  /* 0x0000000700077224 */ /* 0x000fe400078e0227 */
[----:B------:R-:W-:Y:S02]  /*11970*/  IMAD R0, R11, UR6, RZ ;  /* 0x000000060b007c24 */ /* 0x000fe4000f8e02ff */
[----:B------:R-:W-:Y:S01]  /*11980*/  IMAD R5, R50, UR5, R5 ;  /* 0x0000000532057c24 */ /* 0x000fe2000f8e0205 */
[----:B------:R-:W-:Y:S01]  /*11990*/  ULDC.64 UR4, c[0x0][0xb28] ;  /* 0x0002ca0000047ab9 */ /* 0x000fe20000000a00 */
[C---:B------:R-:W-:Y:S01]  /*119a0*/  IMAD R9, R3.reuse, UR7, R0 ;  /* 0x0000000703097c24 */ /* 0x040fe2000f8e0200 */
[----:B------:R-:W-:Y:S01]  /*119b0*/  SHF.R.S32.HI R0, RZ, 0x1f, R7 ;  /* 0x0000001fff007819 */ /* 0x000fe20000011407 */
[----:B------:R-:W-:-:S04]  /*119c0*/  IMAD.WIDE.U32 R4, R3, UR6, R4 ;  /* 0x0000000603047c25 */ /* 0x000fc8000f8e0004 */
[----:B------:R-:W-:Y:S01]  /*119d0*/  VIADD R3, R2, 0x16820 ;  /* 0x0001682002037836 */ /* 0x000fe20000000000 */
[----:B------:R-:W-:Y:S01]  /*119e0*/  IADD3 R5, R5, R9, RZ ;  /* 0x0000000905057210 */ /* 0x000fe20007ffe0ff */
[----:B------:R-:W-:-:S03]  /*119f0*/  IMAD R0, R0, UR4, RZ ;  /* 0x0000000400007c24 */ /* 0x000fc6000f8e02ff */
[----:B------:R-:W-:Y:S01]  /*11a00*/  PRMT R8, RZ, 0x654, R3 ;  /* 0x00000654ff087816 */ /* 0x000fe20000000003 */
[C---:B------:R-:W-:Y:S02]  /*11a10*/  IMAD R3, R7.reuse, UR5, R0 ;  /* 0x0000000507037c24 */ /* 0x040fe4000f8e0200 */
[----:B------:R-:W-:Y:S01]  /*11a20*/  IMAD.WIDE.U32 R4, R7, UR4, R4 ;  /* 0x0000000407047c25 */ /* 0x000fe2000f8e0004 */
[----:B------:R-:W-:Y:S01]  /*11a30*/  ULDC.64 UR4, c[0x0][0xb00] ;  /* 0x0002c00000047ab9 */ /* 0x000fe20000000a00 */
[----:B------:R0:W-:Y:S02]  /*11a40*/  SYNCS.ARRIVE.TRANS64.RED.A1T0 RZ, [R8+URZ], RZ ;  /* 0x000000ff08ff79a7 */ /* 0x0001e4000810043f */
        /* <DEDUP_REMOVED lines=21> */
.L_x_3001:
        /* <DEDUP_REMOVED lines=8> */
[----:B-1----:R-:W-:Y:S02]  /*11c20*/  @!P3 IMAD.MOV.U32 R15, RZ, RZ, R3 ;  /* 0x000000ffff0fb224 */ /* 0x002fe400078e0003 */
[-C--:B--2---:R-:W-:Y:S01]  /*11c30*/  @!P1 LEA R10, P5, R7, R14.reuse, 0x2 ;  /* 0x0000000e070a9211 */ /* 0x084fe200078a10ff */
[----:B------:R-:W-:Y:S01]  /*11c40*/  @!P3 IMAD.WIDE R8, R43, 0x4, R14 ;  /* 0x000000042b08b825 */ /* 0x000fe200078e020e */
[C---:B------:R-:W-:Y:S02]  /*11c50*/  @!P0 LEA R12, P2, R28.reuse, R14, 0x2 ;  /* 0x0000000e1c0c8211 */ /* 0x040fe400078410ff */
[-C--:B------:R-:W-:Y:S02]  /*11c60*/  @!P1 LEA.HI.X R11, R7, R3.reuse, R44, 0x2, P5 ;  /* 0x00000003070b9211 */ /* 0x080fe400028f142c */
[----:B------:R1:W-:Y:S01]  /*11c70*/  @!P3 ST.E.64 desc[UR40][R8.64], R20 ;  /* 0x000000140800b985 */ /* 0x0003e2000c101b28 */
        /* <DEDUP_REMOVED lines=11> */
[-C--:B-1----:R-:W-:Y:S02]  /*11d30*/  @!P2 LEA R8, P4, R37, R14.reuse, 0x2 ;  /* 0x0000000e2508a211 */ /* 0x082fe400078810ff */
[-C--:B------:R-:W-:Y:S02]  /*11d40*/  @!P3 LEA.HI.X R27, R35, R3.reuse, R36, 0x2, P5 ;  /* 0x00000003231bb211 */ /* 0x080fe400028f1424 */
[-C--:B--2---:R-:W-:Y:S02]  /*11d50*/  @!P1 LEA R10, P5, R39, R14.reuse, 0x2 ;  /* 0x0000000e270a9211 */ /* 0x084fe400078a10ff */
[-C--:B------:R-:W-:Y:S01]  /*11d60*/  @!P2 LEA.HI.X R9, R37, R3.reuse, R38, 0x2, P4 ;  /* 0x000000032509a211 */ /* 0x080fe200020f1426 */
[----:B------:R3:W-:Y:S01]  /*11d70*/  @!P3 ST.E.64 desc[UR40][R26.64], R104 ;  /* 0x000000681a00b985 */ /* 0x0007e2000c101b28 */
[----:B------:R-:W-:Y:S02]  /*11d80*/  @!P0 LEA R14, P4, R41, R14, 0x2 ;  /* 0x0000000e290e8211 */ /* 0x000fe400078810ff */
[-C--:B------:R-:W-:Y:S01]  /*11d90*/  @!P1 LEA.HI.X R11, R39, R3.reuse, R40, 0x2, P5 ;  /* 0x00000003270b9211 */ /* 0x080fe200028f1428 */
[----:B------:R3:W-:Y:S01]  /*11da0*/  @!P2 ST.E.64 desc[UR40][R8.64], R108 ;  /* 0x0000006c0800a985 */ /* 0x0007e2000c101b28 */
[----:B------:R-:W-:-:S03]  /*11db0*/  @!P0 LEA.HI.X R15, R41, R3, R42, 0x2, P4 ;  /* 0x00000003290f8211 */ /* 0x000fc600020f142a */
[----:B------:R3:W-:Y:S04]  /*11dc0*/  @!P1 ST.E.64 desc[UR40][R10.64], R112 ;  /* 0x000000700a009985 */ /* 0x0007e8000c101b28 */
[----:B------:R3:W-:Y:S02]  /*11dd0*/  @!P0 ST.E.64 desc[UR40][R14.64], R116 ;  /* 0x000000740e008985 */ /* 0x0007e4000c101b28 */
.L_x_2810:
[----:B------:R-:W-:Y:S05]  /*11de0*/  BSYNC B1 ;  /* 0x0000000000017941 */ /* 0x000fea0003800000 */
.L_x_2809:
[----:B------:R-:W-:-:S03]  /*11df0*/  UMOV UR4, 0xffffffff ;  /* 0xffffffff00047882 */ /* 0x000fc60000000000 */
[----:B------:R-:W-:Y:S05]  /*11e00*/  BRA.DIV UR4, `(.L_x_2811) ;  /* 0x0000009e04ec7947 */ /* 0x000fea000b800000 */
[----:B-1----:R1:W4:Y:S04]  /*11e10*/  SHFL.IDX PT, R3, R4, 0x1, 0x1c1f ;  /* 0x003c1f0004037f89 */ /* 0x00232800000e0000 */
[----:B--23--:R1:W2:Y:S02]  /*11e20*/  SHFL.IDX PT, R14, R0, 0x1, 0x1c1f ;  /* 0x003c1f00000e7f89 */ /* 0x00c2a400000e0000 */
.L_x_3005:
        /* <DEDUP_REMOVED lines=37> */
.L_x_2803:
[----:B------:R-:W3:Y:S01]  /*12080*/  LDL.LU R0, [R1+0x58] ;  /* 0x0000580001007983 */ /* 0x000ee20000300800 */
[----:B------:R-:W-:Y:S01]  /*12090*/  ULDC.64 UR6, c[0x0][0xc08] ;  /* 0x0003020000067ab9 */ /* 0x000fe20000000a00 */
[----:B------:R-:W-:Y:S02]  /*120a0*/  ULDC.64 UR4, c[0x0][0xc00] ;  /* 0x0003000000047ab9 */ /* 0x000fe40000000a00 */
[----:B------:R-:W2:Y:S01]  /*120b0*/  LDL R8, [R1+0x54] ;  /* 0x0000540001087983 */ /* 0x000ea20000100800 */
[----:B------:R-:W-:Y:S01]  /*120c0*/  ISETP.NE.U32.AND P1, PT, RZ, UR6, PT ;  /* 0x00000006ff007c0c */ /* 0x000fe2000bf25070 */
[----:B------:R-:W-:Y:S01]  /*120d0*/  IMAD.MOV.U32 R3, RZ, RZ, RZ ;  /* 0x000000ffff037224 */ /* 0x000fe200078e00ff */
[----:B------:R-:W-:Y:S02]  /*120e0*/  ISETP.NE.U32.AND P0, PT, RZ, UR4, PT ;  /* 0x00000004ff007c0c */ /* 0x000fe4000bf05070 */
[----:B------:R-:W-:Y:S02]  /*120f0*/  ISETP.NE.AND.EX P1, PT, RZ, UR7, PT, P1 ;  /* 0x00000007ff007c0c */ /* 0x000fe4000bf25310 */
[----:B------:R-:W-:Y:S01]  /*12100*/  ISETP.NE.AND.EX P0, PT, RZ, UR5, PT, P0 ;  /* 0x00000005ff007c0c */ /* 0x000fe2000bf05300 */
[----:B------:R-:W4:Y:S01]  /*12110*/  S2R R9, SR_TID.X ;  /* 0x0000000000097919 */ /* 0x000f220000002100 */
[----:B---3--:R-:W-:Y:S01]  /*12120*/  IADD3 R4, P2, R0, UR4, RZ ;  /* 0x0000000400047c10 */ /* 0x008fe2000ff5e0ff */
[----:B------:R-:W-:-:S03]  /*12130*/  ULDC UR4, c[0x0][0xa88] ;  /* 0x0002a20000047ab9 */ /* 0x000fc60000000800 */
[----:B------:R-:W-:-:S05]  /*12140*/  IADD3.X R5, R37, UR5, RZ, P2, !PT ;  /* 0x0000000525057c10 */ /* 0x000fca00097fe4ff */
[----:B------:R-:W-:Y:S01]  /*12150*/  @P1 IADD3 R6, P2, R0, UR6, RZ ;  /* 0x0000000600061c10 */ /* 0x000fe2000ff5e0ff */
[----:B-----5:R-:W-:Y:S01]  /*12160*/  IMAD.U32 R24, RZ, RZ, UR4 ;  /* 0x00000004ff187e24 */ /* 0x020fe2000f8e00ff */
[----:B------:R3:W5:Y:S02]  /*12170*/  @P0 LDG.E R3, desc[UR40][R4.64] ;  /* 0x0000002804030981 */ /* 0x000764000c1e1900 */
[----:B------:R-:W-:Y:S01]  /*12180*/  @P1 IADD3.X R7, R37, UR7, RZ, P2, !PT ;  /* 0x0000000725071c10 */ /* 0x000fe200097fe4ff */
[----:B----4-:R-:W-:-:S04]  /*12190*/  VIADD R32, R9, 0xffffff80 ;  /* 0xffffff8009207836 */ /* 0x010fc80000000000 */
[----:B------:R3:W5:Y:S01]  /*121a0*/  @P1 LDG.E R24, desc[UR40][R6.64] ;  /* 0x0000002806181981 */ /* 0x000762000c1e1900 */
[----:B--2---:R-:W-:Y:S02]  /*121b0*/  ISETP.NE.AND P2, PT, R8, RZ, PT ;  /* 0x000000ff0800720c */ /* 0x004fe40003f45270 */
[----:B------:R-:W-:-:S11]  /*121c0*/  ISETP.GT.AND P3, PT, R32, 0xbf, PT ;  /* 0x000000bf2000780c */ /* 0x000fd60003f64270 */
[----:B------:R-:W2:Y:S02]  /*121d0*/  @!P2 LDC R8, c[0x0][0xad4] ;  /* 0x0002b500ff08ab82 */ /* 0x000ea40000000800 */
[----:B--2---:R3:W-:Y:S01]  /*121e0*/  @!P2 STL [R1+0x54], R8 ;  /* 0x000054080100a387 */ /* 0x0047e20000100800 */
[----:B------:R-:W-:Y:S01]  /*121f0*/  ISETP.GT.AND P2, PT, R8, 0x1, PT ;  /* 0x000000010800780c */ /* 0x000fe20003f44270 */
[----:B------:R-:W-:-:S12]  /*12200*/  @P1 BRA `(.L_x_2812) ;  /* 0x0000000000101947 */ /* 0x000fd80003800000 */
[----:B------:R-:W-:Y:S05]  /*12210*/  @!P0 BRA `(.L_x_2812) ;  /* 0x00000000000c8947 */ /* 0x000fea0003800000 */
[----:B---3--:R-:W2:Y:S04]  /*12220*/  LDG.E R7, desc[UR40][R4.64] ;  /* 0x0000002804077981 */ /* 0x008ea8000c1e1900 */
[----:B-----5:R-:W2:Y:S02]  /*12230*/  LDG.E R24, desc[UR40][R4.64+0x4] ;  /* 0x0000042804187981 */ /* 0x020ea4000c1e1900 */
[----:B--2---:R-:W-:-:S07]  /*12240*/  IADD3 R24, -R7, R24, RZ ;  /* 0x0000001807187210 */ /* 0x004fce0007ffe1ff */
.L_x_2812:
[----:B------:R-:W-:Y:S01]  /*12250*/  BSSY B1, `(.L_x_2813) ;  /* 0x0000037000017945 */ /* 0x000fe20003800000 */
[----:B------:R-:W-:Y:S02]  /*12260*/  SEL R33, R49, RZ, !P0 ;  /* 0x000000ff31217207 */ /* 0x000fe40004000000 */
[----:B------:R-:W-:Y:S02]  /*12270*/  SEL R34, R34, RZ, !P0 ;  /* 0x000000ff22227207 */ /* 0x000fe40004000000 */
[----:B-----5:R-:W-:Y:S01]  /*12280*/  SHF.R.S32.HI R26, RZ, 0x1f, R3 ;  /* 0x0000001fff1a7819 */ /* 0x020fe20000011403 */
[----:B------:R-:W-:Y:S06]  /*12290*/  @P3 BRA `(.L_x_2814) ;  /* 0x0000000000c83947 */ /* 0x000fec0003800000 */
[----:B---3--:R-:W2:Y:S01]  /*122a0*/  LDL R4, [R1+0x2c] ;  /* 0x00002c0001047983 */ /* 0x008ea20000100800 */
[----:B------:R-:W3:Y:S02]  /*122b0*/  LDC R37, c[0x0][0xbe8] ;  /* 0x0002fa00ff257b82 */ /* 0x000ee40000000800 */
[----:B---3--:R-:W-:Y:S01]  /*122c0*/  IMAD R0, R24, R37, RZ ;  /* 0x0000002518007224 */ /* 0x008fe200078e02ff */
[----:B--2---:R-:W-:-:S04]  /*122d0*/  IADD3 R35, R4, -0x80, R9 ;  /* 0xffffff8004237810 */ /* 0x004fc80007ffe009 */
[----:B------:R-:W-:-:S13]  /*122e0*/  ISETP.GE.AND P0, PT, R35, R0, PT ;  /* 0x000000002300720c */ /* 0x000fda0003f06270 */
[----:B------:R-:W-:Y:S05]  /*122f0*/  @P0 BRA `(.L_x_2814) ;  /* 0x0000000000b00947 */ /* 0x000fea0003800000 */
[----:B-1----:R-:W2:Y:S01]  /*12300*/  LDL.LU R28, [R1+0x60] ;  /* 0x00006000011c7983 */ /* 0x002ea20000300800 */
        /* <DEDUP_REMOVED lines=21> */
[----:B------:R-:W-:Y:S01]  /*12460*/  IADD3 R0, P1, P3, R14, R6, R3 ;  /* 0x000000060e007210 */ /* 0x000fe20007b3e003 */
[----:B------:R-:W-:Y:S02]  /*12470*/  IMAD.IADD R25, R7, 0x1, R25 ;  /* 0x0000000107197824 */ /* 0x000fe400078e0219 */
        /* <DEDUP_REMOVED lines=15> */
[----:B0-----:R-:W-:-:S04]  /*12570*/  LEA R4, P0, R6, R4, 0x2 ;  /* 0x0000000406047211 */ /* 0x001fc800078010ff */
[----:B------:R-:W-:Y:S01]  /*12580*/  IADD3 R0, R7, R11, RZ ;  /* 0x0000000b07007210 */ /* 0x000fe20007ffe0ff */
[----:B------:R-:W-:-:S03]  /*12590*/  IMAD.MOV.U32 R7, RZ, RZ, -0x800000 ;  /* 0xff800000ff077424 */ /* 0x000fc600078e00ff */
[----:B-1----:R-:W-:-:S05]  /*125a0*/  LEA.HI.X R5, R6, R5, R0, 0x2, P0 ;  /* 0x0000000506057211 */ /* 0x002fca00000f1400 */
[----:B------:R2:W-:Y:S02]  /*125b0*/  STG.E desc[UR40][R4.64], R7 ;  /* 0x0000000704007986 */ /* 0x0005e4000c101928 */
.L_x_2814:
[----:B------:R-:W-:Y:S05]  /*125c0*/  BSYNC B1 ;  /* 0x0000000000017941 */ /* 0x000fea0003800000 */
.L_x_2813:
[----:B------:R-:W-:Y:S05]  /*125d0*/  @P2 BRA `(.L_x_2807) ;  /* 0x0000000400382947 */ /* 0x000fea0003800000 */
[----:B-1----:R-:W4:Y:S01]  /*125e0*/  LDL R28, [R1+0x2c] ;  /* 0x00002c00011c7983 */ /* 0x002f220000100800 */
[----:B------:R-:W1:Y:S01]  /*125f0*/  LDC R25, c[0x0][0xbe8] ;  /* 0x0002fa00ff197b82 */ /* 0x000e620000000800 */
[----:B------:R-:W-:Y:S01]  /*12600*/  SHF.R.S32.HI R27, RZ, 0x1f, R32 ;  /* 0x0000001fff1b7819 */ /* 0x000fe20000011420 */
[----:B------:R-:W-:Y:S01]  /*12610*/  ULDC.64 UR4, c[0x0][0xaa0] ;  /* 0x0002a80000047ab9 */ /* 0x000fe20000000a00 */
[----:B------:R-:W-:Y:S01]  /*12620*/  ULDC.64 UR6, c[0x0][0xaf0] ;  /* 0x0002bc0000067ab9 */ /* 0x000fe20000000a00 */
[----:B------:R-:W-:Y:S01]  /*12630*/  IMAD R0, R26, UR4, RZ ;  /* 0x000000041a007c24 */ /* 0x000fe2000f8e02ff */
[----:B------:R-:W-:Y:S01]  /*12640*/  LEA.HI R27, R27, R32, RZ, 0x3 ;  /* 0x000000201b1b7211 */ /* 0x000fe200078f18ff */
[----:B--23--:R-:W-:-:S03]  /*12650*/  IMAD.WIDE.U32 R4, R3, UR4, RZ ;  /* 0x0000000403047c25 */ /* 0x00cfc6000f8e00ff */
[----:B------:R-:W-:Y:S01]  /*12660*/  SHF.R.S32.HI R27, RZ, 0x3, R27 ;  /* 0x00000003ff1b7819 */ /* 0x000fe2000001141b */
[----:B------:R-:W-:Y:S01]  /*12670*/  IMAD R7, R3, UR5, R0 ;  /* 0x0000000503077c24 */ /* 0x000fe2000f8e0200 */
[----:B------:R-:W-:-:S03]  /*12680*/  ULDC.64 UR4, c[0x0][0xae8] ;  /* 0x0002ba0000047ab9 */ /* 0x000fc60000000a00 */
[----:B------:R-:W-:Y:S02]  /*12690*/  IMAD R0, R48, 0x30, R27 ;  /* 0x0000003030007824 */ /* 0x000fe400078e021b */
[----:B------:R-:W-:Y:S02]  /*126a0*/  IMAD.IADD R5, R5, 0x1, R7 ;  /* 0x0000000105057824 */ /* 0x000fe400078e0207 */
[----:B------:R-:W-:Y:S01]  /*126b0*/  IMAD.WIDE.U32 R4, R154, UR4, R4 ;  /* 0x000000049a047c25 */ /* 0x000fe2000f8e0004 */
[----:B-1----:R-:W-:-:S03]  /*126c0*/  ISETP.NE.AND P0, PT, R25, 0x1, PT ;  /* 0x000000011900780c */ /* 0x002fc60003f05270 */
[----:B------:R-:W-:Y:S01]  /*126d0*/  IMAD R5, R154, UR5, R5 ;  /* 0x000000059a057c24 */ /* 0x000fe2000f8e0205 */
[----:B------:R-:W-:Y:S01]  /*126e0*/  ULDC.64 UR4, c[0x0][0xae0] ;  /* 0x0002b80000047ab9 */ /* 0x000fe20000000a00 */
[----:B------:R-:W-:-:S08]  /*126f0*/  IMAD.WIDE.U32 R4, R33, UR6, R4 ;  /* 0x0000000621047c25 */ /* 0x000fd0000f8e0004 */
[----:B------:R-:W1:Y:S08]  /*12700*/  @P0 LDC R6, c[0x0][0xbec] ;  /* 0x0002fb00ff060b82 */ /* 0x000e700000000800 */
[----:B------:R-:W2:Y:S01]  /*12710*/  @P0 LDC R11, c[0x0][0xbf0] ;  /* 0x0002fc00ff0b0b82 */ /* 0x000ea20000000800 */
[----:B----4-:R-:W-:-:S04]  /*12720*/  IMAD.IADD R9, R28, 0x1, R0 ;  /* 0x000000011c097824 */ /* 0x010fc800078e0200 */
        /* <DEDUP_REMOVED lines=14> */
[----:B------:R-:W-:-:S03]  /*12810*/  ULDC.64 UR4, c[0x0][0xad8] ;  /* 0x0002b60000047ab9 */ /* 0x000fc60000000a00 */
[----:B------:R-:W-:Y:S01]  /*12820*/  IADD3 R5, R5, R9, RZ ;  /* 0x0000000905057210 */ /* 0x000fe20007ffe0ff */
[----:B------:R-:W-:Y:S02]  /*12830*/  IMAD R0, R0, UR4, RZ ;  /* 0x0000000400007c24 */ /* 0x000fe4000f8e02ff */
[----:B------:R-:W-:Y:S01]  /*12840*/  IMAD.WIDE.U32 R20, R7, UR4, R4 ;  /* 0x0000000407147c25 */ /* 0x000fe2000f8e0004 */
[----:B------:R-:W-:Y:S02]  /*12850*/  ULDC UR4, c[0x0][0xac8] ;  /* 0x0002b20000047ab9 */ /* 0x000fe40000000800 */
[----:B------:R-:W-:Y:S01]  /*12860*/  ISETP.GE.AND P0, PT, R43, UR4, PT ;  /* 0x000000042b007c0c */ /* 0x000fe2000bf06270 */
[----:B------:R-:W-:Y:S01]  /*12870*/  IMAD R3, R7, UR5, R0 ;  /* 0x0000000507037c24 */ /* 0x000fe2000f8e0200 */
[----:B------:R-:W-:Y:S01]  /*12880*/  LEA R7, P1, R20, UR6, 0x1 ;  /* 0x0000000614077c11 */ /* 0x000fe2000f8208ff */
[----:B------:R-:W-:Y:S02]  /*12890*/  UMOV UR4, 0xffffffff ;  /* 0xffffffff00047882 */ /* 0x000fe40000000000 */
        /* <DEDUP_REMOVED lines=23> */
[C-C-:B-----5:R-:W-:Y:S01]  /*12a10*/  @!P3 LEA.HI.X R9, R43.reuse, R4, R44.reuse, 0x1, P1 ;  /* 0x000000042b09b211 */ /* 0x160fe200008f0c2c */
[----:B------:R-:W-:Y:S02]  /*12a20*/  @!P4 IMAD.MOV.U32 R4, RZ, RZ, R25 ;  /* 0x000000ffff04c224 */ /* 0x000fe400078e0019 */
[----:B------:R1:W3:Y:S01]  /*12a30*/  SHFL.IDX PT, R14, R7, 0x3, 0x181f ;  /* 0x00781f00070e7f89 */ /* 0x0002e200000e0000 */
[----:B0-----:R-:W-:-:S03]  /*12a40*/  @!P4 LEA.HI.X R5, R43, R6, R44, 0x1, P5 ;  /* 0x000000062b05c211 */ /* 0x001fc600028f0c2c */
[----:B------:R1:W-:Y:S04]  /*12a50*/  @!P3 ST.E.128 desc[UR40][R8.64], RZ ;  /* 0x000000ff0800b985 */ /* 0x0003e8000c101d28 */
[----:B------:R1:W-:Y:S02]  /*12a60*/  @!P4 ST.E.128 desc[UR40][R4.64], RZ ;  /* 0x000000ff0400c985 */ /* 0x0003e4000c101d28 */
.L_x_3014:
[----:B------:R-:W-:-:S04]  /*12a70*/  IADD3 R24, R24, 0x90, RZ ;  /* 0x0000009018187810 */ /* 0x000fc80007ffe0ff */
[----:B------:R-:W-:-:S13]  /*12a80*/  ISETP.GE.OR P0, PT, R24, R21, P0 ;  /* 0x000000151800720c */ /* 0x000fda0000706670 */
[----:B---3--:R-:W-:-:S04]  /*12a90*/  @!P0 LEA R14, P1, R43, R14, 0x1 ;  /* 0x0000000e2b0e8211 */ /* 0x008fc800078208ff */
[----:B--2---:R-:W-:-:S05]  /*12aa0*/  @!P0 LEA.HI.X R15, R43, R0, R44, 0x1, P1 ;  /* 0x000000002b0f8211 */ /* 0x004fca00008f0c2c */
[----:B------:R4:W-:Y:S04]  /*12ab0*/  @!P0 ST.E.128 desc[UR40][R14.64], RZ ;  /* 0x000000ff0e008985 */ /* 0x0009e8000c101d28 */
.L_x_2807:
[----:B------:R-:W-:Y:S05]  /*12ac0*/  BSYNC B0 ;  /* 0x0000000000007941 */ /* 0x000fea0003800000 */
.L_x_2802:
[----:B------:R-:W-:Y:S02]  /*12ad0*/  ULDC UR4, c[0x0][0xc3c] ;  /* 0x00030f0000047ab9 */ /* 0x000fe40000000800 */
[----:B-1----:R-:W-:-:S13]  /*12ae0*/  ISETP.GE.AND P0, PT, R31, UR4, PT ;  /* 0x000000041f007c0c */ /* 0x002fda000bf06270 */
[----:B------:R-:W-:Y:S05]  /*12af0*/  @!P0 BRA `(.L_x_2816) ;  /* 0xfffffee4003c8947 */ /* 0x000fea000383ffff */
[----:B------:R-:W-:Y:S05]  /*12b00*/  BRA `(.L_x_2661) ;  /* 0x00000078002c7947 */ /* 0x000fea0003800000 */
.L_x_2659:
[----:B------:R-:W-:-:S08]  /*12b10*/  NOP ;  /* 0x0000000000007918 */ /* 0x000fd00000000000 */
[----:B--2---:R-:W0:-:S00]  /*12b20*/  USETMAXREG.DEALLOC.CTAPOOL 0x20 ;  /* 0x00000020000079c8 */ /* 0x004e0000080e0500 */
        /* <DEDUP_REMOVED lines=14> */
.L_x_2817:
        /* <DEDUP_REMOVED lines=44> */
.L_x_2821:
        /* <DEDUP_REMOVED lines=37> */
.L_x_2819:
[----:B------:R-:W-:Y:S01]  /*13120*/  IMAD.IADD R5, R7, 0x1, -R4 ;  /* 0x0000000107057824 */ /* 0x000fe200078e0a04 */
[----:B------:R-:W-:-:S03]  /*13130*/  MOV R24, RZ ;  /* 0x000000ff00187202 */ /* 0x000fc60000000f00 */
        /* <DEDUP_REMOVED lines=11> */
.L_x_2822:
[----:B-1----:R-:W-:Y:S02]  /*131f0*/  IMAD R24, R24, UR5, R5 ;  /* 0x0000000518187c24 */ /* 0x002fe4000f8e0205 */
[----:B------:R-:W-:-:S03]  /*13200*/  VIADD R27, R27, UR4 ;  /* 0x000000041b1b7c36 */ /* 0x000fc60008000000 */
        /* <DEDUP_REMOVED lines=15> */
[----:B------:R-:W-:Y:S02]  /*13300*/  IMAD.MOV R11, RZ, RZ, -R10 ;  /* 0x000000ffff0b7224 */ /* 0x000fe400078e0a0a */
[----:B------:R-:W-:-:S04]  /*13310*/  IMAD.HI.U32 R2, R3, R8, RZ ;  /* 0x0000000803027227 */ /* 0x000fc800078e00ff */
[----:B------:R-:W-:-:S05]  /*13320*/  IMAD R8, R2, R11, R8 ;  /* 0x0000000b02087224 */ /* 0x000fca00078e0208 */
[----:B------:R-:W-:Y:S01]  /*13330*/  ISETP.GT.U32.AND P1, PT, R7, R8, PT ;  /* 0x000000080700720c */ /* 0x000fe20003f24070 */
[----:B0-----:R-:W0:-:S12]  /*13340*/  MUFU.RCP R9, R9 ;  /* 0x0000000900097308 */ /* 0x001e180000001000 */
[----:B------:R-:W-:Y:S02]  /*13350*/  @!P1 IMAD.IADD R8, R8, 0x1, -R7 ;  /* 0x0000000108089824 */ /* 0x000fe400078e0a07 */
[----:B------:R-:W-:Y:S01]  /*13360*/  @!P1 VIADD R2, R2, 0x1 ;  /* 0x0000000102029836 */ /* 0x000fe20000000000 */
[----:B------:R-:W-:Y:S02]  /*13370*/  ISETP.NE.AND P1, PT, R25, RZ, PT ;  /* 0x000000ff1900720c */ /* 0x000fe40003f25270 */
[----:B------:R-:W-:Y:S02]  /*13380*/  ISETP.GE.U32.AND P0, PT, R8, R7, PT ;  /* 0x000000070800720c */ /* 0x000fe40003f06070 */
[----:B0-----:R-:W-:Y:S02]  /*13390*/  IADD3 R3, R9, 0xffffffe, RZ ;  /* 0x0ffffffe09037810 */ /* 0x001fe40007ffe0ff */
[----:B------:R-:W-:-:S04]  /*133a0*/  LOP3.LUT R7, R4, R25, RZ, 0x3c, !PT ;  /* 0x0000001904077212 */ /* 0x000fc800078e3cff */
[----:B------:R-:W0:Y:S01]  /*133b0*/  F2I.FTZ.U32.TRUNC.NTZ R3, R3 ;  /* 0x0000000300037305 */ /* 0x000e22000021f000 */
[----:B------:R-:W-:-:S04]  /*133c0*/  ISETP.GE.AND P2, PT, R7, RZ, PT ;  /* 0x000000ff0700720c */ /* 0x000fc80003f46270 */
[----:B------:R-:W-:-:S04]  /*133d0*/  @P0 VIADD R2, R2, 0x1 ;  /* 0x0000000102020836 */ /* 0x000fc80000000000 */
[----:B------:R-:W-:-:S05]  /*133e0*/  IMAD.MOV.U32 R7, RZ, RZ, R2 ;  /* 0x000000ffff077224 */ /* 0x000fca00078e0002 */
[----:B------:R-:W-:Y:S01]  /*133f0*/  @!P2 IADD3 R7, -R7, RZ, RZ ;  /* 0x000000ff0707a210 */ /* 0x000fe20007ffe1ff */
[----:B0-----:R-:W-:Y:S01]  /*13400*/  IMAD.MOV R8, RZ, RZ, -R3 ;  /* 0x000000ffff087224 */ /* 0x001fe200078e0a03 */
[----:B------:R-:W-:-:S03]  /*13410*/  @!P1 LOP3.LUT R7, RZ, R25, RZ, 0x33, !PT ;  /* 0x00000019ff079212 */ /* 0x000fc600078e33ff */
[----:B------:R-:W-:Y:S01]  /*13420*/  IMAD.MOV.U32 R2, RZ, RZ, R8 ;  /* 0x000000ffff027224 */ /* 0x000fe200078e0008 */
[----:B------:R-:W-:-:S03]  /*13430*/  IABS R8, R6 ;  /* 0x0000000600087213 */ /* 0x000fc60000000000 */
[----:B------:R-:W-:Y:S02]  /*13440*/  IMAD R9, R2, R5, RZ ;  /* 0x0000000502097224 */ /* 0x000fe400078e02ff */
[----:B------:R-:W-:Y:S02]  /*13450*/  IMAD.MOV.U32 R2, RZ, RZ, RZ ;  /* 0x000000ffff027224 */ /* 0x000fe400078e00ff */
[----:B------:R-:W-:Y:S02]  /*13460*/  IMAD.MOV R8, RZ, RZ, -R8 ;  /* 0x000000ffff087224 */ /* 0x000fe400078e0a08 */
[----:B------:R-:W-:Y:S01]  /*13470*/  IMAD.HI.U32 R2, R3, R9, R2 ;  /* 0x0000000903027227 */ /* 0x000fe200078e0002 */
[----:B------:R-:W-:-:S05]  /*13480*/  IABS R3, R7 ;  /* 0x0000000700037213 */ /* 0x000fca0000000000 */
[----:B------:R-:W-:-:S04]  /*13490*/  IMAD.HI.U32 R2, R2, R3, RZ ;  /* 0x0000000302027227 */ /* 0x000fc800078e00ff */
[----:B------:R-:W-:Y:S01]  /*134a0*/  IMAD R8, R2, R8, R3 ;  /* 0x0000000802087224 */ /* 0x000fe200078e0203 */
[----:B------:R-:W-:-:S04]  /*134b0*/  LOP3.LUT R3, R7, R6, RZ, 0x3c, !PT ;  /* 0x0000000607037212 */ /* 0x000fc800078e3cff */
[----:B------:R-:W-:Y:S02]  /*134c0*/  ISETP.GT.U32.AND P1, PT, R5, R8, PT ;  /* 0x000000080500720c */ /* 0x000fe40003f24070 */
[----:B------:R-:W-:Y:S01]  /*134d0*/  ISETP.GE.AND P2, PT, R3, RZ, PT ;  /* 0x000000ff0300720c */ /* 0x000fe20003f46270 */
[----:B------:R-:W-:-:S10]  /*134e0*/  IMAD.MOV R3, RZ, RZ, -R7 ;  /* 0x000000ffff037224 */ /* 0x000fd400078e0a07 */
[----:B------:R-:W-:Y:S02]  /*134f0*/  @!P1 IMAD.IADD R8, R8, 0x1, -R5 ;  /* 0x0000000108089824 */ /* 0x000fe400078e0a05 */
[----:B------:R-:W-:Y:S01]  /*13500*/  @!P1 VIADD R2, R2, 0x1 ;  /* 0x0000000102029836 */ /* 0x000fe20000000000 */
[----:B------:R-:W-:Y:S02]  /*13510*/  ISETP.NE.AND P1, PT, R6, RZ, PT ;  /* 0x000000ff0600720c */ /* 0x000fe40003f25270 */
[----:B------:R-:W-:-:S13]  /*13520*/  ISETP.GE.U32.AND P0, PT, R8, R5, PT ;  /* 0x000000050800720c */ /* 0x000fda0003f06070 */
[----:B------:R-:W-:-:S04]  /*13530*/  @P0 VIADD R2, R2, 0x1 ;  /* 0x0000000102020836 */ /* 0x000fc80000000000 */
[----:B------:R-:W-:Y:S01]  /*13540*/  @!P2 IMAD.MOV R2, RZ, RZ, -R2 ;  /* 0x000000ffff02a224 */ /* 0x000fe200078e0a02 */
[----:B------:R-:W-:-:S04]  /*13550*/  @!P1 LOP3.LUT R2, RZ, R6, RZ, 0x33, !PT ;  /* 0x00000006ff029212 */ /* 0x000fc800078e33ff */
[----:B------:R-:W-:-:S05]  /*13560*/  IADD3 R5, -R2, RZ, RZ ;  /* 0x000000ff02057210 */ /* 0x000fca0007ffe1ff */
[C---:B------:R-:W-:Y:S02]  /*13570*/  IMAD R7, R6.reuse, R5, R7 ;  /* 0x0000000506077224 */ /* 0x040fe400078e0207 */
[----:B------:R-:W-:Y:S02]  /*13580*/  IMAD R6, R6, 0x1000000, R2 ;  /* 0x0100000006067824 */ /* 0x000fe400078e0202 */
[----:B------:R-:W-:Y:S02]  /*13590*/  IMAD R2, R25, R3, R4 ;  /* 0x0000000319027224 */ /* 0x000fe400078e0204 */
[----:B------:R-:W-:Y:S01]  /*135a0*/  IMAD R26, R7, 0x10000, R6 ;  /* 0x00010000071a7824 */ /* 0x000fe200078e0206 */
[----:B------:R-:W-:Y:S06]  /*135b0*/  BRA `(.L_x_2824) ;  /* 0x0000000000f07947 */ /* 0x000fec0003800000 */
.L_x_2823:
[----:B0-----:R-:W0:Y:S02]  /*135c0*/  LDC.64 R2, c[0x0][0xc90] ;  /* 0x00032400ff027b82 */ /* 0x001e240000000a00 */
[----:B0-----:R-:W-:-:S05]  /*135d0*/  IMAD.WIDE R2, R27, 0x4, R2 ;  /* 0x000000041b027825 */ /* 0x001fca00078e0202 */
[----:B------:R0:W2:Y:S02]  /*135e0*/  LDG.E R8, desc[UR40][R2.64] ;  /* 0x0000002802087981 */ /* 0x0000a4000c1e1900 */
[----:B0-----:R-:W-:Y:S02]  /*135f0*/  IMAD.MOV.U32 R2, RZ, RZ, RZ ;  /* 0x000000ffff027224 */ /* 0x001fe400078e00ff */
[----:B--2---:R-:W-:-:S05]  /*13600*/  IMAD R5, R25, R8, RZ ;  /* 0x0000000819057224 */ /* 0x004fca00078e02ff */
[----:B------:R-:W-:-:S04]  /*13610*/  IABS R10, R5 ;  /* 0x00000005000a7213 */ /* 0x000fc80000000000 */
[----:B------:R-:W0:Y:S08]  /*13620*/  I2F.RP R6, R10 ;  /* 0x0000000a00067306 */ /* 0x000e300000209400 */
[----:B0-----:R-:W0:Y:S02]  /*13630*/  MUFU.RCP R6, R6 ;  /* 0x0000000600067308 */ /* 0x001e240000001000 */
[----:B0-----:R-:W-:-:S06]  /*13640*/  VIADD R7, R6, 0xffffffe ;  /* 0x0ffffffe06077836 */ /* 0x001fcc0000000000 */
[----:B------:R-:W0:Y:S02]  /*13650*/  F2I.FTZ.U32.TRUNC.NTZ R3, R7 ;  /* 0x0000000700037305 */ /* 0x000e24000021f000 */
[----:B0-----:R-:W-:-:S04]  /*13660*/  IMAD.MOV R9, RZ, RZ, -R3 ;  /* 0x000000ffff097224 */ /* 0x001fc800078e0a03 */
[----:B------:R-:W-:-:S04]  /*13670*/  IMAD R9, R9, R10, RZ ;  /* 0x0000000a09097224 */ /* 0x000fc800078e02ff */
        /* <DEDUP_REMOVED lines=21> */
[----:B------:R-:W-:-:S04]  /*137d0*/  VIADDMNMX R7, R7, UR5, R8, PT ;  /* 0x0000000507077c46 */ /* 0x000fc8000b800108 */
[----:B------:R-:W-:Y:S01]  /*137e0*/  IABS R8, R7 ;  /* 0x0000000700087213 */ /* 0x000fe20000000000 */
[----:B------:R-:W-:-:S03]  /*137f0*/  IMAD.MOV R26, RZ, RZ, -R7 ;  /* 0x000000ffff1a7224 */ /* 0x000fc600078e0a07 */
[----:B------:R-:W0:Y:S08]  /*13800*/  I2F.RP R9, R8 ;  /* 0x0000000800097306 */ /* 0x000e300000209400 */
[----:B0-----:R-:W0:Y:S02]  /*13810*/  MUFU.RCP R9, R9 ;  /* 0x0000000900097308 */ /* 0x001e240000001000 */
[----:B0-----:R-:W-:Y:S01]  /*13820*/  VIADD R3, R9, 0xffffffe ;  /* 0x0ffffffe09037836 */ /* 0x001fe20000000000 */
[----:B------:R-:W-:-:S05]  /*13830*/  IABS R9, R7 ;  /* 0x0000000700097213 */ /* 0x000fca0000000000 */
[----:B------:R-:W0:Y:S02]  /*13840*/  F2I.FTZ.U32.TRUNC.NTZ R3, R3 ;  /* 0x0000000300037305 */ /* 0x000e24000021f000 */
[----:B0-----:R-:W-:-:S05]  /*13850*/  IADD3 R11, RZ, -R3, RZ ;  /* 0x80000003ff0b7210 */ /* 0x001fca0007ffe0ff */
[----:B------:R-:W-:-:S04]  /*13860*/  IMAD R5, R11, R8, RZ ;  /* 0x000000080b057224 */ /* 0x000fc800078e02ff */
        /* <DEDUP_REMOVED lines=11> */
[----:B------:R-:W-:Y:S02]  /*13920*/  ISETP.GE.AND P2, PT, R3, RZ, PT ;  /* 0x000000ff0300720c */ /* 0x000fe40003f46270 */
[----:B------:R-:W-:-:S05]  /*13930*/  IADD3 R3, R6, 0x1000000, R4 ;  /* 0x0100000006037810 */ /* 0x000fca0007ffe004 */
[----:B------:R-:W-:-:S06]  /*13940*/  @P0 VIADD R2, R2, 0x1 ;  /* 0x0000000102020836 */ /* 0x000fcc0000000000 */
[----:B------:R-:W-:Y:S02]  /*13950*/  @!P2 IADD3 R2, -R2, RZ, RZ ;  /* 0x000000ff0202a210 */ /* 0x000fe40007ffe1ff */
[----:B------:R-:W-:-:S05]  /*13960*/  @!P1 LOP3.LUT R2, RZ, R7, RZ, 0x33, !PT ;  /* 0x00000007ff029212 */ /* 0x000fca00078e33ff */
[----:B------:R-:W-:-:S07]  /*13970*/  IMAD R26, R2, R26, R3 ;  /* 0x0000001a021a7224 */ /* 0x000fce00078e0203 */
.L_x_2824:
[----:B------:R-:W-:-:S05]  /*13980*/  LOP3.LUT R2, RZ, R2, RZ, 0x33, !PT ;  /* 0x00000002ff027212 */ /* 0x000fca00078e33ff */
[----:B------:R-:W-:Y:S01]  /*13990*/  IMAD.IADD R25, R25, 0x1, R2 ;  /* 0x0000000119197824 */ /* 0x000fe200078e0202 */
[----:B------:R-:W-:Y:S06]  /*139a0*/  BRA `(.L_x_2825) ;  /* 0x00000000000c7947 */ /* 0x000fec0003800000 */
.L_x_2820:
[----:B------:R-:W-:Y:S02]  /*139b0*/  IMAD.MOV.U32 R25, RZ, RZ, RZ ;  /* 0x000000ffff197224 */ /* 0x000fe400078e00ff */
[----:B------:R-:W-:Y:S02]  /*139c0*/  IMAD.U32 R24, RZ, RZ, UR6 ;  /* 0x00000006ff187e24 */ /* 0x000fe4000f8e00ff */
[----:B------:R-:W-:-:S07]  /*139d0*/  IMAD.MOV.U32 R26, RZ, RZ, RZ ;  /* 0x000000ffff1a7224 */ /* 0x000fce00078e00ff */
.L_x_2825:
[----:B------:R-:W-:-:S13]  /*139e0*/  ISETP.NE.AND P0, PT, R0, RZ, PT ;  /* 0x000000ff0000720c */ /* 0x000fda0003f05270 */
[----:B------:R-:W0:Y:S01]  /*139f0*/  @!P0 S2R R3, SR_CgaCtaId ;  /* 0x0000000000038919 */ /* 0x000e220000008800 */
[----:B------:R-:W-:-:S04]  /*13a00*/  @!P0 MOV R0, 0x400 ;  /* 0x0000040000008802 */ /* 0x000fc80000000f00 */
[----:B0-----:R-:W-:-:S05]  /*13a10*/  @!P0 LEA R0, R3, R0, 0x18 ;  /* 0x0000000003008211 */ /* 0x001fca00078ec0ff */
[----:B------:R0:W-:Y:S01]  /*13a20*/  @!P0 STS.128 [R0+0x168d0], R24 ;  /* 0x0168d01800008388 */ /* 0x0001e20000000c00 */
[----:B------:R-:W-:Y:S06]  /*13a30*/  BAR.ARV 0x5, 0x200 ;  /* 0x0148000000007b1d */ /* 0x000fec0000002000 */
.L_x_2818:
[----:B------:R2:W-:Y:S01]  /*13a40*/  STL [R1+0x44], RZ ;  /* 0x000044ff01007387 */ /* 0x0005e20000100800 */
[----:B------:R-:W-:Y:S01]  /*13a50*/  ULDC UR4, c[0x0][0xc3c] ;  /* 0x00030f0000047ab9 */ /* 0x000fe20000000800 */
[----:B------:R-:W-:Y:S01]  /*13a60*/  IMAD.MOV.U32 R29, RZ, RZ, 0x1 ;  /* 0x00000001ff1d7424 */ /* 0x000fe200078e00ff */
[----:B-1----:R-:W-:Y:S02]  /*13a70*/  ISETP.GE.AND P0, PT, R27, UR4, PT ;  /* 0x000000041b007c0c */ /* 0x002fe4000bf06270 */
[----:B------:R-:W-:-:S11]  /*13a80*/  MOV R23, RZ ;  /* 0x000000ff00177202 */ /* 0x000fd60000000f00 */
[----:B--2---:R-:W-:Y:S05]  /*13a90*/  @P0 BRA `(.L_x_2826) ;  /* 0x00000064006c0947 */ /* 0x004fea0003800000 */
[----:B------:R-:W2:Y:S01]  /*13aa0*/  LDL R6, [R1+0x30] ;  /* 0x0000300001067983 */ /* 0x000ea20000100800 */
[----:B------:R-:W0:Y:S01]  /*13ab0*/  S2R R7, SR_TID.X ;  /* 0x0000000000077919 */ /* 0x000e220000002100 */
[----:B------:R-:W1:Y:S01]  /*13ac0*/  S2UR UR5, SR_CgaCtaId ;  /* 0x00000000000579c3 */ /* 0x000e620000008800 */
[----:B------:R-:W-:Y:S01]  /*13ad0*/  UMOV UR4, 0x400 ;  /* 0x0000040000047882 */ /* 0x000fe20000000000 */
[C---:B0-----:R-:W-:Y:S01]  /*13ae0*/  IMAD.SHL.U32 R0, R7.reuse, 0x8, RZ ;  /* 0x0000000807007824 */ /* 0x041fe200078e00ff */
[----:B------:R-:W-:Y:S01]  /*13af0*/  LOP3.LUT R5, R7, 0x7f, RZ, 0xc0, !PT ;  /* 0x0000007f07057812 */ /* 0x000fe200078ec0ff */
[----:B-1----:R-:W-:-:S03]  /*13b00*/  ULEA UR4, UR5, UR4, 0x18 ;  /* 0x0000000405047291 */ /* 0x002fc6000f8ec03f */
[----:B------:R-:W-:Y:S01]  /*13b10*/  LOP3.LUT R2, R0, 0x1f8, RZ, 0xc0, !PT ;  /* 0x000001f800027812 */ /* 0x000fe200078ec0ff */
[----:B------:R-:W-:-:S03]  /*13b20*/  IMAD.SHL.U32 R3, R5, 0x8, RZ ;  /* 0x0000000805037824 */ /* 0x000fc600078e00ff */
[----:B------:R-:W-:Y:S01]  /*13b30*/  LOP3.LUT R2, R2, 0x38, R7, 0x78, !PT ;  /* 0x0000003802027812 */ /* 0x000fe200078e7807 */
[----:B------:R-:W-:-:S03]  /*13b40*/  IMAD.U32 R16, RZ, RZ, UR4 ;  /* 0x00000004ff107e24 */ /* 0x000fc6000f8e00ff */
[----:B------:R-:W-:Y:S01]  /*13b50*/  LOP3.LUT R4, R2, 0x200, R3, 0xf8, !PT ;  /* 0x0000020002047812 */ /* 0x000fe200078ef803 */
[----:B------:R-:W-:Y:S01]  /*13b60*/  IMAD.SHL.U32 R2, R7, 0x10, RZ ;  /* 0x0000001007027824 */ /* 0x000fe200078e00ff */
[----:B------:R-:W-:Y:S01]  /*13b70*/  SHF.R.U32.HI R3, RZ, 0x3, R5 ;  /* 0x00000003ff037819 */ /* 0x000fe20000011605 */
[----:B------:R-:W-:Y:S03]  /*13b80*/  BSSY B8, `(.L_x_2826) ;  /* 0x000064c000087945 */ /* 0x000fe60003800000 */
[----:B------:R-:W-:Y:S01]  /*13b90*/  LOP3.LUT R2, R2, 0x70, RZ, 0xc0, !PT ;  /* 0x0000007002027812 */ /* 0x000fe200078ec0ff */
[----:B------:R-:W-:Y:S01]  /*13ba0*/  IMAD.MOV.U32 R28, RZ, RZ, RZ ;  /* 0x000000ffff1c7224 */ /* 0x000fe200078e00ff */
[----:B------:R-:W-:Y:S01]  /*13bb0*/  MOV R23, RZ ;  /* 0x000000ff00177202 */ /* 0x000fe20000000f00 */
[----:B------:R-:W-:Y:S01]  /*13bc0*/  IMAD.MOV.U32 R29, RZ, RZ, 0x1 ;  /* 0x00000001ff1d7424 */ /* 0x000fe200078e00ff */
[----:B------:R-:W-:Y:S01]  /*13bd0*/  LOP3.LUT R2, R3, R2, RZ, 0xfc, !PT ;  /* 0x0000000203027212 */ /* 0x000fe200078efcff */
[----:B------:R-:W-:Y:S01]  /*13be0*/  ULDC.64 UR38, c[0x0][0x198] ;  /* 0x0000660000267ab9 */ /* 0x000fe20000000a00 */
[----:B------:R-:W-:Y:S01]  /*13bf0*/  ULDC UR36, c[0x0][0xc] ;  /* 0x0000030000247ab9 */ /* 0x000fe20000000800 */
[----:B--2---:R-:W-:-:S05]  /*13c00*/  LOP3.LUT R0, R6, 0x2, RZ, 0xfc, !PT ;  /* 0x0000000206007812 */ /* 0x004fca00078efcff */
[----:B------:R0:W-:Y:S04]  /*13c10*/  STL [R1+0x54], R0 ;  /* 0x0000540001007387 */ /* 0x0001e80000100800 */
[----:B------:R-:W-:Y:S01]  /*13c20*/  STL [R1+0x44], RZ ;  /* 0x000044ff01007387 */ /* 0x000fe20000100800 */
[----:B0-----:R-:W-:-:S05]  /*13c30*/  IMAD.MOV.U32 R0, RZ, RZ, 0x1 ;  /* 0x00000001ff007424 */ /* 0x001fca00078e00ff */
[----:B------:R0:W-:Y:S02]  /*13c40*/  STL [R1], R0 ;  /* 0x0000000001007387 */ /* 0x0001e40000100800 */
[----:B0-----:R-:W-:-:S05]  /*13c50*/  IMAD R0, R4, 0x2, R16 ;  /* 0x0000000204007824 */ /* 0x001fca00078e0210 */
[----:B------:R0:W-:Y:S02]  /*13c60*/  STL [R1+0x24], R0 ;  /* 0x0000240001007387 */ /* 0x0001e40000100800 */
.L_x_2923:
        /* <DEDUP_REMOVED lines=22> */
[----:B------:R-:W-:Y:S01]  /*13dd0*/  ISETP.NE.AND.EX P0, PT, RZ, UR5, PT, P0 ;  /* 0x00000005ff007c0c */ /* 0x000fe2000bf05300 */
[----:B0-----:R-:W-:Y:S01]  /*13de0*/  IMAD.MOV.U32 R0, RZ, RZ, RZ ;  /* 0x000000ffff007224 */ /* 0x001fe200078e00ff */
[----:B------:R-:W-:Y:S02]  /*13df0*/  ISETP.NE.AND.EX P2, PT, RZ, UR9, PT, P2 ;  /* 0x00000009ff007c0c */ /* 0x000fe4000bf45320 */
[----:B------:R-:W-:Y:S02]  /*13e00*/  ISETP.NE.U32.AND P1, PT, RZ, UR6, PT ;  /* 0x00000006ff007c0c */ /* 0x000fe4000bf25070 */
[----:B-1----:R-:W-:Y:S02]  /*13e10*/  IADD3 R2, P3, R18, UR4, RZ ;  /* 0x0000000412027c10 */ /* 0x002fe4000ff7e0ff */
[----:B------:R-:W-:-:S02]  /*13e20*/  ISETP.NE.AND.EX P1, PT, RZ, UR7, PT, P1 ;  /* 0x00000007ff007c0c */ /* 0x000fc4000bf25310 */
[----:B------:R-:W-:Y:S02]  /*13e30*/  IADD3.X R3, R22, UR5, RZ, P3, !PT ;  /* 0x0000000516037c10 */ /* 0x000fe40009ffe4ff */
[----:B------:R-:W-:-:S03]  /*13e40*/  IADD3 R4, P4, R18, UR6, RZ ;  /* 0x0000000612047c10 */ /* 0x000fc6000ff9e0ff */
[----:B---3--:R-:W3:Y:S01]  /*13e50*/  @P0 LDG.E R6, desc[UR40][R2.64] ;  /* 0x0000002802060981 */ /* 0x008ee2000c1e1900 */
[----:B------:R-:W-:Y:S01]  /*13e60*/  ULDC UR4, c[0x0][0x288] ;  /* 0x0000a20000047ab9 */ /* 0x000fe20000000800 */
[----:B------:R-:W-:Y:S02]  /*13e70*/  IADD3.X R5, R22, UR7, RZ, P4, !PT ;  /* 0x0000000716057c10 */ /* 0x000fe4000a7fe4ff */
[----:B------:R-:W-:Y:S01]  /*13e80*/  MOV R8, UR4 ;  /* 0x0000000400087c02 */ /* 0x000fe20008000f00 */
[----:B------:R-:W-:Y:S02]  /*13e90*/  ULDC.64 UR4, c[0x0][0x418] ;  /* 0x0001060000047ab9 */ /* 0x000fe40000000a00 */
        /* <DEDUP_REMOVED lines=12> */
[----:B0-----:R-:W-:Y:S01]  /*13f60*/  IMAD.U32 R6, RZ, RZ, UR5 ;  /* 0x00000005ff067e24 */ /* 0x001fe2000f8e00ff */
[----:B---3--:R0:W-:Y:S04]  /*13f70*/  STL [R1+0x38], R8 ;  /* 0x0000380801007387 */ /* 0x0081e80000100800 */
[----:B--2---:R1:W-:Y:S01]  /*13f80*/  STL [R1+0x1c], R10 ;  /* 0x00001c0a01007387 */ /* 0x0043e20000100800 */
[----:B------:R-:W-:Y:S02]  /*13f90*/  IMAD.MOV.U32 R9, RZ, RZ, R8 ;  /* 0x000000ffff097224 */ /* 0x000fe400078e0008 */
[----:B0-----:R-:W-:Y:S01]  /*13fa0*/  IMAD.U32 R8, RZ, RZ, UR4 ;  /* 0x00000004ff087e24 */ /* 0x001fe2000f8e00ff */
[----:B------:R-:W-:Y:S06]  /*13fb0*/  @P2 BRA `(.L_x_2827) ;  /* 0x0000000000142947 */ /* 0x000fec0003800000 */
[----:B------:R-:W-:Y:S05]  /*13fc0*/  @!P0 BRA `(.L_x_2827) ;  /* 0x0000000000108947 */ /* 0x000fea0003800000 */
[----:B------:R-:W2:Y:S04]  /*13fd0*/  LDG.E R7, desc[UR40][R2.64] ;  /* 0x0000002802077981 */ /* 0x000ea8000c1e1900 */
[----:B------:R-:W2:Y:S02]  /*13fe0*/  LDG.E R2, desc[UR40][R2.64+0x4] ;  /* 0x0000042802027981 */ /* 0x000ea4000c1e1900 */
[----:B--2---:R-:W-:-:S05]  /*13ff0*/  IMAD.IADD R9, R2, 0x1, -R7 ;  /* 0x0000000102097824 */ /* 0x004fca00078e0a07 */
[----:B------:R0:W-:Y:S02]  /*14000*/  STL [R1+0x38], R9 ;  /* 0x0000380901007387 */ /* 0x0001e40000100800 */
.L_x_2827:
[----:B------:R-:W-:Y:S01]  /*14010*/  IMAD.MOV.U32 R12, RZ, RZ, R11 ;  /* 0x000000ffff0c7224 */ /* 0x000fe200078e000b */
[----:B------:R-:W-:Y:S01]  /*14020*/  ULDC.64 UR4, c[0x0][0xa20] ;  /* 0x0002880000047ab9 */ /* 0x000fe20000000a00 */
[C---:B------:R-:W-:Y:S02]  /*14030*/  LOP3.LUT R7, R26.reuse, 0xff000000, RZ, 0xc0, !PT ;  /* 0xff0000001a077812 */ /* 0x040fe400078ec0ff */
[----:B------:R-:W-:Y:S01]  /*14040*/  ISETP.NE.U32.AND P0, PT, RZ, UR4, PT ;  /* 0x00000004ff007c0c */ /* 0x000fe2000bf05070 */
[----:B------:R2:W-:Y:S01]  /*14050*/  STL [R1+0xc], R12 ;  /* 0x00000c0c01007387 */ /* 0x0005e20000100800 */
[----:B------:R-:W-:Y:S02]  /*14060*/  SHF.R.U32.HI R7, RZ, 0x8, R7 ;  /* 0x00000008ff077819 */ /* 0x000fe40000011607 */
[----:B------:R-:W-:Y:S02]  /*14070*/  ISETP.NE.AND.EX P0, PT, RZ, UR5, PT, P0 ;  /* 0x00000005ff007c0c */ /* 0x000fe4000bf05300 */
[----:B------:R-:W-:-:S02]  /*14080*/  LOP3.LUT R2, R26, 0xff0000, RZ, 0xc0, !PT ;  /* 0x00ff00001a027812 */ /* 0x000fc400078ec0ff */
[----:B------:R-:W-:Y:S02]  /*14090*/  LOP3.LUT R17, R26, 0xffff, RZ, 0xc0, !PT ;  /* 0x0000ffff1a117812 */ /* 0x000fe400078ec0ff */
[----:B------:R-:W-:-:S07]  /*140a0*/  LEA.HI R7, R2, R7, RZ, 0x10 ;  /* 0x0000000702077211 */ /* 0x000fce00078f80ff */
[----:B--2---:R-:W-:Y:S05]  /*140b0*/  @!P0 BRA `(.L_x_2828) ;  /* 0x0000000000108947 */ /* 0x004fea0003800000 */
[----:B------:R-:W-:-:S04]  /*140c0*/  IADD3 R2, P0, R18, UR4, RZ ;  /* 0x0000000412027c10 */ /* 0x000fc8000ff1e0ff */
[----:B------:R-:W-:-:S05]  /*140d0*/  IADD3.X R3, R22, UR5, RZ, P0, !PT ;  /* 0x0000000516037c10 */ /* 0x000fca00087fe4ff */
[----:B------:R2:W5:Y:S01]  /*140e0*/  LDG.E R8, desc[UR40][R2.64] ;  /* 0x0000002802087981 */ /* 0x000562000c1e1900 */
[----:B------:R-:W-:Y:S05]  /*140f0*/  BRA `(.L_x_2829) ;  /* 0x0000000000247947 */ /* 0x000fea0003800000 */
.L_x_2828:
[----:B------:R-:W-:Y:S02]  /*14100*/  ULDC.64 UR4, c[0x0][0xa08] ;  /* 0x0002820000047ab9 */ /* 0x000fe40000000a00 */
[----:B------:R-:W-:-:S04]  /*14110*/  ISETP.NE.U32.AND P0, PT, RZ, UR4, PT ;  /* 0x00000004ff007c0c */ /* 0x000fc8000bf05070 */
[----:B------:R-:W-:-:S13]  /*14120*/  ISETP.NE.AND.EX P0, PT, RZ, UR5, PT, P0 ;  /* 0x00000005ff007c0c */ /* 0x000fda000bf05300 */
[----:B------:R-:W-:Y:S05]  /*14130*/  @!P0 BRA `(.L_x_2829) ;  /* 0x0000000000148947 */ /* 0x000fea0003800000 */
[----:B------:R-:W2:Y:S02]  /*14140*/  LDC.64 R2, c[0x0][0xa08] ;  /* 0x00028200ff027b82 */ /* 0x000ea40000000a00 */
[----:B--2---:R-:W-:-:S05]  /*14150*/  IMAD.WIDE R2, R12, 0x4, R2 ;  /* 0x000000040c027825 */ /* 0x004fca00078e0202 */
[----:B------:R-:W2:Y:S04]  /*14160*/  LDG.E R8, desc[UR40][R2.64] ;  /* 0x0000002802087981 */ /* 0x000ea8000c1e1900 */
[----:B------:R-:W2:Y:S02]  /*14170*/  LDG.E R2, desc[UR40][R2.64+0x4] ;  /* 0x0000042802027981 */ /* 0x000ea4000c1e1900 */
[----:B--2---:R-:W-:-:S07]  /*14180*/  IMAD.IADD R8, R2, 0x1, -R8 ;  /* 0x0000000102087824 */ /* 0x004fce00078e0a08 */
.L_x_2829:
[----:B--2---:R-:W2:Y:S01]  /*14190*/  @P1 LDG.E R2, desc[UR40][R4.64] ;  /* 0x0000002804021981 */ /* 0x004ea2000c1e1900 */
[----:B------:R-:W3:Y:S03]  /*141a0*/  LDC R3, c[0x0][0x448] ;  /* 0x00011200ff037b82 */ /* 0x000ee60000000800 */
[----:B------:R4:W2:Y:S01]  /*141b0*/  @P1 LDG.E R4, desc[UR40][R4.64+0x4] ;  /* 0x0000042804041981 */ /* 0x0008a2000c1e1900 */
[----:B------:R-:W-:Y:S01]  /*141c0*/  BSSY B0, `(.L_x_2830) ;  /* 0x0000038000007945 */ /* 0x000fe20003800000 */
[----:B------:R-:W-:Y:S02]  /*141d0*/  LOP3.LUT R26, R7, 0xff, RZ, 0xc0, !PT ;  /* 0x000000ff071a7812 */ /* 0x000fe400078ec0ff */
[----:B---3--:R-:W-:-:S13]  /*141e0*/  ISETP.NE.AND P0, PT, R3, 0x1, PT ;  /* 0x000000010300780c */ /* 0x008fda0003f05270 */
[----:B------:R-:W3:Y:S08]  /*141f0*/  @P0 LDC R3, c[0x0][0x44c] ;  /* 0x00011300ff030b82 */ /* 0x000ef00000000800 */
[----:B----4-:R-:W4:Y:S01]  /*14200*/  @P0 LDC R5, c[0x0][0x450] ;  /* 0x00011400ff050b82 */ /* 0x010f220000000800 */
[----:B--2---:R-:W-:Y:S01]  /*14210*/  @P1 IADD3 R6, -R2, R4, RZ ;  /* 0x0000000402061210 */ /* 0x004fe20007ffe1ff */
[----:B------:R-:W-:-:S04]  /*14220*/  IMAD R2, R25, 0xc0, RZ ;  /* 0x000000c019027824 */ /* 0x000fc800078e02ff */
[----:B------:R-:W-:-:S04]  /*14230*/  VIADD R2, R2, 0xbf ;  /* 0x000000bf02027836 */ /* 0x000fc80000000000 */
[----:B---3--:R-:W-:-:S05]  /*14240*/  @P0 IMAD.HI.U32 R3, R2, R3, RZ ;  /* 0x0000000302030227 */ /* 0x008fca00078e00ff */
[----:B----4-:R-:W-:Y:S01]  /*14250*/  @P0 SHF.R.U32.HI R2, RZ, R5, R3 ;  /* 0x00000005ff020219 */ /* 0x010fe20000011603 */
[----:B-----5:R-:W-:-:S04]  /*14260*/  IMAD.IADD R5, R8, 0x1, -R10 ;  /* 0x0000000108057824 */ /* 0x020fc800078e0a0a */
[----:B------:R-:W-:-:S05]  /*14270*/  IMAD.IADD R3, R5, 0x1, R6 ;  /* 0x0000000105037824 */ /* 0x000fca00078e0206 */
[----:B------:R2:W-:Y:S01]  /*14280*/  STL [R1+0x14], R3 ;  /* 0x0000140301007387 */ /* 0x0005e20000100800 */
[----:B------:R-:W-:-:S05]  /*14290*/  IADD3 R20, R3, 0x80, -R9 ;  /* 0x0000008003147810 */ /* 0x000fca0007ffe809 */
[----:B------:R-:W-:Y:S02]  /*142a0*/  IMAD.IADD R2, R20, 0x1, R2 ;  /* 0x0000000114027824 */ /* 0x000fe400078e0202 */
[----:B--2---:R-:W-:-:S05]  /*142b0*/  VIADD R3, R3, 0x7f ;  /* 0x0000007f03037836 */ /* 0x004fca0000000000 */
[----:B------:R-:W-:-:S04]  /*142c0*/  SHF.R.S32.HI R4, RZ, 0x1f, R3 ;  /* 0x0000001fff047819 */ /* 0x000fc80000011403 */
[----:B------:R-:W-:Y:S02]  /*142d0*/  LEA.HI R4, R4, R3, RZ, 0x7 ;  /* 0x0000000304047211 */ /* 0x000fe400078f38ff */
[----:B------:R-:W-:Y:S02]  /*142e0*/  SHF.R.S32.HI R3, RZ, 0x1f, R2 ;  /* 0x0000001fff037819 */ /* 0x000fe40000011402 */
[----:B------:R-:W-:Y:S02]  /*142f0*/  SHF.R.S32.HI R21, RZ, 0x7, R4 ;  /* 0x00000007ff157819 */ /* 0x000fe40000011404 */
[----:B------:R-:W-:Y:S01]  /*14300*/  LEA.HI R3, R3, R2, RZ, 0x7 ;  /* 0x0000000203037211 */ /* 0x000fe200078f38ff */
[----:B------:R-:W-:Y:S01]  /*14310*/  IMAD.MOV.U32 R2, RZ, RZ, RZ ;  /* 0x000000ffff027224 */ /* 0x000fe200078e00ff */
[----:B------:R-:W-:Y:S02]  /*14320*/  SHF.R.U32.HI R4, RZ, 0x10, R7 ;  /* 0x00000010ff047819 */ /* 0x000fe40000011607 */
[----:B------:R-:W-:-:S04]  /*14330*/  SHF.R.S32.HI R3, RZ, 0x7, R3 ;  /* 0x00000007ff037819 */ /* 0x000fc80000011403 */
[----:B------:R-:W-:-:S04]  /*14340*/  VIMNMX R8, R21, R3, PT ;  /* 0x0000000315087248 */ /* 0x000fc80003fe0100 */
[----:B------:R-:W-:-:S13]  /*14350*/  ISETP.GE.AND P0, PT, R8, 0x1, PT ;  /* 0x000000010800780c */ /* 0x000fda0003f06270 */
[----:B------:R-:W-:Y:S05]  /*14360*/  @!P0 BRA `(.L_x_2831) ;  /* 0x0000000000748947 */ /* 0x000fea0003800000 */
[----:B------:R-:W-:Y:S01]  /*14370*/  ISETP.NE.AND P0, PT, R4, RZ, PT ;  /* 0x000000ff0400720c */ /* 0x000fe20003f05270 */
[----:B------:R-:W-:-:S03]  /*14380*/  ULDC UR4, c[0x0][0x9f0] ;  /* 0x00027c0000047ab9 */ /* 0x000fc60000000800 */
[----:B------:R-:W-:-:S04]  /*14390*/  SEL R7, R4, UR4, P0 ;  /* 0x0000000404077c07 */ /* 0x000fc80008000000 */
[----:B0-----:R-:W-:Y:S02]  /*143a0*/  IABS R9, R7 ;  /* 0x0000000700097213 */ /* 0x001fe40000000000 */
[----:B-1----:R-:W-:Y:S02]  /*143b0*/  IADD3 R10, R7, -0x1, R8 ;  /* 0xffffffff070a7810 */ /* 0x002fe40007ffe008 */
[----:B------:R-:W0:Y:S08]  /*143c0*/  I2F.RP R2, R9 ;  /* 0x0000000900027306 */ /* 0x000e300000209400 */
[----:B0-----:R-:W0:Y:S02]  /*143d0*/  MUFU.RCP R2, R2 ;  /* 0x0000000200027308 */ /* 0x001e240000001000 */
[----:B0-----:R-:W-:-:S06]  /*143e0*/  IADD3 R2, R2, 0xffffffe, RZ ;  /* 0x0ffffffe02027810 */ /* 0x001fcc0007ffe0ff */
        /* <DEDUP_REMOVED lines=20> */
[----:B------:R-:W-:-:S07]  /*14530*/  @!P2 LOP3.LUT R2, RZ, R7, RZ, 0x33, !PT ;  /* 0x00000007ff02a212 */ /* 0x000fce00078e33ff */
.L_x_2831:
[----:B------:R-:W-:Y:S05]  /*14540*/  BSYNC B0 ;  /* 0x0000000000007941 */ /* 0x000fea0003800000 */
.L_x_2830:
[-C--:B------:R-:W-:Y:S01]  /*14550*/  IMAD R3, R26, R2.reuse, RZ ;  /* 0x000000021a037224 */ /* 0x080fe200078e02ff */
[----:B------:R-:W-:Y:S04]  /*14560*/  BSSY B0, `(.L_x_2832) ;  /* 0x00000dc000007945 */ /* 0x000fe80003800000 */
[C---:B------:R-:W-:Y:S01]  /*14570*/  VIADDMNMX R2, R3.reuse, R2, R8, PT ;  /* 0x0000000203027246 */ /* 0x040fe20003800108 */
[----:B------:R-:W-:-:S04]  /*14580*/  IMAD R3, R3, 0x80, -R5 ;  /* 0x0000008003037824 */ /* 0x000fc800078e0a05 */
[----:B------:R-:W-:Y:S01]  /*14590*/  IMAD R2, R2, 0x80, -R5 ;  /* 0x0000008002027824 */ /* 0x000fe200078e0a05 */
[----:B------:R-:W-:-:S04]  /*145a0*/  VIMNMX R3, RZ, R3, !PT ;  /* 0x00000003ff037248 */ /* 0x000fc80007fe0100 */
[----:B------:R-:W-:-:S04]  /*145b0*/  VIMNMX R2, R2, R6, PT ;  /* 0x0000000602027248 */ /* 0x000fc80003fe0100 */
[----:B------:R-:W-:Y:S02]  /*145c0*/  ISETP.GT.AND P0, PT, R2, R3, PT ;  /* 0x000000030200720c */ /* 0x000fe40003f04270 */
[----:B------:R-:W-:-:S11]  /*145d0*/  SHF.R.U32.HI R3, RZ, 0x7, R3 ;  /* 0x00000007ff037819 */ /* 0x000fd60000011603 */
        /* <DEDUP_REMOVED lines=11> */
[----:B------:R-:W2:Y:S02]  /*14690*/  S2R R6, SR_TID.X ;  /* 0x0000000000067919 */ /* 0x000ea40000002100 */
[----:B--2---:R-:W-:-:S04]  /*146a0*/  SHF.R.U32.HI R6, RZ, 0x5, R6 ;  /* 0x00000005ff067819 */ /* 0x004fc80000011606 */
[----:B------:R-:W-:-:S05]  /*146b0*/  LOP3.LUT R6, R6, 0x3, RZ, 0xc0, !PT ;  /* 0x0000000306067812 */ /* 0x000fca00078ec0ff */
[----:B------:R2:W3:Y:S02]  /*146c0*/  SHFL.IDX PT, R14, R6, RZ, 0x1f ;  /* 0x00001fff060e7589 */ /* 0x0004e400000e0000 */
.L_x_3017:
[----:B---3--:R-:W-:Y:S02]  /*146d0*/  ISETP.NE.AND P0, PT, R14, RZ, PT ;  /* 0x000000ff0e00720c */ /* 0x008fe40003f05270 */
[----:B------:R-:W-:-:S11]  /*146e0*/  PLOP3.LUT P6, PT, PT, PT, PT, 0x8, 0x0 ;  /* 0x000000000000781c */ /* 0x000fd60003fce170 */
[----:B------:R-:W-:Y:S05]  /*146f0*/  @P0 BRA `(.L_x_2835) ;  /* 0x00000000000c0947 */ /* 0x000fea0003800000 */
[----:B------:R-:W-:-:S03]  /*14700*/  UMOV UR4, 0xffffffff ;  /* 0xffffffff00047882 */ /* 0x000fc60000000000 */
[----:B------:R-:W-:Y:S05]  /*14710*/  BRA.DIV UR4, `(.L_x_2836) ;  /* 0x0000007e04247947 */ /* 0x000fea000b800000 */
[----:B------:R-:W-:-:S13]  /*14720*/  ELECT P6, URZ, PT ;  /* 0x00000000003f782f */ /* 0x000fda00038c0000 */
.L_x_2835:
[----:B--2---:R-:W2:Y:S01]  /*14730*/  LDL R6, [R1+0x44] ;  /* 0x0000440001067983 */ /* 0x004ea20000100800 */
[----:B------:R-:W-:Y:S01]  /*14740*/  BSSY B1, `(.L_x_2837) ;  /* 0x0000008000017945 */ /* 0x000fe20003800000 */
[----:B--2---:R-:W-:-:S04]  /*14750*/  IADD3 R6, R6, 0x1, RZ ;  /* 0x0000000106067810 */ /* 0x004fc80007ffe0ff */
[----:B------:R-:W-:-:S04]  /*14760*/  LEA.HI R7, R6, R6, RZ, 0x1 ;  /* 0x0000000606077211 */ /* 0x000fc800078f08ff */
[----:B------:R-:W-:-:S05]  /*14770*/  LOP3.LUT R7, R7, 0xfffffffe, RZ, 0xc0, !PT ;  /* 0xfffffffe07077812 */ /* 0x000fca00078ec0ff */
[----:B------:R-:W-:-:S05]  /*14780*/  IMAD.IADD R6, R6, 0x1, -R7 ;  /* 0x0000000106067824 */ /* 0x000fca00078e0a07 */
[----:B------:R-:W-:-:S04]  /*14790*/  SHF.L.U32 R6, R6, 0x1f, RZ ;  /* 0x0000001f06067819 */ /* 0x000fc800000006ff */
[----:B------:R-:W2:Y:S02]  /*147a0*/  SYNCS.PHASECHK.TRANS64.TRYWAIT P0, [R16+URZ+0x16820], R6 ;  /* 0x01682006100075a7 */ /* 0x000ea4000800017f */
[----:B--2---:R-:W-:Y:S05]  /*147b0*/  @!P0 BRA `(.L_x_2838) ;  /* 0x0000007c001c8947 */ /* 0x004fea0003800000 */
.L_x_3020:
[----:B------:R-:W-:Y:S05]  /*147c0*/  BSYNC B1 ;  /* 0x0000000000017941 */ /* 0x000fea0003800000 */
.L_x_2837:
[----:B------:R-:W-:Y:S04]  /*147d0*/  BSSY B1, `(.L_x_2839) ;  /* 0x0000050000017945 */ /* 0x000fe80003800000 */
[----:B------:R-:W-:Y:S05]  /*147e0*/  @!P6 BRA `(.L_x_2840) ;  /* 0x000000040038e947 */ /* 0x000fea0003800000 */
[----:B------:R-:W3:Y:S01]  /*147f0*/  LDL R7, [R1] ;  /* 0x0000000001077983 */ /* 0x000ee20000100800 */
[----:B--2---:R-:W-:Y:S01]  /*14800*/  IMAD R6, R28, 0x8, R16 ;  /* 0x000000081c067824 */ /* 0x004fe200078e0210 */
[----:B------:R-:W2:Y:S01]  /*14810*/  S2R R8, SR_TID.X ;  /* 0x0000000000087919 */ /* 0x000ea20000002100 */
[----:B------:R-:W-:Y:S01]  /*14820*/  BSSY B2, `(.L_x_2841) ;  /* 0x0000006000027945 */ /* 0x000fe20003800000 */
[----:B--2---:R-:W-:-:S04]  /*14830*/  LOP3.LUT R8, R8, 0x7f, RZ, 0xc0, !PT ;  /* 0x0000007f08087812 */ /* 0x004fc800078ec0ff */
[----:B------:R-:W-:Y:S02]  /*14840*/  ISETP.NE.AND P1, PT, R8, RZ, PT ;  /* 0x000000ff0800720c */ /* 0x000fe40003f25270 */
[----:B---3--:R-:W-:-:S04]  /*14850*/  SHF.L.U32 R7, R7, 0x1f, RZ ;  /* 0x0000001f07077819 */ /* 0x008fc800000006ff */
[----:B------:R-:W2:Y:S02]  /*14860*/  SYNCS.PHASECHK.TRANS64.TRYWAIT P0, [R6+URZ+0x168a0], R7 ;  /* 0x0168a007060075a7 */ /* 0x000ea4000800017f */
[----:B--2---:R-:W-:Y:S05]  /*14870*/  @!P0 BRA `(.L_x_2842) ;  /* 0x0000007c00008947 */ /* 0x004fea0003800000 */
.L_x_3021:
[----:B------:R-:W-:Y:S05]  /*14880*/  BSYNC B2 ;  /* 0x0000000000027941 */ /* 0x000fea0003800000 */
.L_x_2841:
[----:B------:R-:W-:Y:S04]  /*14890*/  BSSY B2, `(.L_x_2843) ;  /* 0x0000009000027945 */ /* 0x000fe80003800000 */
[----:B------:R-:W-:Y:S05]  /*148a0*/  @P1 BRA `(.L_x_2844) ;  /* 0x00000000001c1947 */ /* 0x000fea0003800000 */
[----:B------:R-:W0:Y:S02]  /*148b0*/  S2R R8, SR_TID.X ;  /* 0x0000000000087919 */ /* 0x000e240000002100 */
[----:B0-----:R-:W-:Y:S01]  /*148c0*/  LOP3.LUT R9, R8, 0x1f, RZ, 0xc0, !PT ;  /* 0x0000001f08097812 */ /* 0x001fe200078ec0ff */
[----:B------:R-:W-:-:S03]  /*148d0*/  IMAD.MOV.U32 R8, RZ, RZ, 0x4000 ;  /* 0x00004000ff087424 */ /* 0x000fc600078e00ff */
[----:B------:R-:W-:Y:S01]  /*148e0*/  ISETP.NE.AND P0, PT, R9, RZ, PT ;  /* 0x000000ff0900720c */ /* 0x000fe20003f05270 */
[----:B------:R3:W-:-:S12]  /*148f0*/  SYNCS.ARRIVE.TRANS64 RZ, [R6+URZ+0x16890], R8 ;  /* 0x0168900806ff79a7 */ /* 0x0007d8000800003f */
[----:B---3--:R-:W-:Y:S05]  /*14900*/  @!P0 BRA `(.L_x_2844) ;  /* 0x0000000000048947 */ /* 0x008fea0003800000 */
[----:B------:R-:W-:Y:S01]  /*14910*/  BPT.TRAP 0x1 ;  /* 0x000000040000795c */ /* 0x000fe20000300000 */
.L_x_2844:
[----:B------:R-:W-:Y:S05]  /*14920*/  BSYNC B2 ;  /* 0x0000000000027941 */ /* 0x000fea0003800000 */
.L_x_2843:
[----:B------:R-:W-:Y:S01]  /*14930*/  IMAD.MOV.U32 R12, RZ, RZ, RZ ;  /* 0x000000ffff0c7224 */ /* 0x000fe200078e00ff */
[C---:B0-----:R-:W-:Y:S01]  /*14940*/  LEA R9, R28.reuse, R16, 0xe ;  /* 0x000000101c097211 */ /* 0x041fe200078e70ff */
[----:B------:R-:W-:Y:S01]  /*14950*/  IMAD R8, R5, 0x80, R0 ;  /* 0x0000008005087824 */ /* 0x000fe200078e0200 */
[----:B------:R-:W-:Y:S01]  /*14960*/  UIADD3 UR4, UP0, UR38, 0x570, URZ ;  /* 0x0000057026047890 */ /* 0x000fe2000ff1e03f */
[----:B------:R-:W-:Y:S01]  /*14970*/  PLOP3.LUT P0, PT, PT, PT, PT, 0x80, 0x0 ;  /* 0x000000000000781c */ /* 0x000fe20003f0f070 */
[----:B------:R-:W-:Y:S01]  /*14980*/  IMAD.SHL.U32 R11, R28, 0x2000, RZ ;  /* 0x000020001c0b7824 */ /* 0x000fe200078e00ff */
[----:B------:R-:W-:Y:S01]  /*14990*/  R2UR UR10, R12 ;  /* 0x000000000c0a72ca */ /* 0x000fe200000e0000 */
[----:B------:R-:W-:Y:S01]  /*149a0*/  VIADD R8, R8, 0xffffff80 ;  /* 0xffffff8008087836 */ /* 0x000fe20000000000 */
[----:B------:R-:W-:Y:S01]  /*149b0*/  UIADD3.X UR5, URZ, UR39, URZ, UP0, !UPT ;  /* 0x000000273f057290 */ /* 0x000fe200087fe43f */
[----:B------:R-:W-:Y:S01]  /*149c0*/  VIADD R9, R9, 0xe400 ;  /* 0x0000e40009097836 */ /* 0x000fe20000000000 */
[----:B------:R-:W-:Y:S01]  /*149d0*/  UMOV UR6, 0x0 ;  /* 0x0000000000067882 */ /* 0x000fe20000000000 */
[----:B-1----:R-:W-:Y:S01]  /*149e0*/  VIADD R10, R6, 0x16890 ;  /* 0x00016890060a7836 */ /* 0x002fe20000000000 */
[----:B------:R-:W-:-:S09]  /*149f0*/  UMOV UR7, 0x12f00000 ;  /* 0x12f0000000077882 */ /* 0x000fd20000000000 */
.L_x_2845:
        /* <DEDUP_REMOVED lines=13> */
.L_x_3022:
[----:B------:R-:W-:Y:S05]  /*14ad0*/  BSYNC B2 ;  /* 0x0000000000027941 */ /* 0x000fea0003800000 */
.L_x_2846:
[----:B------:R-:W-:Y:S01]  /*14ae0*/  BSSY B2, `(.L_x_2848) ;  /* 0x000000b000027945 */ /* 0x000fe20003800000 */
[----:B------:R-:W-:Y:S01]  /*14af0*/  IMAD.MOV.U32 R14, RZ, RZ, 0x0 ;  /* 0x00000000ff0e7424 */ /* 0x000fe200078e00ff */
[----:B------:R-:W-:Y:S02]  /*14b00*/  MOV R15, 0x12f00000 ;  /* 0x12f00000000f7802 */ /* 0x000fe40000000f00 */
[----:B------:R-:W-:Y:S05]  /*14b10*/  @P1 BRA `(.L_x_2849) ;  /* 0x00000000001c1947 */ /* 0x000fea0003800000 */
[----:B------:R-:W1:Y:S01]  /*14b20*/  S2R R9, SR_TID.X ;  /* 0x0000000000097919 */ /* 0x000e620000002100 */
[----:B0-2---:R-:W-:-:S04]  /*14b30*/  IMAD.MOV.U32 R7, RZ, RZ, 0x4000 ;  /* 0x00004000ff077424 */ /* 0x005fc800078e00ff */
[----:B------:R3:W-:Y:S01]  /*14b40*/  SYNCS.ARRIVE.TRANS64 RZ, [R6+URZ+0x168b0], R7 ;  /* 0x0168b00706ff79a7 */ /* 0x0007e2000800003f */
[----:B-1----:R-:W-:-:S04]  /*14b50*/  LOP3.LUT R9, R9, 0x1f, RZ, 0xc0, !PT ;  /* 0x0000001f09097812 */ /* 0x002fc800078ec0ff */
[----:B------:R-:W-:-:S13]  /*14b60*/  ISETP.NE.AND P0, PT, R9, RZ, PT ;  /* 0x000000ff0900720c */ /* 0x000fda0003f05270 */
[----:B---3--:R-:W-:Y:S05]  /*14b70*/  @!P0 BRA `(.L_x_2849) ;  /* 0x0000000000048947 */ /* 0x008fea0003800000 */
[----:B------:R-:W-:Y:S01]  /*14b80*/  BPT.TRAP 0x1 ;  /* 0x000000040000795c */ /* 0x000fe20000300000 */
.L_x_2849:
[----:B------:R-:W-:Y:S05]  /*14b90*/  BSYNC B2 ;  /* 0x0000000000027941 */ /* 0x000fea0003800000 */
.L_x_2848:
[----:B------:R-:W-:Y:S01]  /*14ba0*/  R2UR UR10, R12 ;  /* 0x000000000c0a72ca */ /* 0x000fe200000e0000 */
[----:B0-2---:R-:W-:Y:S01]  /*14bb0*/  IMAD R7, R11, 0x2, R16 ;  /* 0x000000020b077824 */ /* 0x005fe200078e0210 */
[----:B------:R-:W-:Y:S01]  /*14bc0*/  R2UR UR6, R14 ;  /* 0x000000000e0672ca */ /* 0x000fe200000e0000 */
[----:B------:R-:W-:Y:S01]  /*14bd0*/  UIADD3 UR4, UP0, UR38, 0x670, URZ ;  /* 0x0000067026047890 */ /* 0x000fe2000ff1e03f */
[----:B------:R-:W-:Y:S01]  /*14be0*/  R2UR UR7, R15 ;  /* 0x000000000f0772ca */ /* 0x000fe200000e0000 */
[----:B------:R-:W-:Y:S01]  /*14bf0*/  VIADD R6, R6, 0x168b0 ;  /* 0x000168b006067836 */ /* 0x000fe20000000000 */
[----:B------:R-:W-:Y:S01]  /*14c00*/  PLOP3.LUT P0, PT, PT, PT, PT, 0x80, 0x0 ;  /* 0x000000000000781c */ /* 0x000fe20003f0f070 */
[----:B------:R-:W-:Y:S01]  /*14c10*/  VIADD R7, R7, 0x400 ;  /* 0x0000040007077836 */ /* 0x000fe20000000000 */
[----:B------:R-:W-:-:S12]  /*14c20*/  UIADD3.X UR5, URZ, UR39, URZ, UP0, !UPT ;  /* 0x000000273f057290 */ /* 0x000fd800087fe43f */
.L_x_2850:
        /* <DEDUP_REMOVED lines=9> */
[----:B---3--:R-:W-:Y:S05]  /*14cc0*/  @P0 BRA.U.ANY `(.L_x_2850) ;  /* 0xfffffffd00d80947 */ /* 0x008fea000393ffff */
.L_x_2840:
[----:B------:R-:W-:Y:S05]  /*14cd0*/  BSYNC B1 ;  /* 0x0000000000017941 */ /* 0x000fea0003800000 */
.L_x_2839:
[----:B0-----:R-:W3:Y:S01]  /*14ce0*/  LDL.LU R9, [R1] ;  /* 0x0000000001097983 */ /* 0x001ee20000300800 */
[----:B------:R-:W-:Y:S01]  /*14cf0*/  VIADD R28, R28, 0x1 ;  /* 0x000000011c1c7836 */ /* 0x000fe20000000000 */
[----:B------:R-:W-:Y:S02]  /*14d00*/  IADD3 R5, R5, -0x2, RZ ;  /* 0xfffffffe05057810 */ /* 0x000fe40007ffe0ff */
[----:B------:R-:W-:Y:S02]  /*14d10*/  PLOP3.LUT P0, PT, PT, PT, PT, 0x8, 0x0 ;  /* 0x000000000000781c */ /* 0x000fe40003f0e170 */
[----:B------:R-:W-:Y:S02]  /*14d20*/  ISETP.NE.AND P1, PT, R28, 0x2, PT ;  /* 0x000000021c00780c */ /* 0x000fe40003f25270 */
[----:B------:R-:W-:Y:S02]  /*14d30*/  ISETP.GE.AND P2, PT, R5, R3, PT ;  /* 0x000000030500720c */ /* 0x000fe40003f46270 */
[----:B--2---:R-:W-:-:S02]  /*14d40*/  SEL R6, RZ, 0x1, P1 ;  /* 0x00000001ff067807 */ /* 0x004fc40000800000 */
[----:B------:R-:W-:Y:S02]  /*14d50*/  SEL R28, R28, RZ, P1 ;  /* 0x000000ff1c1c7207 */ /* 0x000fe40000800000 */
[----:B---3--:R-:W-:-:S05]  /*14d60*/  LOP3.LUT R9, R9, R6, RZ, 0x3c, !PT ;  /* 0x0000000609097212 */ /* 0x008fca00078e3cff */
[----:B------:R2:W-:Y:S02]  /*14d70*/  STL [R1], R9 ;  /* 0x0000000901007387 */ /* 0x0005e40000100800 */
[----:B------:R-:W-:Y:S05]  /*14d80*/  @!P2 BRA `(.L_x_2833) ;  /* 0x000000040064a947 */ /* 0x000fea0003800000 */
.L_x_2863:
[----:B------:R-:W-:Y:S05]  /*14d90*/  YIELD ;  /* 0x0000000000007946 */ /* 0x000fea0003800000 */
[----:B------:R-:W-:Y:S04]  /*14da0*/  BSSY B1, `(.L_x_2851) ;  /* 0x000004d000017945 */ /* 0x000fe80003800000 */
[----:B---3--:R-:W-:Y:S05]  /*14db0*/  @!P6 BRA `(.L_x_2852) ;  /* 0x00000004002ce947 */ /* 0x008fea0003800000 */
[----:B------:R-:W3:Y:S01]  /*14dc0*/  LDL R7, [R1] ;  /* 0x0000000001077983 */ /* 0x000ee20000100800 */
[----:B------:R-:W0:Y:S02]  /*14dd0*/  S2R R6, SR_TID.X ;  /* 0x0000000000067919 */ /* 0x000e240000002100 */
[----:B0-----:R-:W-:Y:S01]  /*14de0*/  LOP3.LUT R8, R6, 0x7f, RZ, 0xc0, !PT ;  /* 0x0000007f06087812 */ /* 0x001fe200078ec0ff */
[----:B------:R-:W-:Y:S01]  /*14df0*/  IMAD R6, R28, 0x8, R16 ;  /* 0x000000081c067824 */ /* 0x000fe200078e0210 */
[----:B------:R-:W-:Y:S02]  /*14e00*/  BSSY B2, `(.L_x_2853) ;  /* 0x0000005000027945 */ /* 0x000fe40003800000 */
[----:B------:R-:W-:Y:S02]  /*14e10*/  ISETP.NE.AND P2, PT, R8, RZ, PT ;  /* 0x000000ff0800720c */ /* 0x000fe40003f45270 */
[----:B---3--:R-:W-:-:S04]  /*14e20*/  SHF.L.U32 R7, R7, 0x1f, RZ ;  /* 0x0000001f07077819 */ /* 0x008fc800000006ff */
[----:B------:R-:W0:Y:S02]  /*14e30*/  SYNCS.PHASECHK.TRANS64.TRYWAIT P1, [R6+URZ+0x168a0], R7 ;  /* 0x0168a007060075a7 */ /* 0x000e24000802017f */
[----:B0-----:R-:W-:Y:S05]  /*14e40*/  @!P1 BRA `(.L_x_2854) ;  /* 0x0000007400b49947 */ /* 0x001fea0003800000 */
.L_x_3023:
[----:B------:R-:W-:Y:S05]  /*14e50*/  BSYNC B2 ;  /* 0x0000000000027941 */ /* 0x000fea0003800000 */
.L_x_2853:
[----:B------:R-:W-:Y:S04]  /*14e60*/  BSSY B2, `(.L_x_2855) ;  /* 0x0000009000027945 */ /* 0x000fe80003800000 */
[----:B------:R-:W-:Y:S05]  /*14e70*/  @P2 BRA `(.L_x_2856) ;  /* 0x00000000001c2947 */ /* 0x000fea0003800000 */
[----:B------:R-:W2:Y:S02]  /*14e80*/  S2R R8, SR_TID.X ;  /* 0x0000000000087919 */ /* 0x000ea40000002100 */
[----:B--2---:R-:W-:Y:S01]  /*14e90*/  LOP3.LUT R9, R8, 0x1f, RZ, 0xc0, !PT ;  /* 0x0000001f08097812 */ /* 0x004fe200078ec0ff */
[----:B------:R-:W-:-:S03]  /*14ea0*/  IMAD.MOV.U32 R8, RZ, RZ, 0x4000 ;  /* 0x00004000ff087424 */ /* 0x000fc600078e00ff */
[----:B------:R-:W-:Y:S01]  /*14eb0*/  ISETP.NE.AND P1, PT, R9, RZ, PT ;  /* 0x000000ff0900720c */ /* 0x000fe20003f25270 */
[----:B------:R3:W-:-:S12]  /*14ec0*/  SYNCS.ARRIVE.TRANS64 RZ, [R6+URZ+0x16890], R8 ;  /* 0x0168900806ff79a7 */ /* 0x0007d8000800003f */
[----:B---3--:R-:W-:Y:S05]  /*14ed0*/  @!P1 BRA `(.L_x_2856) ;  /* 0x0000000000049947 */ /* 0x008fea0003800000 */
[----:B------:R-:W-:Y:S01]  /*14ee0*/  BPT.TRAP 0x1 ;  /* 0x000000040000795c */ /* 0x000fe20000300000 */
.L_x_2856:
[----:B------:R-:W-:Y:S05]  /*14ef0*/  BSYNC B2 ;  /* 0x0000000000027941 */ /* 0x000fea0003800000 */
.L_x_2855:
[----:B------:R-:W-:Y:S01]  /*14f00*/  IMAD.MOV.U32 R12, RZ, RZ, RZ ;  /* 0x000000ffff0c7224 */ /* 0x000fe200078e00ff */
[----:B------:R-:W-:Y:S01]  /*14f10*/  UIADD3 UR4, UP0, UR38, 0x570, URZ ;  /* 0x0000057026047890 */ /* 0x000fe2000ff1e03f */
[----:B------:R-:W-:Y:S01]  /*14f20*/  IMAD R8, R28, 0x4000, R16 ;  /* 0x000040001c087824 */ /* 0x000fe200078e0210 */
[----:B------:R-:W-:Y:S01]  /*14f30*/  PLOP3.LUT P1, PT, PT, PT, PT, 0x80, 0x0 ;  /* 0x000000000000781c */ /* 0x000fe20003f2f070 */
[----:B--2---:R-:W-:Y:S01]  /*14f40*/  IMAD R9, R5, 0x80, R0 ;  /* 0x0000008005097824 */ /* 0x004fe200078e0200 */
[----:B------:R-:W-:Y:S01]  /*14f50*/  R2UR UR10, R12 ;  /* 0x000000000c0a72ca */ /* 0x000fe200000e0000 */
[----:B------:R-:W-:Y:S01]  /*14f60*/  VIADD R11, R8, 0xe400 ;  /* 0x0000e400080b7836 */ /* 0x000fe20000000000 */
[----:B-1----:R-:W-:Y:S01]  /*14f70*/  IADD3 R10, R6, 0x16890, RZ ;  /* 0x00016890060a7810 */ /* 0x002fe20007ffe0ff */
[----:B------:R-:W-:Y:S01]  /*14f80*/  UIADD3.X UR5, URZ, UR39, URZ, UP0, !UPT ;  /* 0x000000273f057290 */ /* 0x000fe200087fe43f */
[----:B------:R-:W-:Y:S01]  /*14f90*/  UMOV UR6, 0x0 ;  /* 0x0000000000067882 */ /* 0x000fe20000000000 */
[----:B------:R-:W-:-:S10]  /*14fa0*/  UMOV UR7, 0x12f00000 ;  /* 0x12f0000000077882 */ /* 0x000fd40000000000 */
.L_x_2857:
        /* <DEDUP_REMOVED lines=13> */
.L_x_3024:
[----:B------:R-:W-:Y:S05]  /*15080*/  BSYNC B2 ;  /* 0x0000000000027941 */ /* 0x000fea0003800000 */
.L_x_2858:
        /* <DEDUP_REMOVED lines=11> */
.L_x_2861:
[----:B------:R-:W-:Y:S05]  /*15140*/  BSYNC B2 ;  /* 0x0000000000027941 */ /* 0x000fea0003800000 */
.L_x_2860:
[----:B------:R-:W-:Y:S01]  /*15150*/  R2UR UR10, R12 ;  /* 0x000000000c0a72ca */ /* 0x000fe200000e0000 */
[----:B------:R-:W-:Y:S01]  /*15160*/  UIADD3 UR4, UP0, UR38, 0x670, URZ ;  /* 0x0000067026047890 */ /* 0x000fe2000ff1e03f */
[----:B------:R-:W-:Y:S01]  /*15170*/  R2UR UR6, R10 ;  /* 0x000000000a0672ca */ /* 0x000fe200000e0000 */
[----:B------:R-:W-:Y:S01]  /*15180*/  VIADD R8, R8, 0x400 ;  /* 0x0000040008087836 */ /* 0x000fe20000000000 */
[----:B------:R-:W-:Y:S01]  /*15190*/  R2UR UR7, R11 ;  /* 0x000000000b0772ca */ /* 0x000fe200000e0000 */
[----:B------:R-:W-:Y:S01]  /*151a0*/  UIADD3.X UR5, URZ, UR39, URZ, UP0, !UPT ;  /* 0x000000273f057290 */ /* 0x000fe200087fe43f */
[----:B------:R-:W-:Y:S02]  /*151b0*/  PLOP3.LUT P1, PT, PT, PT, PT, 0x80, 0x0 ;  /* 0x000000000000781c */ /* 0x000fe40003f2f070 */
[----:B01----:R-:W-:-:S11]  /*151c0*/  IADD3 R6, R6, 0x168b0, RZ ;  /* 0x000168b006067810 */ /* 0x003fd60007ffe0ff */
.L_x_2862:
        /* <DEDUP_REMOVED lines=10> */
.L_x_2852:
[----:B------:R-:W-:Y:S05]  /*15270*/  BSYNC B1 ;  /* 0x0000000000017941 */ /* 0x000fea0003800000 */
.L_x_2851:
[----:B------:R-:W3:Y:S01]  /*15280*/  LDL.LU R7, [R1] ;  /* 0x0000000001077983 */ /* 0x000ee20000300800 */
[----:B------:R-:W-:Y:S01]  /*15290*/  VIADD R28, R28, 0x1 ;  /* 0x000000011c1c7836 */ /* 0x000fe20000000000 */
[C---:B------:R-:W-:Y:S01]  /*152a0*/  ISETP.GT.AND P2, PT, R5.reuse, R3, PT ;  /* 0x000000030500720c */ /* 0x040fe20003f44270 */
[----:B------:R-:W-:-:S03]  /*152b0*/  VIADD R5, R5, 0xffffffff ;  /* 0xffffffff05057836 */ /* 0x000fc60000000000 */
[----:B------:R-:W-:-:S04]  /*152c0*/  ISETP.NE.AND P1, PT, R28, 0x2, PT ;  /* 0x000000021c00780c */ /* 0x000fc80003f25270 */
[----:B------:R-:W-:Y:S02]  /*152d0*/  SEL R6, RZ, 0x1, P1 ;  /* 0x00000001ff067807 */ /* 0x000fe40000800000 */
[----:B------:R-:W-:Y:S02]  /*152e0*/  SEL R28, R28, RZ, P1 ;  /* 0x000000ff1c1c7207 */ /* 0x000fe40000800000 */
[----:B---3--:R-:W-:-:S05]  /*152f0*/  LOP3.LUT R7, R7, R6, RZ, 0x3c, !PT ;  /* 0x0000000607077212 */ /* 0x008fca00078e3cff */
[----:B------:R3:W-:Y:S01]  /*15300*/  STL [R1], R7 ;  /* 0x0000000701007387 */ /* 0x0007e20000100800 */
[----:B------:R-:W-:Y:S05]  /*15310*/  @P2 BRA `(.L_x_2863) ;  /* 0xfffffff8009c2947 */ /* 0x000fea000383ffff */
.L_x_2833:
[----:B------:R-:W-:Y:S05]  /*15320*/  BSYNC B0 ;  /* 0x0000000000007941 */ /* 0x000fea0003800000 */
.L_x_2832:
[----:B------:R-:W4:Y:S01]  /*15330*/  LDC R0, c[0x0][0x448] ;  /* 0x00011200ff007b82 */ /* 0x000f220000000800 */
[----:B------:R-:W-:Y:S01]  /*15340*/  IMAD.MOV.U32 R2, RZ, RZ, 0xc0 ;  /* 0x000000c0ff027424 */ /* 0x000fe200078e00ff */
[----:B------:R-:W-:Y:S01]  /*15350*/  ISETP.NE.AND P2, PT, R4, RZ, PT ;  /* 0x000000ff0400720c */ /* 0x000fe20003f45270 */
[----:B------:R-:W-:Y:S05]  /*15360*/  @!P0 WARPSYNC.ALL ;  /* 0x0000000000008948 */ /* 0x000fea0003800000 */
[----:B------:R-:W-:Y:S01]  /*15370*/  IMAD R2, R25, R2, 0xbf ;  /* 0x000000bf19027424 */ /* 0x000fe200078e0202 */
[----:B------:R-:W-:Y:S06]  /*15380*/  BSSY B0, `(.L_x_2864) ;  /* 0x000002a000007945 */ /* 0x000fec0003800000 */
[----:B------:R-:W0:Y:S08]  /*15390*/  @!P2 LDC R4, c[0x0][0x9f0] ;  /* 0x00027c00ff04ab82 */ /* 0x000e300000000800 */
[----:B------:R-:W-:Y:S01]  /*153a0*/  @!P0 BAR.SYNC.DEFER_BLOCKING 0xc, 0x200 ;  /* 0x0308000000008b1d */ /* 0x000fe20000010000 */
[----:B----4-:R-:W-:-:S13]  /*153b0*/  ISETP.NE.AND P1, PT, R0, 0x1, PT ;  /* 0x000000010000780c */ /* 0x010fda0003f25270 */
[----:B------:R-:W4:Y:S08]  /*153c0*/  @P1 LDC R0, c[0x0][0x44c] ;  /* 0x00011300ff001b82 */ /* 0x000f300000000800 */
[----:B------:R-:W5:Y:S01]  /*153d0*/  @P1 LDC R3, c[0x0][0x450] ;  /* 0x00011400ff031b82 */ /* 0x000f620000000800 */
[----:B----4-:R-:W-:-:S05]  /*153e0*/  @P1 IMAD.HI.U32 R0, R2, R0, RZ ;  /* 0x0000000002001227 */ /* 0x010fca00078e00ff */
[----:B-----5:R-:W-:-:S05]  /*153f0*/  @P1 SHF.R.U32.HI R2, RZ, R3, R0 ;  /* 0x00000003ff021219 */ /* 0x020fca0000011600 */
[----:B------:R-:W-:-:S05]  /*15400*/  IMAD.IADD R2, R20, 0x1, R2 ;  /* 0x0000000114027824 */ /* 0x000fca00078e0202 */
[----:B------:R-:W-:-:S04]  /*15410*/  SHF.R.S32.HI R0, RZ, 0x1f, R2 ;  /* 0x0000001fff007819 */ /* 0x000fc80000011402 */
[----:B------:R-:W-:-:S04]  /*15420*/  LEA.HI R0, R0, R2, RZ, 0x7 ;  /* 0x0000000200007211 */ /* 0x000fc800078f38ff */
[----:B------:R-:W-:-:S04]  /*15430*/  SHF.R.S32.HI R0, RZ, 0x7, R0 ;  /* 0x00000007ff007819 */ /* 0x000fc80000011400 */
[----:B------:R-:W-:Y:S01]  /*15440*/  VIMNMX R21, R21, R0, PT ;  /* 0x0000000015157248 */ /* 0x000fe20003fe0100 */
[----:B------:R-:W-:-:S03]  /*15450*/  IMAD.MOV.U32 R0, RZ, RZ, RZ ;  /* 0x000000ffff007224 */ /* 0x000fc600078e00ff */
[----:B------:R-:W-:-:S13]  /*15460*/  ISETP.GE.AND P1, PT, R21, 0x1, PT ;  /* 0x000000011500780c */ /* 0x000fda0003f26270 */
[----:B0-----:R-:W-:Y:S05]  /*15470*/  @!P1 BRA `(.L_x_2865) ;  /* 0x0000000000689947 */ /* 0x001fea0003800000 */
[-C--:B------:R-:W-:Y:S02]  /*15480*/  IABS R0, R4.reuse ;  /* 0x0000000400007213 */ /* 0x080fe40000000000 */
[----:B------:R-:W-:Y:S02]  /*15490*/  IABS R6, R4 ;  /* 0x0000000400067213 */ /* 0x000fe40000000000 */
[----:B------:R-:W0:Y:S03]  /*154a0*/  I2F.RP R2, R0 ;  /* 0x0000000000027306 */ /* 0x000e260000209400 */
[----:B------:R-:W-:-:S05]  /*154b0*/  IMAD.MOV R6, RZ, RZ, -R6 ;  /* 0x000000ffff067224 */ /* 0x000fca00078e0a06 */
[----:B0-----:R-:W0:Y:S02]  /*154c0*/  MUFU.RCP R2, R2 ;  /* 0x0000000200027308 */ /* 0x001e240000001000 */
[----:B0-----:R-:W-:-:S06]  /*154d0*/  IADD3 R2, R2, 0xffffffe, RZ ;  /* 0x0ffffffe02027810 */ /* 0x001fcc0007ffe0ff */
[----:B------:R-:W0:Y:S02]  /*154e0*/  F2I.FTZ.U32.TRUNC.NTZ R3, R2 ;  /* 0x0000000200037305 */ /* 0x000e24000021f000 */
[----:B0-----:R-:W-:-:S04]  /*154f0*/  IMAD.MOV R2, RZ, RZ, -R3 ;  /* 0x000000ffff027224 */ /* 0x001fc800078e0a03 */
        /* <DEDUP_REMOVED lines=14> */
[----:B------:R-:W-:-:S05]  /*155e0*/  @P0 IADD3 R5, R5, 0x1, RZ ;  /* 0x0000000105050810 */ /* 0x000fca0007ffe0ff */
[----:B------:R-:W-:-:S04]  /*155f0*/  IMAD.MOV.U32 R0, RZ, RZ, R5 ;  /* 0x000000ffff007224 */ /* 0x000fc800078e0005 */
[----:B------:R-:W-:Y:S01]  /*15600*/  @!P2 IMAD.MOV R0, RZ, RZ, -R0 ;  /* 0x000000ffff00a224 */ /* 0x000fe200078e0a00 */
[----:B------:R-:W-:-:S07]  /*15610*/  @!P1 LOP3.LUT R0, RZ, R4, RZ, 0x33, !PT ;  /* 0x00000004ff009212 */ /* 0x000fce00078e33ff */
.L_x_2865:
[----:B------:R-:W-:Y:S05]  /*15620*/  BSYNC B0 ;  /* 0x0000000000007941 */ /* 0x000fea0003800000 */
.L_x_2864:
[-C--:B------:R-:W-:Y:S01]  /*15630*/  IMAD R3, R26, R0.reuse, RZ ;  /* 0x000000001a037224 */ /* 0x080fe200078e02ff */
        /* <DEDUP_REMOVED lines=12> */
[----:B------:R-:W4:Y:S01]  /*15700*/  LDC.64 R2, c[0x0][0xc60] ;  /* 0x00031800ff027b82 */ /* 0x000f220000000a00 */
[----:B------:R-:W0:Y:S02]  /*15710*/  FLO.U32 R0, UR4 ;  /* 0x0000000400007d00 */ /* 0x000e2400080e0000 */
[----:B0-----:R-:W-:-:S06]  /*15720*/  ISETP.EQ.U32.AND P0, PT, R0, R5, PT ;  /* 0x000000050000720c */ /* 0x001fcc0003f02070 */
[----:B------:R-:W4:Y:S07]  /*15730*/  POPC R5, UR4 ;  /* 0x0000000400057d09 */ /* 0x000f2e0008000000 */
[----:B----4-:R-:W4:Y:S01]  /*15740*/  @P0 ATOMG.E.ADD.STRONG.GPU PT, R3, desc[UR40][R2.64], R5 ;  /* 0x00000005020309a8 */ /* 0x010f2200081ee1e8 */
[----:B------:R-:W0:Y:S02]  /*15750*/  S2R R4, SR_LTMASK ;  /* 0x0000000000047919 */ /* 0x000e240000003900 */
[----:B0-----:R-:W-:-:S04]  /*15760*/  LOP3.LUT R4, R4, UR4, RZ, 0xc0, !PT ;  /* 0x0000000404047c12 */ /* 0x001fc8000f8ec0ff */
[----:B---3--:R-:W0:Y:S01]  /*15770*/  POPC R7, R4 ;  /* 0x0000000400077309 */ /* 0x008e220000000000 */
[----:B----4-:R-:W0:Y:S02]  /*15780*/  SHFL.IDX PT, R0, R3, R0, 0x1f ;  /* 0x00001f0003007589 */ /* 0x010e2400000e0000 */
[----:B0-----:R-:W-:Y:S01]  /*15790*/  IADD3 R24, R0, UR36, R7 ;  /* 0x0000002400187c10 */ /* 0x001fe2000fffe007 */
[----:B------:R-:W-:Y:S06]  /*157a0*/  BRA `(.L_x_2868) ;  /* 0x0000003800107947 */ /* 0x000fec0003800000 */
.L_x_2867:
        /* <DEDUP_REMOVED lines=11> */
[----:B------:R-:W-:Y:S01]  /*15860*/  IMAD.U32 R5, RZ, RZ, UR7 ;  /* 0x00000007ff057e24 */ /* 0x000fe2000f8e00ff */
[----:B------:R-:W-:Y:S01]  /*15870*/  MOV R13, RZ ;  /* 0x000000ff000d7202 */ /* 0x000fe20000000f00 */
[----:B---3--:R-:W-:Y:S02]  /*15880*/  IMAD.U32 R7, RZ, RZ, UR9 ;  /* 0x00000009ff077e24 */ /* 0x008fe4000f8e00ff */
[----:B-1----:R-:W-:-:S02]  /*15890*/  IMAD.U32 R10, RZ, RZ, UR4 ;  /* 0x00000004ff0a7e24 */ /* 0x002fc4000f8e00ff */
[----:B------:R-:W-:Y:S02]  /*158a0*/  IMAD.U32 R11, RZ, RZ, UR5 ;  /* 0x00000005ff0b7e24 */ /* 0x000fe4000f8e00ff */
[----:B------:R-:W-:Y:S02]  /*158b0*/  IMAD.MOV.U32 R8, RZ, RZ, 0x70 ;  /* 0x00000070ff087424 */ /* 0x000fe400078e00ff */
[----:B------:R-:W-:-:S07]  /*158c0*/  IMAD.MOV.U32 R12, RZ, RZ, 0x1 ;  /* 0x00000001ff0c7424 */ /* 0x000fce00078e00ff */
[----:B------:R-:W-:-:S07]  /*158d0*/  LEPC R20, `(.L_x_2870) ;  /* 0x000000001014794e */ /* 0x000fce0000000000 */
[----:B0-2---:R-:W-:Y:S05]  /*158e0*/  CALL.ABS.NOINC R2 ;  /* 0x0000000002007343 */ /* 0x005fea0003c00000 */
.L_x_2870:
[----:B------:R-:W-:Y:S05]  /*158f0*/  BSYNC B6 ;  /* 0x0000000000067941 */ /* 0x000fea0003800000 */
.L_x_2869:
        /* <DEDUP_REMOVED lines=10> */
[----:B-1----:R-:W-:Y:S01]  /*159a0*/  MOV R10, UR4 ;  /* 0x00000004000a7c02 */ /* 0x002fe20008000f00 */
[----:B------:R-:W-:Y:S02]  /*159b0*/  IMAD.U32 R5, RZ, RZ, UR7 ;  /* 0x00000007ff057e24 */ /* 0x000fe4000f8e00ff */
[----:B------:R-:W-:Y:S02]  /*159c0*/  IMAD.U32 R6, RZ, RZ, UR8 ;  /* 0x00000008ff067e24 */ /* 0x000fe4000f8e00ff */
[----:B---3--:R-:W-:-:S02]  /*159d0*/  IMAD.U32 R7, RZ, RZ, UR9 ;  /* 0x00000009ff077e24 */ /* 0x008fc4000f8e00ff */
[----:B------:R-:W-:Y:S02]  /*159e0*/  IMAD.U32 R11, RZ, RZ, UR5 ;  /* 0x00000005ff0b7e24 */ /* 0x000fe4000f8e00ff */
[----:B------:R-:W-:Y:S02]  /*159f0*/  IMAD.MOV.U32 R8, RZ, RZ, 0x70 ;  /* 0x00000070ff087424 */ /* 0x000fe400078e00ff */
[----:B------:R-:W-:Y:S02]  /*15a00*/  IMAD.MOV.U32 R12, RZ, RZ, 0x1 ;  /* 0x00000001ff0c7424 */ /* 0x000fe400078e00ff */
[----:B0-----:R-:W-:-:S07]  /*15a10*/  IMAD.MOV.U32 R13, RZ, RZ, RZ ;  /* 0x000000ffff0d7224 */ /* 0x001fce00078e00ff */
[----:B------:R-:W-:-:S07]  /*15a20*/  LEPC R20, `(.L_x_2873) ;  /* 0x000000001014794e */ /* 0x000fce0000000000 */
[----:B--2-4-:R-:W-:Y:S05]  /*15a30*/  CALL.ABS.NOINC R2 ;  /* 0x0000000002007343 */ /* 0x014fea0003c00000 */
.L_x_2873:
        /* <DEDUP_REMOVED lines=15> */
.L_x_2872:
[----:B------:R-:W-:Y:S05]  /*15b30*/  BSYNC B6 ;  /* 0x0000000000067941 */ /* 0x000fea0003800000 */
.L_x_2871:
[----:B------:R-:W4:Y:S01]  /*15b40*/  LDL R20, [R1+0xc] ;  /* 0x00000c0001147983 */ /* 0x000f220000100800 */
[----:B------:R-:W-:Y:S01]  /*15b50*/  ULDC.64 UR4, c[0x0][0x9f8] ;  /* 0x00027e0000047ab9 */ /* 0x000fe20000000a00 */
[----:B------:R-:W0:Y:S01]  /*15b60*/  LDC R6, c[0x0][0x430] ;  /* 0x00010c00ff067b82 */ /* 0x000e220000000800 */
[----:B------:R-:W-:Y:S01]  /*15b70*/  ISETP.NE.U32.AND P0, PT, RZ, UR4, PT ;  /* 0x00000004ff007c0c */ /* 0x000fe2000bf05070 */
[----:B------:R-:W3:Y:S03]  /*15b80*/  LDL R26, [R1+0x40] ;  /* 0x00004000011a7983 */ /* 0x000ee60000100800 */
[----:B------:R-:W-:Y:S01]  /*15b90*/  ISETP.NE.AND.EX P0, PT, RZ, UR5, PT, P0 ;  /* 0x00000005ff007c0c */ /* 0x000fe2000bf05300 */
[----:B------:R-:W3:Y:S04]  /*15ba0*/  LDL R4, [R1+0x14] ;  /* 0x0000140001047983 */ /* 0x000ee80000100800 */
[----:B------:R-:W3:Y:S01]  /*15bb0*/  LDL R21, [R1+0x1c] ;  /* 0x00001c0001157983 */ /* 0x000ee20000100800 */
[----:B------:R-:W1:Y:S07]  /*15bc0*/  S2R R5, SR_TID.X ;  /* 0x0000000000057919 */ /* 0x000e6e0000002100 */
[----:B------:R-:W-:Y:S01]  /*15bd0*/  @P0 IADD3 R2, P1, R18, UR4, RZ ;  /* 0x0000000412020c10 */ /* 0x000fe2000ff3e0ff */
[----:B------:R-:W1:Y:S03]  /*15be0*/  S2R R0, SR_TID.X ;  /* 0x0000000000007919 */ /* 0x000e660000002100 */
[----:B------:R-:W-:Y:S01]  /*15bf0*/  @P0 IADD3.X R3, R22, UR5, RZ, P1, !PT ;  /* 0x0000000516030c10 */ /* 0x000fe20008ffe4ff */
[----:B--2---:R-:W2:Y:S01]  /*15c00*/  LDL R9, [R1+0x54] ;  /* 0x0000540001097983 */ /* 0x004ea20000100800 */
[----:B0-----:R-:W-:-:S03]  /*15c10*/  ISETP.NE.AND P1, PT, R6, 0x1, PT ;  /* 0x000000010600780c */ /* 0x001fc60003f25270 */
[----:B----4-:R0:W4:Y:S01]  /*15c20*/  @P0 LDG.E R20, desc[UR40][R2.64] ;  /* 0x0000002802140981 */ /* 0x010122000c1e1900 */
        /* <DEDUP_REMOVED lines=9> */
[----:B----4-:R-:W-:Y:S03]  /*15cc0*/  @P0 STL [R1+0xc], R20 ;  /* 0x00000c1401000387 */ /* 0x010fe60000100800 */
[C---:B------:R-:W-:Y:S01]  /*15cd0*/  ISETP.GE.AND P0, PT, R0.reuse, R4, PT ;  /* 0x000000040000720c */ /* 0x040fe20003f06270 */
[----:B------:R-:W-:-:S04]  /*15ce0*/  IMAD.IADD R0, R0, 0x1, R21 ;  /* 0x0000000100007824 */ /* 0x000fc800078e0215 */
[----:B0-----:R-:W-:Y:S01]  /*15cf0*/  @P1 IMAD.HI.U32 R2, R0, R2, RZ ;  /* 0x0000000200021227 */ /* 0x001fe200078e00ff */
[----:B------:R-:W-:-:S04]  /*15d00*/  MOV R4, R0 ;  /* 0x0000000000047202 */ /* 0x000fc80000000f00 */
        /* <DEDUP_REMOVED lines=10> */
[----:B------:R-:W0:Y:S02]  /*15db0*/  @!P0 LDC.64 R2, c[0x0][0x418] ;  /* 0x00010600ff028b82 */ /* 0x000e240000000a00 */
[----:B0-----:R-:W-:Y:S01]  /*15dc0*/  @!P0 LEA R6, P1, R4, R2, 0x2 ;  /* 0x0000000204068211 */ /* 0x001fe200078210ff */
[----:B------:R-:W-:-:S05]  /*15dd0*/  @!P0 IMAD.IADD R2, R5, 0x1, R7 ;  /* 0x0000000105028824 */ /* 0x000fca00078e0207 */
[----:B------:R-:W-:Y:S01]  /*15de0*/  @!P0 LEA.HI.X R7, R4, R3, R2, 0x2, P1 ;  /* 0x0000000304078211 */ /* 0x000fe200008f1402 */
[----:B------:R-:W-:-:S06]  /*15df0*/  IMAD.MOV.U32 R2, RZ, RZ, RZ ;  /* 0x000000ffff027224 */ /* 0x000fcc00078e00ff */
[----:B------:R0:W5:Y:S01]  /*15e00*/  @!P0 LDG.E R2, desc[UR40][R6.64] ;  /* 0x0000002806028981 */ /* 0x000162000c1e1900 */
[----:B--2---:R-:W-:Y:S01]  /*15e10*/  ISETP.NE.AND P2, PT, R9, 0x3, PT ;  /* 0x000000030900780c */ /* 0x004fe20003f45270 */
[----:B------:R-:W-:Y:S01]  /*15e20*/  UMOV UR4, 0xffffffff ;  /* 0xffffffff00047882 */ /* 0x000fe20000000000 */
[----:B------:R-:W-:-:S11]  /*15e30*/  LOP3.LUT R19, R19, 0xfffffffd, RZ, 0xc0, !PT ;  /* 0xfffffffd13137812 */ /* 0x000fd600078ec0ff */
[----:B------:R-:W-:Y:S01]  /*15e40*/  @P2 LOP3.LUT R19, R19, 0x2, RZ, 0xfc, !PT ;  /* 0x0000000213132812 */ /* 0x000fe200078efcff */
[----:B0-----:R-:W-:Y:S06]  /*15e50*/  BRA.DIV UR4, `(.L_x_2874) ;  /* 0x0000006604d87947 */ /* 0x001fec000b800000 */
.L_x_3027:
[----:B------:R-:W-:Y:S05]  /*15e60*/  @!P2 BRA `(.L_x_2875) ;  /* 0x000000000004a947 */ /* 0x000fea0003800000 */
[----:B------:R-:W-:Y:S01]  /*15e70*/  BPT.TRAP 0x1 ;  /* 0x000000040000795c */ /* 0x000fe20000300000 */
.L_x_2875:
        /* <DEDUP_REMOVED lines=23> */
.L_x_3028:
[----:B------:R-:W-:Y:S05]  /*15ff0*/  BSYNC B0 ;  /* 0x0000000000007941 */ /* 0x000fea0003800000 */
.L_x_2876:
        /* <DEDUP_REMOVED lines=34> */
[----:B------:R-:W-:-:S04]  /*16220*/  LOP3.LUT R10, R10, 0x200, R11, 0xf8, !PT ;  /* 0x000002000a0a7812 */ /* 0x000fc800078ef80b */
[----:B------:R-:W-:Y:S01]  /*16230*/  LEA R5, R23, R10, 0xd ;  /* 0x0000000a17057211 */ /* 0x000fe200078e68ff */
        /* <DEDUP_REMOVED lines=23> */
[----:B------:R-:W-:Y:S01]  /*163b0*/  @P0 LEA R8, R5, R16, 0x1 ;  /* 0x0000001005080211 */ /* 0x000fe200078e08ff */
        /* <DEDUP_REMOVED lines=49> */
.L_x_3046:
        /* <DEDUP_REMOVED lines=10> */
.L_x_2879:
        /* <DEDUP_REMOVED lines=11> */
.L_x_2880:
[----:B------:R1:W5:Y:S01]  /*16820*/  LDL.LU R4, [R1+0x28] ;  /* 0x0000280001047983 */ /* 0x0003620000300800 */
[----:B------:R1:W-:Y:S03]  /*16830*/  SYNCS.ARRIVE.TRANS64.A1T0 RZ, [R3+URZ+0x16830], RZ ;  /* 0x016830ff03ff79a7 */ /* 0x0003e6000810003f */
[----:B0-----:R1:W5:Y:S04]  /*16840*/  LDL.LU R7, [R1+0x8] ;  /* 0x0000080001077983 */ /* 0x0013680000300800 */
[----:B------:R1:W5:Y:S02]  /*16850*/  LDL.LU R6, [R1+0x34] ;  /* 0x0000340001067983 */ /* 0x0003640000300800 */
[----:B------:R-:W-:Y:S05]  /*16860*/  WARPSYNC.ALL ;  /* 0x0000000000007948 */ /* 0x000fea0003800000 */
[----:B------:R-:W-:Y:S01]  /*16870*/  ULDC.64 UR4, c[0x0][0x298] ;  /* 0x0000a60000047ab9 */ /* 0x000fe20000000a00 */
[----:B------:R-:W-:Y:S01]  /*16880*/  ULDC.64 UR6, c[0x0][0xa00] ;  /* 0x0002800000067ab9 */ /* 0x000fe20000000a00 */
[----:B------:R-:W-:Y:S01]  /*16890*/  VIADD R0, R16, 0x8400 ;  /* 0x0000840010007836 */ /* 0x000fe20000000000 */
[----:B------:R-:W-:Y:S01]  /*168a0*/  BAR.SYNC.DEFER_BLOCKING 0x8, 0x200 ;  /* 0x0208000000007b1d */ /* 0x000fe20000010000 */
[----:B------:R-:W-:-:S03]  /*168b0*/  ISETP.NE.U32.AND P0, PT, RZ, UR6, PT ;  /* 0x00000006ff007c0c */ /* 0x000fc6000bf05070 */
[----:B------:R-:W-:Y:S02]  /*168c0*/  LOP3.LUT P1, RZ, R0, 0x3ff, RZ, 0xc0, !PT ;  /* 0x000003ff00ff7812 */ /* 0x000fe4000782c0ff */
[----:B------:R-:W-:Y:S01]  /*168d0*/  ISETP.NE.AND.EX P0, PT, RZ, UR7, PT, P0 ;  /* 0x00000007ff007c0c */ /* 0x000fe2000bf05300 */
[----:B------:R-:W-:Y:S01]  /*168e0*/  BSSY B6, `(.L_x_2881) ;  /* 0x000001d000067945 */ /* 0x000fe20003800000 */
[----:B-----5:R-:W-:Y:S02]  /*168f0*/  SHF.R.S32.HI R2, RZ, 0x1f, R4 ;  /* 0x0000001fff027819 */ /* 0x020fe40000011404 */
[----:B-1----:R-:W-:-:S03]  /*16900*/  SEL R3, R7, RZ, !P0 ;  /* 0x000000ff07037207 */ /* 0x002fc60004000000 */
[----:B------:R-:W-:-:S04]  /*16910*/  IMAD R2, R2, UR4, RZ ;  /* 0x0000000402027c24 */ /* 0x000fc8000f8e02ff */
[----:B------:R-:W-:Y:S01]  /*16920*/  IMAD R0, R4, UR5, R2 ;  /* 0x0000000504007c24 */ /* 0x000fe2000f8e0202 */
[----:B------:R-:W-:Y:S01]  /*16930*/  SEL R2, R6, RZ, !P0 ;  /* 0x000000ff06027207 */ /* 0x000fe20004000000 */
[----:B------:R-:W-:-:S05]  /*16940*/  IMAD.WIDE.U32 R4, R4, UR4, RZ ;  /* 0x0000000404047c25 */ /* 0x000fca000f8e00ff */
[----:B------:R-:W-:Y:S01]  /*16950*/  IADD3 R0, R5, R0, RZ ;  /* 0x0000000005007210 */ /* 0x000fe20007ffe0ff */
[----:B------:R0:W-:Y:S04]  /*16960*/  STL.64 [R1+0x28], R4 ;  /* 0x0000280401007387 */ /* 0x0001e80000100a00 */
[----:B------:R0:W-:Y:S04]  /*16970*/  STL [R1+0x8], R3 ;  /* 0x0000080301007387 */ /* 0x0001e80000100800 */
[----:B------:R0:W-:Y:S04]  /*16980*/  STL [R1+0x3c], R2 ;  /* 0x00003c0201007387 */ /* 0x0001e80000100800 */
[----:B------:R0:W-:Y:S01]  /*16990*/  STL [R1+0x34], R0 ;  /* 0x0000340001007387 */ /* 0x0001e20000100800 */
[----:B------:R-:W-:Y:S05]  /*169a0*/  @!P1 BRA `(.L_x_2882) ;  /* 0x0000000000409947 */ /* 0x000fea0003800000 */
[----:B0-----:R-:W-:Y:S01]  /*169b0*/  MOV R2, 0x0 ;  /* 0x0000000000027802 */ /* 0x001fe20000000f00 */
        /* <DEDUP_REMOVED lines=15> */
.L_x_2882:
[----:B------:R-:W-:Y:S05]  /*16ab0*/  BSYNC B6 ;  /* 0x0000000000067941 */ /* 0x000fea0003800000 */
.L_x_2881:
[----:B0-----:R-:W2:Y:S01]  /*16ac0*/  LDL.LU R2, [R1+0x34] ;  /* 0x0000340001027983 */ /* 0x001ea20000300800 */
[----:B------:R-:W0:Y:S01]  /*16ad0*/  LDC R10, c[0x0][0x448] ;  /* 0x00011200ff0a7b82 */ /* 0x000e220000000800 */
[----:B------:R-:W-:Y:S01]  /*16ae0*/  ULDC.64 UR4, c[0x0][0x2d8] ;  /* 0x0000b60000047ab9 */ /* 0x000fe20000000a00 */
[----:B------:R-:W-:Y:S01]  /*16af0*/  ULDC.64 UR6, c[0x0][0x2e0] ;  /* 0x0000b80000067ab9 */ /* 0x000fe20000000a00 */
[----:B------:R-:W3:Y:S01]  /*16b00*/  LDL.LU.64 R20, [R1+0x28] ;  /* 0x0000280001147983 */ /* 0x000ee20000300a00 */
[----:B------:R-:W-:-:S03]  /*16b10*/  ULDC.64 UR8, c[0x0][0x280] ;  /* 0x0000a00000087ab9 */ /* 0x000fc60000000a00 */
[----:B------:R-:W4:Y:S04]  /*16b20*/  LDL.LU R0, [R1+0x3c] ;  /* 0x00003c0001007983 */ /* 0x000f280000300800 */
[----:B------:R-:W4:Y:S01]  /*16b30*/  LDL.LU R5, [R1+0x8] ;  /* 0x0000080001057983 */ /* 0x000f220000300800 */
[----:B0-----:R-:W-:-:S13]  /*16b40*/  ISETP.NE.AND P1, PT, R10, 0x1, PT ;  /* 0x000000010a00780c */ /* 0x001fda0003f25270 */
[----:B------:R-:W0:Y:S08]  /*16b50*/  @P1 LDC R7, c[0x0][0x44c] ;  /* 0x00011300ff071b82 */ /* 0x000e300000000800 */
[----:B------:R-:W1:Y:S01]  /*16b60*/  @P1 LDC R8, c[0x0][0x450] ;  /* 0x00011400ff081b82 */ /* 0x000e620000000800 */
[----:B--2---:R-:W-:Y:S02]  /*16b70*/  IMAD.MOV.U32 R3, RZ, RZ, R2 ;  /* 0x000000ffff037224 */ /* 0x004fe400078e0002 */
        /* <DEDUP_REMOVED lines=10> */
[----:B------:R-:W-:Y:S02]  /*16c20*/  IMAD.MOV.U32 R4, RZ, RZ, R2 ;  /* 0x000000ffff047224 */ /* 0x000fe400078e0002 */
[----:B------:R-:W-:Y:S01]  /*16c30*/  IMAD.IADD R5, R3, 0x1, R0 ;  /* 0x0000000103057824 */ /* 0x000fe200078e0200 */
[----:B--2---:R-:W-:Y:S02]  /*16c40*/  SHF.L.U32 R21, R21, 0x4, RZ ;  /* 0x0000000415157819 */ /* 0x004fe400000006ff */
[----:B---3--:R-:W-:Y:S02]  /*16c50*/  LOP3.LUT R20, R20, 0x7f, RZ, 0xc0, !PT ;  /* 0x0000007f14147812 */ /* 0x008fe400078ec0ff */
[----:B------:R-:W-:Y:S02]  /*16c60*/  LOP3.LUT R21, R21, 0x70, RZ, 0xc0, !PT ;  /* 0x0000007015157812 */ /* 0x000fe400078ec0ff */
[----:B------:R-:W-:-:S04]  /*16c70*/  SHF.R.U32.HI R20, RZ, 0x3, R20 ;  /* 0x00000003ff147819 */ /* 0x000fc80000011614 */
[----:B------:R-:W-:-:S05]  /*16c80*/  LOP3.LUT R20, R20, R21, RZ, 0xfc, !PT ;  /* 0x0000001514147212 */ /* 0x000fca00078efcff */
[----:B------:R-:W-:Y:S02]  /*16c90*/  IMAD R6, R25, 0xc0, R20 ;  /* 0x000000c019067824 */ /* 0x000fe400078e0214 */
[----:B------:R2:W5:Y:S02]  /*16ca0*/  LDL R20, [R1+0x24] ;  /* 0x0000240001147983 */ /* 0x0005640000100800 */
[----:B0-----:R-:W-:Y:S01]  /*16cb0*/  @P1 IMAD.HI.U32 R0, R6, R7, RZ ;  /* 0x0000000706001227 */ /* 0x001fe200078e00ff */
[----:B------:R-:W0:Y:S03]  /*16cc0*/  S2R R11, SR_TID.X ;  /* 0x00000000000b7919 */ /* 0x000e260000002100 */
        /* <DEDUP_REMOVED lines=11> */
[----:B------:R-:W-:Y:S01]  /*16d80*/  IMAD R7, R7, UR6, RZ ;  /* 0x0000000607077c24 */ /* 0x000fe2000f8e02ff */
[----:B------:R-:W-:Y:S01]  /*16d90*/  LEA R2, P0, R8, UR8, 0x1 ;  /* 0x0000000808027c11 */ /* 0x000fe2000f8008ff */
[----:B------:R-:W-:Y:S02]  /*16da0*/  VIADD R3, R6, 0x80 ;  /* 0x0000008006037836 */ /* 0x000fe40000000000 */
[----:B------:R-:W-:Y:S02]  /*16db0*/  IMAD R0, R0, UR7, R7 ;  /* 0x0000000700007c24 */ /* 0x000fe4000f8e0207 */
[----:B------:R-:W1:Y:S01]  /*16dc0*/  @P1 LDC R7, c[0x0][0x44c] ;  /* 0x00011300ff071b82 */ /* 0x000e620000000800 */
[----:B------:R-:W-:Y:S02]  /*16dd0*/  IMAD.MOV.U32 R6, RZ, RZ, R3 ;  /* 0x000000ffff067224 */ /* 0x000fe400078e0003 */
[----:B------:R-:W-:Y:S01]  /*16de0*/  IADD3 R0, R9, R0, RZ ;  /* 0x0000000009007210 */ /* 0x000fe20007ffe0ff */
[C---:B0-----:R-:W-:Y:S01]  /*16df0*/  IMAD.SHL.U32 R21, R11.reuse, 0x8, RZ ;  /* 0x000000080b157824 */ /* 0x041fe200078e00ff */
[----:B------:R-:W-:-:S02]  /*16e00*/  LOP3.LUT R11, R11, 0x7f, RZ, 0xc0, !PT ;  /* 0x0000007f0b0b7812 */ /* 0x000fc400078ec0ff */
[----:B------:R-:W-:Y:S02]  /*16e10*/  LEA.HI.X R0, R8, UR9, R0, 0x1, P0 ;  /* 0x0000000908007c11 */ /* 0x000fe400080f0c00 */
[----:B------:R-:W0:Y:S01]  /*16e20*/  @P1 LDC R8, c[0x0][0x450] ;  /* 0x00011400ff081b82 */ /* 0x000e220000000800 */
[----:B------:R-:W-:Y:S02]  /*16e30*/  LOP3.LUT R21, R21, 0x38, RZ, 0xc0, !PT ;  /* 0x0000003815157812 */ /* 0x000fe400078ec0ff */
[----:B------:R-:W-:Y:S01]  /*16e40*/  SHF.R.U32.HI R9, RZ, 0x3, R11 ;  /* 0x00000003ff097819 */ /* 0x000fe2000001160b */
[----:B-1----:R-:W-:-:S05]  /*16e50*/  @P1 IMAD.HI.U32 R7, R3, R7, RZ ;  /* 0x0000000703071227 */ /* 0x002fca00078e00ff */
[----:B0-----:R-:W-:-:S05]  /*16e60*/  @P1 SHF.R.U32.HI R6, RZ, R8, R7 ;  /* 0x00000008ff061219 */ /* 0x001fca0000011607 */
[----:B------:R-:W-:Y:S02]  /*16e70*/  IMAD.MOV R7, RZ, RZ, -R6 ;  /* 0x000000ffff077224 */ /* 0x000fe400078e0a06 */
[----:B------:R-:W-:-:S04]  /*16e80*/  IMAD.WIDE.U32 R4, R6, UR4, R4 ;  /* 0x0000000406047c25 */ /* 0x000fc8000f8e0004 */
[----:B------:R-:W-:Y:S01]  /*16e90*/  IMAD R3, R10, R7, R3 ;  /* 0x000000070a037224 */ /* 0x000fe200078e0203 */
[----:B------:R-:W-:-:S04]  /*16ea0*/  SHF.R.S32.HI R7, RZ, 0x1f, R6 ;  /* 0x0000001fff077819 */ /* 0x000fc80000011406 */
[----:B------:R-:W-:Y:S01]  /*16eb0*/  SHF.R.S32.HI R8, RZ, 0x1f, R3 ;  /* 0x0000001fff087819 */ /* 0x000fe20000011403 */
[----:B------:R-:W-:Y:S01]  /*16ec0*/  IMAD R7, R7, UR4, RZ ;  /* 0x0000000407077c24 */ /* 0x000fe2000f8e02ff */
[----:B------:R-:W-:Y:S02]  /*16ed0*/  ULDC UR4, c[0x0][0x2b8] ;  /* 0x0000ae0000047ab9 */ /* 0x000fe40000000800 */
[----:B------:R-:W-:Y:S01]  /*16ee0*/  ISETP.GE.AND P0, PT, R21, UR4, PT ;  /* 0x0000000415007c0c */ /* 0x000fe2000bf06270 */
[----:B------:R-:W-:Y:S01]  /*16ef0*/  IMAD R7, R6, UR5, R7 ;  /* 0x0000000506077c24 */ /* 0x000fe2000f8e0207 */
[----:B------:R-:W-:Y:S01]  /*16f00*/  UMOV UR4, 0xffffffff ;  /* 0xffffffff00047882 */ /* 0x000fe20000000000 */
[----:B------:R-:W-:Y:S02]  /*16f10*/  IMAD R8, R8, UR6, RZ ;  /* 0x0000000608087c24 */ /* 0x000fe4000f8e02ff */
[----:B------:R-:W-:Y:S02]  /*16f20*/  IMAD.IADD R5, R5, 0x1, R7 ;  /* 0x0000000105057824 */ /* 0x000fe400078e0207 */
[----:B------:R-:W-:-:S02]  /*16f30*/  IMAD R8, R3, UR7, R8 ;  /* 0x0000000703087c24 */ /* 0x000fc4000f8e0208 */
[----:B------:R-:W-:-:S03]  /*16f40*/  IMAD.WIDE.U32 R6, R3, UR6, R4 ;  /* 0x0000000603067c25 */ /* 0x000fc6000f8e0004 */
[----:B------:R-:W-:Y:S02]  /*16f50*/  LEA R5, P1, R6, UR8, 0x1 ;  /* 0x0000000806057c11 */ /* 0x000fe4000f8208ff */
[----:B------:R-:W-:-:S04]  /*16f60*/  IADD3 R4, R7, R8, RZ ;  /* 0x0000000807047210 */ /* 0x000fc80007ffe0ff */
[----:B------:R-:W-:Y:S01]  /*16f70*/  LEA.HI.X R4, R6, UR9, R4, 0x1, P1 ;  /* 0x0000000906047c11 */ /* 0x000fe200088f0c04 */
[----:B--2---:R-:W-:Y:S06]  /*16f80*/  BRA.DIV UR4, `(.L_x_2883) ;  /* 0x0000006204847947 */ /* 0x004fec000b800000 */
[----:B------:R-:W2:Y:S01]  /*16f90*/  LDL.LU R6, [R1+0x38] ;  /* 0x0000380001067983 */ /* 0x000ea20000300800 */
[----:B------:R-:W-:-:S03]  /*16fa0*/  IMAD R25, R25, 0xc0, R9 ;  /* 0x000000c019197824 */ /* 0x000fc600078e0209 */
[----:B------:R-:W-:Y:S04]  /*16fb0*/  SHFL.IDX PT, R7, R0, RZ, 0x181f ;  /* 0x00181fff00077589 */ /* 0x000fe800000e0000 */
[----:B------:R-:W-:Y:S01]  /*16fc0*/  SHFL.IDX PT, R8, R4, RZ, 0x181f ;  /* 0x00181fff04087589 */ /* 0x000fe200000e0000 */
[----:B--2---:R-:W-:-:S03]  /*16fd0*/  IMAD R3, R6, R10, RZ ;  /* 0x0000000a06037224 */ /* 0x004fc600078e02ff */
[----:B------:R-:W0:Y:S02]  /*16fe0*/  SHFL.IDX PT, R6, R2, RZ, 0x181f ;  /* 0x00181fff02067589 */ /* 0x000e2400000e0000 */
[----:B------:R-:W-:-:S13]  /*16ff0*/  ISETP.GE.AND P1, PT, R25, R3, PT ;  /* 0x000000031900720c */ /* 0x000fda0003f26270 */
[----:B0-----:R-:W-:-:S05]  /*17000*/  @!P1 LEA R6, P2, R21, R6, 0x1 ;  /* 0x0000000615069211 */ /* 0x001fca00078408ff */
[----:B------:R-:W-:-:S05]  /*17010*/  @!P1 IMAD.X R7, RZ, RZ, R7, P2 ;  /* 0x000000ffff079224 */ /* 0x000fca00010e0607 */
[----:B-----5:R0:W-:Y:S02]  /*17020*/  @!P1 LDGSTS.E.BYPASS.LTC128B.128 [R20+0x8400], desc[UR40][R6.64], !P0 ;  /* 0x0840000006149fae */ /* 0x0201e4000c101d68 */
        /* <DEDUP_REMOVED lines=69> */
[----:B------:R-:W-:Y:S02]  /*17480*/  @!P3 IMAD.MOV.U32 R7, RZ, RZ, R0 ;  /* 0x000000ffff07b224 */ /* 0x000fe400078e0000 */
[----:B------:R-:W-:Y:S01]  /*17490*/  VIADD R0, R25, 0x90 ;  /* 0x0000009019007836 */ /* 0x000fe20000000000 */
[----:B0-----:R-:W-:Y:S02]  /*174a0*/  @!P1 LEA R2, P2, R21, R2, 0x1 ;  /* 0x0000000215029211 */ /* 0x001fe400078408ff */
[----:B------:R0:W-:Y:S02]  /*174b0*/  @!P3 LDGSTS.E.BYPASS.LTC128B.128 [R20+0xbc00], desc[UR40][R6.64], !P0 ;  /* 0x0bc000000614bfae */ /* 0x0001e4000c101d68 */
[----:B0-----:R-:W-:-:S05]  /*174c0*/  @!P1 IADD3.X R6, RZ, R8, RZ, P2, !PT ;  /* 0x00000008ff069210 */ /* 0x001fca00017fe4ff */
[----:B------:R-:W-:Y:S02]  /*174d0*/  @!P1 IMAD.MOV.U32 R7, RZ, RZ, R6 ;  /* 0x000000ffff079224 */ /* 0x000fe400078e0006 */
[----:B------:R-:W-:Y:S02]  /*174e0*/  @!P1 IMAD.MOV.U32 R6, RZ, RZ, R2 ;  /* 0x000000ffff069224 */ /* 0x000fe400078e0002 */
[----:B------:R-:W-:Y:S04]  /*174f0*/  SHFL.IDX PT, R2, R5, 0x3, 0x181f ;  /* 0x00781f0005027f89 */ /* 0x000fe800000e0000 */
[----:B------:R0:W-:Y:S01]  /*17500*/  @!P1 LDGSTS.E.BYPASS.LTC128B.128 [R20+0xc400], desc[UR40][R6.64], !P0 ;  /* 0x0c40000006149fae */ /* 0x0001e2000c101d68 */
[----:B------:R-:W-:-:S03]  /*17510*/  ISETP.GE.AND P1, PT, R0, R3, PT ;  /* 0x000000030000720c */ /* 0x000fc60003f26270 */
[----:B------:R-:W-:Y:S04]  /*17520*/  SHFL.IDX PT, R0, R4, 0x1, 0x181f ;  /* 0x00381f0004007f89 */ /* 0x000fe800000e0000 */
[----:B0-----:R-:W0:Y:S06]  /*17530*/  SHFL.IDX PT, R6, R5, 0x1, 0x181f ;  /* 0x00381f0005067f89 */ /* 0x001e2c00000e0000 */
[----:B0-----:R-:W-:-:S05]  /*17540*/  @!P1 LEA R6, P2, R21, R6, 0x1 ;  /* 0x0000000615069211 */ /* 0x001fca00078408ff */
[----:B------:R-:W-:-:S04]  /*17550*/  @!P1 IMAD.X R0, RZ, RZ, R0, P2 ;  /* 0x000000ffff009224 */ /* 0x000fc800010e0600 */
[----:B------:R-:W-:Y:S01]  /*17560*/  @!P1 IMAD.MOV.U32 R7, RZ, RZ, R0 ;  /* 0x000000ffff079224 */ /* 0x000fe200078e0000 */
[----:B------:R-:W-:-:S04]  /*17570*/  IADD3 R0, R25, 0xa0, RZ ;  /* 0x000000a019007810 */ /* 0x000fc80007ffe0ff */
[----:B------:R0:W-:Y:S01]  /*17580*/  @!P1 LDGSTS.E.BYPASS.LTC128B.128 [R20+0xcc00], desc[UR40][R6.64], !P0 ;  /* 0x0cc0000006149fae */ /* 0x0001e2000c101d68 */
[----:B------:R-:W-:-:S03]  /*17590*/  ISETP.GE.AND P1, PT, R0, R3, PT ;  /* 0x000000030000720c */ /* 0x000fc60003f26270 */
[----:B------:R-:W-:Y:S04]  /*175a0*/  SHFL.IDX PT, R0, R4, 0x2, 0x181f ;  /* 0x00581f0004007f89 */ /* 0x000fe800000e0000 */
[----:B------:R-:W-:Y:S04]  /*175b0*/  SHFL.IDX PT, R4, R4, 0x3, 0x181f ;  /* 0x00781f0004047f89 */ /* 0x000fe800000e0000 */
[----:B0-----:R-:W0:Y:S02]  /*175c0*/  SHFL.IDX PT, R6, R5, 0x2, 0x181f ;  /* 0x00581f0005067f89 */ /* 0x001e2400000e0000 */
[----:B0-----:R-:W-:-:S05]  /*175d0*/  @!P1 LEA R6, P2, R21, R6, 0x1 ;  /* 0x0000000615069211 */ /* 0x001fca00078408ff */
[----:B------:R-:W-:-:S04]  /*175e0*/  @!P1 IMAD.X R0, RZ, RZ, R0, P2 ;  /* 0x000000ffff009224 */ /* 0x000fc800010e0600 */
[----:B------:R-:W-:-:S05]  /*175f0*/  @!P1 IMAD.MOV.U32 R7, RZ, RZ, R0 ;  /* 0x000000ffff079224 */ /* 0x000fca00078e0000 */
[----:B------:R0:W-:Y:S02]  /*17600*/  @!P1 LDGSTS.E.BYPASS.LTC128B.128 [R20+0xd400], desc[UR40][R6.64], !P0 ;  /* 0x0d40000006149fae */ /* 0x0001e4000c101d68 */
.L_x_3071:
        /* <DEDUP_REMOVED lines=10> */
.L_x_2884:
        /* <DEDUP_REMOVED lines=10> */
[----:B------:R-:W-:-:S04]  /*17750*/  LOP3.LUT R0, R0, 0xfffffffe, RZ, 0xc0, !PT ;  /* 0xfffffffe00007812 */ /* 0x000fc800078ec0ff */
[----:B------:R-:W-:-:S04]  /*17760*/  IADD3 R0, R2, -R0, RZ ;  /* 0x8000000002007210 */ /* 0x000fc80007ffe0ff */
[----:B------:R-:W-:Y:S01]  /*17770*/  SHF.L.U32 R0, R0, 0x1f, RZ ;  /* 0x0000001f00007819 */ /* 0x000fe200000006ff */
[----:B------:R-:W-:Y:S01]  /*17780*/  NOP ;  /* 0x0000000000007918 */ /* 0x000fe20000000000 */
[----:B------:R1:W-:Y:S01]  /*17790*/  SYNCS.ARRIVE.TRANS64.A1T0 RZ, [R16+URZ+0x16800], RZ ;  /* 0x016800ff10ff79a7 */ /* 0x0003e2000810003f */
[----:B------:R-:W-:Y:S01]  /*177a0*/  BSSY B0, `(.L_x_2885) ;  /* 0x0000003000007945 */ /* 0x000fe20003800000 */
[----:B------:R-:W2:Y:S03]  /*177b0*/  SYNCS.PHASECHK.TRANS64.TRYWAIT P0, [R16+URZ+0x16820], R0 ;  /* 0x01682000100075a7 */ /* 0x000ea6000800017f */
[----:B-12---:R-:W-:Y:S05]  /*177c0*/  @!P0 BRA `(.L_x_2886) ;  /* 0x0000006800548947 */ /* 0x006fea0003800000 */
.L_x_3072:
[----:B------:R-:W-:Y:S05]  /*177d0*/  BSYNC B0 ;  /* 0x0000000000007941 */ /* 0x000fea0003800000 */
.L_x_2885:
        /* <DEDUP_REMOVED lines=8> */
[----:B------:R-:W-:Y:S01]  /*17860*/  IMAD.MOV.U32 R6, RZ, RZ, R23 ;  /* 0x000000ffff067224 */ /* 0x000fe200078e0017 */
[----:B------:R2:W-:Y:S01]  /*17870*/  STL [R1+0x8], R26 ;  /* 0x0000081a01007387 */ /* 0x0005e20000100800 */
[----:B------:R-:W-:Y:S02]  /*17880*/  IMAD.MOV.U32 R20, RZ, RZ, R29 ;  /* 0x000000ffff147224 */ /* 0x000fe400078e001d */
[----:B0-----:R-:W-:-:S05]  /*17890*/  IMAD.SHL.U32 R2, R2, 0x8, RZ ;  /* 0x0000000802027824 */ /* 0x001fca00078e00ff */
[----:B------:R-:W-:-:S04]  /*178a0*/  LOP3.LUT R2, R2, 0x38, RZ, 0xc0, !PT ;  /* 0x0000003802027812 */ /* 0x000fc800078ec0ff */
[----:B--2---:R-:W-:-:S13]  /*178b0*/  ISETP.GE.AND P1, PT, R2, UR4, PT ;  /* 0x0000000402007c0c */ /* 0x004fda000bf26270 */
.L_x_2901:
[----:B------:R-:W2:Y:S01]  /*178c0*/  LDL R11, [R1+0x1c] ;  /* 0x00001c00010b7983 */ /* 0x000ea20000100800 */
[----:B-1----:R-:W0:Y:S03]  /*178d0*/  LDC R0, c[0x0][0x430] ;  /* 0x00010c00ff007b82 */ /* 0x002e260000000800 */
[----:B------:R-:W3:Y:S04]  /*178e0*/  LDL R10, [R1+0x20] ;  /* 0x00002000010a7983 */ /* 0x000ee80000100800 */
[----:B------:R-:W4:Y:S01]  /*178f0*/  LDL R9, [R1+0xc] ;  /* 0x00000c0001097983 */ /* 0x000f220000100800 */
[----:B------:R-:W1:Y:S03]  /*17900*/  S2R R2, SR_TID.X ;  /* 0x0000000000027919 */ /* 0x000e660000002100 */
[----:B------:R-:W5:Y:S01]  /*17910*/  LDL R8, [R1+0x54] ;  /* 0x0000540001087983 */ /* 0x000f620000100800 */
        /* <DEDUP_REMOVED lines=35> */
.L_x_2889:
[----:B------:R-:W-:Y:S01]  /*17b50*/  LEA R5, R23, R16, 0x3 ;  /* 0x0000001017057211 */ /* 0x000fe200078e18ff */
[----:B------:R-:W-:Y:S01]  /*17b60*/  BSSY B1, `(.L_x_2890) ;  /* 0x0000004000017945 */ /* 0x000fe20003800000 */
[----:B------:R-:W-:-:S04]  /*17b70*/  SHF.L.U32 R2, R29, 0x1f, RZ ;  /* 0x0000001f1d027819 */ /* 0x000fc800000006ff */
[----:B------:R-:W0:Y:S02]  /*17b80*/  SYNCS.PHASECHK.TRANS64.TRYWAIT P0, [R5+URZ+0x16840], R2 ;  /* 0x01684002050075a7 */ /* 0x000e24000800017f */
[----:B0-----:R-:W-:Y:S05]  /*17b90*/  @!P0 BRA `(.L_x_2891) ;  /* 0x0000006400748947 */ /* 0x001fea0003800000 */
.L_x_3073:
[----:B------:R-:W-:Y:S05]  /*17ba0*/  BSYNC B1 ;  /* 0x0000000000017941 */ /* 0x000fea0003800000 */
.L_x_2890:
        /* <DEDUP_REMOVED lines=31> */
[----:B0-----:R-:W-:-:S03]  /*17da0*/  SHF.L.U32 R11, R3, 0x3, RZ ;  /* 0x00000003030b7819 */ /* 0x001fc600000006ff */
[----:B------:R-:W0:Y:S01]  /*17db0*/  SHFL.IDX PT, R3, R10, RZ, 0x181f ;  /* 0x00181fff0a037589 */ /* 0x000e2200000e0000 */
        /* <DEDUP_REMOVED lines=38> */
.L_x_3091:
        /* <DEDUP_REMOVED lines=8> */
.L_x_2893:
        /* <DEDUP_REMOVED lines=11> */
.L_x_2894:
[----:B------:R1:W-:Y:S01]  /*18150*/  SYNCS.ARRIVE.TRANS64.A1T0 RZ, [R5+URZ+0x16830], RZ ;  /* 0x016830ff05ff79a7 */ /* 0x0003e2000810003f */
[----:B------:R-:W-:Y:S05]  /*18160*/  @!P3 BRA `(.L_x_2895) ;  /* 0x000000000004b947 */ /* 0x000fea0003800000 */
[----:B------:R-:W-:Y:S01]  /*18170*/  BPT.TRAP 0x1 ;  /* 0x000000040000795c */ /* 0x000fe20000300000 */
.L_x_2895:
[----:B------:R-:W-:Y:S01]  /*18180*/  SHF.L.U32 R2, R20, 0x1f, RZ ;  /* 0x0000001f14027819 */ /* 0x000fe200000006ff */
[----:B-1----:R-:W-:Y:S01]  /*18190*/  IMAD R5, R6, 0x8, R16 ;  /* 0x0000000806057824 */ /* 0x002fe200078e0210 */
[----:B------:R-:W-:Y:S03]  /*181a0*/  BSSY B1, `(.L_x_2896) ;  /* 0x0000003000017945 */ /* 0x000fe60003800000 */
[----:B------:R-:W1:Y:S02]  /*181b0*/  SYNCS.PHASECHK.TRANS64.TRYWAIT P0, [R5+URZ+0x16860], R2 ;  /* 0x01686002050075a7 */ /* 0x000e64000800017f */
[----:B-1----:R-:W-:Y:S05]  /*181c0*/  @!P0 BRA `(.L_x_2897) ;  /* 0x0000006800388947 */ /* 0x002fea0003800000 */
.L_x_3092:
[----:B------:R-:W-:Y:S05]  /*181d0*/  BSYNC B1 ;  /* 0x0000000000017941 */ /* 0x000fea0003800000 */
.L_x_2896:
[----:B------:R-:W2:Y:S04]  /*181e0*/  LDL R11, [R1+0x14] ;  /* 0x00001400010b7983 */ /* 0x000ea80000100800 */
[----:B0-----:R-:W2:Y:S01]  /*181f0*/  LDL.LU R8, [R1+0x8] ;  /* 0x0000080001087983 */ /* 0x001ea20000300800 */
[----:B------:R-:W0:Y:S01]  /*18200*/  S2R R12, SR_TID.X ;  /* 0x00000000000c7919 */ /* 0x000e220000002100 */
[----:B------:R-:W-:Y:S01]  /*18210*/  UMOV UR4, 0xffffffff ;  /* 0xffffffff00047882 */ /* 0x000fe20000000000 */
[C---:B0-----:R-:W-:Y:S01]  /*18220*/  IMAD.SHL.U32 R9, R12.reuse, 0x8, RZ ;  /* 0x000000080c097824 */ /* 0x041fe200078e00ff */
[----:B------:R-:W-:-:S04]  /*18230*/  LOP3.LUT R3, R12, 0x7f, RZ, 0xc0, !PT ;  /* 0x0000007f0c037812 */ /* 0x000fc800078ec0ff */
[----:B------:R-:W-:Y:S02]  /*18240*/  LOP3.LUT R9, R9, 0x1f8, RZ, 0xc0, !PT ;  /* 0x000001f809097812 */ /* 0x000fe400078ec0ff */
[----:B------:R-:W-:Y:S02]  /*18250*/  SHF.L.U32 R10, R3, 0x3, RZ ;  /* 0x00000003030a7819 */ /* 0x000fe400000006ff */
        /* <DEDUP_REMOVED lines=53> */
.L_x_3110:
[----:B------:R-:W-:Y:S01]  /*185b0*/  ISETP.LT.OR P0, PT, R8, 0x71, P1 ;  /* 0x000000710800780c */ /* 0x000fe20000f01670 */
[----:B------:R-:W-:Y:S01]  /*185c0*/  ULDC.64 UR4, c[0x0][0x328] ;  /* 0x0000ca0000047ab9 */ /* 0x000fe20000000a00 */
[----:B-1----:R-:W-:Y:S01]  /*185d0*/  IADD3 R2, P2, R2, R7, RZ ;  /* 0x0000000702027210 */ /* 0x002fe20007f5e0ff */
[----:B------:R-:W-:-:S03]  /*185e0*/  ULDC.64 UR6, c[0x0][0x318] ;  /* 0x0000c60000067ab9 */ /* 0x000fc60000000a00 */
[----:B------:R-:W-:-:S07]  /*185f0*/  IADD3.X R3, RZ, R22, RZ, P2, !PT ;  /* 0x00000016ff037210 */ /* 0x000fce00017fe4ff */
        /* <DEDUP_REMOVED lines=20> */
.L_x_2899:
        /* <DEDUP_REMOVED lines=12> */
.L_x_2900:
[----:B------:R-:W2:Y:S01]  /*18800*/  LDL R0, [R1+0x18] ;  /* 0x0000180001007983 */ /* 0x000ea20000100800 */
[----:B------:R0:W-:Y:S01]  /*18810*/  SYNCS.ARRIVE.TRANS64.A1T0 RZ, [R5+URZ+0x16850], RZ ;  /* 0x016850ff05ff79a7 */ /* 0x0001e2000810003f */
[C---:B------:R-:W-:Y:S01]  /*18820*/  VIADD R7, R26.reuse, 0xffffffff ;  /* 0xffffffff1a077836 */ /* 0x040fe20000000000 */
[----:B------:R-:W-:Y:S01]  /*18830*/  MOV R20, R29 ;  /* 0x0000001d00147202 */ /* 0x000fe20000000f00 */
[----:B------:R0:W-:Y:S01]  /*18840*/  STL [R1+0x8], R26 ;  /* 0x0000081a01007387 */ /* 0x0001e20000100800 */
[----:B------:R-:W-:Y:S01]  /*18850*/  IMAD.MOV.U32 R6, RZ, RZ, R23 ;  /* 0x000000ffff067224 */ /* 0x000fe200078e0017 */
[----:B--2---:R-:W-:-:S13]  /*18860*/  ISETP.GT.AND P0, PT, R26, R0, PT ;  /* 0x000000001a00720c */ /* 0x004fda0003f04270 */
[----:B0-----:R-:W-:Y:S05]  /*18870*/  @P0 BRA `(.L_x_2901) ;  /* 0xfffffff000100947 */ /* 0x001fea000383ffff */
.L_x_2888:
[----:B------:R-:W-:Y:S05]  /*18880*/  BSYNC B0 ;  /* 0x0000000000007941 */ /* 0x000fea0003800000 */
.L_x_2887:
        /* <DEDUP_REMOVED lines=17> */
.L_x_2903:
[----:B------:R-:W-:Y:S05]  /*189a0*/  BSYNC B0 ;  /* 0x0000000000007941 */ /* 0x000fea0003800000 */
.L_x_2902:
[----:B------:R-:W2:Y:S02]  /*189b0*/  LDL R0, [R1+0x54] ;  /* 0x0000540001007983 */ /* 0x000ea40000100800 */
[----:B--2---:R-:W-:-:S13]  /*189c0*/  ISETP.NE.AND P0, PT, R0, 0x3, PT ;  /* 0x000000030000780c */ /* 0x004fda0003f05270 */
[----:B------:R-:W-:Y:S05]  /*189d0*/  @!P0 BRA `(.L_x_2904) ;  /* 0x0000000000048947 */ /* 0x000fea0003800000 */
[----:B------:R-:W-:Y:S01]  /*189e0*/  BPT.TRAP 0x1 ;  /* 0x000000040000795c */ /* 0x000fe20000300000 */
.L_x_2904:
[----:B------:R-:W2:Y:S01]  /*189f0*/  LDL.LU R2, [R1+0x14] ;  /* 0x0000140001027983 */ /* 0x000ea20000300800 */
[----:B------:R-:W-:Y:S01]  /*18a00*/  IMAD R0, R23, 0x8, R16 ;  /* 0x0000000817007824 */ /* 0x000fe200078e0210 */
[----:B------:R-:W-:Y:S01]  /*18a10*/  SHF.L.U32 R3, R29, 0x1f, RZ ;  /* 0x0000001f1d037819 */ /* 0x000fe200000006ff */
[----:B------:R-:W-:Y:S03]  /*18a20*/  BSSY B0, `(.L_x_2905) ;  /* 0x0000004000007945 */ /* 0x000fe60003800000 */
[----:B------:R-:W0:Y:S01]  /*18a30*/  SYNCS.PHASECHK.TRANS64.TRYWAIT P0, [R0+URZ+0x16860], R3 ;  /* 0x01686003000075a7 */ /* 0x000e22000800017f */
[----:B--2---:R-:W-:Y:S01]  /*18a40*/  IMAD R6, R26, -0x80, R2 ;  /* 0xffffff801a067824 */ /* 0x004fe200078e0202 */
[----:B0-----:R-:W-:Y:S06]  /*18a50*/  @!P0 BRA `(.L_x_2906) ;  /* 0x0000006800708947 */ /* 0x001fec0003800000 */
.L_x_3111:
[----:B------:R-:W-:Y:S05]  /*18a60*/  BSYNC B0 ;  /* 0x0000000000007941 */ /* 0x000fea0003800000 */
.L_x_2905:
        /* <DEDUP_REMOVED lines=13> */
[----:B------:R-:W-:Y:S01]  /*18b40*/  IMAD.IADD R6, R6, 0x1, -R5 ;  /* 0x0000000106067824 */ /* 0x000fe200078e0a05 */
[----:B------:R-:W-:Y:S01]  /*18b50*/  LEA R4, R23, R2, 0xd ;  /* 0x0000000217047211 */ /* 0x000fe200078e68ff */
        /* <DEDUP_REMOVED lines=47> */
.L_x_3129:
        /* <DEDUP_REMOVED lines=9> */
.L_x_2908:
        /* <DEDUP_REMOVED lines=11> */
.L_x_2909:
[----:B------:R-:W-:Y:S01]  /*18f90*/  VIADD R23, R23, 0x1 ;  /* 0x0000000117177836 */ /* 0x000fe20000000000 */
[----:B------:R0:W-:Y:S04]  /*18fa0*/  SYNCS.ARRIVE.TRANS64.A1T0 RZ, [R0+URZ+0x16850], RZ ;  /* 0x016850ff00ff79a7 */ /* 0x0001e8000810003f */
[----:B------:R-:W-:-:S04]  /*18fb0*/  ISETP.NE.AND P0, PT, R23, 0x2, PT ;  /* 0x000000021700780c */ /* 0x000fc80003f05270 */
[----:B0-----:R-:W-:Y:S02]  /*18fc0*/  SEL R0, RZ, 0x1, P0 ;  /* 0x00000001ff007807 */ /* 0x001fe40000000000 */
[----:B------:R-:W-:Y:S02]  /*18fd0*/  SEL R23, R23, RZ, P0 ;  /* 0x000000ff17177207 */ /* 0x000fe40000000000 */
[----:B------:R-:W-:-:S07]  /*18fe0*/  LOP3.LUT R29, R29, R0, RZ, 0x3c, !PT ;  /* 0x000000001d1d7212 */ /* 0x000fce00078e3cff */
.L_x_2868:
[----:B------:R-:W-:Y:S05]  /*18ff0*/  BSYNC B7 ;  /* 0x0000000000077941 */ /* 0x000fea0003800000 */
.L_x_2866:
[----:B------:R-:W-:-:S13]  /*19000*/  LOP3.LUT P0, RZ, R19, 0x4, RZ, 0xc0, !PT ;  /* 0x0000000413ff7812 */ /* 0x000fda000780c0ff */
[----:B------:R-:W-:Y:S05]  /*19010*/  @!P0 BRA `(.L_x_2910) ;  /* 0x0000000000248947 */ /* 0x000fea0003800000 */
[----:B------:R-:W-:Y:S05]  /*19020*/  WARPSYNC.ALL ;  /* 0x0000000000007948 */ /* 0x000fea0003800000 */
[----:B------:R-:W0:Y:S08]  /*19030*/  S2UR UR5, SR_CgaCtaId ;  /* 0x00000000000579c3 */ /* 0x000e300000008800 */
[----:B------:R-:W-:Y:S06]  /*19040*/  BAR.SYNC.DEFER_BLOCKING 0x5, 0x200 ;  /* 0x0148000000007b1d */ /* 0x000fec0000010000 */
[----:B------:R-:W-:-:S02]  /*19050*/  UMOV UR4, 0x400 ;  /* 0x0000040000047882 */ /* 0x000fc40000000000 */
[----:B0-----:R-:W-:-:S06]  /*19060*/  ULEA UR4, UR5, UR4, 0x18 ;  /* 0x0000000405047291 */ /* 0x001fcc000f8ec03f */
[----:B------:R-:W-:-:S05]  /*19070*/  MOV R16, UR4 ;  /* 0x0000000400107c02 */ /* 0x000fca0008000f00 */
[----:B------:R0:W4:Y:S01]  /*19080*/  LDS.128 R24, [R16+0x168d0] ;  /* 0x0168d00010187984 */ /* 0x0001220000000c00 */
[----:B------:R-:W-:Y:S06]  /*19090*/  BAR.ARV 0x4, 0x200 ;  /* 0x0108000000007b1d */ /* 0x000fec0000002000 */
[----:B------:R-:W-:Y:S05]  /*190a0*/  BRA `(.L_x_2911) ;  /* 0x0000000c00d87947 */ /* 0x000fea0003800000 */
.L_x_2910:
[----:B------:R-:W0:Y:S01]  /*190b0*/  S2R R0, SR_TID.X ;  /* 0x0000000000007919 */ /* 0x000e220000002100 */
[----:B------:R-:W-:Y:S01]  /*190c0*/  UMOV UR4, 0xffffffff ;  /* 0xffffffff00047882 */ /* 0x000fe20000000000 */
[----:B0-----:R-:W-:-:S04]  /*190d0*/  LOP3.LUT R8, R0, 0x1f, RZ, 0xc0, !PT ;  /* 0x0000001f00087812 */ /* 0x001fc800078ec0ff */
[----:B------:R-:W-:Y:S01]  /*190e0*/  ISETP.NE.AND P0, PT, R8, 0x1f, PT ;  /* 0x0000001f0800780c */ /* 0x000fe20003f05270 */
[----:B------:R-:W-:-:S12]  /*190f0*/  BRA.DIV UR4, `(.L_x_2912) ;  /* 0x0000006e04087947 */ /* 0x000fd8000b800000 */
[----:B--2---:R-:W-:Y:S01]  /*19100*/  IMAD.IADD R9, R27, 0x1, R8 ;  /* 0x000000011b097824 */ /* 0x004fe200078e0208 */
[----:B------:R-:W-:-:S04]  /*19110*/  ULDC UR4, c[0x0][0xc3c] ;  /* 0x00030f0000047ab9 */ /* 0x000fc80000000800 */
[----:B------:R-:W-:-:S13]  /*19120*/  ISETP.GE.OR P1, PT, R9, UR4, !P0 ;  /* 0x0000000409007c0c */ /* 0x000fda000c726670 */
[----:B------:R-:W0:Y:S08]  /*19130*/  @!P1 LDC.64 R2, c[0x0][0xc80] ;  /* 0x00032000ff029b82 */ /* 0x000e300000000a00 */
[----:B------:R-:W2:Y:S01]  /*19140*/  @!P1 LDC.64 R4, c[0x0][0xc78] ;  /* 0x00031e00ff049b82 */ /* 0x000ea20000000a00 */
[----:B0-----:R-:W-:-:S05]  /*19150*/  @!P1 IMAD.WIDE R2, R9, 0x4, R2 ;  /* 0x0000000409029825 */ /* 0x001fca00078e0202 */
[----:B---3--:R2:W3:Y:S02]  /*19160*/  @!P1 LDG.E R7, desc[UR40][R2.64] ;  /* 0x0000002802079981 */ /* 0x0084e4000c1e1900 */
[----:B--2---:R-:W-:-:S05]  /*19170*/  @!P1 IMAD.WIDE R2, R9, 0x4, R4 ;  /* 0x0000000409029825 */ /* 0x004fca00078e0204 */
[----:B------:R-:W2:Y:S01]  /*19180*/  @!P1 LDG.E R4, desc[UR40][R2.64] ;  /* 0x0000002802049981 */ /* 0x000ea2000c1e1900 */
        /* <DEDUP_REMOVED lines=9> */
[----:B---3--:R-:W-:Y:S02]  /*19220*/  @!P1 IMAD.MOV.U32 R25, RZ, RZ, R7 ;  /* 0x000000ffff199224 */ /* 0x008fe400078e0007 */
[----:B--2---:R-:W-:Y:S01]  /*19230*/  @!P1 IMAD.MOV.U32 R5, RZ, RZ, R4 ;  /* 0x000000ffff059224 */ /* 0x004fe200078e0004 */
[----:B------:R-:W-:-:S03]  /*19240*/  ISETP.NE.AND P1, PT, R8, RZ, PT ;  /* 0x000000ff0800720c */ /* 0x000fc60003f25270 */
[----:B------:R-:W-:-:S05]  /*19250*/  IMAD R13, R5, R25, RZ ;  /* 0x00000019050d7224 */ /* 0x000fca00078e02ff */
        /* <DEDUP_REMOVED lines=15> */
[----:B------:R0:W2:Y:S02]  /*19350*/  SHFL.IDX PT, R14, R2, 0x1f, 0x1f ;  /* 0x03e01f00020e7f89 */ /* 0x0000a400000e0000 */
.L_x_3139:
[----:B------:R-:W-:Y:S02]  /*19360*/  ULDC UR4, c[0x0][0xc38] ;  /* 0x00030e0000047ab9 */ /* 0x000fe40000000800 */
[----:B------:R-:W-:-:S05]  /*19370*/  MOV R4, UR4 ;  /* 0x0000000400047c02 */ /* 0x000fca0008000f00 */
[----:B--2---:R-:W-:-:S04]  /*19380*/  IMAD R3, R14, R4, RZ ;  /* 0x000000040e037224 */ /* 0x004fc800078e02ff */
[----:B------:R-:W-:-:S05]  /*19390*/  IMAD.IADD R6, R6, 0x1, R3 ;  /* 0x0000000106067824 */ /* 0x000fca00078e0203 */
[----:B------:R-:W-:-:S13]  /*193a0*/  ISETP.GT.AND P6, PT, R6, R0, PT ;  /* 0x000000000600720c */ /* 0x000fda0003fc4270 */
[----:B------:R-:W-:Y:S05]  /*193b0*/  @P6 BRA `(.L_x_2913) ;  /* 0x0000000000a46947 */ /* 0x000fea0003800000 */
.L_x_2916:
        /* <DEDUP_REMOVED lines=9> */
[----:B------:R-:W0:Y:S02]  /*19450*/  @!P6 LDC.64 R2, c[0x0][0xc80] ;  /* 0x00032000ff02eb82 */ /* 0x000e240000000a00 */
[----:B0-----:R-:W-:-:S05]  /*19460*/  @!P6 IMAD.WIDE R2, R4, 0x4, R2 ;  /* 0x000000040402e825 */ /* 0x001fca00078e0202 */
[----:B------:R0:W2:Y:S01]  /*19470*/  @!P6 LDG.E R25, desc[UR40][R2.64] ;  /* 0x000000280219e981 */ /* 0x0000a2000c1e1900 */
[----:B------:R-:W-:Y:S01]  /*19480*/  IMAD.MOV.U32 R5, RZ, RZ, RZ ;  /* 0x000000ffff057224 */ /* 0x000fe200078e00ff */
[----:B0-----:R-:W0:Y:S02]  /*19490*/  @!P6 LDC.64 R2, c[0x0][0xc78] ;  /* 0x00031e00ff02eb82 */ /* 0x001e240000000a00 */
[----:B0-----:R-:W-:-:S05]  /*194a0*/  @!P6 IMAD.WIDE R2, R4, 0x4, R2 ;  /* 0x000000040402e825 */ /* 0x001fca00078e0202 */
[----:B------:R-:W2:Y:S01]  /*194b0*/  @!P6 LDG.E R5, desc[UR40][R2.64] ;  /* 0x000000280205e981 */ /* 0x000ea2000c1e1900 */
[----:B------:R-:W-:Y:S01]  /*194c0*/  UMOV UR4, 0xffffffff ;  /* 0xffffffff00047882 */ /* 0x000fe20000000000 */
[----:B--2---:R-:W-:Y:S02]  /*194d0*/  IMAD R13, R5, R25, RZ ;  /* 0x00000019050d7224 */ /* 0x004fe400078e02ff */
[----:B------:R-:W-:Y:S05]  /*194e0*/  BRA.DIV UR4, `(.L_x_2915) ;  /* 0x0000006e04447947 */ /* 0x000fea000b800000 */
        /* <DEDUP_REMOVED lines=16> */
.L_x_3147:
[----:B------:R-:W-:Y:S02]  /*195f0*/  ULDC UR4, c[0x0][0xc38] ;  /* 0x00030e0000047ab9 */ /* 0x000fe40000000800 */
[----:B------:R-:W-:-:S04]  /*19600*/  IMAD.U32 R4, RZ, RZ, UR4 ;  /* 0x00000004ff047e24 */ /* 0x000fc8000f8e00ff */
[----:B--2---:R-:W-:-:S05]  /*19610*/  IMAD R3, R14, R4, RZ ;  /* 0x000000040e037224 */ /* 0x004fca00078e02ff */
[----:B------:R-:W-:-:S04]  /*19620*/  IADD3 R6, R3, R6, RZ ;  /* 0x0000000603067210 */ /* 0x000fc80007ffe0ff */
[----:B------:R-:W-:-:S13]  /*19630*/  ISETP.GT.AND P6, PT, R6, R0, PT ;  /* 0x000000000600720c */ /* 0x000fda0003fc4270 */
[----:B------:R-:W-:Y:S05]  /*19640*/  @!P6 BRA `(.L_x_2916) ;  /* 0xfffffffc005ce947 */ /* 0x000fea000383ffff */
.L_x_2913:
[----:B------:R-:W-:Y:S01]  /*19650*/  IMAD.IADD R6, R6, 0x1, -R3 ;  /* 0x0000000106067824 */ /* 0x000fe200078e0a03 */
[----:B------:R-:W-:-:S03]  /*19660*/  UMOV UR4, 0xffffffff ;  /* 0xffffffff00047882 */ /* 0x000fc60000000000 */
[----:B------:R-:W-:-:S05]  /*19670*/  IMAD R3, R2, R4, R6 ;  /* 0x0000000402037224 */ /* 0x000fca00078e0206 */
[----:B------:R-:W-:Y:S01]  /*19680*/  ISETP.GT.AND P6, PT, R3, R0, PT ;  /* 0x000000000300720c */ /* 0x000fe20003fc4270 */
[----:B------:R-:W-:-:S12]  /*19690*/  BRA.DIV UR4, `(.L_x_2917) ;  /* 0x0000006e04907947 */ /* 0x000fd8000b800000 */
[----:B------:R-:W-:-:S04]  /*196a0*/  VOTE.ANY R3, PT, !P6 ;  /* 0x0000000000037806 */ /* 0x000fc800070e0100 */
[----:B------:R-:W2:Y:S02]  /*196b0*/  POPC R7, R3 ;  /* 0x0000000300077309 */ /* 0x000ea40000000000 */
[----:B--2---:R2:W3:Y:S01]  /*196c0*/  SHFL.IDX PT, R25, R25, R7, 0x1f ;  /* 0x00001f0719197589 */ /* 0x0044e200000e0000 */
[----:B------:R-:W-:-:S03]  /*196d0*/  IMAD.IADD R27, R7, 0x1, R27 ;  /* 0x00000001071b7824 */ /* 0x000fc600078e021b */
[----:B------:R2:W4:Y:S04]  /*196e0*/  SHFL.IDX PT, R5, R5, R7, 0x1f ;  /* 0x00001f0705057589 */ /* 0x00052800000e0000 */
.L_x_3152:
[----:B------:R-:W-:-:S13]  /*196f0*/  ISETP.NE.AND P0, PT, R3, RZ, PT ;  /* 0x000000ff0300720c */ /* 0x000fda0003f05270 */
[----:B------:R-:W-:Y:S05]  /*19700*/  @!P0 BRA `(.L_x_2918) ;  /* 0x0000000000108947 */ /* 0x000fea0003800000 */
[----:B------:R-:W-:Y:S01]  /*19710*/  UMOV UR4, 0xffffffff ;  /* 0xffffffff00047882 */ /* 0x000fe20000000000 */
[----:B------:R-:W-:Y:S02]  /*19720*/  VIADD R12, R7, 0xffffffff ;  /* 0xffffffff070c7836 */ /* 0x000fe40000000000 */
[----:B------:R-:W-:Y:S05]  /*19730*/  BRA.DIV UR4, `(.L_x_2919) ;  /* 0x0000006e04c87947 */ /* 0x000fea000b800000 */
[----:B------:R0:W0:Y:S02]  /*19740*/  SHFL.IDX PT, R24, R2, R12, 0x1f ;  /* 0x00001f0c02187589 */ /* 0x00002400000e0000 */
.L_x_2918:
[----:B----4-:R-:W-:Y:S01]  /*19750*/  ISETP.NE.AND P0, PT, R5, 0x1, PT ;  /* 0x000000010500780c */ /* 0x010fe20003f05270 */
[----:B0-----:R-:W-:-:S04]  /*19760*/  IMAD R24, R24, R4, R6 ;  /* 0x0000000418187224 */ /* 0x001fc800078e0206 */
[----:B------:R-:W-:-:S08]  /*19770*/  IMAD.IADD R0, R0, 0x1, -R24 ;  /* 0x0000000100007824 */ /* 0x000fd000078e0a18 */
[----:B------:R-:W-:Y:S05]  /*19780*/  @!P0 BRA `(.L_x_2920) ;  /* 0x0000000000dc8947 */ /* 0x000fea0003800000 */
[-C--:B---3--:R-:W-:Y:S01]  /*19790*/  IABS R6, R25.reuse ;  /* 0x0000001900067213 */ /* 0x088fe20000000000 */
[----:B------:R-:W-:Y:S01]  /*197a0*/  IMAD.MOV.U32 R2, RZ, RZ, RZ ;  /* 0x000000ffff027224 */ /* 0x000fe200078e00ff */
[----:B------:R-:W-:Y:S02]  /*197b0*/  IABS R8, R25 ;  /* 0x0000001900087213 */ /* 0x000fe40000000000 */
[----:B------:R-:W0:Y:S03]  /*197c0*/  I2F.RP R4, R6 ;  /* 0x0000000600047306 */ /* 0x000e260000209400 */
[----:B------:R-:W-:-:S05]  /*197d0*/  IMAD.MOV R8, RZ, RZ, -R8 ;  /* 0x000000ffff087224 */ /* 0x000fca00078e0a08 */
[----:B0-----:R-:W2:Y:S02]  /*197e0*/  MUFU.RCP R4, R4 ;  /* 0x0000000400047308 */ /* 0x001ea40000001000 */
[----:B--2---:R-:W-:-:S06]  /*197f0*/  VIADD R7, R4, 0xffffffe ;  /* 0x0ffffffe04077836 */ /* 0x004fcc0000000000 */
[----:B------:R-:W0:Y:S02]  /*19800*/  F2I.FTZ.U32.TRUNC.NTZ R3, R7 ;  /* 0x0000000700037305 */ /* 0x000e24000021f000 */
[----:B0-----:R-:W-:-:S05]  /*19810*/  IADD3 R9, RZ, -R3, RZ ;  /* 0x80000003ff097210 */ /* 0x001fca0007ffe0ff */
[----:B------:R-:W-:-:S04]  /*19820*/  IMAD R9, R9, R6, RZ ;  /* 0x0000000609097224 */ /* 0x000fc800078e02ff */
[----:B------:R-:W-:Y:S01]  /*19830*/  IMAD.HI.U32 R2, R3, R9, R2 ;  /* 0x0000000903027227 */ /* 0x000fe200078e0002 */
[----:B------:R-:W-:-:S05]  /*19840*/  IABS R3, R0 ;  /* 0x0000000000037213 */ /* 0x000fca0000000000 */
[----:B------:R-:W-:Y:S01]  /*19850*/  IMAD.HI.U32 R4, R2, R3, RZ ;  /* 0x0000000302047227 */ /* 0x000fe200078e00ff */
[----:B------:R-:W-:-:S03]  /*19860*/  MOV R2, RZ ;  /* 0x000000ff00027202 */ /* 0x000fc60000000f00 */
[----:B------:R-:W-:-:S05]  /*19870*/  IMAD R3, R4, R8, R3 ;  /* 0x0000000804037224 */ /* 0x000fca00078e0203 */
[----:B------:R-:W-:-:S13]  /*19880*/  ISETP.GT.U32.AND P1, PT, R6, R3, PT ;  /* 0x000000030600720c */ /* 0x000fda0003f24070 */
[----:B------:R-:W-:Y:S02]  /*19890*/  @!P1 IMAD.IADD R3, R3, 0x1, -R6 ;  /* 0x0000000103039824 */ /* 0x000fe400078e0a06 */
[----:B------:R-:W-:Y:S01]  /*198a0*/  @!P1 VIADD R4, R4, 0x1 ;  /* 0x0000000104049836 */ /* 0x000fe20000000000 */
[----:B------:R-:W-:Y:S02]  /*198b0*/  ISETP.NE.AND P1, PT, R25, RZ, PT ;  /* 0x000000ff1900720c */ /* 0x000fe40003f25270 */
[----:B------:R-:W-:Y:S02]  /*198c0*/  ISETP.GE.U32.AND P0, PT, R3, R6, PT ;  /* 0x000000060300720c */ /* 0x000fe40003f06070 */
[----:B------:R-:W-:-:S04]  /*198d0*/  IABS R6, R5 ;  /* 0x0000000500067213 */ /* 0x000fc80000000000 */
[----:B------:R-:W0:Y:S07]  /*198e0*/  I2F.RP R7, R6 ;  /* 0x0000000600077306 */ /* 0x000e2e0000209400 */
[----:B------:R-:W-:Y:S01]  /*198f0*/  @P0 VIADD R4, R4, 0x1 ;  /* 0x0000000104040836 */ /* 0x000fe20000000000 */
[----:B0-----:R-:W0:Y:S02]  /*19900*/  MUFU.RCP R7, R7 ;  /* 0x0000000700077308 */ /* 0x001e240000001000 */
[----:B0-----:R-:W-:Y:S01]  /*19910*/  VIADD R8, R7, 0xffffffe ;  /* 0x0ffffffe07087836 */ /* 0x001fe20000000000 */
[----:B------:R-:W-:-:S05]  /*19920*/  IABS R7, R5 ;  /* 0x0000000500077213 */ /* 0x000fca0000000000 */
[----:B------:R-:W0:Y:S01]  /*19930*/  F2I.FTZ.U32.TRUNC.NTZ R3, R8 ;  /* 0x0000000800037305 */ /* 0x000e22000021f000 */
[----:B------:R-:W-:Y:S02]  /*19940*/  IMAD.MOV R7, RZ, RZ, -R7 ;  /* 0x000000ffff077224 */ /* 0x000fe400078e0a07 */
[----:B0-----:R-:W-:-:S04]  /*19950*/  IMAD.MOV R9, RZ, RZ, -R3 ;  /* 0x000000ffff097224 */ /* 0x001fc800078e0a03 */
[----:B------:R-:W-:-:S04]  /*19960*/  IMAD R9, R9, R6, RZ ;  /* 0x0000000609097224 */ /* 0x000fc800078e02ff */
[----:B------:R-:W-:Y:S01]  /*19970*/  IMAD.HI.U32 R2, R3, R9, R2 ;  /* 0x0000000903027227 */ /* 0x000fe200078e0002 */
[----:B------:R-:W-:-:S04]  /*19980*/  LOP3.LUT R3, R0, R25, RZ, 0x3c, !PT ;  /* 0x0000001900037212 */ /* 0x000fc800078e3cff */
[----:B------:R-:W-:-:S13]  /*19990*/  ISETP.GE.AND P2, PT, R3, RZ, PT ;  /* 0x000000ff0300720c */ /* 0x000fda0003f46270 */
[----:B------:R-:W-:Y:S01]  /*199a0*/  @!P2 IMAD.MOV R4, RZ, RZ, -R4 ;  /* 0x000000ffff04a224 */ /* 0x000fe200078e0a04 */
[----:B------:R-:W-:-:S04]  /*199b0*/  @!P1 LOP3.LUT R4, RZ, R25, RZ, 0x33, !PT ;  /* 0x00000019ff049212 */ /* 0x000fc800078e33ff */
[----:B------:R-:W-:-:S05]  /*199c0*/  IABS R3, R4 ;  /* 0x0000000400037213 */ /* 0x000fca0000000000 */
        /* <DEDUP_REMOVED lines=15> */
[----:B------:R-:W-:-:S03]  /*19ac0*/  IMAD.MOV R2, RZ, RZ, -R4 ;  /* 0x000000ffff027224 */ /* 0x000fc600078e0a04 */
[----:B------:R-:W-:Y:S01]  /*19ad0*/  LEA R26, R5, R26, 0x10 ;  /* 0x0000001a051a7211 */ /* 0x000fe200078e80ff */
[----:B------:R-:W-:Y:S01]  /*19ae0*/  IMAD R2, R25, R2, R0 ;  /* 0x0000000219027224 */ /* 0x000fe200078e0200 */
[----:B------:R-:W-:Y:S06]  /*19af0*/  BRA `(.L_x_2921) ;  /* 0x0000000000f47947 */ /* 0x000fec0003800000 */
.L_x_2920:
[----:B------:R-:W0:Y:S02]  /*19b00*/  LDC.64 R2, c[0x0][0xc90] ;  /* 0x00032400ff027b82 */ /* 0x000e240000000a00 */
[----:B0-----:R-:W-:-:S05]  /*19b10*/  IMAD.WIDE R2, R27, 0x4, R2 ;  /* 0x000000041b027825 */ /* 0x001fca00078e0202 */
[----:B------:R0:W3:Y:S02]  /*19b20*/  LDG.E R6, desc[UR40][R2.64] ;  /* 0x0000002802067981 */ /* 0x0000e4000c1e1900 */
[----:B0-----:R-:W-:Y:S02]  /*19b30*/  IMAD.MOV.U32 R2, RZ, RZ, RZ ;  /* 0x000000ffff027224 */ /* 0x001fe400078e00ff */
[----:B---3--:R-:W-:-:S05]  /*19b40*/  IMAD R5, R25, R6, RZ ;  /* 0x0000000619057224 */ /* 0x008fca00078e02ff */
[----:B--2---:R-:W-:-:S04]  /*19b50*/  IABS R7, R5 ;  /* 0x0000000500077213 */ /* 0x004fc80000000000 */
[----:B------:R-:W0:Y:S08]  /*19b60*/  I2F.RP R8, R7 ;  /* 0x0000000700087306 */ /* 0x000e300000209400 */
[----:B0-----:R-:W1:Y:S02]  /*19b70*/  MUFU.RCP R8, R8 ;  /* 0x0000000800087308 */ /* 0x001e640000001000 */
[----:B-1----:R-:W-:-:S06]  /*19b80*/  VIADD R10, R8, 0xffffffe ;  /* 0x0ffffffe080a7836 */ /* 0x002fcc0000000000 */
[----:B------:R-:W0:Y:S02]  /*19b90*/  F2I.FTZ.U32.TRUNC.NTZ R3, R10 ;  /* 0x0000000a00037305 */ /* 0x000e24000021f000 */
[----:B0-----:R-:W-:-:S04]  /*19ba0*/  IMAD.MOV R12, RZ, RZ, -R3 ;  /* 0x000000ffff0c7224 */ /* 0x001fc800078e0a03 */
[----:B------:R-:W-:-:S04]  /*19bb0*/  IMAD R9, R12, R7, RZ ;  /* 0x000000070c097224 */ /* 0x000fc800078e02ff */
[----:B------:R-:W-:Y:S01]  /*19bc0*/  IMAD.HI.U32 R9, R3, R9, R2 ;  /* 0x0000000903097227 */ /* 0x000fe200078e0002 */
[----:B------:R-:W-:Y:S02]  /*19bd0*/  IABS R2, R0 ;  /* 0x0000000000027213 */ /* 0x000fe40000000000 */
[----:B------:R-:W-:-:S03]  /*19be0*/  IABS R3, R5 ;  /* 0x0000000500037213 */ /* 0x000fc60000000000 */
[----:B------:R-:W-:-:S04]  /*19bf0*/  IMAD.HI.U32 R9, R9, R2, RZ ;  /* 0x0000000209097227 */ /* 0x000fc800078e00ff */
[----:B------:R-:W-:-:S04]  /*19c00*/  IMAD.MOV R3, RZ, RZ, -R3 ;  /* 0x000000ffff037224 */ /* 0x000fc800078e0a03 */
[----:B------:R-:W-:-:S05]  /*19c10*/  IMAD R2, R9, R3, R2 ;  /* 0x0000000309027224 */ /* 0x000fca00078e0202 */
[----:B------:R-:W-:-:S13]  /*19c20*/  ISETP.GT.U32.AND P1, PT, R7, R2, PT ;  /* 0x000000020700720c */ /* 0x000fda0003f24070 */
[----:B------:R-:W-:Y:S01]  /*19c30*/  @!P1 IMAD.IADD R2, R2, 0x1, -R7 ;  /* 0x0000000102029824 */ /* 0x000fe200078e0a07 */
[----:B------:R-:W-:Y:S02]  /*19c40*/  @!P1 IADD3 R9, R9, 0x1, RZ ;  /* 0x0000000109099810 */ /* 0x000fe40007ffe0ff */
[----:B------:R-:W-:Y:S02]  /*19c50*/  ISETP.NE.AND P1, PT, R5, RZ, PT ;  /* 0x000000ff0500720c */ /* 0x000fe40003f25270 */
[----:B------:R-:W-:Y:S02]  /*19c60*/  ISETP.GE.U32.AND P0, PT, R2, R7, PT ;  /* 0x000000070200720c */ /* 0x000fe40003f06070 */
[----:B------:R-:W-:-:S04]  /*19c70*/  LOP3.LUT R2, R0, R5, RZ, 0x3c, !PT ;  /* 0x0000000500027212 */ /* 0x000fc800078e3cff */
[----:B------:R-:W-:Y:S01]  /*19c80*/  ISETP.GE.AND P2, PT, R2, RZ, PT ;  /* 0x000000ff0200720c */ /* 0x000fe20003f46270 */
[----:B------:R-:W-:-:S06]  /*19c90*/  IMAD.MOV.U32 R2, RZ, RZ, RZ ;  /* 0x000000ffff027224 */ /* 0x000fcc00078e00ff */
[----:B------:R-:W-:-:S04]  /*19ca0*/  @P0 VIADD R9, R9, 0x1 ;  /* 0x0000000109090836 */ /* 0x000fc80000000000 */
[----:B------:R-:W-:-:S04]  /*19cb0*/  IMAD.MOV.U32 R7, RZ, RZ, R9 ;  /* 0x000000ffff077224 */ /* 0x000fc800078e0009 */
[----:B------:R-:W-:Y:S01]  /*19cc0*/  @!P2 IMAD.MOV R7, RZ, RZ, -R7 ;  /* 0x000000ffff07a224 */ /* 0x000fe200078e0a07 */
[----:B------:R-:W-:-:S05]  /*19cd0*/  @!P1 LOP3.LUT R7, RZ, R5, RZ, 0x33, !PT ;  /* 0x00000005ff079212 */ /* 0x000fca00078e33ff */
[----:B------:R-:W-:Y:S01]  /*19ce0*/  IMAD R8, R6, R7, RZ ;  /* 0x0000000706087224 */ /* 0x000fe200078e02ff */
[----:B------:R-:W-:-:S03]  /*19cf0*/  IADD3 R7, -R7, RZ, RZ ;  /* 0x000000ff07077210 */ /* 0x000fc60007ffe1ff */
[----:B------:R-:W-:Y:S02]  /*19d00*/  IMAD.MOV R3, RZ, RZ, -R8 ;  /* 0x000000ffff037224 */ /* 0x000fe400078e0a08 */
[----:B------:R-:W-:-:S03]  /*19d10*/  IMAD R5, R5, R7, R0 ;  /* 0x0000000705057224 */ /* 0x000fc600078e0200 */
[----:B------:R-:W-:-:S04]  /*19d20*/  VIADDMNMX R4, R3, R4, R6, PT ;  /* 0x0000000403047246 */ /* 0x000fc80003800106 */
[-C--:B------:R-:W-:Y:S02]  /*19d30*/  IABS R6, R4.reuse ;  /* 0x0000000400067213 */ /* 0x080fe40000000000 */
[----:B------:R-:W-:Y:S02]  /*19d40*/  IABS R0, R4 ;  /* 0x0000000400007213 */ /* 0x000fe40000000000 */
[----:B------:R-:W0:Y:S03]  /*19d50*/  I2F.RP R9, R6 ;  /* 0x0000000600097306 */ /* 0x000e260000209400 */
[----:B------:R-:W-:-:S05]  /*19d60*/  IMAD.MOV R0, RZ, RZ, -R0 ;  /* 0x000000ffff007224 */ /* 0x000fca00078e0a00 */
[----:B0-----:R-:W0:Y:S02]  /*19d70*/  MUFU.RCP R9, R9 ;  /* 0x0000000900097308 */ /* 0x001e240000001000 */
[----:B0-----:R-:W-:-:S06]  /*19d80*/  VIADD R10, R9, 0xffffffe ;  /* 0x0ffffffe090a7836 */ /* 0x001fcc0000000000 */
[----:B------:R-:W0:Y:S02]  /*19d90*/  F2I.FTZ.U32.TRUNC.NTZ R3, R10 ;  /* 0x0000000a00037305 */ /* 0x000e24000021f000 */
[----:B0-----:R-:W-:-:S04]  /*19da0*/  IMAD.MOV R7, RZ, RZ, -R3 ;  /* 0x000000ffff077224 */ /* 0x001fc800078e0a03 */
[----:B------:R-:W-:-:S04]  /*19db0*/  IMAD R7, R7, R6, RZ ;  /* 0x0000000607077224 */ /* 0x000fc800078e02ff */
[----:B------:R-:W-:Y:S01]  /*19dc0*/  IMAD.HI.U32 R2, R3, R7, R2 ;  /* 0x0000000703027227 */ /* 0x000fe200078e0002 */
[----:B------:R-:W-:-:S05]  /*19dd0*/  IABS R3, R5 ;  /* 0x0000000500037213 */ /* 0x000fca0000000000 */
[----:B------:R-:W-:-:S04]  /*19de0*/  IMAD.HI.U32 R2, R2, R3, RZ ;  /* 0x0000000302027227 */ /* 0x000fc800078e00ff */
[----:B------:R-:W-:Y:S01]  /*19df0*/  IMAD R3, R2, R0, R3 ;  /* 0x0000000002037224 */ /* 0x000fe200078e0203 */
[----:B------:R-:W-:Y:S02]  /*19e00*/  LOP3.LUT R0, R5, R4, RZ, 0x3c, !PT ;  /* 0x0000000405007212 */ /* 0x000fe400078e3cff */
[----:B------:R-:W-:Y:S02]  /*19e10*/  IADD3 R5, R8, 0x1000000, R5 ;  /* 0x0100000008057810 */ /* 0x000fe40007ffe005 */
        /* <DEDUP_REMOVED lines=8> */
[----:B------:R-:W-:Y:S01]  /*19ea0*/  @!P1 LOP3.LUT R2, RZ, R4, RZ, 0x33, !PT ;  /* 0x00000004ff029212 */ /* 0x000fe200078e33ff */
[----:B------:R-:W-:-:S04]  /*19eb0*/  IMAD.MOV R4, RZ, RZ, -R4 ;  /* 0x000000ffff047224 */ /* 0x000fc800078e0a04 */
[----:B------:R-:W-:-:S07]  /*19ec0*/  IMAD R26, R2, R4, R5 ;  /* 0x00000004021a7224 */ /* 0x000fce00078e0205 */
.L_x_2921:
[----:B------:R-:W-:-:S05]  /*19ed0*/  LOP3.LUT R2, RZ, R2, RZ, 0x33, !PT ;  /* 0x00000002ff027212 */ /* 0x000fca00078e33ff */
[----:B------:R-:W-:Y:S01]  /*19ee0*/  IMAD.IADD R25, R25, 0x1, R2 ;  /* 0x0000000119197824 */ /* 0x000fe200078e0202 */
[----:B------:R-:W-:Y:S06]  /*19ef0*/  BRA `(.L_x_2922) ;  /* 0x00000000001c7947 */ /* 0x000fec0003800000 */
.L_x_2914:
[----:B------:R-:W-:Y:S01]  /*19f00*/  UMOV UR4, URZ ;  /* 0x0000003f00047c82 */ /* 0x000fe20008000000 */
[----:B------:R-:W-:Y:S01]  /*19f10*/  UMOV UR5, URZ ;  /* 0x0000003f00057c82 */ /* 0x000fe20008000000 */
[----:B------:R-:W-:Y:S01]  /*19f20*/  ULDC UR6, c[0x0][0xc3c] ;  /* 0x00030f0000067ab9 */ /* 0x000fe20000000800 */
[----:B------:R-:W-:Y:S01]  /*19f30*/  IMAD.MOV.U32 R24, RZ, RZ, R0 ;  /* 0x000000ffff187224 */ /* 0x000fe200078e0000 */
[----:B------:R-:W-:Y:S01]  /*19f40*/  MOV R26, UR5 ;  /* 0x00000005001a7c02 */ /* 0x000fe20008000f00 */
[----:B------:R-:W-:Y:S02]  /*19f50*/  IMAD.U32 R25, RZ, RZ, UR4 ;  /* 0x00000004ff197e24 */ /* 0x000fe4000f8e00ff */
[----:B------:R-:W-:-:S07]  /*19f60*/  IMAD.U32 R27, RZ, RZ, UR6 ;  /* 0x00000006ff1b7e24 */ /* 0x000fce000f8e00ff */
.L_x_2922:
        /* <DEDUP_REMOVED lines=10> */
.L_x_2911:
[----:B------:R-:W-:Y:S02]  /*1a010*/  ULDC UR4, c[0x0][0xc3c] ;  /* 0x00030f0000047ab9 */ /* 0x000fe40000000800 */
[----:B----4-:R-:W-:-:S13]  /*1a020*/  ISETP.GE.AND P0, PT, R27, UR4, PT ;  /* 0x000000041b007c0c */ /* 0x010fda000bf06270 */
[----:B------:R-:W-:Y:S05]  /*1a030*/  @!P0 BRA `(.L_x_2923) ;  /* 0xffffff9c000c8947 */ /* 0x000fea000383ffff */
[----:B------:R-:W-:Y:S05]  /*1a040*/  BSYNC B8 ;  /* 0x0000000000087941 */ /* 0x000fea0003800000 */
.L_x_2826:
        /* <DEDUP_REMOVED lines=12> */
.L_x_3155:
[----:B------:R-:W-:Y:S05]  /*1a110*/  BSYNC B0 ;  /* 0x0000000000007941 */ /* 0x000fea0003800000 */
.L_x_2924:
[----:B------:R-:W-:-:S03]  /*1a120*/  UMOV UR4, 0xffffffff ;  /* 0xffffffff00047882 */ /* 0x000fc60000000000 */
[----:B------:R-:W-:Y:S05]  /*1a130*/  BRA.DIV UR4, `(.L_x_2926) ;  /* 0x0000006604847947 */ /* 0x000fea000b800000 */
[----:B0-----:R-:W0:Y:S02]  /*1a140*/  S2R R0, SR_TID.X ;  /* 0x0000000000007919 */ /* 0x001e240000002100 */
[----:B0-----:R-:W-:-:S04]  /*1a150*/  SHF.R.U32.HI R0, RZ, 0x5, R0 ;  /* 0x00000005ff007819 */ /* 0x001fc80000011600 */
[----:B------:R-:W-:-:S05]  /*1a160*/  LOP3.LUT R0, R0, 0x3, RZ, 0xc0, !PT ;  /* 0x0000000300007812 */ /* 0x000fca00078ec0ff */
[----:B------:R0:W4:Y:S02]  /*1a170*/  SHFL.IDX PT, R14, R0, RZ, 0x1f ;  /* 0x00001fff000e7589 */ /* 0x00012400000e0000 */
.L_x_3158:
[----:B----4-:R-:W-:-:S13]  /*1a180*/  ISETP.NE.AND P0, PT, R14, RZ, PT ;  /* 0x000000ff0e00720c */ /* 0x010fda0003f05270 */
[----:B------:R-:W-:Y:S05]  /*1a190*/  @P0 BRA `(.L_x_2661) ;  /* 0x0000000000880947 */ /* 0x000fea0003800000 */
[----:B------:R-:W-:-:S03]  /*1a1a0*/  UMOV UR4, 0xffffffff ;  /* 0xffffffff00047882 */ /* 0x000fc60000000000 */
[----:B------:R-:W-:Y:S05]  /*1a1b0*/  BRA.DIV UR4, `(.L_x_2927) ;  /* 0x0000006604987947 */ /* 0x000fea000b800000 */
[----:B------:R-:W-:-:S13]  /*1a1c0*/  ELECT P6, URZ, PT ;  /* 0x00000000003f782f */ /* 0x000fda00038c0000 */
.L_x_3161:
[----:B------:R-:W-:Y:S05]  /*1a1d0*/  @!P6 BRA `(.L_x_2661) ;  /* 0x000000000078e947 */ /* 0x000fea0003800000 */
[----:B0-----:R-:W4:Y:S02]  /*1a1e0*/  LDL.LU R0, [R1+0x30] ;  /* 0x0000300001007983 */ /* 0x001f240000300800 */
[----:B----4-:R-:W-:-:S04]  /*1a1f0*/  LOP3.LUT R0, R0, 0x2, RZ, 0xfc, !PT ;  /* 0x0000000200007812 */ /* 0x010fc800078efcff */
[----:B------:R-:W-:-:S13]  /*1a200*/  ISETP.NE.AND P0, PT, R0, 0x3, PT ;  /* 0x000000030000780c */ /* 0x000fda0003f05270 */
[----:B------:R-:W-:Y:S05]  /*1a210*/  @!P0 BRA `(.L_x_2928) ;  /* 0x0000000000048947 */ /* 0x000fea0003800000 */
[----:B------:R-:W-:Y:S01]  /*1a220*/  BPT.TRAP 0x1 ;  /* 0x000000040000795c */ /* 0x000fe20000300000 */
.L_x_2928:
[----:B------:R-:W-:Y:S01]  /*1a230*/  IMAD R3, R23, 0x8, R5 ;  /* 0x0000000817037824 */ /* 0x000fe200078e0205 */
[----:B------:R-:W-:Y:S01]  /*1a240*/  SHF.L.U32 R2, R29, 0x1f, RZ ;  /* 0x0000001f1d027819 */ /* 0x000fe200000006ff */
[----:B------:R-:W-:-:S03]  /*1a250*/  VIADD R23, R23, 0x1 ;  /* 0x0000000117177836 */ /* 0x000fc60000000000 */
[----:B------:R-:W0:Y:S02]  /*1a260*/  SYNCS.PHASECHK.TRANS64.TRYWAIT P1, [R3+URZ+0x16840], R2 ;  /* 0x01684002030075a7 */ /* 0x000e24000802017f */
[----:B------:R-:W-:-:S04]  /*1a270*/  ISETP.NE.AND P2, PT, R23, 0x2, PT ;  /* 0x000000021700780c */ /* 0x000fc80003f45270 */
[----:B------:R-:W-:Y:S01]  /*1a280*/  SEL R0, RZ, 0x1, P2 ;  /* 0x00000001ff007807 */ /* 0x000fe20001000000 */
[----:B0-----:R-:W-:Y:S08]  /*1a290*/  @!P1 BRA `(.L_x_2929) ;  /* 0x0000006400809947 */ /* 0x001ff00003800000 */
.L_x_3162:
[----:B------:R-:W-:Y:S02]  /*1a2a0*/  SEL R23, R23, RZ, P2 ;  /* 0x000000ff17177207 */ /* 0x000fe40001000000 */
[----:B------:R-:W-:Y:S01]  /*1a2b0*/  LOP3.LUT R0, R29, R0, RZ, 0x3c, !PT ;  /* 0x000000001d007212 */ /* 0x000fe200078e3cff */
[----:B------:R-:W-:Y:S06]  /*1a2c0*/  @!P0 BRA `(.L_x_2930) ;  /* 0x0000000000048947 */ /* 0x000fec0003800000 */
[----:B------:R-:W-:Y:S01]  /*1a2d0*/  BPT.TRAP 0x1 ;  /* 0x000000040000795c */ /* 0x000fe20000300000 */
.L_x_2930:
[----:B------:R-:W-:Y:S02]  /*1a2e0*/  LEA R23, R23, R5, 0x3 ;  /* 0x0000000517177211 */ /* 0x000fe400078e18ff */
[----:B------:R-:W-:-:S04]  /*1a2f0*/  SHF.L.U32 R0, R0, 0x1f, RZ ;  /* 0x0000001f00007819 */ /* 0x000fc800000006ff */
[----:B------:R-:W4:Y:S02]  /*1a300*/  SYNCS.PHASECHK.TRANS64.TRYWAIT P1, [R23+URZ+0x16840], R0 ;  /* 0x01684000170075a7 */ /* 0x000f24000802017f */
[----:B----4-:R-:W-:Y:S05]  /*1a310*/  @!P1 BRA `(.L_x_2931) ;  /* 0x0000006400749947 */ /* 0x010fea0003800000 */
.L_x_3163:
[----:B------:R-:W-:Y:S05]  /*1a320*/  @!P0 BRA `(.L_x_2932) ;  /* 0x0000000000048947 */ /* 0x000fea0003800000 */
[----:B------:R-:W-:Y:S01]  /*1a330*/  BPT.TRAP 0x1 ;  /* 0x000000040000795c */ /* 0x000fe20000300000 */
.L_x_2932:
[----:B------:R-:W5:Y:S02]  /*1a340*/  SYNCS.PHASECHK.TRANS64.TRYWAIT P1, [R3+URZ+0x16860], R2 ;  /* 0x01686002030075a7 */ /* 0x000f64000802017f */
[----:B-----5:R-:W-:Y:S05]  /*1a350*/  @!P1 BRA `(.L_x_2933) ;  /* 0x0000006400789947 */ /* 0x020fea0003800000 */
.L_x_3164:
[----:B------:R-:W-:Y:S05]  /*1a360*/  @!P0 BRA `(.L_x_2934) ;  /* 0x0000000000048947 */ /* 0x000fea0003800000 */
[----:B------:R-:W-:Y:S01]  /*1a370*/  BPT.TRAP 0x1 ;  /* 0x000000040000795c */ /* 0x000fe20000300000 */
.L_x_2934:
[----:B------:R0:W0:Y:S02]  /*1a380*/  SYNCS.PHASECHK.TRANS64.TRYWAIT P0, [R23+URZ+0x16860], R0 ;  /* 0x01686000170075a7 */ /* 0x000024000800017f */
[----:B0-----:R-:W-:Y:S05]  /*1a390*/  @!P0 NANOSLEEP.SYNCS 0x989680 ;  /* 0x009896800000895d */ /* 0x001fea0003900000 */
[----:B------:R-:W0:Y:S02]  /*1a3a0*/  @!P0 SYNCS.PHASECHK.TRANS64 P0, [R23+URZ+0x16860], R0 ;  /* 0x01686000170085a7 */ /* 0x000e24000800007f */
[----:B0-----:R-:W-:Y:S05]  /*1a3b0*/  @!P0 BRA `(.L_x_2934) ;  /* 0xfffffffc00f08947 */ /* 0x001fea000383ffff */
.L_x_2661:
[----:B------:R-:W-:Y:S05]  /*1a3c0*/  BSYNC B9 ;  /* 0x0000000000097941 */ /* 0x000fea0003800000 */
.L_x_2658:
[----:B------:R-:W-:Y:S05]  /*1a3d0*/  EXIT ;  /* 0x000000000000794d */ /* 0x000fea0003800000 */
.L_x_2681:
[----:B0-----:R0:W1:Y:S02]  /*1a3e0*/  SYNCS.PHASECHK.TRANS64.TRYWAIT P6, [R68+URZ+0x16890], R77 ;  /* 0x0168904d440075a7 */ /* 0x00106400080c017f */
[----:B-1----:R-:W-:Y:S05]  /*1a3f0*/  @!P6 NANOSLEEP.SYNCS 0x989680 ;  /* 0x009896800000e95d */ /* 0x002fea0003900000 */
[----:B------:R-:W1:Y:S02]  /*1a400*/  @!P6 SYNCS.PHASECHK.TRANS64 P6, [R68+URZ+0x16890], R77 ;  /* 0x0168904d4400e5a7 */ /* 0x000e6400080c007f */
[----:B-1----:R-:W-:Y:S05]  /*1a410*/  @!P6 BRA `(.L_x_2681) ;  /* 0xfffffffc00f0e947 */ /* 0x002fea000383ffff */
[----:B------:R-:W-:Y:S05]  /*1a420*/  BRA `(.L_x_2935) ;  /* 0xfffffe8800507947 */ /* 0x000fea000383ffff */
.L_x_2682:
        /* <DEDUP_REMOVED lines=8> */
.L_x_2937:
[----:B------:R-:W-:Y:S05]  /*1a4b0*/  BSYNC B1 ;  /* 0x0000000000017941 */ /* 0x000fea0003800000 */
.L_x_2936:
        /* <DEDUP_REMOVED lines=8> */
.L_x_2938:
[----:B------:R-:W-:Y:S05]  /*1a540*/  BRA `(.L_x_2939) ;  /* 0xfffffe88001c7947 */ /* 0x000fea000383ffff */
.L_x_2691:
[----:B------:R-:W-:Y:S01]  /*1a550*/  BSSY B1, `(.L_x_2940) ;  /* 0x0000008000017945 */ /* 0x000fe20003800000 */
[----:B--2-4-:R-:W-:Y:S01]  /*1a560*/  IMAD.MOV.U32 R13, RZ, RZ, R85 ;  /* 0x000000ffff0d7224 */ /* 0x014fe200078e0055 */
[----:B------:R-:W-:Y:S01]  /*1a570*/  MOV R11, 0x1c1f ;  /* 0x00001c1f000b7802 */ /* 0x000fe20000000f00 */
[----:B------:R-:W-:Y:S02]  /*1a580*/  IMAD.MOV.U32 R12, RZ, RZ, 0x1 ;  /* 0x00000001ff0c7424 */ /* 0x000fe400078e00ff */
[----:B------:R-:W-:-:S07]  /*1a590*/  IMAD.MOV.U32 R15, RZ, RZ, -0x1 ;  /* 0xffffffffff0f7424 */ /* 0x000fce00078e00ff */
[----:B01-3--:R-:W-:Y:S05]  /*1a5a0*/  WARPSYNC.COLLECTIVE R15, `(.L_x_2941) ;  /* 0x000000000f087348 */ /* 0x00bfea0003c00000 */
[----:B---3--:R2:W3:Y:S02]  /*1a5b0*/  SHFL.IDX P6, R14, R13, R12, R11 ;  /* 0x0000000c0d0e7389 */ /* 0x0084e400000c000b */
[----:B0123--:R-:W-:Y:S01]  /*1a5c0*/  ENDCOLLECTIVE ;  /* 0x000000000000791b */ /* 0x00ffe20003800000 */
.L_x_2941:
[----:B------:R-:W-:Y:S05]  /*1a5d0*/  BSYNC B1 ;  /* 0x0000000000017941 */ /* 0x000fea0003800000 */
.L_x_2940:
[----:B------:R-:W-:Y:S01]  /*1a5e0*/  IMAD.MOV.U32 R13, RZ, RZ, R84 ;  /* 0x000000ffff0d7224 */ /* 0x000fe200078e0054 */
[----:B------:R-:W-:Y:S01]  /*1a5f0*/  MOV R15, 0xffffffff ;  /* 0xffffffff000f7802 */ /* 0x000fe20000000f00 */
[----:B------:R-:W-:Y:S02]  /*1a600*/  IMAD.MOV.U32 R12, RZ, RZ, 0x1 ;  /* 0x00000001ff0c7424 */ /* 0x000fe400078e00ff */
[----:B------:R-:W-:Y:S02]  /*1a610*/  IMAD.MOV.U32 R11, RZ, RZ, 0x1c1f ;  /* 0x00001c1fff0b7424 */ /* 0x000fe400078e00ff */
[----:B------:R-:W-:-:S07]  /*1a620*/  IMAD.MOV.U32 R85, RZ, RZ, R14 ;  /* 0x000000ffff557224 */ /* 0x000fce00078e000e */
[----:B------:R-:W-:Y:S05]  /*1a630*/  WARPSYNC.COLLECTIVE R15, `(.L_x_2942) ;  /* 0x000000000f087348 */ /* 0x000fea0003c00000 */
[----:B------:R0:W1:Y:S02]  /*1a640*/  SHFL.IDX P6, R14, R13, R12, R11 ;  /* 0x0000000c0d0e7389 */ /* 0x00006400000c000b */
[----:B01----:R-:W-:Y:S01]  /*1a650*/  ENDCOLLECTIVE ;  /* 0x000000000000791b */ /* 0x003fe20003800000 */
.L_x_2942:
[----:B------:R-:W-:Y:S05]  /*1a660*/  BRA `(.L_x_2943) ;  /* 0xfffffe8c008c7947 */ /* 0x000fea000383ffff */
.L_x_2703:
[----:B0-----:R0:W1:Y:S02]  /*1a670*/  SYNCS.PHASECHK.TRANS64.TRYWAIT P4, [R68+URZ+0x16890], R77 ;  /* 0x0168904d440075a7 */ /* 0x001064000808017f */
[----:B-1----:R-:W-:Y:S05]  /*1a680*/  @!P4 NANOSLEEP.SYNCS 0x989680 ;  /* 0x009896800000c95d */ /* 0x002fea0003900000 */
[----:B------:R-:W1:Y:S02]  /*1a690*/  @!P4 SYNCS.PHASECHK.TRANS64 P4, [R68+URZ+0x16890], R77 ;  /* 0x0168904d4400c5a7 */ /* 0x000e64000808007f */
[----:B-1----:R-:W-:Y:S05]  /*1a6a0*/  @!P4 BRA `(.L_x_2703) ;  /* 0xfffffffc00f0c947 */ /* 0x002fea000383ffff */
[----:B------:R-:W-:Y:S05]  /*1a6b0*/  BRA `(.L_x_2944) ;  /* 0xfffffe9800847947 */ /* 0x000fea000383ffff */
.L_x_2704:
        /* <DEDUP_REMOVED lines=8> */
.L_x_2946:
[----:B------:R-:W-:Y:S05]  /*1a740*/  BSYNC B1 ;  /* 0x0000000000017941 */ /* 0x000fea0003800000 */
.L_x_2945:
        /* <DEDUP_REMOVED lines=8> */
.L_x_2947:
[----:B------:R-:W-:Y:S01]  /*1a7d0*/  IMAD.MOV.U32 R80, RZ, RZ, R14 ;  /* 0x000000ffff507224 */ /* 0x000fe200078e000e */
[----:B------:R-:W-:Y:S06]  /*1a7e0*/  BRA `(.L_x_2948) ;  /* 0xfffffe9800507947 */ /* 0x000fec000383ffff */
.L_x_2709:
[----:B------:R-:W-:Y:S01]  /*1a7f0*/  BSSY B1, `(.L_x_2949) ;  /* 0x0000008000017945 */ /* 0x000fe20003800000 */
[----:B---3--:R-:W-:Y:S01]  /*1a800*/  IMAD.MOV.U32 R13, RZ, RZ, R85 ;  /* 0x000000ffff0d7224 */ /* 0x008fe200078e0055 */
[----:B------:R-:W-:Y:S01]  /*1a810*/  MOV R12, 0x1 ;  /* 0x00000001000c7802 */ /* 0x000fe20000000f00 */
[----:B--2---:R-:W-:Y:S02]  /*1a820*/  IMAD.MOV.U32 R11, RZ, RZ, 0x1c1f ;  /* 0x00001c1fff0b7424 */ /* 0x004fe400078e00ff */
[----:B------:R-:W-:-:S07]  /*1a830*/  IMAD.MOV.U32 R15, RZ, RZ, -0x1 ;  /* 0xffffffffff0f7424 */ /* 0x000fce00078e00ff */
[----:B01----:R-:W-:Y:S05]  /*1a840*/  WARPSYNC.COLLECTIVE R15, `(.L_x_2950) ;  /* 0x000000000f087348 */ /* 0x003fea0003c00000 */
[----:B------:R2:W3:Y:S02]  /*1a850*/  SHFL.IDX P6, R14, R13, R12, R11 ;  /* 0x0000000c0d0e7389 */ /* 0x0004e400000c000b */
[----:B0123--:R-:W-:Y:S01]  /*1a860*/  ENDCOLLECTIVE ;  /* 0x000000000000791b */ /* 0x00ffe20003800000 */
.L_x_2950:
[----:B------:R-:W-:Y:S05]  /*1a870*/  BSYNC B1 ;  /* 0x0000000000017941 */ /* 0x000fea0003800000 */
.L_x_2949:
        /* <DEDUP_REMOVED lines=8> */
.L_x_2951:
[----:B------:R-:W-:Y:S01]  /*1a900*/  IMAD.MOV.U32 R84, RZ, RZ, R14 ;  /* 0x000000ffff547224 */ /* 0x000fe200078e000e */
[----:B------:R-:W-:Y:S06]  /*1a910*/  BRA `(.L_x_2952) ;  /* 0xfffffe9c00dc7947 */ /* 0x000fec000383ffff */
.L_x_2714:
[----:B0-----:R0:W1:Y:S02]  /*1a920*/  SYNCS.PHASECHK.TRANS64.TRYWAIT P3, [R68+URZ+0x16890], R77 ;  /* 0x0168904d440075a7 */ /* 0x001064000806017f */
[----:B-1----:R-:W-:Y:S05]  /*1a930*/  @!P3 NANOSLEEP.SYNCS 0x989680 ;  /* 0x009896800000b95d */ /* 0x002fea0003900000 */
[----:B------:R-:W1:Y:S02]  /*1a940*/  @!P3 SYNCS.PHASECHK.TRANS64 P3, [R68+URZ+0x16890], R77 ;  /* 0x0168904d4400b5a7 */ /* 0x000e64000806007f */
[----:B-1----:R-:W-:Y:S05]  /*1a950*/  @!P3 BRA `(.L_x_2714) ;  /* 0xfffffffc00f0b947 */ /* 0x002fea000383ffff */
[----:B------:R-:W-:Y:S05]  /*1a960*/  BRA `(.L_x_2953) ;  /* 0xfffffea400e87947 */ /* 0x000fea000383ffff */
.L_x_2715:
        /* <DEDUP_REMOVED lines=8> */
.L_x_2955:
[----:B------:R-:W-:Y:S05]  /*1a9f0*/  BSYNC B1 ;  /* 0x0000000000017941 */ /* 0x000fea0003800000 */
.L_x_2954:
        /* <DEDUP_REMOVED lines=8> */
.L_x_2956:
[----:B------:R-:W-:Y:S01]  /*1aa80*/  MOV R7, R14 ;  /* 0x0000000e00077202 */ /* 0x000fe20000000f00 */
[----:B------:R-:W-:Y:S06]  /*1aa90*/  BRA `(.L_x_2957) ;  /* 0xfffffea800047947 */ /* 0x000fec000383ffff */
.L_x_2718:
        /* <DEDUP_REMOVED lines=8> */
.L_x_2959:
[----:B------:R-:W-:Y:S05]  /*1ab20*/  BSYNC B1 ;  /* 0x0000000000017941 */ /* 0x000fea0003800000 */
.L_x_2958:
[----:B------:R-:W-:Y:S01]  /*1ab30*/  MOV R13, R32 ;  /* 0x00000020000d7202 */ /* 0x000fe20000000f00 */
[----:B------:R-:W-:Y:S02]  /*1ab40*/  IMAD.MOV.U32 R12, RZ, RZ, 0x1 ;  /* 0x00000001ff0c7424 */ /* 0x000fe400078e00ff */
[----:B------:R-:W-:Y:S02]  /*1ab50*/  IMAD.MOV.U32 R11, RZ, RZ, 0x1c1f ;  /* 0x00001c1fff0b7424 */ /* 0x000fe400078e00ff */
[----:B------:R-:W-:Y:S02]  /*1ab60*/  IMAD.MOV.U32 R15, RZ, RZ, -0x1 ;  /* 0xffffffffff0f7424 */ /* 0x000fe400078e00ff */
[----:B------:R-:W-:-:S07]  /*1ab70*/  IMAD.MOV.U32 R5, RZ, RZ, R14 ;  /* 0x000000ffff057224 */ /* 0x000fce00078e000e */
[----:B------:R-:W-:Y:S05]  /*1ab80*/  WARPSYNC.COLLECTIVE R15, `(.L_x_2960) ;  /* 0x000000000f087348 */ /* 0x000fea0003c00000 */
[----:B------:R0:W1:Y:S02]  /*1ab90*/  SHFL.IDX P6, R14, R13, R12, R11 ;  /* 0x0000000c0d0e7389 */ /* 0x00006400000c000b */
[----:B01----:R-:W-:Y:S01]  /*1aba0*/  ENDCOLLECTIVE ;  /* 0x000000000000791b */ /* 0x003fe20003800000 */
.L_x_2960:
[----:B------:R-:W-:Y:S01]  /*1abb0*/  IMAD.MOV.U32 R7, RZ, RZ, R14 ;  /* 0x000000ffff077224 */ /* 0x000fe200078e000e */
[----:B------:R-:W-:Y:S06]  /*1abc0*/  BRA `(.L_x_2961) ;  /* 0xfffffea800007947 */ /* 0x000fec000383ffff */
.L_x_2722:
[----:B0-----:R0:W2:Y:S02]  /*1abd0*/  SYNCS.PHASECHK.TRANS64.TRYWAIT P4, [R68+URZ+0x168b0], R77 ;  /* 0x0168b04d440075a7 */ /* 0x0010a4000808017f */
[----:B--2---:R-:W-:Y:S05]  /*1abe0*/  @!P4 NANOSLEEP.SYNCS 0x989680 ;  /* 0x009896800000c95d */ /* 0x004fea0003900000 */
[----:B------:R-:W2:Y:S02]  /*1abf0*/  @!P4 SYNCS.PHASECHK.TRANS64 P4, [R68+URZ+0x168b0], R77 ;  /* 0x0168b04d4400c5a7 */ /* 0x000ea4000808007f */
[----:B--2---:R-:W-:Y:S05]  /*1ac00*/  @!P4 BRA `(.L_x_2722) ;  /* 0xfffffffc00f0c947 */ /* 0x004fea000383ffff */
[----:B------:R-:W-:Y:S05]  /*1ac10*/  BRA `(.L_x_2962) ;  /* 0xfffffea800787947 */ /* 0x000fea000383ffff */
.L_x_2732:
[----:B------:R-:W0:Y:S01]  /*1ac20*/  S2R R0, SR_TID.X ;  /* 0x0000000000007919 */ /* 0x000e220000002100 */
[----:B------:R-:W-:Y:S01]  /*1ac30*/  BSSY B0, `(.L_x_2963) ;  /* 0x000000c000007945 */ /* 0x000fe20003800000 */
[----:B------:R-:W-:Y:S02]  /*1ac40*/  IMAD.MOV.U32 R12, RZ, RZ, RZ ;  /* 0x000000ffff0c7224 */ /* 0x000fe400078e00ff */
[----:B----4-:R-:W-:Y:S02]  /*1ac50*/  IMAD.MOV.U32 R11, RZ, RZ, 0x1f ;  /* 0x0000001fff0b7424 */ /* 0x010fe400078e00ff */
[----:B------:R-:W-:Y:S02]  /*1ac60*/  IMAD.MOV.U32 R15, RZ, RZ, -0x1 ;  /* 0xffffffffff0f7424 */ /* 0x000fe400078e00ff */
[----:B0-----:R-:W-:-:S05]  /*1ac70*/  VIADD R3, R0, 0xffffff80 ;  /* 0xffffff8000037836 */ /* 0x001fca0000000000 */
[----:B------:R-:W-:-:S04]  /*1ac80*/  SHF.R.S32.HI R0, RZ, 0x1f, R3 ;  /* 0x0000001fff007819 */ /* 0x000fc80000011403 */
[----:B------:R-:W-:-:S04]  /*1ac90*/  LEA.HI R0, R0, R3, RZ, 0x7 ;  /* 0x0000000300007211 */ /* 0x000fc800078f38ff */
[----:B------:R-:W-:-:S04]  /*1aca0*/  SHF.R.S32.HI R0, RZ, 0x7, R0 ;  /* 0x00000007ff007819 */ /* 0x000fc80000011400 */
[----:B--2---:R-:W-:-:S07]  /*1acb0*/  MOV R13, R0 ;  /* 0x00000000000d7202 */ /* 0x004fce0000000f00 */
[----:B-----5:R-:W-:Y:S05]  /*1acc0*/  WARPSYNC.COLLECTIVE R15, `(.L_x_2964) ;  /* 0x000000000f087348 */ /* 0x020fea0003c00000 */
[----:B------:R0:W1:Y:S02]  /*1acd0*/  SHFL.IDX P6, R14, R13, R12, R11 ;  /* 0x0000000c0d0e7389 */ /* 0x00006400000c000b */
[----:B01---5:R-:W-:Y:S01]  /*1ace0*/  ENDCOLLECTIVE ;  /* 0x000000000000791b */ /* 0x023fe20003800000 */
.L_x_2964:
[----:B------:R-:W-:Y:S05]  /*1acf0*/  BSYNC B0 ;  /* 0x0000000000007941 */ /* 0x000fea0003800000 */
.L_x_2963:
[----:B------:R1:W-:Y:S01]  /*1ad00*/  STL [R1+0x20], R14 ;  /* 0x0000200e01007387 */ /* 0x0003e20000100800 */
[----:B------:R-:W-:Y:S05]  /*1ad10*/  BRA `(.L_x_2965) ;  /* 0xfffffeb000b47947 */ /* 0x000fea000383ffff */
.L_x_2744:
[----:B------:R-:W-:Y:S01]  /*1ad20*/  BSSY B1, `(.L_x_2966) ;  /* 0x0000008000017945 */ /* 0x000fe20003800000 */
[----:B--2---:R-:W-:Y:S01]  /*1ad30*/  IMAD.MOV.U32 R13, RZ, RZ, R6 ;  /* 0x000000ffff0d7224 */ /* 0x004fe200078e0006 */
[----:B------:R-:W-:Y:S01]  /*1ad40*/  MOV R11, 0x1c1f ;  /* 0x00001c1f000b7802 */ /* 0x000fe20000000f00 */
[----:B------:R-:W-:Y:S02]  /*1ad50*/  IMAD.MOV.U32 R12, RZ, RZ, RZ ;  /* 0x000000ffff0c7224 */ /* 0x000fe400078e00ff */
[----:B------:R-:W-:-:S07]  /*1ad60*/  IMAD.MOV.U32 R15, RZ, RZ, -0x1 ;  /* 0xffffffffff0f7424 */ /* 0x000fce00078e00ff */
[----:B-1----:R-:W-:Y:S05]  /*1ad70*/  WARPSYNC.COLLECTIVE R15, `(.L_x_2967) ;  /* 0x000000000f087348 */ /* 0x002fea0003c00000 */
[----:B-1----:R0:W1:Y:S02]  /*1ad80*/  SHFL.IDX P6, R14, R13, R12, R11 ;  /* 0x0000000c0d0e7389 */ /* 0x00206400000c000b */
[----:B01----:R-:W-:Y:S01]  /*1ad90*/  ENDCOLLECTIVE ;  /* 0x000000000000791b */ /* 0x003fe20003800000 */
.L_x_2967:
[----:B------:R-:W-:Y:S05]  /*1ada0*/  BSYNC B1 ;  /* 0x0000000000017941 */ /* 0x000fea0003800000 */
.L_x_2966:
[----:B------:R-:W-:Y:S01]  /*1adb0*/  IMAD.MOV.U32 R13, RZ, RZ, R4 ;  /* 0x000000ffff0d7224 */ /* 0x000fe200078e0004 */
[----:B------:R-:W-:Y:S01]  /*1adc0*/  MOV R15, 0xffffffff ;  /* 0xffffffff000f7802 */ /* 0x000fe20000000f00 */
[----:B------:R-:W-:Y:S02]  /*1add0*/  IMAD.MOV.U32 R12, RZ, RZ, RZ ;  /* 0x000000ffff0c7224 */ /* 0x000fe400078e00ff */
[----:B------:R-:W-:Y:S02]  /*1ade0*/  IMAD.MOV.U32 R11, RZ, RZ, 0x1c1f ;  /* 0x00001c1fff0b7424 */ /* 0x000fe400078e00ff */
[----:B------:R-:W-:-:S07]  /*1adf0*/  IMAD.MOV.U32 R3, RZ, RZ, R14 ;  /* 0x000000ffff037224 */ /* 0x000fce00078e000e */
[----:B------:R-:W-:Y:S05]  /*1ae00*/  WARPSYNC.COLLECTIVE R15, `(.L_x_2968) ;  /* 0x000000000f087348 */ /* 0x000fea0003c00000 */
[----:B------:R0:W1:Y:S02]  /*1ae10*/  SHFL.IDX P6, R14, R13, R12, R11 ;  /* 0x0000000c0d0e7389 */ /* 0x00006400000c000b */
[----:B01----:R-:W-:Y:S01]  /*1ae20*/  ENDCOLLECTIVE ;  /* 0x000000000000791b */ /* 0x003fe20003800000 */
.L_x_2968:
[----:B------:R-:W-:Y:S02]  /*1ae30*/  IMAD.MOV.U32 R13, RZ, RZ, R8 ;  /* 0x000000ffff0d7224 */ /* 0x000fe400078e0008 */
[----:B------:R-:W-:-:S07]  /*1ae40*/  IMAD.MOV.U32 R0, RZ, RZ, R14 ;  /* 0x000000ffff007224 */ /* 0x000fce00078e000e */
[----:B------:R-:W-:Y:S05]  /*1ae50*/  WARPSYNC.COLLECTIVE R15, `(.L_x_2969) ;  /* 0x000000000f087348 */ /* 0x000fea0003c00000 */
[----:B------:R0:W1:Y:S02]  /*1ae60*/  SHFL.IDX P6, R14, R13, R12, R11 ;  /* 0x0000000c0d0e7389 */ /* 0x00006400000c000b */
[----:B01----:R-:W-:Y:S01]  /*1ae70*/  ENDCOLLECTIVE ;  /* 0x000000000000791b */ /* 0x003fe20003800000 */
.L_x_2969:
[----:B------:R-:W-:Y:S02]  /*1ae80*/  IMAD.MOV.U32 R13, RZ, RZ, R7 ;  /* 0x000000ffff0d7224 */ /* 0x000fe400078e0007 */
[----:B------:R-:W-:-:S07]  /*1ae90*/  IMAD.MOV.U32 R5, RZ, RZ, R14 ;  /* 0x000000ffff057224 */ /* 0x000fce00078e000e */
[----:B------:R-:W-:Y:S05]  /*1aea0*/  WARPSYNC.COLLECTIVE R15, `(.L_x_2970) ;  /* 0x000000000f087348 */ /* 0x000fea0003c00000 */
[----:B------:R0:W1:Y:S02]  /*1aeb0*/  SHFL.IDX P6, R14, R13, R12, R11 ;  /* 0x0000000c0d0e7389 */ /* 0x00006400000c000b */
[----:B01----:R-:W-:Y:S01]  /*1aec0*/  ENDCOLLECTIVE ;  /* 0x000000000000791b */ /* 0x003fe20003800000 */
.L_x_2970:
[----:B------:R-:W-:Y:S05]  /*1aed0*/  BRA `(.L_x_2971) ;  /* 0xfffffeb800407947 */ /* 0x000fea000383ffff */
.L_x_2747:
[----:B------:R-:W-:Y:S01]  /*1aee0*/  BSSY B1, `(.L_x_2972) ;  /* 0x0000008000017945 */ /* 0x000fe20003800000 */
[----:B--2---:R-:W-:Y:S01]  /*1aef0*/  IMAD.MOV.U32 R13, RZ, RZ, R6 ;  /* 0x000000ffff0d7224 */ /* 0x004fe200078e0006 */
[----:B------:R-:W-:Y:S01]  /*1af00*/  MOV R12, 0x1 ;  /* 0x00000001000c7802 */ /* 0x000fe20000000f00 */
[----:B------:R-:W-:Y:S02]  /*1af10*/  IMAD.MOV.U32 R11, RZ, RZ, 0x1c1f ;  /* 0x00001c1fff0b7424 */ /* 0x000fe400078e00ff */
[----:B------:R-:W-:-:S07]  /*1af20*/  IMAD.MOV.U32 R15, RZ, RZ, -0x1 ;  /* 0xffffffffff0f7424 */ /* 0x000fce00078e00ff */
[----:B-1----:R-:W-:Y:S05]  /*1af30*/  WARPSYNC.COLLECTIVE R15, `(.L_x_2973) ;  /* 0x000000000f087348 */ /* 0x002fea0003c00000 */
[----:B------:R0:W2:Y:S02]  /*1af40*/  SHFL.IDX P6, R14, R13, R12, R11 ;  /* 0x0000000c0d0e7389 */ /* 0x0000a400000c000b */
[----:B012---:R-:W-:Y:S01]  /*1af50*/  ENDCOLLECTIVE ;  /* 0x000000000000791b */ /* 0x007fe20003800000 */
.L_x_2973:
[----:B------:R-:W-:Y:S05]  /*1af60*/  BSYNC B1 ;  /* 0x0000000000017941 */ /* 0x000fea0003800000 */
.L_x_2972:
        /* <DEDUP_REMOVED lines=8> */
.L_x_2974:
[----:B------:R-:W-:Y:S02]  /*1aff0*/  IMAD.MOV.U32 R13, RZ, RZ, R8 ;  /* 0x000000ffff0d7224 */ /* 0x000fe400078e0008 */
[----:B------:R-:W-:-:S07]  /*1b000*/  IMAD.MOV.U32 R0, RZ, RZ, R14 ;  /* 0x000000ffff007224 */ /* 0x000fce00078e000e */
[----:B------:R-:W-:Y:S05]  /*1b010*/  WARPSYNC.COLLECTIVE R15, `(.L_x_2975) ;  /* 0x000000000f087348 */ /* 0x000fea0003c00000 */
[----:B------:R0:W1:Y:S02]  /*1b020*/  SHFL.IDX P6, R14, R13, R12, R11 ;  /* 0x0000000c0d0e7389 */ /* 0x00006400000c000b */
[----:B01----:R-:W-:Y:S01]  /*1b030*/  ENDCOLLECTIVE ;  /* 0x000000000000791b */ /* 0x003fe20003800000 */
.L_x_2975:
[----:B------:R-:W-:Y:S02]  /*1b040*/  IMAD.MOV.U32 R13, RZ, RZ, R7 ;  /* 0x000000ffff0d7224 */ /* 0x000fe400078e0007 */
[----:B------:R-:W-:-:S07]  /*1b050*/  IMAD.MOV.U32 R5, RZ, RZ, R14 ;  /* 0x000000ffff057224 */ /* 0x000fce00078e000e */
[----:B------:R-:W-:Y:S05]  /*1b060*/  WARPSYNC.COLLECTIVE R15, `(.L_x_2976) ;  /* 0x000000000f087348 */ /* 0x000fea0003c00000 */
[----:B------:R0:W1:Y:S02]  /*1b070*/  SHFL.IDX P6, R14, R13, R12, R11 ;  /* 0x0000000c0d0e7389 */ /* 0x00006400000c000b */
[----:B01----:R-:W-:Y:S01]  /*1b080*/  ENDCOLLECTIVE ;  /* 0x000000000000791b */ /* 0x003fe20003800000 */
.L_x_2976:
[----:B------:R-:W-:Y:S05]  /*1b090*/  BRA `(.L_x_2977) ;  /* 0xfffffeb800a47947 */ /* 0x000fea000383ffff */
.L_x_2751:
[----:B0-----:R0:W1:Y:S02]  /*1b0a0*/  SYNCS.PHASECHK.TRANS64.TRYWAIT P0, [R2+URZ+0x16800], R39 ;  /* 0x01680027020075a7 */ /* 0x001064000800017f */
[----:B-1----:R-:W-:Y:S05]  /*1b0b0*/  @!P0 NANOSLEEP.SYNCS 0x989680 ;  /* 0x009896800000895d */ /* 0x002fea0003900000 */
[----:B------:R-:W1:Y:S02]  /*1b0c0*/  @!P0 SYNCS.PHASECHK.TRANS64 P0, [R2+URZ+0x16800], R39 ;  /* 0x01680027020085a7 */ /* 0x000e64000800007f */
[----:B-1----:R-:W-:Y:S05]  /*1b0d0*/  @!P0 BRA `(.L_x_2751) ;  /* 0xfffffffc00f08947 */ /* 0x002fea000383ffff */
[----:B------:R-:W-:Y:S05]  /*1b0e0*/  BRA `(.L_x_2978) ;  /* 0xfffffebc00ac7947 */ /* 0x000fea000383ffff */
.L_x_2759:
[----:B------:R-:W0:Y:S01]  /*1b0f0*/  LDC R43, c[0x0][0x3f4] ;  /* 0x0000fd00ff2b7b82 */ /* 0x000e220000000800 */
[----:B------:R-:W-:Y:S01]  /*1b100*/  BSSY B1, `(.L_x_2979) ;  /* 0x0000008000017945 */ /* 0x000fe20003800000 */
[----:B--2---:R-:W-:Y:S01]  /*1b110*/  MOV R13, R26 ;  /* 0x0000001a000d7202 */ /* 0x004fe20000000f00 */
[----:B------:R-:W-:Y:S02]  /*1b120*/  IMAD.MOV.U32 R12, RZ, RZ, RZ ;  /* 0x000000ffff0c7224 */ /* 0x000fe400078e00ff */
[----:B----4-:R-:W-:Y:S02]  /*1b130*/  IMAD.MOV.U32 R11, RZ, RZ, 0x1c1f ;  /* 0x00001c1fff0b7424 */ /* 0x010fe400078e00ff */
[----:B------:R-:W-:-:S07]  /*1b140*/  IMAD.MOV.U32 R15, RZ, RZ, -0x1 ;  /* 0xffffffffff0f7424 */ /* 0x000fce00078e00ff */
[----:B01----:R-:W-:Y:S05]  /*1b150*/  WARPSYNC.COLLECTIVE R15, `(.L_x_2980) ;  /* 0x000000000f087348 */ /* 0x003fea0003c00000 */
[----:B-1----:R1:W2:Y:S02]  /*1b160*/  SHFL.IDX P6, R14, R13, R12, R11 ;  /* 0x0000000c0d0e7389 */ /* 0x0022a400000c000b */
[----:B012---:R-:W-:Y:S01]  /*1b170*/  ENDCOLLECTIVE ;  /* 0x000000000000791b */ /* 0x007fe20003800000 */
.L_x_2980:
[----:B------:R-:W-:Y:S05]  /*1b180*/  BSYNC B1 ;  /* 0x0000000000017941 */ /* 0x000fea0003800000 */
.L_x_2979:
[----:B------:R0:W5:Y:S01]  /*1b190*/  LDL R10, [R1+0xc] ;  /* 0x00000c00010a7983 */ /* 0x0001620000100800 */
[----:B------:R-:W-:Y:S01]  /*1b1a0*/  IMAD.MOV.U32 R13, RZ, RZ, R25 ;  /* 0x000000ffff0d7224 */ /* 0x000fe200078e0019 */
[----:B------:R-:W-:Y:S01]  /*1b1b0*/  MOV R12, RZ ;  /* 0x000000ff000c7202 */ /* 0x000fe20000000f00 */
[----:B------:R-:W-:Y:S01]  /*1b1c0*/  IMAD.MOV.U32 R11, RZ, RZ, 0x1c1f ;  /* 0x00001c1fff0b7424 */ /* 0x000fe200078e00ff */
[----:B------:R-:W-:Y:S01]  /*1b1d0*/  ISETP.GE.AND P0, PT, R16, R43, PT ;  /* 0x0000002b1000720c */ /* 0x000fe20003f06270 */
[----:B------:R-:W-:Y:S02]  /*1b1e0*/  IMAD.MOV.U32 R15, RZ, RZ, -0x1 ;  /* 0xffffffffff0f7424 */ /* 0x000fe400078e00ff */
[----:B------:R-:W-:-:S10]  /*1b1f0*/  IMAD.MOV.U32 R0, RZ, RZ, R14 ;  /* 0x000000ffff007224 */ /* 0x000fd400078e000e */
[----:B0----5:R-:W-:Y:S05]  /*1b200*/  WARPSYNC.COLLECTIVE R15, `(.L_x_2981) ;  /* 0x000000000f087348 */ /* 0x021fea0003c00000 */
[----:B------:R1:W2:Y:S02]  /*1b210*/  SHFL.IDX P6, R14, R13, R12, R11 ;  /* 0x0000000c0d0e7389 */ /* 0x0002a400000c000b */
[----:B012--5:R-:W-:Y:S01]  /*1b220*/  ENDCOLLECTIVE ;  /* 0x000000000000791b */ /* 0x027fe20003800000 */
.L_x_2981:
[----:B------:R-:W-:Y:S02]  /*1b230*/  IMAD.MOV.U32 R13, RZ, RZ, R24 ;  /* 0x000000ffff0d7224 */ /* 0x000fe400078e0018 */
[----:B------:R-:W-:-:S07]  /*1b240*/  IMAD.MOV.U32 R3, RZ, RZ, R14 ;  /* 0x000000ffff037224 */ /* 0x000fce00078e000e */
[----:B------:R-:W-:Y:S05]  /*1b250*/  WARPSYNC.COLLECTIVE R15, `(.L_x_2982) ;  /* 0x000000000f087348 */ /* 0x000fea0003c00000 */
[----:B------:R0:W1:Y:S02]  /*1b260*/  SHFL.IDX P6, R14, R13, R12, R11 ;  /* 0x0000000c0d0e7389 */ /* 0x00006400000c000b */
[----:B01----:R-:W-:Y:S01]  /*1b270*/  ENDCOLLECTIVE ;  /* 0x000000000000791b */ /* 0x003fe20003800000 */
.L_x_2982:
[----:B------:R-:W-:Y:S01]  /*1b280*/  MOV R13, R27 ;  /* 0x0000001b000d7202 */ /* 0x000fe20000000f00 */
[----:B------:R-:W-:-:S07]  /*1b290*/  IMAD.MOV.U32 R4, RZ, RZ, R14 ;  /* 0x000000ffff047224 */ /* 0x000fce00078e000e */
[----:B------:R-:W-:Y:S05]  /*1b2a0*/  WARPSYNC.COLLECTIVE R15, `(.L_x_2983) ;  /* 0x000000000f087348 */ /* 0x000fea0003c00000 */
[----:B------:R0:W1:Y:S02]  /*1b2b0*/  SHFL.IDX P6, R14, R13, R12, R11 ;  /* 0x0000000c0d0e7389 */ /* 0x00006400000c000b */
[----:B01----:R-:W-:Y:S01]  /*1b2c0*/  ENDCOLLECTIVE ;  /* 0x000000000000791b */ /* 0x003fe20003800000 */
.L_x_2983:
[----:B------:R-:W-:-:S05]  /*1b2d0*/  IMAD R32, R10, R32, RZ ;  /* 0x000000200a207224 */ /* 0x000fca00078e02ff */
[----:B------:R-:W-:-:S13]  /*1b2e0*/  ISETP.GE.OR P1, PT, R39, R32, P0 ;  /* 0x000000202700720c */ /* 0x000fda0000726670 */
[C---:B------:R-:W-:Y:S01]  /*1b2f0*/  @!P1 IMAD.SHL.U32 R5, R16.reuse, 0x2, RZ ;  /* 0x0000000210059824 */ /* 0x040fe200078e00ff */
[----:B------:R-:W-:-:S04]  /*1b300*/  @!P1 SHF.L.U64.HI R21, R16, 0x1, R17 ;  /* 0x0000000110159819 */ /* 0x000fc80000010211 */
[----:B------:R-:W-:-:S05]  /*1b310*/  @!P1 IADD3 R6, P2, R3, R5, RZ ;  /* 0x0000000503069210 */ /* 0x000fca0007f5e0ff */
[----:B------:R-:W-:-:S05]  /*1b320*/  @!P1 IMAD.X R7, R0, 0x1, R21, P2 ;  /* 0x0000000100079824 */ /* 0x000fca00010e0615 */
[----:B------:R-:W2:Y:S01]  /*1b330*/  @!P1 LD.E.128 R8, desc[UR40][R6.64] ;  /* 0x0000002806089980 */ /* 0x000ea2000c101d00 */
[----:B------:R-:W-:-:S05]  /*1b340*/  @!P1 IADD3 R14, P2, R14, R5, RZ ;  /* 0x000000050e0e9210 */ /* 0x000fca0007f5e0ff */
[----:B------:R-:W-:-:S04]  /*1b350*/  @!P1 IMAD.X R3, R4, 0x1, R21, P2 ;  /* 0x0000000104039824 */ /* 0x000fc800010e0615 */
[----:B------:R-:W-:-:S05]  /*1b360*/  @!P1 IMAD.MOV.U32 R15, RZ, RZ, R3 ;  /* 0x000000ffff0f9224 */ /* 0x000fca00078e0003 */
[----:B------:R0:W5:Y:S01]  /*1b370*/  @!P1 LD.E.128 R4, desc[UR40][R14.64] ;  /* 0x000000280e049980 */ /* 0x000162000c101d00 */
[----:B------:R-:W-:Y:S01]  /*1b380*/  CS2R R36, SRZ ;  /* 0x0000000000247805 */ /* 0x000fe2000001ff00 */
[----:B------:R-:W-:Y:S01]  /*1b390*/  IMAD.MOV.U32 R13, RZ, RZ, R26 ;  /* 0x000000ffff0d7224 */ /* 0x000fe200078e001a */
[----:B------:R-:W-:Y:S02]  /*1b3a0*/  MOV R12, 0x1 ;  /* 0x00000001000c7802 */ /* 0x000fe40000000f00 */
[----:B------:R-:W-:Y:S02]  /*1b3b0*/  CS2R R34, SRZ ;  /* 0x0000000000227805 */ /* 0x000fe4000001ff00 */
[----:B------:R-:W-:Y:S02]  /*1b3c0*/  CS2R R30, SRZ ;  /* 0x00000000001e7805 */ /* 0x000fe4000001ff00 */
[----:B------:R-:W-:Y:S01]  /*1b3d0*/  CS2R R20, SRZ ;  /* 0x0000000000147805 */ /* 0x000fe2000001ff00 */
[----:B0-----:R-:W-:-:S02]  /*1b3e0*/  IMAD.MOV.U32 R15, RZ, RZ, -0x1 ;  /* 0xffffffffff0f7424 */ /* 0x001fc400078e00ff */
[----:B--2---:R-:W-:Y:S01]  /*1b3f0*/  @!P1 IMAD.MOV.U32 R37, RZ, RZ, R11 ;  /* 0x000000ffff259224 */ /* 0x004fe200078e000b */
[----:B------:R-:W-:Y:S01]  /*1b400*/  @!P1 MOV R35, R9 ;  /* 0x0000000900239202 */ /* 0x000fe20000000f00 */
[----:B------:R-:W-:Y:S02]  /*1b410*/  IMAD.MOV.U32 R11, RZ, RZ, 0x1c1f ;  /* 0x00001c1fff0b7424 */ /* 0x000fe400078e00ff */
[----:B------:R-:W-:Y:S02]  /*1b420*/  @!P1 IMAD.MOV.U32 R34, RZ, RZ, R8 ;  /* 0x000000ffff229224 */ /* 0x000fe400078e0008 */
[----:B------:R-:W-:-:S07]  /*1b430*/  IMAD.MOV.U32 R3, RZ, RZ, R35 ;  /* 0x000000ffff037224 */ /* 0x000fce00078e0023 */
[----:B-----5:R-:W-:Y:S05]  /*1b440*/  WARPSYNC.COLLECTIVE R15, `(.L_x_2984) ;  /* 0x000000000f087348 */ /* 0x020fea0003c00000 */
[----:B------:R0:W1:Y:S02]  /*1b450*/  SHFL.IDX P6, R14, R13, R12, R11 ;  /* 0x0000000c0d0e7389 */ /* 0x00006400000c000b */
[----:B01---5:R-:W-:Y:S01]  /*1b460*/  ENDCOLLECTIVE ;  /* 0x000000000000791b */ /* 0x023fe20003800000 */
.L_x_2984:
[----:B------:R-:W-:Y:S02]  /*1b470*/  IMAD.MOV.U32 R0, RZ, RZ, R34 ;  /* 0x000000ffff007224 */ /* 0x000fe400078e0022 */
[----:B------:R-:W-:Y:S01]  /*1b480*/  @!P1 IMAD.MOV.U32 R36, RZ, RZ, R10 ;  /* 0x000000ffff249224 */ /* 0x000fe200078e000a */
[----:B------:R-:W-:Y:S01]  /*1b490*/  PRMT R45, R45, 0x5410, R3 ;  /* 0x000054102d2d7816 */ /* 0x000fe20000000003 */
[----:B------:R-:W-:Y:S01]  /*1b4a0*/  IMAD.MOV.U32 R9, RZ, RZ, R37 ;  /* 0x000000ffff097224 */ /* 0x000fe200078e0025 */
[----:B------:R-:W-:Y:S01]  /*1b4b0*/  PRMT R42, R0, 0x7610, R42 ;  /* 0x00007610002a7816 */ /* 0x000fe2000000002a */
[----:B------:R-:W-:Y:S01]  /*1b4c0*/  IMAD.MOV.U32 R8, RZ, RZ, R36 ;  /* 0x000000ffff087224 */ /* 0x000fe200078e0024 */
[----:B------:R-:W-:Y:S01]  /*1b4d0*/  @!P1 MOV R31, R5 ;  /* 0x00000005001f9202 */ /* 0x000fe20000000f00 */
[----:B------:R-:W-:Y:S02]  /*1b4e0*/  @!P1 IMAD.MOV.U32 R30, RZ, RZ, R4 ;  /* 0x000000ffff1e9224 */ /* 0x000fe400078e0004 */
[----:B------:R-:W-:Y:S01]  /*1b4f0*/  @!P1 IMAD.MOV.U32 R20, RZ, RZ, R6 ;  /* 0x000000ffff149224 */ /* 0x000fe200078e0006 */
[----:B------:R-:W-:Y:S01]  /*1b500*/  PRMT R33, R8, 0x5410, R9 ;  /* 0x0000541008217816 */ /* 0x000fe20000000009 */
[----:B------:R-:W-:-:S02]  /*1b510*/  @!P1 IMAD.MOV.U32 R21, RZ, RZ, R7 ;  /* 0x000000ffff159224 */ /* 0x000fc400078e0007 */
[----:B------:R-:W-:Y:S02]  /*1b520*/  IMAD.MOV.U32 R13, RZ, RZ, R25 ;  /* 0x000000ffff0d7224 */ /* 0x000fe400078e0019 */
[----:B------:R-:W-:Y:S01]  /*1b530*/  IMAD.MOV.U32 R4, RZ, RZ, R30 ;  /* 0x000000ffff047224 */ /* 0x000fe200078e001e */
[----:B------:R-:W-:Y:S01]  /*1b540*/  MOV R7, R21 ;  /* 0x0000001500077202 */ /* 0x000fe20000000f00 */
[----:B------:R-:W-:Y:S02]  /*1b550*/  IMAD.MOV.U32 R5, RZ, RZ, R31 ;  /* 0x000000ffff057224 */ /* 0x000fe400078e001f */
[----:B------:R-:W-:Y:S01]  /*1b560*/  IMAD.MOV.U32 R6, RZ, RZ, R20 ;  /* 0x000000ffff067224 */ /* 0x000fe200078e0014 */
[----:B------:R-:W-:Y:S01]  /*1b570*/  PRMT R42, R42, 0x5410, R7 ;  /* 0x000054102a2a7816 */ /* 0x000fe20000000007 */
[----:B------:R-:W-:Y:S01]  /*1b580*/  IMAD.MOV.U32 R0, RZ, RZ, R14 ;  /* 0x000000ffff007224 */ /* 0x000fe200078e000e */
[----:B------:R-:W-:-:S07]  /*1b590*/  PRMT R45, R5, 0x7610, R45 ;  /* 0x00007610052d7816 */ /* 0x000fce000000002d */
[----:B------:R-:W-:Y:S05]  /*1b5a0*/  WARPSYNC.COLLECTIVE R15, `(.L_x_2985) ;  /* 0x000000000f087348 */ /* 0x000fea0003c00000 */
[----:B------:R0:W1:Y:S02]  /*1b5b0*/  SHFL.IDX P6, R14, R13, R12, R11 ;  /* 0x0000000c0d0e7389 */ /* 0x00006400000c000b */
[----:B01----:R-:W-:Y:S01]  /*1b5c0*/  ENDCOLLECTIVE ;  /* 0x000000000000791b */ /* 0x003fe20003800000 */
.L_x_2985:
[----:B------:R-:W-:Y:S02]  /*1b5d0*/  PRMT R56, R4, 0x5410, R6 ;  /* 0x0000541004387816 */ /* 0x000fe40000000006 */
[----:B------:R-:W-:Y:S02]  /*1b5e0*/  CS2R R4, SRZ ;  /* 0x0000000000047805 */ /* 0x000fe4000001ff00 */
[----:B------:R-:W-:Y:S01]  /*1b5f0*/  MOV R13, R24 ;  /* 0x00000018000d7202 */ /* 0x000fe20000000f00 */
[----:B------:R-:W-:-:S07]  /*1b600*/  IMAD.MOV.U32 R3, RZ, RZ, R14 ;  /* 0x000000ffff037224 */ /* 0x000fce00078e000e */
[----:B------:R-:W-:Y:S05]  /*1b610*/  WARPSYNC.COLLECTIVE R15, `(.L_x_2986) ;  /* 0x000000000f087348 */ /* 0x000fea0003c00000 */
[----:B------:R0:W1:Y:S02]  /*1b620*/  SHFL.IDX P6, R14, R13, R12, R11 ;  /* 0x0000000c0d0e7389 */ /* 0x00006400000c000b */
[----:B01----:R-:W-:Y:S01]  /*1b630*/  ENDCOLLECTIVE ;  /* 0x000000000000791b */ /* 0x003fe20003800000 */
.L_x_2986:
[----:B------:R-:W-:Y:S02]  /*1b640*/  IMAD.MOV.U32 R13, RZ, RZ, R27 ;  /* 0x000000ffff0d7224 */ /* 0x000fe400078e001b */
[----:B------:R-:W-:-:S07]  /*1b650*/  IMAD.MOV.U32 R24, RZ, RZ, R14 ;  /* 0x000000ffff187224 */ /* 0x000fce00078e000e */
[----:B------:R-:W-:Y:S05]  /*1b660*/  WARPSYNC.COLLECTIVE R15, `(.L_x_2987) ;  /* 0x000000000f087348 */ /* 0x000fea0003c00000 */
[----:B------:R0:W1:Y:S02]  /*1b670*/  SHFL.IDX P6, R14, R13, R12, R11 ;  /* 0x0000000c0d0e7389 */ /* 0x00006400000c000b */
[----:B01----:R-:W-:Y:S01]  /*1b680*/  ENDCOLLECTIVE ;  /* 0x000000000000791b */ /* 0x003fe20003800000 */
.L_x_2987:
[----:B------:R-:W-:Y:S05]  /*1b690*/  BRA `(.L_x_2988) ;  /* 0xfffffec8009c7947 */ /* 0x000fea000383ffff */
.L_x_2763:
[----:B0-----:R0:W1:Y:S02]  /*1b6a0*/  SYNCS.PHASECHK.TRANS64.TRYWAIT P1, [R2+URZ+0x16800], R13 ;  /* 0x0168000d020075a7 */ /* 0x001064000802017f */
[----:B-1----:R-:W-:Y:S05]  /*1b6b0*/  @!P1 NANOSLEEP.SYNCS 0x989680 ;  /* 0x009896800000995d */ /* 0x002fea0003900000 */
[----:B------:R-:W1:Y:S02]  /*1b6c0*/  @!P1 SYNCS.PHASECHK.TRANS64 P1, [R2+URZ+0x16800], R13 ;  /* 0x0168000d020095a7 */ /* 0x000e64000802007f */
[----:B-1----:R-:W-:Y:S05]  /*1b6d0*/  @!P1 BRA `(.L_x_2763) ;  /* 0xfffffffc00f09947 */ /* 0x002fea000383ffff */
[----:B------:R-:W-:Y:S05]  /*1b6e0*/  BRA `(.L_x_2989) ;  /* 0xfffffecc003c7947 */ /* 0x000fea000383ffff */
.L_x_2769:
[----:B-1----:R1:W3:Y:S02]  /*1b6f0*/  SYNCS.PHASECHK.TRANS64.TRYWAIT P1, [R8+URZ+0x16830], R3 ;  /* 0x01683003080075a7 */ /* 0x0022e4000802017f */
[----:B---3--:R-:W-:Y:S05]  /*1b700*/  @!P1 NANOSLEEP.SYNCS 0x989680 ;  /* 0x009896800000995d */ /* 0x008fea0003900000 */
[----:B------:R-:W3:Y:S02]  /*1b710*/  @!P1 SYNCS.PHASECHK.TRANS64 P1, [R8+URZ+0x16830], R3 ;  /* 0x01683003080095a7 */ /* 0x000ee4000802007f */
[----:B---3--:R-:W-:Y:S05]  /*1b720*/  @!P1 BRA `(.L_x_2769) ;  /* 0xfffffffc00f09947 */ /* 0x008fea000383ffff */
[----:B------:R-:W-:Y:S05]  /*1b730*/  BRA `(.L_x_2768) ;  /* 0xfffffed800cc7947 */ /* 0x000fea000383ffff */
.L_x_2776:
[----:B-1----:R1:W2:Y:S02]  /*1b740*/  SYNCS.PHASECHK.TRANS64.TRYWAIT P2, [R3+URZ+0x16830], R0 ;  /* 0x01683000030075a7 */ /* 0x0022a4000804017f */
[----:B--2---:R-:W-:Y:S05]  /*1b750*/  @!P2 NANOSLEEP.SYNCS 0x989680 ;  /* 0x009896800000a95d */ /* 0x004fea0003900000 */
[----:B------:R-:W2:Y:S02]  /*1b760*/  @!P2 SYNCS.PHASECHK.TRANS64 P2, [R3+URZ+0x16830], R0 ;  /* 0x016830000300a5a7 */ /* 0x000ea4000804007f */
[----:B--2---:R-:W-:Y:S05]  /*1b770*/  @!P2 BRA `(.L_x_2776) ;  /* 0xfffffffc00f0a947 */ /* 0x004fea000383ffff */
[----:B------:R-:W-:Y:S05]  /*1b780*/  BRA `(.L_x_2775) ;  /* 0xfffffefc00787947 */ /* 0x000fea000383ffff */
.L_x_2780:
[----:B-1----:R1:W2:Y:S02]  /*1b790*/  SYNCS.PHASECHK.TRANS64.TRYWAIT P1, [R3+URZ+0x16850], R0 ;  /* 0x01685000030075a7 */ /* 0x0022a4000802017f */
[----:B--2---:R-:W-:Y:S05]  /*1b7a0*/  @!P1 NANOSLEEP.SYNCS 0x989680 ;  /* 0x009896800000995d */ /* 0x004fea0003900000 */
[----:B------:R-:W2:Y:S02]  /*1b7b0*/  @!P1 SYNCS.PHASECHK.TRANS64 P1, [R3+URZ+0x16850], R0 ;  /* 0x01685000030095a7 */ /* 0x000ea4000802007f */
[----:B--2---:R-:W-:Y:S05]  /*1b7c0*/  @!P1 BRA `(.L_x_2780) ;  /* 0xfffffffc00f09947 */ /* 0x004fea000383ffff */
[----:B------:R-:W-:Y:S05]  /*1b7d0*/  BRA `(.L_x_2777) ;  /* 0xffffff0000547947 */ /* 0x000fea000383ffff */
.L_x_2789:
[----:B-1----:R1:W2:Y:S02]  /*1b7e0*/  SYNCS.PHASECHK.TRANS64.TRYWAIT P1, [R0+URZ+0x16830], R3 ;  /* 0x01683003000075a7 */ /* 0x0022a4000802017f */
[----:B--2---:R-:W-:Y:S05]  /*1b7f0*/  @!P1 NANOSLEEP.SYNCS 0x989680 ;  /* 0x009896800000995d */ /* 0x004fea0003900000 */
[----:B------:R-:W2:Y:S02]  /*1b800*/  @!P1 SYNCS.PHASECHK.TRANS64 P1, [R0+URZ+0x16830], R3 ;  /* 0x01683003000095a7 */ /* 0x000ea4000802007f */
[----:B--2---:R-:W-:Y:S05]  /*1b810*/  @!P1 BRA `(.L_x_2789) ;  /* 0xfffffffc00f09947 */ /* 0x004fea000383ffff */
[----:B------:R-:W-:Y:S05]  /*1b820*/  BRA `(.L_x_2788) ;  /* 0xffffff2400cc7947 */ /* 0x000fea000383ffff */
.L_x_2793:
[----:B-1----:R1:W2:Y:S02]  /*1b830*/  SYNCS.PHASECHK.TRANS64.TRYWAIT P1, [R3+URZ+0x16850], R0 ;  /* 0x01685000030075a7 */ /* 0x0022a4000802017f */
[----:B--2---:R-:W-:Y:S05]  /*1b840*/  @!P1 NANOSLEEP.SYNCS 0x989680 ;  /* 0x009896800000995d */ /* 0x004fea0003900000 */
[----:B------:R-:W2:Y:S02]  /*1b850*/  @!P1 SYNCS.PHASECHK.TRANS64 P1, [R3+URZ+0x16850], R0 ;  /* 0x01685000030095a7 */ /* 0x000ea4000802007f */
[----:B--2---:R-:W-:Y:S05]  /*1b860*/  @!P1 BRA `(.L_x_2793) ;  /* 0xfffffffc00f09947 */ /* 0x004fea000383ffff */
[----:B------:R-:W-:Y:S05]  /*1b870*/  BRA `(.L_x_2790) ;  /* 0xffffff28009c7947 */ /* 0x000fea000383ffff */
.L_x_2800:
[----:B-1----:R1:W2:Y:S02]  /*1b880*/  SYNCS.PHASECHK.TRANS64.TRYWAIT P1, [R10+URZ+0x16850], R7 ;  /* 0x016850070a0075a7 */ /* 0x0022a4000802017f */
[----:B--2---:R-:W-:Y:S05]  /*1b890*/  @!P1 NANOSLEEP.SYNCS 0x989680 ;  /* 0x009896800000995d */ /* 0x004fea0003900000 */
[----:B------:R-:W2:Y:S02]  /*1b8a0*/  @!P1 SYNCS.PHASECHK.TRANS64 P1, [R10+URZ+0x16850], R7 ;  /* 0x016850070a0095a7 */ /* 0x000ea4000802007f */
[----:B--2---:R-:W-:Y:S05]  /*1b8b0*/  @!P1 BRA `(.L_x_2800) ;  /* 0xfffffffc00f09947 */ /* 0x004fea000383ffff */
[----:B------:R-:W-:Y:S05]  /*1b8c0*/  BRA `(.L_x_2799) ;  /* 0xffffff4400647947 */ /* 0x000fea000383ffff */
.L_x_2806:
        /* <DEDUP_REMOVED lines=8> */
.L_x_2990:
[----:B------:R-:W-:Y:S02]  /*1b950*/  IADD3 R20, R42, 0x30, RZ ;  /* 0x000000302a147810 */ /* 0x000fe40007ffe0ff */
[----:B------:R-:W-:Y:S01]  /*1b960*/  MOV R13, R40 ;  /* 0x00000028000d7202 */ /* 0x000fe20000000f00 */
[----:B------:R-:W-:-:S07]  /*1b970*/  IMAD.MOV.U32 R0, RZ, RZ, R14 ;  /* 0x000000ffff007224 */ /* 0x000fce00078e000e */
[----:B------:R-:W-:Y:S05]  /*1b980*/  WARPSYNC.COLLECTIVE R15, `(.L_x_2991) ;  /* 0x000000000f087348 */ /* 0x000fea0003c00000 */
[----:B------:R0:W1:Y:S02]  /*1b990*/  SHFL.IDX P6, R14, R13, R12, R11 ;  /* 0x0000000c0d0e7389 */ /* 0x00006400000c000b */
[----:B01----:R-:W-:Y:S01]  /*1b9a0*/  ENDCOLLECTIVE ;  /* 0x000000000000791b */ /* 0x003fe20003800000 */
.L_x_2991:
        /* <DEDUP_REMOVED lines=12> */
.L_x_2992:
[----:B------:R-:W-:-:S04]  /*1ba70*/  @!P3 LEA R28, P5, R43, R3, 0x1 ;  /* 0x000000032b1cb211 */ /* 0x000fc800078a08ff */
[----:B------:R-:W-:Y:S01]  /*1ba80*/  @!P3 LEA.HI.X R3, R43, R0, R44, 0x1, P5 ;  /* 0x000000002b03b211 */ /* 0x000fe200028f0c2c */
[----:B------:R-:W-:Y:S02]  /*1ba90*/  IMAD.MOV.U32 R13, RZ, RZ, R40 ;  /* 0x000000ffff0d7224 */ /* 0x000fe400078e0028 */
[----:B------:R-:W-:-:S07]  /*1baa0*/  IMAD.MOV.U32 R8, RZ, RZ, R14 ;  /* 0x000000ffff087224 */ /* 0x000fce00078e000e */
[----:B------:R-:W-:Y:S05]  /*1bab0*/  WARPSYNC.COLLECTIVE R15, `(.L_x_2993) ;  /* 0x000000000f087348 */ /* 0x000fea0003c00000 */
[----:B------:R0:W1:Y:S02]  /*1bac0*/  SHFL.IDX P6, R14, R13, R12, R11 ;  /* 0x0000000c0d0e7389 */ /* 0x00006400000c000b */
[----:B01----:R-:W-:Y:S01]  /*1bad0*/  ENDCOLLECTIVE ;  /* 0x000000000000791b */ /* 0x003fe20003800000 */
.L_x_2993:
[----:B------:R-:W-:Y:S02]  /*1bae0*/  IMAD.MOV.U32 R13, RZ, RZ, R41 ;  /* 0x000000ffff0d7224 */ /* 0x000fe400078e0029 */
[----:B------:R-:W-:Y:S01]  /*1baf0*/  IMAD.MOV.U32 R12, RZ, RZ, 0x2 ;  /* 0x00000002ff0c7424 */ /* 0x000fe200078e00ff */
[----:B------:R-:W-:-:S07]  /*1bb00*/  MOV R9, R14 ;  /* 0x0000000e00097202 */ /* 0x000fce0000000f00 */
[----:B------:R-:W-:Y:S05]  /*1bb10*/  WARPSYNC.COLLECTIVE R15, `(.L_x_2994) ;  /* 0x000000000f087348 */ /* 0x000fea0003c00000 */
[----:B------:R0:W1:Y:S02]  /*1bb20*/  SHFL.IDX P6, R14, R13, R12, R11 ;  /* 0x0000000c0d0e7389 */ /* 0x00006400000c000b */
[----:B01----:R-:W-:Y:S01]  /*1bb30*/  ENDCOLLECTIVE ;  /* 0x000000000000791b */ /* 0x003fe20003800000 */
.L_x_2994:
        /* <DEDUP_REMOVED lines=11> */
.L_x_2995:
[----:B------:R-:W-:Y:S02]  /*1bbf0*/  IMAD.MOV.U32 R13, RZ, RZ, R41 ;  /* 0x000000ffff0d7224 */ /* 0x000fe400078e0029 */
[----:B------:R-:W-:Y:S01]  /*1bc00*/  IMAD.MOV.U32 R12, RZ, RZ, 0x3 ;  /* 0x00000003ff0c7424 */ /* 0x000fe200078e00ff */
[----:B------:R-:W-:-:S13]  /*1bc10*/  @!P2 LEA R46, P5, R43, R14, 0x1 ;  /* 0x0000000e2b2ea211 */ /* 0x000fda00078a08ff */
[----:B------:R-:W-:Y:S05]  /*1bc20*/  WARPSYNC.COLLECTIVE R15, `(.L_x_2996) ;  /* 0x000000000f087348 */ /* 0x000fea0003c00000 */
[----:B------:R0:W1:Y:S02]  /*1bc30*/  SHFL.IDX P6, R14, R13, R12, R11 ;  /* 0x0000000c0d0e7389 */ /* 0x00006400000c000b */
[----:B01----:R-:W-:Y:S01]  /*1bc40*/  ENDCOLLECTIVE ;  /* 0x000000000000791b */ /* 0x003fe20003800000 */
.L_x_2996:
[----:B------:R-:W-:Y:S01]  /*1bc50*/  @!P2 LEA.HI.X R47, R43, R10, R44, 0x1, P5 ;  /* 0x0000000a2b2fa211 */ /* 0x000fe200028f0c2c */
[----:B------:R-:W-:-:S04]  /*1bc60*/  @!P2 IMAD.MOV.U32 R4, RZ, RZ, R46 ;  /* 0x000000ffff04a224 */ /* 0x000fc800078e002e */
[----:B------:R-:W-:-:S05]  /*1bc70*/  @!P2 IMAD.MOV.U32 R5, RZ, RZ, R47 ;  /* 0x000000ffff05a224 */ /* 0x000fca00078e002f */
[----:B------:R0:W-:Y:S01]  /*1bc80*/  @!P2 ST.E.128 desc[UR40][R4.64], R32 ;  /* 0x000000200400a985 */ /* 0x0001e2000c101d28 */
[----:B------:R-:W-:Y:S01]  /*1bc90*/  IMAD.MOV.U32 R13, RZ, RZ, R40 ;  /* 0x000000ffff0d7224 */ /* 0x000fe200078e0028 */
[----:B------:R-:W-:-:S07]  /*1bca0*/  MOV R0, R14 ;  /* 0x0000000e00007202 */ /* 0x000fce0000000f00 */
[----:B0-----:R-:W-:Y:S05]  /*1bcb0*/  WARPSYNC.COLLECTIVE R15, `(.L_x_2997) ;  /* 0x000000000f087348 */ /* 0x001fea0003c00000 */
[----:B------:R1:W2:Y:S02]  /*1bcc0*/  SHFL.IDX P6, R14, R13, R12, R11 ;  /* 0x0000000c0d0e7389 */ /* 0x0002a400000c000b */
[----:B012---:R-:W-:Y:S01]  /*1bcd0*/  ENDCOLLECTIVE ;  /* 0x000000000000791b */ /* 0x007fe20003800000 */
.L_x_2997:
[----:B------:R-:W-:Y:S05]  /*1bce0*/  BRA `(.L_x_2998) ;  /* 0xffffff58009c7947 */ /* 0x000fea000383ffff */
.L_x_2808:
[----:B------:R-:W-:Y:S01]  /*1bcf0*/  IMAD.MOV.U32 R13, RZ, RZ, R4 ;  /* 0x000000ffff0d7224 */ /* 0x000fe200078e0004 */
[----:B------:R-:W-:Y:S01]  /*1bd00*/  MOV R11, 0x1c1f ;  /* 0x00001c1f000b7802 */ /* 0x000fe20000000f00 */
[----:B------:R-:W-:Y:S02]  /*1bd10*/  IMAD.MOV.U32 R12, RZ, RZ, RZ ;  /* 0x000000ffff0c7224 */ /* 0x000fe400078e00ff */
[----:B------:R-:W-:-:S07]  /*1bd20*/  IMAD.MOV.U32 R15, RZ, RZ, -0x1 ;  /* 0xffffffffff0f7424 */ /* 0x000fce00078e00ff */
[----:B------:R-:W-:Y:S05]  /*1bd30*/  WARPSYNC.COLLECTIVE R15, `(.L_x_2999) ;  /* 0x000000000f087348 */ /* 0x000fea0003c00000 */
[----:B------:R0:W1:Y:S02]  /*1bd40*/  SHFL.IDX P6, R14, R13, R12, R11 ;  /* 0x0000000c0d0e7389 */ /* 0x00006400000c000b */
[----:B01----:R-:W-:Y:S01]  /*1bd50*/  ENDCOLLECTIVE ;  /* 0x000000000000791b */ /* 0x003fe20003800000 */
.L_x_2999:
[----:B------:R-:W-:Y:S02]  /*1bd60*/  IMAD.MOV.U32 R13, RZ, RZ, R0 ;  /* 0x000000ffff0d7224 */ /* 0x000fe400078e0000 */
[----:B------:R-:W-:-:S07]  /*1bd70*/  IMAD.MOV.U32 R3, RZ, RZ, R14 ;  /* 0x000000ffff037224 */ /* 0x000fce00078e000e */
[----:B------:R-:W-:Y:S05]  /*1bd80*/  WARPSYNC.COLLECTIVE R15, `(.L_x_3000) ;  /* 0x000000000f087348 */ /* 0x000fea0003c00000 */
[----:B------:R0:W1:Y:S02]  /*1bd90*/  SHFL.IDX P6, R14, R13, R12, R11 ;  /* 0x0000000c0d0e7389 */ /* 0x00006400000c000b */
[----:B01----:R-:W-:Y:S01]  /*1bda0*/  ENDCOLLECTIVE ;  /* 0x000000000000791b */ /* 0x003fe20003800000 */
.L_x_3000:
[----:B------:R-:W-:Y:S05]  /*1bdb0*/  BRA `(.L_x_3001) ;  /* 0xffffff5c00787947 */ /* 0x000fea000383ffff */
.L_x_2811:
[----:B------:R-:W-:Y:S01]  /*1bdc0*/  BSSY B1, `(.L_x_3002) ;  /* 0x0000008000017945 */ /* 0x000fe20003800000 */
[----:B---3--:R-:W-:Y:S01]  /*1bdd0*/  IMAD.MOV.U32 R13, RZ, RZ, R4 ;  /* 0x000000ffff0d7224 */ /* 0x008fe200078e0004 */
[----:B------:R-:W-:Y:S01]  /*1bde0*/  MOV R11, 0x1c1f ;  /* 0x00001c1f000b7802 */ /* 0x000fe20000000f00 */
[----:B------:R-:W-:Y:S02]  /*1bdf0*/  IMAD.MOV.U32 R12, RZ, RZ, 0x1 ;  /* 0x00000001ff0c7424 */ /* 0x000fe400078e00ff */
[----:B------:R-:W-:-:S07]  /*1be00*/  IMAD.MOV.U32 R15, RZ, RZ, -0x1 ;  /* 0xffffffffff0f7424 */ /* 0x000fce00078e00ff */
[----:B012---:R-:W-:Y:S05]  /*1be10*/  WARPSYNC.COLLECTIVE R15, `(.L_x_3003) ;  /* 0x000000000f087348 */ /* 0x007fea0003c00000 */
[----:B--2---:R2:W3:Y:S02]  /*1be20*/  SHFL.IDX P6, R14, R13, R12, R11 ;  /* 0x0000000c0d0e7389 */ /* 0x0044e400000c000b */
[----:B0123--:R-:W-:Y:S01]  /*1be30*/  ENDCOLLECTIVE ;  /* 0x000000000000791b */ /* 0x00ffe20003800000 */
.L_x_3003:
[----:B------:R-:W-:Y:S05]  /*1be40*/  BSYNC B1 ;  /* 0x0000000000017941 */ /* 0x000fea0003800000 */
.L_x_3002:
        /* <DEDUP_REMOVED lines=8> */
.L_x_3004:
[----:B------:R-:W-:Y:S05]  /*1bed0*/  BRA `(.L_x_3005) ;  /* 0xffffff5c00d47947 */ /* 0x000fea000383ffff */
.L_x_2815:
        /* <DEDUP_REMOVED lines=9> */
.L_x_3006:
[C---:B------:R-:W-:Y:S02]  /*1bf70*/  ISETP.GE.OR P3, PT, R24.reuse, R21, P0 ;  /* 0x000000151800720c */ /* 0x040fe40000766670 */
[----:B------:R-:W-:-:S04]  /*1bf80*/  IADD3 R8, R24, 0x30, RZ ;  /* 0x0000003018087810 */ /* 0x000fc80007ffe0ff */
[----:B------:R-:W-:Y:S01]  /*1bf90*/  ISETP.GE.OR P4, PT, R8, R21, P0 ;  /* 0x000000150800720c */ /* 0x000fe20000786670 */
[----:B------:R-:W-:Y:S01]  /*1bfa0*/  VIADD R8, R24, 0x60 ;  /* 0x0000006018087836 */ /* 0x000fe20000000000 */
[----:B------:R-:W-:-:S04]  /*1bfb0*/  MOV R13, R7 ;  /* 0x00000007000d7202 */ /* 0x000fc80000000f00 */
[----:B------:R-:W-:Y:S01]  /*1bfc0*/  ISETP.GE.OR P2, PT, R8, R21, P0 ;  /* 0x000000150800720c */ /* 0x000fe20000746670 */
[----:B------:R-:W-:-:S12]  /*1bfd0*/  IMAD.MOV.U32 R0, RZ, RZ, R14 ;  /* 0x000000ffff007224 */ /* 0x000fd800078e000e */
[----:B------:R-:W-:Y:S05]  /*1bfe0*/  WARPSYNC.COLLECTIVE R15, `(.L_x_3007) ;  /* 0x000000000f087348 */ /* 0x000fea0003c00000 */
[----:B------:R0:W1:Y:S02]  /*1bff0*/  SHFL.IDX P6, R14, R13, R12, R11 ;  /* 0x0000000c0d0e7389 */ /* 0x00006400000c000b */
[----:B01----:R-:W-:Y:S01]  /*1c000*/  ENDCOLLECTIVE ;  /* 0x000000000000791b */ /* 0x003fe20003800000 */
.L_x_3007:
[----:B------:R-:W-:Y:S02]  /*1c010*/  IMAD.MOV.U32 R13, RZ, RZ, R20 ;  /* 0x000000ffff0d7224 */ /* 0x000fe400078e0014 */
[----:B------:R-:W-:Y:S02]  /*1c020*/  IMAD.MOV.U32 R12, RZ, RZ, 0x1 ;  /* 0x00000001ff0c7424 */ /* 0x000fe400078e00ff */
[----:B------:R-:W-:-:S07]  /*1c030*/  IMAD.MOV.U32 R3, RZ, RZ, R14 ;  /* 0x000000ffff037224 */ /* 0x000fce00078e000e */
[----:B------:R-:W-:Y:S05]  /*1c040*/  WARPSYNC.COLLECTIVE R15, `(.L_x_3008) ;  /* 0x000000000f087348 */ /* 0x000fea0003c00000 */
[----:B------:R0:W1:Y:S02]  /*1c050*/  SHFL.IDX P6, R14, R13, R12, R11 ;  /* 0x0000000c0d0e7389 */ /* 0x00006400000c000b */
[----:B01----:R-:W-:Y:S01]  /*1c060*/  ENDCOLLECTIVE ;  /* 0x000000000000791b */ /* 0x003fe20003800000 */
.L_x_3008:
[----:B------:R-:W-:-:S04]  /*1c070*/  @!P3 LEA R10, P5, R43, R3, 0x1 ;  /* 0x000000032b0ab211 */ /* 0x000fc800078a08ff */
[----:B------:R-:W-:Y:S01]  /*1c080*/  @!P3 LEA.HI.X R3, R43, R0, R44, 0x1, P5 ;  /* 0x000000002b03b211 */ /* 0x000fe200028f0c2c */
[----:B------:R-:W-:Y:S02]  /*1c090*/  IMAD.MOV.U32 R13, RZ, RZ, R7 ;  /* 0x000000ffff0d7224 */ /* 0x000fe400078e0007 */
[----:B------:R-:W-:-:S07]  /*1c0a0*/  IMAD.MOV.U32 R4, RZ, RZ, R14 ;  /* 0x000000ffff047224 */ /* 0x000fce00078e000e */
[----:B------:R-:W-:Y:S05]  /*1c0b0*/  WARPSYNC.COLLECTIVE R15, `(.L_x_3009) ;  /* 0x000000000f087348 */ /* 0x000fea0003c00000 */
[----:B------:R0:W1:Y:S02]  /*1c0c0*/  SHFL.IDX P6, R14, R13, R12, R11 ;  /* 0x0000000c0d0e7389 */ /* 0x00006400000c000b */
[----:B01----:R-:W-:Y:S01]  /*1c0d0*/  ENDCOLLECTIVE ;  /* 0x000000000000791b */ /* 0x003fe20003800000 */
.L_x_3009:
[----:B------:R-:W-:Y:S02]  /*1c0e0*/  IMAD.MOV.U32 R13, RZ, RZ, R20 ;  /* 0x000000ffff0d7224 */ /* 0x000fe400078e0014 */
[----:B------:R-:W-:Y:S01]  /*1c0f0*/  IMAD.MOV.U32 R12, RZ, RZ, 0x2 ;  /* 0x00000002ff0c7424 */ /* 0x000fe200078e00ff */
[----:B------:R-:W-:-:S07]  /*1c100*/  MOV R5, R14 ;  /* 0x0000000e00057202 */ /* 0x000fce0000000f00 */
[----:B------:R-:W-:Y:S05]  /*1c110*/  WARPSYNC.COLLECTIVE R15, `(.L_x_3010) ;  /* 0x000000000f087348 */ /* 0x000fea0003c00000 */
[----:B------:R0:W1:Y:S02]  /*1c120*/  SHFL.IDX P6, R14, R13, R12, R11 ;  /* 0x0000000c0d0e7389 */ /* 0x00006400000c000b */
[----:B01----:R-:W-:Y:S01]  /*1c130*/  ENDCOLLECTIVE ;  /* 0x000000000000791b */ /* 0x003fe20003800000 */
.L_x_3010:
[----:B------:R-:W-:-:S04]  /*1c140*/  @!P4 LEA R8, P1, R43, R5, 0x1 ;  /* 0x000000052b08c211 */ /* 0x000fc800078208ff */
[----:B------:R-:W-:Y:S01]  /*1c150*/  @!P4 LEA.HI.X R9, R43, R4, R44, 0x1, P1 ;  /* 0x000000042b09c211 */ /* 0x000fe200008f0c2c */
[----:B------:R-:W-:Y:S02]  /*1c160*/  IMAD.MOV.U32 R13, RZ, RZ, R7 ;  /* 0x000000ffff0d7224 */ /* 0x000fe400078e0007 */
[----:B------:R-:W-:-:S07]  /*1c170*/  IMAD.MOV.U32 R6, RZ, RZ, R14 ;  /* 0x000000ffff067224 */ /* 0x000fce00078e000e */
[----:B------:R-:W-:Y:S05]  /*1c180*/  WARPSYNC.COLLECTIVE R15, `(.L_x_3011) ;  /* 0x000000000f087348 */ /* 0x000fea0003c00000 */
[----:B------:R0:W1:Y:S02]  /*1c190*/  SHFL.IDX P6, R14, R13, R12, R11 ;  /* 0x0000000c0d0e7389 */ /* 0x00006400000c000b */
[----:B01----:R-:W-:Y:S01]  /*1c1a0*/  ENDCOLLECTIVE ;  /* 0x000000000000791b */ /* 0x003fe20003800000 */
.L_x_3011:
        /* <DEDUP_REMOVED lines=12> */
.L_x_3012:
[----:B------:R0:W-:Y:S01]  /*1c270*/  @!P2 ST.E.128 desc[UR40][R4.64], RZ ;  /* 0x000000ff0400a985 */ /* 0x0001e2000c101d28 */
[----:B------:R-:W-:Y:S01]  /*1c280*/  IMAD.MOV.U32 R13, RZ, RZ, R7 ;  /* 0x000000ffff0d7224 */ /* 0x000fe200078e0007 */
[----:B------:R-:W-:-:S07]  /*1c290*/  MOV R0, R14 ;  /* 0x0000000e00007202 */ /* 0x000fce0000000f00 */
[----:B0-----:R-:W-:Y:S05]  /*1c2a0*/  WARPSYNC.COLLECTIVE R15, `(.L_x_3013) ;  /* 0x000000000f087348 */ /* 0x001fea0003c00000 */
[----:B------:R1:W2:Y:S02]  /*1c2b0*/  SHFL.IDX P6, R14, R13, R12, R11 ;  /* 0x0000000c0d0e7389 */ /* 0x0002a400000c000b */
[----:B012---:R-:W-:Y:S01]  /*1c2c0*/  ENDCOLLECTIVE ;  /* 0x000000000000791b */ /* 0x007fe20003800000 */
.L_x_3013:
[----:B------:R-:W-:Y:S05]  /*1c2d0*/  BRA `(.L_x_3014) ;  /* 0xffffff6400e47947 */ /* 0x000fea000383ffff */
.L_x_2834:
[----:B------:R-:W2:Y:S01]  /*1c2e0*/  S2R R7, SR_TID.X ;  /* 0x0000000000077919 */ /* 0x000ea20000002100 */
[----:B------:R-:W-:Y:S01]  /*1c2f0*/  BSSY B1, `(.L_x_3015) ;  /* 0x000000a000017945 */ /* 0x000fe20003800000 */
[----:B------:R-:W-:Y:S01]  /*1c300*/  IMAD.MOV.U32 R12, RZ, RZ, RZ ;  /* 0x000000ffff0c7224 */ /* 0x000fe200078e00ff */
[----:B------:R-:W-:Y:S01]  /*1c310*/  MOV R15, 0xffffffff ;  /* 0xffffffff000f7802 */ /* 0x000fe20000000f00 */
[----:B------:R-:W-:Y:S01]  /*1c320*/  IMAD.MOV.U32 R11, RZ, RZ, 0x1f ;  /* 0x0000001fff0b7424 */ /* 0x000fe200078e00ff */
[----:B--2---:R-:W-:-:S04]  /*1c330*/  SHF.R.U32.HI R7, RZ, 0x5, R7 ;  /* 0x00000005ff077819 */ /* 0x004fc80000011607 */
[----:B------:R-:W-:-:S05]  /*1c340*/  LOP3.LUT R7, R7, 0x3, RZ, 0xc0, !PT ;  /* 0x0000000307077812 */ /* 0x000fca00078ec0ff */
[----:B------:R-:W-:-:S07]  /*1c350*/  IMAD.MOV.U32 R13, RZ, RZ, R7 ;  /* 0x000000ffff0d7224 */ /* 0x000fce00078e0007 */
[----:B01----:R-:W-:Y:S05]  /*1c360*/  WARPSYNC.COLLECTIVE R15, `(.L_x_3016) ;  /* 0x000000000f087348 */ /* 0x003fea0003c00000 */
[----:B------:R2:W3:Y:S02]  /*1c370*/  SHFL.IDX P6, R14, R13, R12, R11 ;  /* 0x0000000c0d0e7389 */ /* 0x0004e400000c000b */
[----:B0123--:R-:W-:Y:S01]  /*1c380*/  ENDCOLLECTIVE ;  /* 0x000000000000791b */ /* 0x00ffe20003800000 */
.L_x_3016:
[----:B------:R-:W-:Y:S05]  /*1c390*/  BSYNC B1 ;  /* 0x0000000000017941 */ /* 0x000fea0003800000 */
.L_x_3015:
[----:B------:R-:W-:Y:S05]  /*1c3a0*/  BRA `(.L_x_3017) ;  /* 0xffffff8000c87947 */ /* 0x000fea000383ffff */
.L_x_2836:
[----:B------:R-:W-:Y:S01]  /*1c3b0*/  BSSY B1, `(.L_x_3018) ;  /* 0x0000006000017945 */ /* 0x000fe20003800000 */
[----:B------:R-:W-:-:S07]  /*1c3c0*/  IMAD.MOV.U32 R15, RZ, RZ, -0x1 ;  /* 0xffffffffff0f7424 */ /* 0x000fce00078e00ff */
[----:B012---:R-:W-:Y:S05]  /*1c3d0*/  WARPSYNC.COLLECTIVE R15, `(.L_x_3019) ;  /* 0x000000000f0c7348 */ /* 0x007fea0003c00000 */
[----:B------:R-:W-:Y:S02]  /*1c3e0*/  ELECT P6, UR62, PT ;  /* 0x00000000003e782f */ /* 0x000fe400038c0000 */
[----:B------:R-:W-:Y:S01]  /*1c3f0*/  MOV R14, UR62 ;  /* 0x0000003e000e7c02 */ /* 0x000fe20008000f00 */
[----:B012---:R-:W-:Y:S10]  /*1c400*/  ENDCOLLECTIVE ;  /* 0x000000000000791b */ /* 0x007ff40003800000 */
.L_x_3019:
[----:B------:R-:W-:Y:S05]  /*1c410*/  BSYNC B1 ;  /* 0x0000000000017941 */ /* 0x000fea0003800000 */
.L_x_3018:
[----:B------:R-:W-:Y:S05]  /*1c420*/  BRA `(.L_x_2835) ;  /* 0xffffff8000c07947 */ /* 0x000fea000383ffff */
.L_x_2838:
[----:B--2---:R2:W3:Y:S02]  /*1c430*/  SYNCS.PHASECHK.TRANS64.TRYWAIT P0, [R16+URZ+0x16820], R6 ;  /* 0x01682006100075a7 */ /* 0x0044e4000800017f */
[----:B---3--:R-:W-:Y:S05]  /*1c440*/  @!P0 NANOSLEEP.SYNCS 0x989680 ;  /* 0x009896800000895d */ /* 0x008fea0003900000 */
[----:B------:R-:W3:Y:S02]  /*1c450*/  @!P0 SYNCS.PHASECHK.TRANS64 P0, [R16+URZ+0x16820], R6 ;  /* 0x01682006100085a7 */ /* 0x000ee4000800007f */
[----:B---3--:R-:W-:Y:S05]  /*1c460*/  @!P0 BRA `(.L_x_2838) ;  /* 0xfffffffc00f08947 */ /* 0x008fea000383ffff */
[----:B------:R-:W-:Y:S05]  /*1c470*/  BRA `(.L_x_3020) ;  /* 0xffffff8000d07947 */ /* 0x000fea000383ffff */
.L_x_2842:
[----:B--2---:R2:W3:Y:S02]  /*1c480*/  SYNCS.PHASECHK.TRANS64.TRYWAIT P0, [R6+URZ+0x168a0], R7 ;  /* 0x0168a007060075a7 */ /* 0x0044e4000800017f */
[----:B---3--:R-:W-:Y:S05]  /*1c490*/  @!P0 NANOSLEEP.SYNCS 0x989680 ;  /* 0x009896800000895d */ /* 0x008fea0003900000 */
[----:B------:R-:W3:Y:S02]  /*1c4a0*/  @!P0 SYNCS.PHASECHK.TRANS64 P0, [R6+URZ+0x168a0], R7 ;  /* 0x0168a007060085a7 */ /* 0x000ee4000800007f */
[----:B---3--:R-:W-:Y:S05]  /*1c4b0*/  @!P0 BRA `(.L_x_2842) ;  /* 0xfffffffc00f08947 */ /* 0x008fea000383ffff */
[----:B------:R-:W-:Y:S05]  /*1c4c0*/  BRA `(.L_x_3021) ;  /* 0xffffff8000ec7947 */ /* 0x000fea000383ffff */
.L_x_2847:
[----:B0-----:R0:W1:Y:S02]  /*1c4d0*/  SYNCS.PHASECHK.TRANS64.TRYWAIT P0, [R6+URZ+0x168c0], R7 ;  /* 0x0168c007060075a7 */ /* 0x001064000800017f */
[----:B-1----:R-:W-:Y:S05]  /*1c4e0*/  @!P0 NANOSLEEP.SYNCS 0x989680 ;  /* 0x009896800000895d */ /* 0x002fea0003900000 */
[----:B------:R-:W1:Y:S02]  /*1c4f0*/  @!P0 SYNCS.PHASECHK.TRANS64 P0, [R6+URZ+0x168c0], R7 ;  /* 0x0168c007060085a7 */ /* 0x000e64000800007f */
[----:B-1----:R-:W-:Y:S05]  /*1c500*/  @!P0 BRA `(.L_x_2847) ;  /* 0xfffffffc00f08947 */ /* 0x002fea000383ffff */
[----:B------:R-:W-:Y:S05]  /*1c510*/  BRA `(.L_x_3022) ;  /* 0xffffff84006c7947 */ /* 0x000fea000383ffff */
.L_x_2854:
[----:B0-----:R0:W3:Y:S02]  /*1c520*/  SYNCS.PHASECHK.TRANS64.TRYWAIT P1, [R6+URZ+0x168a0], R7 ;  /* 0x0168a007060075a7 */ /* 0x0010e4000802017f */
[----:B---3--:R-:W-:Y:S05]  /*1c530*/  @!P1 NANOSLEEP.SYNCS 0x989680 ;  /* 0x009896800000995d */ /* 0x008fea0003900000 */
[----:B------:R-:W3:Y:S02]  /*1c540*/  @!P1 SYNCS.PHASECHK.TRANS64 P1, [R6+URZ+0x168a0], R7 ;  /* 0x0168a007060095a7 */ /* 0x000ee4000802007f */
[----:B---3--:R-:W-:Y:S05]  /*1c550*/  @!P1 BRA `(.L_x_2854) ;  /* 0xfffffffc00f09947 */ /* 0x008fea000383ffff */
[----:B------:R-:W-:Y:S05]  /*1c560*/  BRA `(.L_x_3023) ;  /* 0xffffff8800387947 */ /* 0x000fea000383ffff */
.L_x_2859:
[----:B-1----:R1:W2:Y:S02]  /*1c570*/  SYNCS.PHASECHK.TRANS64.TRYWAIT P1, [R6+URZ+0x168c0], R7 ;  /* 0x0168c007060075a7 */ /* 0x0022a4000802017f */
[----:B--2---:R-:W-:Y:S05]  /*1c580*/  @!P1 NANOSLEEP.SYNCS 0x989680 ;  /* 0x009896800000995d */ /* 0x004fea0003900000 */
[----:B------:R-:W2:Y:S02]  /*1c590*/  @!P1 SYNCS.PHASECHK.TRANS64 P1, [R6+URZ+0x168c0], R7 ;  /* 0x0168c007060095a7 */ /* 0x000ea4000802007f */
[----:B--2---:R-:W-:Y:S05]  /*1c5a0*/  @!P1 BRA `(.L_x_2859) ;  /* 0xfffffffc00f09947 */ /* 0x004fea000383ffff */
[----:B------:R-:W-:Y:S05]  /*1c5b0*/  BRA `(.L_x_3024) ;  /* 0xffffff8800b07947 */ /* 0x000fea000383ffff */
.L_x_2874:
        /* <DEDUP_REMOVED lines=11> */
.L_x_3026:
[----:B------:R-:W-:Y:S05]  /*1c670*/  BSYNC B0 ;  /* 0x0000000000007941 */ /* 0x000fea0003800000 */
.L_x_3025:
[----:B------:R-:W-:Y:S05]  /*1c680*/  BRA `(.L_x_3027) ;  /* 0xffffff9400f47947 */ /* 0x000fea000383ffff */
.L_x_2877:
[----:B0-----:R0:W1:Y:S02]  /*1c690*/  SYNCS.PHASECHK.TRANS64.TRYWAIT P0, [R3+URZ+0x16840], R4 ;  /* 0x01684004030075a7 */ /* 0x001064000800017f */
[----:B-1----:R-:W-:Y:S05]  /*1c6a0*/  @!P0 NANOSLEEP.SYNCS 0x989680 ;  /* 0x009896800000895d */ /* 0x002fea0003900000 */
[----:B------:R-:W1:Y:S02]  /*1c6b0*/  @!P0 SYNCS.PHASECHK.TRANS64 P0, [R3+URZ+0x16840], R4 ;  /* 0x01684004030085a7 */ /* 0x000e64000800007f */
[----:B-1----:R-:W-:Y:S05]  /*1c6c0*/  @!P0 BRA `(.L_x_2877) ;  /* 0xfffffffc00f08947 */ /* 0x002fea000383ffff */
[----:B------:R-:W-:Y:S05]  /*1c6d0*/  BRA `(.L_x_3028) ;  /* 0xffffff9800447947 */ /* 0x000fea000383ffff */
.L_x_2878:
        /* <DEDUP_REMOVED lines=8> */
.L_x_3030:
[----:B------:R-:W-:Y:S05]  /*1c760*/  BSYNC B0 ;  /* 0x0000000000007941 */ /* 0x000fea0003800000 */
.L_x_3029:
[----:B------:R-:W-:Y:S01]  /*1c770*/  IMAD.MOV.U32 R13, RZ, RZ, R0 ;  /* 0x000000ffff0d7224 */ /* 0x000fe200078e0000 */
[----:B------:R-:W-:Y:S01]  /*1c780*/  MOV R12, RZ ;  /* 0x000000ff000c7202 */ /* 0x000fe20000000f00 */
[----:B------:R-:W-:Y:S02]  /*1c790*/  IMAD.MOV.U32 R11, RZ, RZ, 0x181f ;  /* 0x0000181fff0b7424 */ /* 0x000fe400078e00ff */
[----:B------:R-:W-:Y:S02]  /*1c7a0*/  IMAD.MOV.U32 R15, RZ, RZ, -0x1 ;  /* 0xffffffffff0f7424 */ /* 0x000fe400078e00ff */
[----:B------:R-:W-:Y:S02]  /*1c7b0*/  IMAD.MOV.U32 R6, RZ, RZ, R14 ;  /* 0x000000ffff067224 */ /* 0x000fe400078e000e */
[----:B------:R-:W-:-:S07]  /*1c7c0*/  @P0 IMAD R8, R5, 0x2, R16 ;  /* 0x0000000205080824 */ /* 0x000fce00078e0210 */
[----:B------:R-:W-:Y:S05]  /*1c7d0*/  WARPSYNC.COLLECTIVE R15, `(.L_x_3031) ;  /* 0x000000000f087348 */ /* 0x000fea0003c00000 */
[----:B------:R0:W1:Y:S02]  /*1c7e0*/  SHFL.IDX P6, R14, R13, R12, R11 ;  /* 0x0000000c0d0e7389 */ /* 0x00006400000c000b */
[----:B01----:R-:W-:Y:S01]  /*1c7f0*/  ENDCOLLECTIVE ;  /* 0x000000000000791b */ /* 0x003fe20003800000 */
.L_x_3031:
[----:B------:R-:W-:Y:S01]  /*1c800*/  MOV R13, R2 ;  /* 0x00000002000d7202 */ /* 0x000fe20000000f00 */
[----:B------:R-:W-:Y:S02]  /*1c810*/  IMAD.MOV.U32 R12, RZ, RZ, 0x1 ;  /* 0x00000001ff0c7424 */ /* 0x000fe400078e00ff */
[----:B------:R-:W-:-:S07]  /*1c820*/  IMAD.MOV.U32 R7, RZ, RZ, R14 ;  /* 0x000000ffff077224 */ /* 0x000fce00078e000e */
[----:B------:R-:W-:Y:S05]  /*1c830*/  WARPSYNC.COLLECTIVE R15, `(.L_x_3032) ;  /* 0x000000000f087348 */ /* 0x000fea0003c00000 */
[----:B------:R0:W1:Y:S02]  /*1c840*/  SHFL.IDX P6, R14, R13, R12, R11 ;  /* 0x0000000c0d0e7389 */ /* 0x00006400000c000b */
[----:B01----:R-:W-:Y:S01]  /*1c850*/  ENDCOLLECTIVE ;  /* 0x000000000000791b */ /* 0x003fe20003800000 */
.L_x_3032:
        /* <DEDUP_REMOVED lines=15> */
.L_x_3033:
[----:B------:R-:W-:Y:S01]  /*1c950*/  @P0 LEA R8, R5, R16, 0x1 ;  /* 0x0000001005080211 */ /* 0x000fe200078e08ff */
[----:B------:R-:W-:Y:S02]  /*1c960*/  IMAD.MOV.U32 R13, RZ, RZ, R2 ;  /* 0x000000ffff0d7224 */ /* 0x000fe400078e0002 */
[----:B------:R-:W-:Y:S02]  /*1c970*/  IMAD.MOV.U32 R12, RZ, RZ, 0x2 ;  /* 0x00000002ff0c7424 */ /* 0x000fe400078e00ff */
[----:B------:R-:W-:-:S07]  /*1c980*/  IMAD.MOV.U32 R7, RZ, RZ, R14 ;  /* 0x000000ffff077224 */ /* 0x000fce00078e000e */
[----:B------:R-:W-:Y:S05]  /*1c990*/  WARPSYNC.COLLECTIVE R15, `(.L_x_3034) ;  /* 0x000000000f087348 */ /* 0x000fea0003c00000 */
[----:B------:R0:W1:Y:S02]  /*1c9a0*/  SHFL.IDX P6, R14, R13, R12, R11 ;  /* 0x0000000c0d0e7389 */ /* 0x00006400000c000b */
[----:B01----:R-:W-:Y:S01]  /*1c9b0*/  ENDCOLLECTIVE ;  /* 0x000000000000791b */ /* 0x003fe20003800000 */
.L_x_3034:
        /* <DEDUP_REMOVED lines=15> */
.L_x_3035:
[----:B------:R-:W-:Y:S02]  /*1cab0*/  @P0 IMAD R8, R5, 0x2, R16 ;  /* 0x0000000205080824 */ /* 0x000fe400078e0210 */
[----:B------:R-:W-:Y:S02]  /*1cac0*/  IMAD.MOV.U32 R13, RZ, RZ, R2 ;  /* 0x000000ffff0d7224 */ /* 0x000fe400078e0002 */
[----:B------:R-:W-:Y:S02]  /*1cad0*/  IMAD.MOV.U32 R12, RZ, RZ, 0x3 ;  /* 0x00000003ff0c7424 */ /* 0x000fe400078e00ff */
[----:B------:R-:W-:-:S07]  /*1cae0*/  IMAD.MOV.U32 R7, RZ, RZ, R14 ;  /* 0x000000ffff077224 */ /* 0x000fce00078e000e */
[----:B------:R-:W-:Y:S05]  /*1caf0*/  WARPSYNC.COLLECTIVE R15, `(.L_x_3036) ;  /* 0x000000000f087348 */ /* 0x000fea0003c00000 */
[----:B------:R0:W1:Y:S02]  /*1cb00*/  SHFL.IDX P6, R14, R13, R12, R11 ;  /* 0x0000000c0d0e7389 */ /* 0x00006400000c000b */
[----:B01----:R-:W-:Y:S01]  /*1cb10*/  ENDCOLLECTIVE ;  /* 0x000000000000791b */ /* 0x003fe20003800000 */
.L_x_3036:
        /* <DEDUP_REMOVED lines=15> */
.L_x_3037:
[----:B------:R-:W-:Y:S02]  /*1cc10*/  @P0 IMAD R8, R5, 0x2, R16 ;  /* 0x0000000205080824 */ /* 0x000fe400078e0210 */
[----:B------:R-:W-:Y:S02]  /*1cc20*/  IMAD.MOV.U32 R13, RZ, RZ, R2 ;  /* 0x000000ffff0d7224 */ /* 0x000fe400078e0002 */
[----:B------:R-:W-:Y:S01]  /*1cc30*/  IMAD.MOV.U32 R12, RZ, RZ, 0x4 ;  /* 0x00000004ff0c7424 */ /* 0x000fe200078e00ff */
[----:B------:R-:W-:-:S07]  /*1cc40*/  MOV R7, R14 ;  /* 0x0000000e00077202 */ /* 0x000fce0000000f00 */
[----:B------:R-:W-:Y:S05]  /*1cc50*/  WARPSYNC.COLLECTIVE R15, `(.L_x_3038) ;  /* 0x000000000f087348 */ /* 0x000fea0003c00000 */
[----:B------:R0:W1:Y:S02]  /*1cc60*/  SHFL.IDX P6, R14, R13, R12, R11 ;  /* 0x0000000c0d0e7389 */ /* 0x00006400000c000b */
[----:B01----:R-:W-:Y:S01]  /*1cc70*/  ENDCOLLECTIVE ;  /* 0x000000000000791b */ /* 0x003fe20003800000 */
.L_x_3038:
        /* <DEDUP_REMOVED lines=15> */
.L_x_3039:
[----:B------:R-:W-:Y:S02]  /*1cd70*/  @P0 IMAD R8, R5, 0x2, R16 ;  /* 0x0000000205080824 */ /* 0x000fe400078e0210 */
[----:B------:R-:W-:Y:S02]  /*1cd80*/  IMAD.MOV.U32 R13, RZ, RZ, R2 ;  /* 0x000000ffff0d7224 */ /* 0x000fe400078e0002 */
[----:B------:R-:W-:Y:S02]  /*1cd90*/  IMAD.MOV.U32 R12, RZ, RZ, 0x5 ;  /* 0x00000005ff0c7424 */ /* 0x000fe400078e00ff */
[----:B------:R-:W-:-:S07]  /*1cda0*/  IMAD.MOV.U32 R7, RZ, RZ, R14 ;  /* 0x000000ffff077224 */ /* 0x000fce00078e000e */
[----:B------:R-:W-:Y:S05]  /*1cdb0*/  WARPSYNC.COLLECTIVE R15, `(.L_x_3040) ;  /* 0x000000000f087348 */ /* 0x000fea0003c00000 */
[----:B------:R0:W1:Y:S02]  /*1cdc0*/  SHFL.IDX P6, R14, R13, R12, R11 ;  /* 0x0000000c0d0e7389 */ /* 0x00006400000c000b */
[----:B01----:R-:W-:Y:S01]  /*1cdd0*/  ENDCOLLECTIVE ;  /* 0x000000000000791b */ /* 0x003fe20003800000 */
.L_x_3040:
        /* <DEDUP_REMOVED lines=15> */
.L_x_3041:
[----:B------:R-:W-:Y:S02]  /*1ced0*/  @P0 IMAD R8, R5, 0x2, R16 ;  /* 0x0000000205080824 */ /* 0x000fe400078e0210 */
[----:B------:R-:W-:Y:S01]  /*1cee0*/  IMAD.MOV.U32 R13, RZ, RZ, R2 ;  /* 0x000000ffff0d7224 */ /* 0x000fe200078e0002 */
[----:B------:R-:W-:Y:S01]  /*1cef0*/  MOV R12, 0x6 ;  /* 0x00000006000c7802 */ /* 0x000fe20000000f00 */
[----:B------:R-:W-:-:S07]  /*1cf00*/  IMAD.MOV.U32 R7, RZ, RZ, R14 ;  /* 0x000000ffff077224 */ /* 0x000fce00078e000e */
[----:B------:R-:W-:Y:S05]  /*1cf10*/  WARPSYNC.COLLECTIVE R15, `(.L_x_3042) ;  /* 0x000000000f087348 */ /* 0x000fea0003c00000 */
[----:B------:R0:W1:Y:S02]  /*1cf20*/  SHFL.IDX P6, R14, R13, R12, R11 ;  /* 0x0000000c0d0e7389 */ /* 0x00006400000c000b */
[----:B01----:R-:W-:Y:S01]  /*1cf30*/  ENDCOLLECTIVE ;  /* 0x000000000000791b */ /* 0x003fe20003800000 */
.L_x_3042:
        /* <DEDUP_REMOVED lines=15> */
.L_x_3043:
[----:B------:R-:W-:Y:S01]  /*1d030*/  @P0 IMAD R8, R5, 0x2, R16 ;  /* 0x0000000205080824 */ /* 0x000fe200078e0210 */
[----:B------:R-:W-:Y:S01]  /*1d040*/  MOV R13, R2 ;  /* 0x00000002000d7202 */ /* 0x000fe20000000f00 */
[----:B------:R-:W-:Y:S02]  /*1d050*/  IMAD.MOV.U32 R12, RZ, RZ, 0x7 ;  /* 0x00000007ff0c7424 */ /* 0x000fe400078e00ff */
[----:B------:R-:W-:-:S07]  /*1d060*/  IMAD.MOV.U32 R7, RZ, RZ, R14 ;  /* 0x000000ffff077224 */ /* 0x000fce00078e000e */
[----:B------:R-:W-:Y:S05]  /*1d070*/  WARPSYNC.COLLECTIVE R15, `(.L_x_3044) ;  /* 0x000000000f087348 */ /* 0x000fea0003c00000 */
[----:B------:R0:W1:Y:S02]  /*1d080*/  SHFL.IDX P6, R14, R13, R12, R11 ;  /* 0x0000000c0d0e7389 */ /* 0x00006400000c000b */
[----:B01----:R-:W-:Y:S01]  /*1d090*/  ENDCOLLECTIVE ;  /* 0x000000000000791b */ /* 0x003fe20003800000 */
.L_x_3044:
        /* <DEDUP_REMOVED lines=10> */
.L_x_3045:
[----:B------:R-:W-:Y:S01]  /*1d140*/  @!PT LDS RZ, [RZ] ;  /* 0x00000000fffff984 */ /* 0x000fe20000000800 */
[----:B------:R-:W-:Y:S01]  /*1d150*/  @!PT LDS RZ, [RZ] ;  /* 0x00000000fffff984 */ /* 0x000fe20000000800 */
[----:B------:R-:W-:Y:S01]  /*1d160*/  @!PT LDS RZ, [RZ] ;  /* 0x00000000fffff984 */ /* 0x000fe20000000800 */
[----:B------:R1:W-:Y:S01]  /*1d170*/  @P0 LDGSTS.E.BYPASS.LTC128B.128 [R8+0x11400], desc[UR40][R6.64], !P2 ;  /* 0x1140000006080fae */ /* 0x0003e2000d101d68 */
[----:B------:R-:W-:Y:S01]  /*1d180*/  IMAD.MOV.U32 R0, RZ, RZ, R14 ;  /* 0x000000ffff007224 */ /* 0x000fe200078e000e */
[----:B------:R-:W-:Y:S06]  /*1d190*/  BRA `(.L_x_3046) ;  /* 0xffffff94004c7947 */ /* 0x000fec000383ffff */
.L_x_2883:
[----:B------:R-:W2:Y:S01]  /*1d1a0*/  LDL.LU R11, [R1+0x38] ;  /* 0x00003800010b7983 */ /* 0x000ea20000300800 */
[----:B------:R-:W-:Y:S01]  /*1d1b0*/  IMAD.MOV.U32 R13, RZ, RZ, R0 ;  /* 0x000000ffff0d7224 */ /* 0x000fe200078e0000 */
[----:B------:R-:W-:Y:S01]  /*1d1c0*/  MOV R12, RZ ;  /* 0x000000ff000c7202 */ /* 0x000fe20000000f00 */
[----:B------:R-:W-:Y:S02]  /*1d1d0*/  IMAD.MOV.U32 R15, RZ, RZ, -0x1 ;  /* 0xffffffffff0f7424 */ /* 0x000fe400078e00ff */
[----:B------:R-:W-:-:S04]  /*1d1e0*/  IMAD R25, R25, 0xc0, R9 ;  /* 0x000000c019197824 */ /* 0x000fc800078e0209 */
[----:B------:R-:W-:Y:S02]  /*1d1f0*/  VIADD R8, R25, 0x10 ;  /* 0x0000001019087836 */ /* 0x000fe40000000000 */
[----:B--2---:R-:W-:Y:S02]  /*1d200*/  IMAD R3, R11, R10, RZ ;  /* 0x0000000a0b037224 */ /* 0x004fe400078e02ff */
[----:B------:R-:W-:-:S03]  /*1d210*/  IMAD.MOV.U32 R11, RZ, RZ, 0x181f ;  /* 0x0000181fff0b7424 */ /* 0x000fc600078e00ff */
[----:B------:R-:W-:-:S13]  /*1d220*/  ISETP.GE.AND P1, PT, R25, R3, PT ;  /* 0x000000031900720c */ /* 0x000fda0003f26270 */
[----:B-----5:R-:W-:Y:S05]  /*1d230*/  WARPSYNC.COLLECTIVE R15, `(.L_x_3047) ;  /* 0x000000000f087348 */ /* 0x020fea0003c00000 */
[----:B------:R0:W1:Y:S02]  /*1d240*/  SHFL.IDX P6, R14, R13, R12, R11 ;  /* 0x0000000c0d0e7389 */ /* 0x00006400000c000b */
[----:B01---5:R-:W-:Y:S01]  /*1d250*/  ENDCOLLECTIVE ;  /* 0x000000000000791b */ /* 0x023fe20003800000 */
.L_x_3047:
[----:B------:R-:W-:Y:S02]  /*1d260*/  IMAD.MOV.U32 R13, RZ, RZ, R2 ;  /* 0x000000ffff0d7224 */ /* 0x000fe400078e0002 */
[----:B------:R-:W-:-:S07]  /*1d270*/  IMAD.MOV.U32 R7, RZ, RZ, R14 ;  /* 0x000000ffff077224 */ /* 0x000fce00078e000e */
[----:B------:R-:W-:Y:S05]  /*1d280*/  WARPSYNC.COLLECTIVE R15, `(.L_x_3048) ;  /* 0x000000000f087348 */ /* 0x000fea0003c00000 */
[----:B------:R0:W1:Y:S02]  /*1d290*/  SHFL.IDX P6, R14, R13, R12, R11 ;  /* 0x0000000c0d0e7389 */ /* 0x00006400000c000b */
[----:B01----:R-:W-:Y:S01]  /*1d2a0*/  ENDCOLLECTIVE ;  /* 0x000000000000791b */ /* 0x003fe20003800000 */
.L_x_3048:
[----:B------:R-:W-:Y:S02]  /*1d2b0*/  IMAD.MOV.U32 R13, RZ, RZ, R0 ;  /* 0x000000ffff0d7224 */ /* 0x000fe400078e0000 */
[----:B------:R-:W-:Y:S02]  /*1d2c0*/  IMAD.MOV.U32 R12, RZ, RZ, 0x1 ;  /* 0x00000001ff0c7424 */ /* 0x000fe400078e00ff */
[----:B------:R-:W-:-:S07]  /*1d2d0*/  IMAD.MOV.U32 R6, RZ, RZ, R14 ;  /* 0x000000ffff067224 */ /* 0x000fce00078e000e */
[----:B------:R-:W-:Y:S05]  /*1d2e0*/  WARPSYNC.COLLECTIVE R15, `(.L_x_3049) ;  /* 0x000000000f087348 */ /* 0x000fea0003c00000 */
[----:B------:R0:W1:Y:S02]  /*1d2f0*/  SHFL.IDX P6, R14, R13, R12, R11 ;  /* 0x0000000c0d0e7389 */ /* 0x00006400000c000b */
[----:B01----:R-:W-:Y:S01]  /*1d300*/  ENDCOLLECTIVE ;  /* 0x000000000000791b */ /* 0x003fe20003800000 */
.L_x_3049:
[----:B------:R-:W-:-:S04]  /*1d310*/  @!P1 LEA R6, P2, R21, R6, 0x1 ;  /* 0x0000000615069211 */ /* 0x000fc800078408ff */
[----:B------:R-:W-:-:S05]  /*1d320*/  @!P1 IADD3.X R7, RZ, R7, RZ, P2, !PT ;  /* 0x00000007ff079210 */ /* 0x000fca00017fe4ff */
[----:B------:R-:W-:Y:S01]  /*1d330*/  @!PT LDS RZ, [RZ] ;  /* 0x00000000fffff984 */ /* 0x000fe20000000800 */
[----:B------:R-:W-:Y:S01]  /*1d340*/  @!PT LDS RZ, [RZ] ;  /* 0x00000000fffff984 */ /* 0x000fe20000000800 */
[----:B------:R-:W-:Y:S01]  /*1d350*/  @!PT LDS RZ, [RZ] ;  /* 0x00000000fffff984 */ /* 0x000fe20000000800 */
[----:B------:R0:W-:Y:S01]  /*1d360*/  @!P1 LDGSTS.E.BYPASS.LTC128B.128 [R20+0x8400], desc[UR40][R6.64], !P0 ;  /* 0x0840000006149fae */ /* 0x0001e2000c101d68 */
[----:B------:R-:W-:Y:S01]  /*1d370*/  ISETP.GE.AND P1, PT, R8, R3, PT ;  /* 0x000000030800720c */ /* 0x000fe20003f26270 */
[----:B------:R-:W-:Y:S02]  /*1d380*/  IMAD.MOV.U32 R13, RZ, RZ, R2 ;  /* 0x000000ffff0d7224 */ /* 0x000fe400078e0002 */
[----:B0-----:R-:W-:-:S10]  /*1d390*/  IMAD.MOV.U32 R6, RZ, RZ, R14 ;  /* 0x000000ffff067224 */ /* 0x001fd400078e000e */
[----:B------:R-:W-:Y:S05]  /*1d3a0*/  WARPSYNC.COLLECTIVE R15, `(.L_x_3050) ;  /* 0x000000000f087348 */ /* 0x000fea0003c00000 */
[----:B------:R0:W1:Y:S02]  /*1d3b0*/  SHFL.IDX P6, R14, R13, R12, R11 ;  /* 0x0000000c0d0e7389 */ /* 0x00006400000c000b */
[----:B01----:R-:W-:Y:S01]  /*1d3c0*/  ENDCOLLECTIVE ;  /* 0x000000000000791b */ /* 0x003fe20003800000 */
.L_x_3050:
[----:B------:R-:W-:Y:S02]  /*1d3d0*/  IMAD.MOV.U32 R13, RZ, RZ, R0 ;  /* 0x000000ffff0d7224 */ /* 0x000fe400078e0000 */
[----:B------:R-:W-:Y:S01]  /*1d3e0*/  IMAD.MOV.U32 R12, RZ, RZ, 0x2 ;  /* 0x00000002ff0c7424 */ /* 0x000fe200078e00ff */
[----:B------:R-:W-:-:S07]  /*1d3f0*/  MOV R7, R14 ;  /* 0x0000000e00077202 */ /* 0x000fce0000000f00 */
[----:B------:R-:W-:Y:S05]  /*1d400*/  WARPSYNC.COLLECTIVE R15, `(.L_x_3051) ;  /* 0x000000000f087348 */ /* 0x000fea0003c00000 */
[----:B------:R0:W1:Y:S02]  /*1d410*/  SHFL.IDX P6, R14, R13, R12, R11 ;  /* 0x0000000c0d0e7389 */ /* 0x00006400000c000b */
[----:B01----:R-:W-:Y:S01]  /*1d420*/  ENDCOLLECTIVE ;  /* 0x000000000000791b */ /* 0x003fe20003800000 */
.L_x_3051:
        /* <DEDUP_REMOVED lines=16> */
.L_x_3052:
[----:B------:R-:W-:Y:S02]  /*1d530*/  IMAD.MOV.U32 R13, RZ, RZ, R0 ;  /* 0x000000ffff0d7224 */ /* 0x000fe400078e0000 */
[----:B------:R-:W-:Y:S02]  /*1d540*/  IMAD.MOV.U32 R12, RZ, RZ, 0x3 ;  /* 0x00000003ff0c7424 */ /* 0x000fe400078e00ff */
[----:B------:R-:W-:-:S07]  /*1d550*/  IMAD.MOV.U32 R7, RZ, RZ, R14 ;  /* 0x000000ffff077224 */ /* 0x000fce00078e000e */
[----:B------:R-:W-:Y:S05]  /*1d560*/  WARPSYNC.COLLECTIVE R15, `(.L_x_3053) ;  /* 0x000000000f087348 */ /* 0x000fea0003c00000 */
[----:B------:R0:W1:Y:S02]  /*1d570*/  SHFL.IDX P6, R14, R13, R12, R11 ;  /* 0x0000000c0d0e7389 */ /* 0x00006400000c000b */
[----:B01----:R-:W-:Y:S01]  /*1d580*/  ENDCOLLECTIVE ;  /* 0x000000000000791b */ /* 0x003fe20003800000 */
.L_x_3053:
        /* <DEDUP_REMOVED lines=16> */
.L_x_3054:
[----:B------:R-:W-:Y:S01]  /*1d690*/  IMAD.MOV.U32 R13, RZ, RZ, R0 ;  /* 0x000000ffff0d7224 */ /* 0x000fe200078e0000 */
[----:B------:R-:W-:Y:S01]  /*1d6a0*/  MOV R12, 0x4 ;  /* 0x00000004000c7802 */ /* 0x000fe20000000f00 */
[----:B------:R-:W-:-:S07]  /*1d6b0*/  IMAD.MOV.U32 R7, RZ, RZ, R14 ;  /* 0x000000ffff077224 */ /* 0x000fce00078e000e */
[----:B------:R-:W-:Y:S05]  /*1d6c0*/  WARPSYNC.COLLECTIVE R15, `(.L_x_3055) ;  /* 0x000000000f087348 */ /* 0x000fea0003c00000 */
[----:B------:R0:W1:Y:S02]  /*1d6d0*/  SHFL.IDX P6, R14, R13, R12, R11 ;  /* 0x0000000c0d0e7389 */ /* 0x00006400000c000b */
[----:B01----:R-:W-:Y:S01]  /*1d6e0*/  ENDCOLLECTIVE ;  /* 0x000000000000791b */ /* 0x003fe20003800000 */
.L_x_3055:
        /* <DEDUP_REMOVED lines=16> */
.L_x_3056:
[----:B------:R-:W-:Y:S01]  /*1d7f0*/  MOV R13, R0 ;  /* 0x00000000000d7202 */ /* 0x000fe20000000f00 */
[----:B------:R-:W-:Y:S02]  /*1d800*/  IMAD.MOV.U32 R12, RZ, RZ, 0x5 ;  /* 0x00000005ff0c7424 */ /* 0x000fe400078e00ff */
[----:B------:R-:W-:-:S07]  /*1d810*/  IMAD.MOV.U32 R7, RZ, RZ, R14 ;  /* 0x000000ffff077224 */ /* 0x000fce00078e000e */
[----:B------:R-:W-:Y:S05]  /*1d820*/  WARPSYNC.COLLECTIVE R15, `(.L_x_3057) ;  /* 0x000000000f087348 */ /* 0x000fea0003c00000 */
[----:B------:R0:W1:Y:S02]  /*1d830*/  SHFL.IDX P6, R14, R13, R12, R11 ;  /* 0x0000000c0d0e7389 */ /* 0x00006400000c000b */
[----:B01----:R-:W-:Y:S01]  /*1d840*/  ENDCOLLECTIVE ;  /* 0x000000000000791b */ /* 0x003fe20003800000 */
.L_x_3057:
        /* <DEDUP_REMOVED lines=16> */
.L_x_3058:
[----:B------:R-:W-:Y:S02]  /*1d950*/  IMAD.MOV.U32 R13, RZ, RZ, R0 ;  /* 0x000000ffff0d7224 */ /* 0x000fe400078e0000 */
[----:B------:R-:W-:Y:S02]  /*1d960*/  IMAD.MOV.U32 R12, RZ, RZ, 0x6 ;  /* 0x00000006ff0c7424 */ /* 0x000fe400078e00ff */
[----:B------:R-:W-:-:S07]  /*1d970*/  IMAD.MOV.U32 R7, RZ, RZ, R14 ;  /* 0x000000ffff077224 */ /* 0x000fce00078e000e */
[----:B------:R-:W-:Y:S05]  /*1d980*/  WARPSYNC.COLLECTIVE R15, `(.L_x_3059) ;  /* 0x000000000f087348 */ /* 0x000fea0003c00000 */
[----:B------:R0:W1:Y:S02]  /*1d990*/  SHFL.IDX P6, R14, R13, R12, R11 ;  /* 0x0000000c0d0e7389 */ /* 0x00006400000c000b */
[----:B01----:R-:W-:Y:S01]  /*1d9a0*/  ENDCOLLECTIVE ;  /* 0x000000000000791b */ /* 0x003fe20003800000 */
.L_x_3059:
        /* <DEDUP_REMOVED lines=16> */
.L_x_3060:
[----:B------:R-:W-:Y:S02]  /*1dab0*/  IMAD.MOV.U32 R13, RZ, RZ, R0 ;  /* 0x000000ffff0d7224 */ /* 0x000fe400078e0000 */
[----:B------:R-:W-:Y:S02]  /*1dac0*/  IMAD.MOV.U32 R12, RZ, RZ, 0x7 ;  /* 0x00000007ff0c7424 */ /* 0x000fe400078e00ff */
[----:B------:R-:W-:-:S07]  /*1dad0*/  IMAD.MOV.U32 R7, RZ, RZ, R14 ;  /* 0x000000ffff077224 */ /* 0x000fce00078e000e */
[----:B------:R-:W-:Y:S05]  /*1dae0*/  WARPSYNC.COLLECTIVE R15, `(.L_x_3061) ;  /* 0x000000000f087348 */ /* 0x000fea0003c00000 */
[----:B------:R0:W1:Y:S02]  /*1daf0*/  SHFL.IDX P6, R14, R13, R12, R11 ;  /* 0x0000000c0d0e7389 */ /* 0x00006400000c000b */
[----:B01----:R-:W-:Y:S01]  /*1db00*/  ENDCOLLECTIVE ;  /* 0x000000000000791b */ /* 0x003fe20003800000 */
.L_x_3061:
[----:B------:R-:W-:-:S04]  /*1db10*/  @!P1 LEA R7, P2, R21, R7, 0x1 ;  /* 0x0000000715079211 */ /* 0x000fc800078408ff */
[----:B------:R-:W-:-:S04]  /*1db20*/  @!P1 IADD3.X R6, RZ, R6, RZ, P2, !PT ;  /* 0x00000006ff069210 */ /* 0x000fc800017fe4ff */
[----:B------:R-:W-:Y:S01]  /*1db30*/  @!P1 LOP3.LUT R7, R7, R6, RZ, 0x3c, !PT ;  /* 0x0000000607079212 */ /* 0x000fe200078e3cff */
[----:B------:R-:W-:-:S03]  /*1db40*/  IMAD.MOV.U32 R13, RZ, RZ, R2 ;  /* 0x000000ffff0d7224 */ /* 0x000fc600078e0002 */
[----:B------:R-:W-:Y:S02]  /*1db50*/  @!P1 LOP3.LUT R6, R7, R6, RZ, 0x3c, !PT ;  /* 0x0000000607069212 */ /* 0x000fe400078e3cff */
[----:B------:R-:W-:Y:S02]  /*1db60*/  IADD3 R2, R25, 0x70, RZ ;  /* 0x0000007019027810 */ /* 0x000fe40007ffe0ff */
        /* <DEDUP_REMOVED lines=10> */
.L_x_3062:
[----:B------:R-:W-:Y:S02]  /*1dc10*/  IMAD.MOV.U32 R13, RZ, RZ, R4 ;  /* 0x000000ffff0d7224 */ /* 0x000fe400078e0004 */
[----:B------:R-:W-:Y:S02]  /*1dc20*/  IMAD.MOV.U32 R12, RZ, RZ, RZ ;  /* 0x000000ffff0c7224 */ /* 0x000fe400078e00ff */
[----:B------:R-:W-:-:S07]  /*1dc30*/  IMAD.MOV.U32 R6, RZ, RZ, R14 ;  /* 0x000000ffff067224 */ /* 0x000fce00078e000e */
[----:B------:R-:W-:Y:S05]  /*1dc40*/  WARPSYNC.COLLECTIVE R15, `(.L_x_3063) ;  /* 0x000000000f087348 */ /* 0x000fea0003c00000 */
[----:B------:R0:W1:Y:S02]  /*1dc50*/  SHFL.IDX P6, R14, R13, R12, R11 ;  /* 0x0000000c0d0e7389 */ /* 0x00006400000c000b */
[----:B01----:R-:W-:Y:S01]  /*1dc60*/  ENDCOLLECTIVE ;  /* 0x000000000000791b */ /* 0x003fe20003800000 */
.L_x_3063:
[----:B------:R-:W-:-:S05]  /*1dc70*/  @!P1 LEA R6, P2, R21, R6, 0x1 ;  /* 0x0000000615069211 */ /* 0x000fca00078408ff */
[----:B------:R-:W-:-:S04]  /*1dc80*/  @!P1 IMAD.X R0, RZ, RZ, R0, P2 ;  /* 0x000000ffff009224 */ /* 0x000fc800010e0600 */
[----:B------:R-:W-:Y:S02]  /*1dc90*/  @!P1 IMAD.MOV.U32 R7, RZ, RZ, R0 ;  /* 0x000000ffff079224 */ /* 0x000fe400078e0000 */
[----:B------:R-:W-:Y:S02]  /*1dca0*/  IMAD.MOV.U32 R13, RZ, RZ, R5 ;  /* 0x000000ffff0d7224 */ /* 0x000fe400078e0005 */
[C---:B------:R-:W-:Y:S01]  /*1dcb0*/  VIADD R0, R25.reuse, 0x80 ;  /* 0x0000008019007836 */ /* 0x040fe20000000000 */
[----:B------:R-:W-:Y:S01]  /*1dcc0*/  @!PT LDS RZ, [RZ] ;  /* 0x00000000fffff984 */ /* 0x000fe20000000800 */
[----:B------:R-:W-:Y:S01]  /*1dcd0*/  @!PT LDS RZ, [RZ] ;  /* 0x00000000fffff984 */ /* 0x000fe20000000800 */
[----:B------:R-:W-:Y:S01]  /*1dce0*/  @!PT LDS RZ, [RZ] ;  /* 0x00000000fffff984 */ /* 0x000fe20000000800 */
[----:B------:R0:W-:Y:S04]  /*1dcf0*/  @!P1 LDGSTS.E.BYPASS.LTC128B.128 [R20+0xbc00], desc[UR40][R6.64], !P0 ;  /* 0x0bc0000006149fae */ /* 0x0001e8000c101d68 */
[----:B------:R-:W-:Y:S02]  /*1dd00*/  ISETP.GE.AND P1, PT, R0, R3, PT ;  /* 0x000000030000720c */ /* 0x000fe40003f26270 */
[----:B------:R-:W-:-:S02]  /*1dd10*/  IADD3 R0, R25, 0x90, RZ ;  /* 0x0000009019007810 */ /* 0x000fc40007ffe0ff */
[----:B------:R-:W-:-:S09]  /*1dd20*/  MOV R8, R14 ;  /* 0x0000000e00087202 */ /* 0x000fd20000000f00 */
[----:B0-----:R-:W-:Y:S05]  /*1dd30*/  WARPSYNC.COLLECTIVE R15, `(.L_x_3064) ;  /* 0x000000000f087348 */ /* 0x001fea0003c00000 */
[----:B------:R1:W2:Y:S02]  /*1dd40*/  SHFL.IDX P6, R14, R13, R12, R11 ;  /* 0x0000000c0d0e7389 */ /* 0x0002a400000c000b */
[----:B012---:R-:W-:Y:S01]  /*1dd50*/  ENDCOLLECTIVE ;  /* 0x000000000000791b */ /* 0x007fe20003800000 */
.L_x_3064:
[----:B------:R-:W-:Y:S02]  /*1dd60*/  IMAD.MOV.U32 R13, RZ, RZ, R4 ;  /* 0x000000ffff0d7224 */ /* 0x000fe400078e0004 */
[----:B------:R-:W-:Y:S02]  /*1dd70*/  IMAD.MOV.U32 R12, RZ, RZ, 0x1 ;  /* 0x00000001ff0c7424 */ /* 0x000fe400078e00ff */
[----:B------:R-:W-:-:S07]  /*1dd80*/  IMAD.MOV.U32 R2, RZ, RZ, R14 ;  /* 0x000000ffff027224 */ /* 0x000fce00078e000e */
[----:B------:R-:W-:Y:S05]  /*1dd90*/  WARPSYNC.COLLECTIVE R15, `(.L_x_3065) ;  /* 0x000000000f087348 */ /* 0x000fea0003c00000 */
[----:B------:R0:W1:Y:S02]  /*1dda0*/  SHFL.IDX P6, R14, R13, R12, R11 ;  /* 0x0000000c0d0e7389 */ /* 0x00006400000c000b */
[----:B01----:R-:W-:Y:S01]  /*1ddb0*/  ENDCOLLECTIVE ;  /* 0x000000000000791b */ /* 0x003fe20003800000 */
.L_x_3065:
[----:B------:R-:W-:-:S05]  /*1ddc0*/  @!P1 LEA R2, P2, R21, R2, 0x1 ;  /* 0x0000000215029211 */ /* 0x000fca00078408ff */
[----:B------:R-:W-:-:S04]  /*1ddd0*/  @!P1 IMAD.X R6, RZ, RZ, R8, P2 ;  /* 0x000000ffff069224 */ /* 0x000fc800010e0608 */
[----:B------:R-:W-:Y:S02]  /*1dde0*/  @!P1 IMAD.MOV.U32 R7, RZ, RZ, R6 ;  /* 0x000000ffff079224 */ /* 0x000fe400078e0006 */
        /* <DEDUP_REMOVED lines=12> */
.L_x_3066:
[----:B------:R-:W-:Y:S02]  /*1deb0*/  IMAD.MOV.U32 R13, RZ, RZ, R4 ;  /* 0x000000ffff0d7224 */ /* 0x000fe400078e0004 */
[----:B------:R-:W-:Y:S02]  /*1dec0*/  IMAD.MOV.U32 R12, RZ, RZ, 0x2 ;  /* 0x00000002ff0c7424 */ /* 0x000fe400078e00ff */
[----:B------:R-:W-:-:S07]  /*1ded0*/  IMAD.MOV.U32 R6, RZ, RZ, R14 ;  /* 0x000000ffff067224 */ /* 0x000fce00078e000e */
[----:B------:R-:W-:Y:S05]  /*1dee0*/  WARPSYNC.COLLECTIVE R15, `(.L_x_3067) ;  /* 0x000000000f087348 */ /* 0x000fea0003c00000 */
[----:B------:R0:W1:Y:S02]  /*1def0*/  SHFL.IDX P6, R14, R13, R12, R11 ;  /* 0x0000000c0d0e7389 */ /* 0x00006400000c000b */
[----:B01----:R-:W-:Y:S01]  /*1df00*/  ENDCOLLECTIVE ;  /* 0x000000000000791b */ /* 0x003fe20003800000 */
.L_x_3067:
        /* <DEDUP_REMOVED lines=13> */
.L_x_3068:
[----:B------:R-:W-:Y:S02]  /*1dfe0*/  IMAD.MOV.U32 R13, RZ, RZ, R4 ;  /* 0x000000ffff0d7224 */ /* 0x000fe400078e0004 */
[----:B------:R-:W-:Y:S01]  /*1dff0*/  IMAD.MOV.U32 R12, RZ, RZ, 0x3 ;  /* 0x00000003ff0c7424 */ /* 0x000fe200078e00ff */
[----:B------:R-:W-:-:S07]  /*1e000*/  MOV R6, R14 ;  /* 0x0000000e00067202 */ /* 0x000fce0000000f00 */
[----:B------:R-:W-:Y:S05]  /*1e010*/  WARPSYNC.COLLECTIVE R15, `(.L_x_3069) ;  /* 0x000000000f087348 */ /* 0x000fea0003c00000 */
[----:B------:R0:W1:Y:S02]  /*1e020*/  SHFL.IDX P6, R14, R13, R12, R11 ;  /* 0x0000000c0d0e7389 */ /* 0x00006400000c000b */
[----:B01----:R-:W-:Y:S01]  /*1e030*/  ENDCOLLECTIVE ;  /* 0x000000000000791b */ /* 0x003fe20003800000 */
.L_x_3069:
        /* <DEDUP_REMOVED lines=8> */
[----:B------:R-:W-:-:S07]  /*1e0c0*/  MOV R4, R14 ;  /* 0x0000000e00047202 */ /* 0x000fce0000000f00 */
[----:B0-----:R-:W-:Y:S05]  /*1e0d0*/  WARPSYNC.COLLECTIVE R15, `(.L_x_3070) ;  /* 0x000000000f087348 */ /* 0x001fea0003c00000 */
[----:B------:R1:W2:Y:S02]  /*1e0e0*/  SHFL.IDX P6, R14, R13, R12, R11 ;  /* 0x0000000c0d0e7389 */ /* 0x0002a400000c000b */
[----:B012---:R-:W-:Y:S01]  /*1e0f0*/  ENDCOLLECTIVE ;  /* 0x000000000000791b */ /* 0x007fe20003800000 */
.L_x_3070:
[----:B------:R-:W-:Y:S01]  /*1e100*/  IMAD.MOV.U32 R2, RZ, RZ, R14 ;  /* 0x000000ffff027224 */ /* 0x000fe200078e000e */
[----:B------:R-:W-:Y:S06]  /*1e110*/  BRA `(.L_x_3071) ;  /* 0xffffff94003c7947 */ /* 0x000fec000383ffff */
.L_x_2886:
[----:B-1----:R1:W2:Y:S02]  /*1e120*/  SYNCS.PHASECHK.TRANS64.TRYWAIT P0, [R16+URZ+0x16820], R0 ;  /* 0x01682000100075a7 */ /* 0x0022a4000800017f */
[----:B--2---:R-:W-:Y:S05]  /*1e130*/  @!P0 NANOSLEEP.SYNCS 0x989680 ;  /* 0x009896800000895d */ /* 0x004fea0003900000 */
[----:B------:R-:W2:Y:S02]  /*1e140*/  @!P0 SYNCS.PHASECHK.TRANS64 P0, [R16+URZ+0x16820], R0 ;  /* 0x01682000100085a7 */ /* 0x000ea4000800007f */
[----:B--2---:R-:W-:Y:S05]  /*1e150*/  @!P0 BRA `(.L_x_2886) ;  /* 0xfffffffc00f08947 */ /* 0x004fea000383ffff */
[----:B------:R-:W-:Y:S05]  /*1e160*/  BRA `(.L_x_3072) ;  /* 0xffffff9400987947 */ /* 0x000fea000383ffff */
.L_x_2891:
[----:B0-----:R0:W1:Y:S02]  /*1e170*/  SYNCS.PHASECHK.TRANS64.TRYWAIT P0, [R5+URZ+0x16840], R2 ;  /* 0x01684002050075a7 */ /* 0x001064000800017f */
[----:B-1----:R-:W-:Y:S05]  /*1e180*/  @!P0 NANOSLEEP.SYNCS 0x989680 ;  /* 0x009896800000895d */ /* 0x002fea0003900000 */
[----:B------:R-:W1:Y:S02]  /*1e190*/  @!P0 SYNCS.PHASECHK.TRANS64 P0, [R5+URZ+0x16840], R2 ;  /* 0x01684002050085a7 */ /* 0x000e64000800007f */
[----:B-1----:R-:W-:Y:S05]  /*1e1a0*/  @!P0 BRA `(.L_x_2891) ;  /* 0xfffffffc00f08947 */ /* 0x002fea000383ffff */
[----:B------:R-:W-:Y:S05]  /*1e1b0*/  BRA `(.L_x_3073) ;  /* 0xffffff9800787947 */ /* 0x000fea000383ffff */
.L_x_2892:
[----:B------:R-:W-:Y:S01]  /*1e1c0*/  BSSY B1, `(.L_x_3074) ;  /* 0x0000008000017945 */ /* 0x000fe20003800000 */
[----:B------:R-:W-:Y:S01]  /*1e1d0*/  IMAD.MOV.U32 R13, RZ, RZ, R10 ;  /* 0x000000ffff0d7224 */ /* 0x000fe200078e000a */
[----:B------:R-:W-:Y:S01]  /*1e1e0*/  MOV R15, 0xffffffff ;  /* 0xffffffff000f7802 */ /* 0x000fe20000000f00 */
[----:B------:R-:W-:Y:S02]  /*1e1f0*/  IMAD.MOV.U32 R12, RZ, RZ, RZ ;  /* 0x000000ffff0c7224 */ /* 0x000fe400078e00ff */
[----:B------:R-:W-:-:S07]  /*1e200*/  IMAD.MOV.U32 R11, RZ, RZ, 0x181f ;  /* 0x0000181fff0b7424 */ /* 0x000fce00078e00ff */
[----:B------:R-:W-:Y:S05]  /*1e210*/  WARPSYNC.COLLECTIVE R15, `(.L_x_3075) ;  /* 0x000000000f087348 */ /* 0x000fea0003c00000 */
[----:B------:R0:W1:Y:S02]  /*1e220*/  SHFL.IDX P6, R14, R13, R12, R11 ;  /* 0x0000000c0d0e7389 */ /* 0x00006400000c000b */
[----:B01----:R-:W-:Y:S01]  /*1e230*/  ENDCOLLECTIVE ;  /* 0x000000000000791b */ /* 0x003fe20003800000 */
.L_x_3075:
[----:B------:R-:W-:Y:S05]  /*1e240*/  BSYNC B1 ;  /* 0x0000000000017941 */ /* 0x000fea0003800000 */
.L_x_3074:
[----:B------:R-:W0:Y:S01]  /*1e250*/  S2R R7, SR_TID.X ;  /* 0x0000000000077919 */ /* 0x000e220000002100 */
[----:B------:R-:W-:Y:S01]  /*1e260*/  IMAD.MOV.U32 R13, RZ, RZ, R8 ;  /* 0x000000ffff0d7224 */ /* 0x000fe200078e0008 */
[----:B------:R-:W-:Y:S01]  /*1e270*/  MOV R15, 0xffffffff ;  /* 0xffffffff000f7802 */ /* 0x000fe20000000f00 */
[----:B------:R-:W-:Y:S02]  /*1e280*/  IMAD.MOV.U32 R12, RZ, RZ, RZ ;  /* 0x000000ffff0c7224 */ /* 0x000fe400078e00ff */
[----:B------:R-:W-:Y:S02]  /*1e290*/  IMAD.MOV.U32 R11, RZ, RZ, 0x181f ;  /* 0x0000181fff0b7424 */ /* 0x000fe400078e00ff */
[----:B------:R-:W-:Y:S02]  /*1e2a0*/  IMAD.MOV.U32 R3, RZ, RZ, R14 ;  /* 0x000000ffff037224 */ /* 0x000fe400078e000e */
[----:B------:R-:W-:-:S07]  /*1e2b0*/  IMAD R9, R9, 0x2, R16 ;  /* 0x0000000209097824 */ /* 0x000fce00078e0210 */
[----:B0-----:R-:W-:Y:S05]  /*1e2c0*/  WARPSYNC.COLLECTIVE R15, `(.L_x_3076) ;  /* 0x000000000f087348 */ /* 0x001fea0003c00000 */
[----:B------:R1:W2:Y:S02]  /*1e2d0*/  SHFL.IDX P6, R14, R13, R12, R11 ;  /* 0x0000000c0d0e7389 */ /* 0x0002a400000c000b */
[----:B012---:R-:W-:Y:S01]  /*1e2e0*/  ENDCOLLECTIVE ;  /* 0x000000000000791b */ /* 0x007fe20003800000 */
.L_x_3076:
[----:B------:R-:W-:Y:S01]  /*1e2f0*/  IMAD.MOV.U32 R13, RZ, RZ, R10 ;  /* 0x000000ffff0d7224 */ /* 0x000fe200078e000a */
[----:B------:R-:W-:Y:S01]  /*1e300*/  MOV R12, 0x1 ;  /* 0x00000001000c7802 */ /* 0x000fe20000000f00 */
[----:B------:R-:W-:Y:S02]  /*1e310*/  IMAD.SHL.U32 R7, R7, 0x8, RZ ;  /* 0x0000000807077824 */ /* 0x000fe400078e00ff */
[----:B------:R-:W-:-:S07]  /*1e320*/  IMAD.MOV.U32 R2, RZ, RZ, R14 ;  /* 0x000000ffff027224 */ /* 0x000fce00078e000e */
[----:B------:R-:W-:Y:S05]  /*1e330*/  WARPSYNC.COLLECTIVE R15, `(.L_x_3077) ;  /* 0x000000000f087348 */ /* 0x000fea0003c00000 */
[----:B------:R0:W1:Y:S02]  /*1e340*/  SHFL.IDX P6, R14, R13, R12, R11 ;  /* 0x0000000c0d0e7389 */ /* 0x00006400000c000b */
[----:B01----:R-:W-:Y:S01]  /*1e350*/  ENDCOLLECTIVE ;  /* 0x000000000000791b */ /* 0x003fe20003800000 */
.L_x_3077:
        /* <DEDUP_REMOVED lines=13> */
.L_x_3078:
[----:B------:R-:W-:Y:S01]  /*1e430*/  IMAD.MOV.U32 R13, RZ, RZ, R10 ;  /* 0x000000ffff0d7224 */ /* 0x000fe200078e000a */
[----:B------:R-:W-:Y:S01]  /*1e440*/  MOV R12, 0x2 ;  /* 0x00000002000c7802 */ /* 0x000fe20000000f00 */
[----:B------:R-:W-:-:S07]  /*1e450*/  IMAD.MOV.U32 R2, RZ, RZ, R14 ;  /* 0x000000ffff027224 */ /* 0x000fce00078e000e */
[----:B------:R-:W-:Y:S05]  /*1e460*/  WARPSYNC.COLLECTIVE R15, `(.L_x_3079) ;  /* 0x000000000f087348 */ /* 0x000fea0003c00000 */
[----:B------:R0:W1:Y:S02]  /*1e470*/  SHFL.IDX P6, R14, R13, R12, R11 ;  /* 0x0000000c0d0e7389 */ /* 0x00006400000c000b */
[----:B01----:R-:W-:Y:S01]  /*1e480*/  ENDCOLLECTIVE ;  /* 0x000000000000791b */ /* 0x003fe20003800000 */
.L_x_3079:
        /* <DEDUP_REMOVED lines=11> */
.L_x_3080:
[----:B------:R-:W-:Y:S01]  /*1e540*/  IMAD.MOV.U32 R13, RZ, RZ, R10 ;  /* 0x000000ffff0d7224 */ /* 0x000fe200078e000a */
[----:B------:R-:W-:Y:S01]  /*1e550*/  MOV R12, 0x3 ;  /* 0x00000003000c7802 */ /* 0x000fe20000000f00 */
[----:B------:R-:W-:-:S07]  /*1e560*/  IMAD.MOV.U32 R2, RZ, RZ, R14 ;  /* 0x000000ffff027224 */ /* 0x000fce00078e000e */
[----:B------:R-:W-:Y:S05]  /*1e570*/  WARPSYNC.COLLECTIVE R15, `(.L_x_3081) ;  /* 0x000000000f087348 */ /* 0x000fea0003c00000 */
[----:B------:R0:W1:Y:S02]  /*1e580*/  SHFL.IDX P6, R14, R13, R12, R11 ;  /* 0x0000000c0d0e7389 */ /* 0x00006400000c000b */
[----:B01----:R-:W-:Y:S01]  /*1e590*/  ENDCOLLECTIVE ;  /* 0x000000000000791b */ /* 0x003fe20003800000 */
.L_x_3081:
        /* <DEDUP_REMOVED lines=11> */
.L_x_3082:
[----:B------:R-:W-:Y:S01]  /*1e650*/  IMAD.MOV.U32 R13, RZ, RZ, R10 ;  /* 0x000000ffff0d7224 */ /* 0x000fe200078e000a */
[----:B------:R-:W-:Y:S01]  /*1e660*/  MOV R12, 0x4 ;  /* 0x00000004000c7802 */ /* 0x000fe20000000f00 */
[----:B------:R-:W-:-:S07]  /*1e670*/  IMAD.MOV.U32 R2, RZ, RZ, R14 ;  /* 0x000000ffff027224 */ /* 0x000fce00078e000e */
[----:B------:R-:W-:Y:S05]  /*1e680*/  WARPSYNC.COLLECTIVE R15, `(.L_x_3083) ;  /* 0x000000000f087348 */ /* 0x000fea0003c00000 */
[----:B------:R0:W1:Y:S02]  /*1e690*/  SHFL.IDX P6, R14, R13, R12, R11 ;  /* 0x0000000c0d0e7389 */ /* 0x00006400000c000b */
[----:B01----:R-:W-:Y:S01]  /*1e6a0*/  ENDCOLLECTIVE ;  /* 0x000000000000791b */ /* 0x003fe20003800000 */
.L_x_3083:
        /* <DEDUP_REMOVED lines=11> */
.L_x_3084:
[----:B------:R-:W-:Y:S01]  /*1e760*/  IMAD.MOV.U32 R13, RZ, RZ, R10 ;  /* 0x000000ffff0d7224 */ /* 0x000fe200078e000a */
[----:B------:R-:W-:Y:S01]  /*1e770*/  MOV R12, 0x5 ;  /* 0x00000005000c7802 */ /* 0x000fe20000000f00 */
[----:B------:R-:W-:-:S07]  /*1e780*/  IMAD.MOV.U32 R2, RZ, RZ, R14 ;  /* 0x000000ffff027224 */ /* 0x000fce00078e000e */
[----:B------:R-:W-:Y:S05]  /*1e790*/  WARPSYNC.COLLECTIVE R15, `(.L_x_3085) ;  /* 0x000000000f087348 */ /* 0x000fea0003c00000 */
[----:B------:R0:W1:Y:S02]  /*1e7a0*/  SHFL.IDX P6, R14, R13, R12, R11 ;  /* 0x0000000c0d0e7389 */ /* 0x00006400000c000b */
[----:B01----:R-:W-:Y:S01]  /*1e7b0*/  ENDCOLLECTIVE ;  /* 0x000000000000791b */ /* 0x003fe20003800000 */
.L_x_3085:
        /* <DEDUP_REMOVED lines=11> */
.L_x_3086:
[----:B------:R-:W-:Y:S01]  /*1e870*/  IMAD.MOV.U32 R13, RZ, RZ, R10 ;  /* 0x000000ffff0d7224 */ /* 0x000fe200078e000a */
[----:B------:R-:W-:Y:S01]  /*1e880*/  MOV R12, 0x6 ;  /* 0x00000006000c7802 */ /* 0x000fe20000000f00 */
[----:B------:R-:W-:-:S07]  /*1e890*/  IMAD.MOV.U32 R2, RZ, RZ, R14 ;  /* 0x000000ffff027224 */ /* 0x000fce00078e000e */
[----:B------:R-:W-:Y:S05]  /*1e8a0*/  WARPSYNC.COLLECTIVE R15, `(.L_x_3087) ;  /* 0x000000000f087348 */ /* 0x000fea0003c00000 */
[----:B------:R0:W1:Y:S02]  /*1e8b0*/  SHFL.IDX P6, R14, R13, R12, R11 ;  /* 0x0000000c0d0e7389 */ /* 0x00006400000c000b */
[----:B01----:R-:W-:Y:S01]  /*1e8c0*/  ENDCOLLECTIVE ;  /* 0x000000000000791b */ /* 0x003fe20003800000 */
.L_x_3087:
        /* <DEDUP_REMOVED lines=11> */
.L_x_3088:
[----:B------:R-:W-:Y:S01]  /*1e980*/  IMAD.MOV.U32 R13, RZ, RZ, R10 ;  /* 0x000000ffff0d7224 */ /* 0x000fe200078e000a */
[----:B------:R-:W-:Y:S01]  /*1e990*/  MOV R12, 0x7 ;  /* 0x00000007000c7802 */ /* 0x000fe20000000f00 */
[----:B------:R-:W-:-:S07]  /*1e9a0*/  IMAD.MOV.U32 R2, RZ, RZ, R14 ;  /* 0x000000ffff027224 */ /* 0x000fce00078e000e */
[----:B------:R-:W-:Y:S05]  /*1e9b0*/  WARPSYNC.COLLECTIVE R15, `(.L_x_3089) ;  /* 0x000000000f087348 */ /* 0x000fea0003c00000 */
[----:B------:R0:W1:Y:S02]  /*1e9c0*/  SHFL.IDX P6, R14, R13, R12, R11 ;  /* 0x0000000c0d0e7389 */ /* 0x00006400000c000b */
[----:B01----:R-:W-:Y:S01]  /*1e9d0*/  ENDCOLLECTIVE ;  /* 0x000000000000791b */ /* 0x003fe20003800000 */
.L_x_3089:
        /* <DEDUP_REMOVED lines=11> */
.L_x_3090:
[----:B------:R-:W-:Y:S01]  /*1ea90*/  IMAD.MOV.U32 R2, RZ, RZ, R14 ;  /* 0x000000ffff027224 */ /* 0x000fe200078e000e */
[----:B------:R-:W-:Y:S06]  /*1eaa0*/  BRA `(.L_x_3091) ;  /* 0xffffff94005c7947 */ /* 0x000fec000383ffff */
.L_x_2897:
[----:B-1----:R1:W2:Y:S02]  /*1eab0*/  SYNCS.PHASECHK.TRANS64.TRYWAIT P0, [R5+URZ+0x16860], R2 ;  /* 0x01686002050075a7 */ /* 0x0022a4000800017f */
[----:B--2---:R-:W-:Y:S05]  /*1eac0*/  @!P0 NANOSLEEP.SYNCS 0x989680 ;  /* 0x009896800000895d */ /* 0x004fea0003900000 */
[----:B------:R-:W2:Y:S02]  /*1ead0*/  @!P0 SYNCS.PHASECHK.TRANS64 P0, [R5+URZ+0x16860], R2 ;  /* 0x01686002050085a7 */ /* 0x000ea4000800007f */
[----:B--2---:R-:W-:Y:S05]  /*1eae0*/  @!P0 BRA `(.L_x_2897) ;  /* 0xfffffffc00f08947 */ /* 0x004fea000383ffff */
[----:B------:R-:W-:Y:S05]  /*1eaf0*/  BRA `(.L_x_3092) ;  /* 0xffffff9400b47947 */ /* 0x000fea000383ffff */
.L_x_2898:
        /* <DEDUP_REMOVED lines=8> */
.L_x_3094:
[----:B------:R-:W-:Y:S05]  /*1eb80*/  BSYNC B1 ;  /* 0x0000000000017941 */ /* 0x000fea0003800000 */
.L_x_3093:
[----:B------:R-:W-:Y:S01]  /*1eb90*/  IMAD.MOV.U32 R13, RZ, RZ, R18 ;  /* 0x000000ffff0d7224 */ /* 0x000fe200078e0012 */
[----:B------:R-:W-:Y:S01]  /*1eba0*/  MOV R15, 0xffffffff ;  /* 0xffffffff000f7802 */ /* 0x000fe20000000f00 */
[----:B------:R-:W-:Y:S01]  /*1ebb0*/  IMAD.MOV.U32 R12, RZ, RZ, RZ ;  /* 0x000000ffff0c7224 */ /* 0x000fe200078e00ff */
[----:B------:R-:W-:Y:S01]  /*1ebc0*/  ISETP.LT.OR P2, PT, R8, 0x1, P1 ;  /* 0x000000010800780c */ /* 0x000fe20000f41670 */
[----:B------:R-:W-:Y:S02]  /*1ebd0*/  IMAD.MOV.U32 R11, RZ, RZ, 0x181f ;  /* 0x0000181fff0b7424 */ /* 0x000fe400078e00ff */
[----:B------:R-:W-:Y:S02]  /*1ebe0*/  IMAD.MOV.U32 R3, RZ, RZ, R14 ;  /* 0x000000ffff037224 */ /* 0x000fe400078e000e */
[----:B------:R-:W-:-:S08]  /*1ebf0*/  IMAD R6, R6, 0x2, R16 ;  /* 0x0000000206067824 */ /* 0x000fd000078e0210 */
[----:B------:R-:W-:Y:S05]  /*1ec00*/  WARPSYNC.COLLECTIVE R15, `(.L_x_3095) ;  /* 0x000000000f087348 */ /* 0x000fea0003c00000 */
[----:B------:R0:W1:Y:S02]  /*1ec10*/  SHFL.IDX P6, R14, R13, R12, R11 ;  /* 0x0000000c0d0e7389 */ /* 0x00006400000c000b */
[----:B01----:R-:W-:Y:S01]  /*1ec20*/  ENDCOLLECTIVE ;  /* 0x000000000000791b */ /* 0x003fe20003800000 */
.L_x_3095:
[----:B------:R-:W-:Y:S02]  /*1ec30*/  IMAD.MOV.U32 R13, RZ, RZ, R22 ;  /* 0x000000ffff0d7224 */ /* 0x000fe400078e0016 */
[----:B------:R-:W-:Y:S02]  /*1ec40*/  IMAD.MOV.U32 R12, RZ, RZ, 0x1 ;  /* 0x00000001ff0c7424 */ /* 0x000fe400078e00ff */
[----:B------:R-:W-:-:S07]  /*1ec50*/  IMAD.MOV.U32 R2, RZ, RZ, R14 ;  /* 0x000000ffff027224 */ /* 0x000fce00078e000e */
[----:B------:R-:W-:Y:S05]  /*1ec60*/  WARPSYNC.COLLECTIVE R15, `(.L_x_3096) ;  /* 0x000000000f087348 */ /* 0x000fea0003c00000 */
[----:B------:R0:W1:Y:S02]  /*1ec70*/  SHFL.IDX P6, R14, R13, R12, R11 ;  /* 0x0000000c0d0e7389 */ /* 0x00006400000c000b */
[----:B01----:R-:W-:Y:S01]  /*1ec80*/  ENDCOLLECTIVE ;  /* 0x000000000000791b */ /* 0x003fe20003800000 */
.L_x_3096:
        /* <DEDUP_REMOVED lines=8> */
[----:B0-----:R-:W-:-:S11]  /*1ed10*/  MOV R3, R14 ;  /* 0x0000000e00037202 */ /* 0x001fd60000000f00 */
[----:B------:R-:W-:Y:S05]  /*1ed20*/  WARPSYNC.COLLECTIVE R15, `(.L_x_3097) ;  /* 0x000000000f087348 */ /* 0x000fea0003c00000 */
[----:B------:R0:W1:Y:S02]  /*1ed30*/  SHFL.IDX P6, R14, R13, R12, R11 ;  /* 0x0000000c0d0e7389 */ /* 0x00006400000c000b */
[----:B01----:R-:W-:Y:S01]  /*1ed40*/  ENDCOLLECTIVE ;  /* 0x000000000000791b */ /* 0x003fe20003800000 */
.L_x_3097:
[----:B------:R-:W-:Y:S02]  /*1ed50*/  IMAD.MOV.U32 R13, RZ, RZ, R22 ;  /* 0x000000ffff0d7224 */ /* 0x000fe400078e0016 */
[----:B------:R-:W-:Y:S02]  /*1ed60*/  IMAD.MOV.U32 R12, RZ, RZ, 0x2 ;  /* 0x00000002ff0c7424 */ /* 0x000fe400078e00ff */
[----:B------:R-:W-:-:S07]  /*1ed70*/  IMAD.MOV.U32 R2, RZ, RZ, R14 ;  /* 0x000000ffff027224 */ /* 0x000fce00078e000e */
[----:B------:R-:W-:Y:S05]  /*1ed80*/  WARPSYNC.COLLECTIVE R15, `(.L_x_3098) ;  /* 0x000000000f087348 */ /* 0x000fea0003c00000 */
[----:B------:R0:W1:Y:S02]  /*1ed90*/  SHFL.IDX P6, R14, R13, R12, R11 ;  /* 0x0000000c0d0e7389 */ /* 0x00006400000c000b */
[----:B01----:R-:W-:Y:S01]  /*1eda0*/  ENDCOLLECTIVE ;  /* 0x000000000000791b */ /* 0x003fe20003800000 */
.L_x_3098:
        /* <DEDUP_REMOVED lines=12> */
.L_x_3099:
[----:B------:R-:W-:Y:S02]  /*1ee70*/  IMAD.MOV.U32 R13, RZ, RZ, R22 ;  /* 0x000000ffff0d7224 */ /* 0x000fe400078e0016 */
[----:B------:R-:W-:Y:S02]  /*1ee80*/  IMAD.MOV.U32 R12, RZ, RZ, 0x3 ;  /* 0x00000003ff0c7424 */ /* 0x000fe400078e00ff */
[----:B------:R-:W-:-:S07]  /*1ee90*/  IMAD.MOV.U32 R2, RZ, RZ, R14 ;  /* 0x000000ffff027224 */ /* 0x000fce00078e000e */
[----:B------:R-:W-:Y:S05]  /*1eea0*/  WARPSYNC.COLLECTIVE R15, `(.L_x_3100) ;  /* 0x000000000f087348 */ /* 0x000fea0003c00000 */
[----:B------:R0:W1:Y:S02]  /*1eeb0*/  SHFL.IDX P6, R14, R13, R12, R11 ;  /* 0x0000000c0d0e7389 */ /* 0x00006400000c000b */
[----:B01----:R-:W-:Y:S01]  /*1eec0*/  ENDCOLLECTIVE ;  /* 0x000000000000791b */ /* 0x003fe20003800000 */
.L_x_3100:
        /* <DEDUP_REMOVED lines=12> */
.L_x_3101:
[----:B------:R-:W-:Y:S02]  /*1ef90*/  IMAD.MOV.U32 R13, RZ, RZ, R22 ;  /* 0x000000ffff0d7224 */ /* 0x000fe400078e0016 */
[----:B------:R-:W-:Y:S02]  /*1efa0*/  IMAD.MOV.U32 R12, RZ, RZ, 0x4 ;  /* 0x00000004ff0c7424 */ /* 0x000fe400078e00ff */
[----:B------:R-:W-:-:S07]  /*1efb0*/  IMAD.MOV.U32 R2, RZ, RZ, R14 ;  /* 0x000000ffff027224 */ /* 0x000fce00078e000e */
[----:B------:R-:W-:Y:S05]  /*1efc0*/  WARPSYNC.COLLECTIVE R15, `(.L_x_3102) ;  /* 0x000000000f087348 */ /* 0x000fea0003c00000 */
[----:B------:R0:W1:Y:S02]  /*1efd0*/  SHFL.IDX P6, R14, R13, R12, R11 ;  /* 0x0000000c0d0e7389 */ /* 0x00006400000c000b */
[----:B01----:R-:W-:Y:S01]  /*1efe0*/  ENDCOLLECTIVE ;  /* 0x000000000000791b */ /* 0x003fe20003800000 */
.L_x_3102:
        /* <DEDUP_REMOVED lines=12> */
.L_x_3103:
[----:B------:R-:W-:Y:S02]  /*1f0b0*/  IMAD.MOV.U32 R13, RZ, RZ, R22 ;  /* 0x000000ffff0d7224 */ /* 0x000fe400078e0016 */
[----:B------:R-:W-:Y:S02]  /*1f0c0*/  IMAD.MOV.U32 R12, RZ, RZ, 0x5 ;  /* 0x00000005ff0c7424 */ /* 0x000fe400078e00ff */
[----:B------:R-:W-:-:S07]  /*1f0d0*/  IMAD.MOV.U32 R2, RZ, RZ, R14 ;  /* 0x000000ffff027224 */ /* 0x000fce00078e000e */
[----:B------:R-:W-:Y:S05]  /*1f0e0*/  WARPSYNC.COLLECTIVE R15, `(.L_x_3104) ;  /* 0x000000000f087348 */ /* 0x000fea0003c00000 */
[----:B------:R0:W1:Y:S02]  /*1f0f0*/  SHFL.IDX P6, R14, R13, R12, R11 ;  /* 0x0000000c0d0e7389 */ /* 0x00006400000c000b */
[----:B01----:R-:W-:Y:S01]  /*1f100*/  ENDCOLLECTIVE ;  /* 0x000000000000791b */ /* 0x003fe20003800000 */
.L_x_3104:
        /* <DEDUP_REMOVED lines=12> */
.L_x_3105:
[----:B------:R-:W-:Y:S02]  /*1f1d0*/  IMAD.MOV.U32 R13, RZ, RZ, R22 ;  /* 0x000000ffff0d7224 */ /* 0x000fe400078e0016 */
[----:B------:R-:W-:Y:S02]  /*1f1e0*/  IMAD.MOV.U32 R12, RZ, RZ, 0x6 ;  /* 0x00000006ff0c7424 */ /* 0x000fe400078e00ff */
[----:B------:R-:W-:-:S07]  /*1f1f0*/  IMAD.MOV.U32 R2, RZ, RZ, R14 ;  /* 0x000000ffff027224 */ /* 0x000fce00078e000e */
[----:B------:R-:W-:Y:S05]  /*1f200*/  WARPSYNC.COLLECTIVE R15, `(.L_x_3106) ;  /* 0x000000000f087348 */ /* 0x000fea0003c00000 */
[----:B------:R0:W1:Y:S02]  /*1f210*/  SHFL.IDX P6, R14, R13, R12, R11 ;  /* 0x0000000c0d0e7389 */ /* 0x00006400000c000b */
[----:B01----:R-:W-:Y:S01]  /*1f220*/  ENDCOLLECTIVE ;  /* 0x000000000000791b */ /* 0x003fe20003800000 */
.L_x_3106:
        /* <DEDUP_REMOVED lines=12> */
.L_x_3107:
[----:B------:R-:W-:Y:S02]  /*1f2f0*/  IMAD.MOV.U32 R13, RZ, RZ, R22 ;  /* 0x000000ffff0d7224 */ /* 0x000fe400078e0016 */
[----:B------:R-:W-:Y:S02]  /*1f300*/  IMAD.MOV.U32 R12, RZ, RZ, 0x7 ;  /* 0x00000007ff0c7424 */ /* 0x000fe400078e00ff */
[----:B------:R-:W-:-:S07]  /*1f310*/  IMAD.MOV.U32 R2, RZ, RZ, R14 ;  /* 0x000000ffff027224 */ /* 0x000fce00078e000e */
[----:B------:R-:W-:Y:S05]  /*1f320*/  WARPSYNC.COLLECTIVE R15, `(.L_x_3108) ;  /* 0x000000000f087348 */ /* 0x000fea0003c00000 */
[----:B------:R0:W1:Y:S02]  /*1f330*/  SHFL.IDX P6, R14, R13, R12, R11 ;  /* 0x0000000c0d0e7389 */ /* 0x00006400000c000b */
[----:B01----:R-:W-:Y:S01]  /*1f340*/  ENDCOLLECTIVE ;  /* 0x000000000000791b */ /* 0x003fe20003800000 */
.L_x_3108:
        /* <DEDUP_REMOVED lines=11> */
.L_x_3109:
[----:B------:R-:W-:Y:S01]  /*1f400*/  IMAD.MOV.U32 R2, RZ, RZ, R14 ;  /* 0x000000ffff027224 */ /* 0x000fe200078e000e */
[----:B------:R-:W-:Y:S06]  /*1f410*/  BRA `(.L_x_3110) ;  /* 0xffffff9000647947 */ /* 0x000fec000383ffff */
.L_x_2906:
[----:B0-----:R0:W1:Y:S02]  /*1f420*/  SYNCS.PHASECHK.TRANS64.TRYWAIT P0, [R0+URZ+0x16860], R3 ;  /* 0x01686003000075a7 */ /* 0x001064000800017f */
[----:B-1----:R-:W-:Y:S05]  /*1f430*/  @!P0 NANOSLEEP.SYNCS 0x989680 ;  /* 0x009896800000895d */ /* 0x002fea0003900000 */
[----:B------:R-:W1:Y:S02]  /*1f440*/  @!P0 SYNCS.PHASECHK.TRANS64 P0, [R0+URZ+0x16860], R3 ;  /* 0x01686003000085a7 */ /* 0x000e64000800007f */
[----:B-1----:R-:W-:Y:S05]  /*1f450*/  @!P0 BRA `(.L_x_2906) ;  /* 0xfffffffc00f08947 */ /* 0x002fea000383ffff */
[----:B------:R-:W-:Y:S05]  /*1f460*/  BRA `(.L_x_3111) ;  /* 0xffffff94007c7947 */ /* 0x000fea000383ffff */
.L_x_2907:
        /* <DEDUP_REMOVED lines=8> */
.L_x_3113:
[----:B------:R-:W-:Y:S05]  /*1f4f0*/  BSYNC B0 ;  /* 0x0000000000007941 */ /* 0x000fea0003800000 */
.L_x_3112:
[----:B------:R-:W-:Y:S01]  /*1f500*/  IMAD.MOV.U32 R13, RZ, RZ, R18 ;  /* 0x000000ffff0d7224 */ /* 0x000fe200078e0012 */
[----:B------:R-:W-:Y:S01]  /*1f510*/  SHF.L.U32 R5, R7, 0x1, RZ ;  /* 0x0000000107057819 */ /* 0x000fe200000006ff */
[----:B------:R-:W-:Y:S01]  /*1f520*/  IMAD.MOV.U32 R12, RZ, RZ, RZ ;  /* 0x000000ffff0c7224 */ /* 0x000fe200078e00ff */
[----:B------:R-:W-:Y:S01]  /*1f530*/  ISETP.LT.OR P2, PT, R6, 0x1, P0 ;  /* 0x000000010600780c */ /* 0x000fe20000741670 */
[----:B------:R-:W-:Y:S02]  /*1f540*/  IMAD.MOV.U32 R11, RZ, RZ, 0x181f ;  /* 0x0000181fff0b7424 */ /* 0x000fe400078e00ff */
[----:B------:R-:W-:Y:S02]  /*1f550*/  IMAD.MOV.U32 R15, RZ, RZ, -0x1 ;  /* 0xffffffffff0f7424 */ /* 0x000fe400078e00ff */
[----:B------:R-:W-:Y:S02]  /*1f560*/  IMAD.MOV.U32 R3, RZ, RZ, R14 ;  /* 0x000000ffff037224 */ /* 0x000fe400078e000e */
[----:B------:R-:W-:-:S07]  /*1f570*/  IMAD R4, R4, 0x2, R16 ;  /* 0x0000000204047824 */ /* 0x000fce00078e0210 */
[----:B------:R-:W-:Y:S05]  /*1f580*/  WARPSYNC.COLLECTIVE R15, `(.L_x_3114) ;  /* 0x000000000f087348 */ /* 0x000fea0003c00000 */
[----:B------:R0:W1:Y:S02]  /*1f590*/  SHFL.IDX P6, R14, R13, R12, R11 ;  /* 0x0000000c0d0e7389 */ /* 0x00006400000c000b */
[----:B01----:R-:W-:Y:S01]  /*1f5a0*/  ENDCOLLECTIVE ;  /* 0x000000000000791b */ /* 0x003fe20003800000 */
.L_x_3114:
[----:B------:R-:W-:Y:S02]  /*1f5b0*/  IMAD.MOV.U32 R13, RZ, RZ, R22 ;  /* 0x000000ffff0d7224 */ /* 0x000fe400078e0016 */
[----:B------:R-:W-:Y:S01]  /*1f5c0*/  IMAD.MOV.U32 R12, RZ, RZ, 0x1 ;  /* 0x00000001ff0c7424 */ /* 0x000fe200078e00ff */
[----:B------:R-:W-:-:S13]  /*1f5d0*/  IADD3 R2, P1, R14, R5, RZ ;  /* 0x000000050e027210 */ /* 0x000fda0007f3e0ff */
[----:B------:R-:W-:Y:S05]  /*1f5e0*/  WARPSYNC.COLLECTIVE R15, `(.L_x_3115) ;  /* 0x000000000f087348 */ /* 0x000fea0003c00000 */
[----:B------:R0:W1:Y:S02]  /*1f5f0*/  SHFL.IDX P6, R14, R13, R12, R11 ;  /* 0x0000000c0d0e7389 */ /* 0x00006400000c000b */
[----:B01----:R-:W-:Y:S01]  /*1f600*/  ENDCOLLECTIVE ;  /* 0x000000000000791b */ /* 0x003fe20003800000 */
.L_x_3115:
[----:B------:R-:W-:-:S05]  /*1f610*/  IMAD.X R3, RZ, RZ, R3, P1 ;  /* 0x000000ffff037224 */ /* 0x000fca00008e0603 */
        /* <DEDUP_REMOVED lines=10> */
.L_x_3116:
[----:B------:R-:W-:Y:S02]  /*1f6c0*/  IMAD.MOV.U32 R13, RZ, RZ, R22 ;  /* 0x000000ffff0d7224 */ /* 0x000fe400078e0016 */
[----:B------:R-:W-:Y:S01]  /*1f6d0*/  IMAD.MOV.U32 R12, RZ, RZ, 0x2 ;  /* 0x00000002ff0c7424 */ /* 0x000fe200078e00ff */
[----:B------:R-:W-:-:S13]  /*1f6e0*/  IADD3 R2, P1, R14, R5, RZ ;  /* 0x000000050e027210 */ /* 0x000fda0007f3e0ff */
[----:B------:R-:W-:Y:S05]  /*1f6f0*/  WARPSYNC.COLLECTIVE R15, `(.L_x_3117) ;  /* 0x000000000f087348 */ /* 0x000fea0003c00000 */
[----:B------:R0:W1:Y:S02]  /*1f700*/  SHFL.IDX P6, R14, R13, R12, R11 ;  /* 0x0000000c0d0e7389 */ /* 0x00006400000c000b */
[----:B01----:R-:W-:Y:S01]  /*1f710*/  ENDCOLLECTIVE ;  /* 0x000000000000791b */ /* 0x003fe20003800000 */
.L_x_3117:
        /* <DEDUP_REMOVED lines=11> */
.L_x_3118:
[----:B------:R-:W-:Y:S02]  /*1f7d0*/  IMAD.MOV.U32 R13, RZ, RZ, R22 ;  /* 0x000000ffff0d7224 */ /* 0x000fe400078e0016 */
[----:B------:R-:W-:Y:S01]  /*1f7e0*/  IMAD.MOV.U32 R12, RZ, RZ, 0x3 ;  /* 0x00000003ff0c7424 */ /* 0x000fe200078e00ff */
[----:B------:R-:W-:-:S13]  /*1f7f0*/  IADD3 R2, P1, R14, R5, RZ ;  /* 0x000000050e027210 */ /* 0x000fda0007f3e0ff */
[----:B------:R-:W-:Y:S05]  /*1f800*/  WARPSYNC.COLLECTIVE R15, `(.L_x_3119) ;  /* 0x000000000f087348 */ /* 0x000fea0003c00000 */
[----:B------:R0:W1:Y:S02]  /*1f810*/  SHFL.IDX P6, R14, R13, R12, R11 ;  /* 0x0000000c0d0e7389 */ /* 0x00006400000c000b */
[----:B01----:R-:W-:Y:S01]  /*1f820*/  ENDCOLLECTIVE ;  /* 0x000000000000791b */ /* 0x003fe20003800000 */
.L_x_3119:
        /* <DEDUP_REMOVED lines=11> */
.L_x_3120:
[----:B------:R-:W-:Y:S01]  /*1f8e0*/  MOV R13, R22 ;  /* 0x00000016000d7202 */ /* 0x000fe20000000f00 */
[----:B------:R-:W-:Y:S01]  /*1f8f0*/  IMAD.MOV.U32 R12, RZ, RZ, 0x4 ;  /* 0x00000004ff0c7424 */ /* 0x000fe200078e00ff */
[----:B------:R-:W-:-:S13]  /*1f900*/  IADD3 R2, P1, R14, R5, RZ ;  /* 0x000000050e027210 */ /* 0x000fda0007f3e0ff */
[----:B------:R-:W-:Y:S05]  /*1f910*/  WARPSYNC.COLLECTIVE R15, `(.L_x_3121) ;  /* 0x000000000f087348 */ /* 0x000fea0003c00000 */
[----:B------:R0:W1:Y:S02]  /*1f920*/  SHFL.IDX P6, R14, R13, R12, R11 ;  /* 0x0000000c0d0e7389 */ /* 0x00006400000c000b */
[----:B01----:R-:W-:Y:S01]  /*1f930*/  ENDCOLLECTIVE ;  /* 0x000000000000791b */ /* 0x003fe20003800000 */
.L_x_3121:
        /* <DEDUP_REMOVED lines=11> */
.L_x_3122:
[----:B------:R-:W-:Y:S01]  /*1f9f0*/  IMAD.MOV.U32 R13, RZ, RZ, R22 ;  /* 0x000000ffff0d7224 */ /* 0x000fe200078e0016 */
[----:B------:R-:W-:Y:S02]  /*1fa00*/  MOV R12, 0x5 ;  /* 0x00000005000c7802 */ /* 0x000fe40000000f00 */
[----:B------:R-:W-:-:S13]  /*1fa10*/  IADD3 R2, P1, R14, R5, RZ ;  /* 0x000000050e027210 */ /* 0x000fda0007f3e0ff */
[----:B------:R-:W-:Y:S05]  /*1fa20*/  WARPSYNC.COLLECTIVE R15, `(.L_x_3123) ;  /* 0x000000000f087348 */ /* 0x000fea0003c00000 */
[----:B------:R0:W1:Y:S02]  /*1fa30*/  SHFL.IDX P6, R14, R13, R12, R11 ;  /* 0x0000000c0d0e7389 */ /* 0x00006400000c000b */
[----:B01----:R-:W-:Y:S01]  /*1fa40*/  ENDCOLLECTIVE ;  /* 0x000000000000791b */ /* 0x003fe20003800000 */
.L_x_3123:
        /* <DEDUP_REMOVED lines=11> */
.L_x_3124:
[----:B------:R-:W-:Y:S02]  /*1fb00*/  IMAD.MOV.U32 R13, RZ, RZ, R22 ;  /* 0x000000ffff0d7224 */ /* 0x000fe400078e0016 */
[----:B------:R-:W-:Y:S01]  /*1fb10*/  IMAD.MOV.U32 R12, RZ, RZ, 0x6 ;  /* 0x00000006ff0c7424 */ /* 0x000fe200078e00ff */
[----:B------:R-:W-:-:S13]  /*1fb20*/  IADD3 R2, P1, R14, R5, RZ ;  /* 0x000000050e027210 */ /* 0x000fda0007f3e0ff */
[----:B------:R-:W-:Y:S05]  /*1fb30*/  WARPSYNC.COLLECTIVE R15, `(.L_x_3125) ;  /* 0x000000000f087348 */ /* 0x000fea0003c00000 */
[----:B------:R0:W1:Y:S02]  /*1fb40*/  SHFL.IDX P6, R14, R13, R12, R11 ;  /* 0x0000000c0d0e7389 */ /* 0x00006400000c000b */
[----:B01----:R-:W-:Y:S01]  /*1fb50*/  ENDCOLLECTIVE ;  /* 0x000000000000791b */ /* 0x003fe20003800000 */
.L_x_3125:
        /* <DEDUP_REMOVED lines=11> */
.L_x_3126:
[----:B------:R-:W-:Y:S02]  /*1fc10*/  IMAD.MOV.U32 R13, RZ, RZ, R22 ;  /* 0x000000ffff0d7224 */ /* 0x000fe400078e0016 */
[----:B------:R-:W-:Y:S01]  /*1fc20*/  IMAD.MOV.U32 R12, RZ, RZ, 0x7 ;  /* 0x00000007ff0c7424 */ /* 0x000fe200078e00ff */
[----:B------:R-:W-:-:S13]  /*1fc30*/  IADD3 R2, P1, R14, R5, RZ ;  /* 0x000000050e027210 */ /* 0x000fda0007f3e0ff */
[----:B------:R-:W-:Y:S05]  /*1fc40*/  WARPSYNC.COLLECTIVE R15, `(.L_x_3127) ;  /* 0x000000000f087348 */ /* 0x000fea0003c00000 */
[----:B------:R0:W1:Y:S02]  /*1fc50*/  SHFL.IDX P6, R14, R13, R12, R11 ;  /* 0x0000000c0d0e7389 */ /* 0x00006400000c000b */
[----:B01----:R-:W-:Y:S01]  /*1fc60*/  ENDCOLLECTIVE ;  /* 0x000000000000791b */ /* 0x003fe20003800000 */
.L_x_3127:
        /* <DEDUP_REMOVED lines=10> */
.L_x_3128:
[----:B------:R-:W-:Y:S05]  /*1fd10*/  BRA `(.L_x_3129) ;  /* 0xffffff90004c7947 */ /* 0x000fea000383ffff */
.L_x_2912:
[----:B------:R-:W-:Y:S01]  /*1fd20*/  BSSY B0, `(.L_x_3130) ;  /* 0x0000008000007945 */ /* 0x000fe20003800000 */
[----:B------:R-:W-:Y:S02]  /*1fd30*/  IMAD.MOV.U32 R13, RZ, RZ, R24 ;  /* 0x000000ffff0d7224 */ /* 0x000fe400078e0018 */
[----:B------:R-:W-:Y:S02]  /*1fd40*/  IMAD.MOV.U32 R12, RZ, RZ, RZ ;  /* 0x000000ffff0c7224 */ /* 0x000fe400078e00ff */
[----:B------:R-:W-:Y:S02]  /*1fd50*/  IMAD.MOV.U32 R11, RZ, RZ, 0x1f ;  /* 0x0000001fff0b7424 */ /* 0x000fe400078e00ff */
[----:B------:R-:W-:-:S07]  /*1fd60*/  IMAD.MOV.U32 R15, RZ, RZ, -0x1 ;  /* 0xffffffffff0f7424 */ /* 0x000fce00078e00ff */
[----:B-123--:R-:W-:Y:S05]  /*1fd70*/  WARPSYNC.COLLECTIVE R15, `(.L_x_3131) ;  /* 0x000000000f087348 */ /* 0x00efea0003c00000 */
[----:B------:R0:W4:Y:S02]  /*1fd80*/  SHFL.IDX P6, R14, R13, R12, R11 ;  /* 0x0000000c0d0e7389 */ /* 0x00012400000c000b */
[----:B01234-:R-:W-:Y:S01]  /*1fd90*/  ENDCOLLECTIVE ;  /* 0x000000000000791b */ /* 0x01ffe20003800000 */
.L_x_3131:
[----:B------:R-:W-:Y:S05]  /*1fda0*/  BSYNC B0 ;  /* 0x0000000000007941 */ /* 0x000fea0003800000 */
.L_x_3130:
[----:B------:R-:W-:Y:S01]  /*1fdb0*/  MOV R13, R24 ;  /* 0x00000018000d7202 */ /* 0x000fe20000000f00 */
        /* <DEDUP_REMOVED lines=8> */
.L_x_3132:
        /* <DEDUP_REMOVED lines=15> */
[C---:B------:R-:W-:Y:S02]  /*1ff30*/  ISETP.GE.U32.AND P5, PT, R8.reuse, 0x10, PT ;  /* 0x000000100800780c */ /* 0x040fe40003fa6070 */
[----:B--2---:R-:W-:Y:S01]  /*1ff40*/  @!P1 MOV R25, R7 ;  /* 0x0000000700199202 */ /* 0x004fe20000000f00 */
[----:B---3--:R-:W-:Y:S01]  /*1ff50*/  @!P1 IMAD.MOV.U32 R5, RZ, RZ, R4 ;  /* 0x000000ffff059224 */ /* 0x008fe200078e0004 */
[----:B------:R-:W-:-:S03]  /*1ff60*/  ISETP.NE.AND P1, PT, R8, RZ, PT ;  /* 0x000000ff0800720c */ /* 0x000fc60003f25270 */
[----:B------:R-:W-:-:S10]  /*1ff70*/  IMAD R13, R5, R25, RZ ;  /* 0x00000019050d7224 */ /* 0x000fd400078e02ff */
[----:B------:R-:W-:Y:S05]  /*1ff80*/  WARPSYNC.COLLECTIVE R15, `(.L_x_3133) ;  /* 0x000000000f087348 */ /* 0x000fea0003c00000 */
[----:B------:R0:W1:Y:S02]  /*1ff90*/  SHFL.UP P6, R14, R13, R12, R11 ;  /* 0x0400000c0d0e7389 */ /* 0x00006400000c000b */
[----:B01----:R-:W-:Y:S01]  /*1ffa0*/  ENDCOLLECTIVE ;  /* 0x000000000000791b */ /* 0x003fe20003800000 */
.L_x_3133:
[----:B------:R-:W-:Y:S02]  /*1ffb0*/  MOV R12, 0x2 ;  /* 0x00000002000c7802 */ /* 0x000fe40000000f00 */
[----:B------:R-:W-:-:S05]  /*1ffc0*/  SEL R4, R14, RZ, P1 ;  /* 0x000000ff0e047207 */ /* 0x000fca0000800000 */
[----:B------:R-:W-:-:S04]  /*1ffd0*/  IMAD.IADD R4, R13, 0x1, R4 ;  /* 0x000000010d047824 */ /* 0x000fc800078e0204 */
[----:B------:R-:W-:-:S07]  /*1ffe0*/  IMAD.MOV.U32 R13, RZ, RZ, R4 ;  /* 0x000000ffff0d7224 */ /* 0x000fce00078e0004 */
[----:B------:R-:W-:Y:S05]  /*1fff0*/  WARPSYNC.COLLECTIVE R15, `(.L_x_3134) ;  /* 0x000000000f087348 */ /* 0x000fea0003c00000 */
[----:B------:R0:W1:Y:S02]  /*20000*/  SHFL.UP P6, R14, R13, R12, R11 ;  /* 0x0400000c0d0e7389 */ /* 0x00006400000c000b */
[----:B01----:R-:W-:Y:S01]  /*20010*/  ENDCOLLECTIVE ;  /* 0x000000000000791b */ /* 0x003fe20003800000 */
.L_x_3134:
[----:B------:R-:W-:Y:S01]  /*20020*/  IMAD.MOV.U32 R12, RZ, RZ, 0x4 ;  /* 0x00000004ff0c7424 */ /* 0x000fe200078e00ff */
[----:B------:R-:W-:-:S05]  /*20030*/  SEL R3, R14, RZ, P2 ;  /* 0x000000ff0e037207 */ /* 0x000fca0001000000 */
[----:B------:R-:W-:-:S04]  /*20040*/  IMAD.IADD R2, R4, 0x1, R3 ;  /* 0x0000000104027824 */ /* 0x000fc800078e0203 */
[----:B------:R-:W-:-:S07]  /*20050*/  IMAD.MOV.U32 R13, RZ, RZ, R2 ;  /* 0x000000ffff0d7224 */ /* 0x000fce00078e0002 */
[----:B------:R-:W-:Y:S05]  /*20060*/  WARPSYNC.COLLECTIVE R15, `(.L_x_3135) ;  /* 0x000000000f087348 */ /* 0x000fea0003c00000 */
[----:B------:R0:W1:Y:S02]  /*20070*/  SHFL.UP P6, R14, R13, R12, R11 ;  /* 0x0400000c0d0e7389 */ /* 0x00006400000c000b */
[----:B01----:R-:W-:Y:S01]  /*20080*/  ENDCOLLECTIVE ;  /* 0x000000000000791b */ /* 0x003fe20003800000 */
.L_x_3135:
[----:B------:R-:W-:Y:S02]  /*20090*/  MOV R12, 0x8 ;  /* 0x00000008000c7802 */ /* 0x000fe40000000f00 */
[----:B------:R-:W-:-:S05]  /*200a0*/  SEL R3, R14, RZ, P3 ;  /* 0x000000ff0e037207 */ /* 0x000fca0001800000 */
[----:B------:R-:W-:-:S04]  /*200b0*/  IMAD.IADD R3, R2, 0x1, R3 ;  /* 0x0000000102037824 */ /* 0x000fc800078e0203 */
[----:B------:R-:W-:-:S07]  /*200c0*/  IMAD.MOV.U32 R13, RZ, RZ, R3 ;  /* 0x000000ffff0d7224 */ /* 0x000fce00078e0003 */
[----:B------:R-:W-:Y:S05]  /*200d0*/  WARPSYNC.COLLECTIVE R15, `(.L_x_3136) ;  /* 0x000000000f087348 */ /* 0x000fea0003c00000 */
[----:B------:R0:W1:Y:S02]  /*200e0*/  SHFL.UP P6, R14, R13, R12, R11 ;  /* 0x0400000c0d0e7389 */ /* 0x00006400000c000b */
[----:B01----:R-:W-:Y:S01]  /*200f0*/  ENDCOLLECTIVE ;  /* 0x000000000000791b */ /* 0x003fe20003800000 */
.L_x_3136:
[----:B------:R-:W-:Y:S01]  /*20100*/  IMAD.MOV.U32 R12, RZ, RZ, 0x10 ;  /* 0x00000010ff0c7424 */ /* 0x000fe200078e00ff */
[----:B------:R-:W-:-:S05]  /*20110*/  SEL R4, R14, RZ, P4 ;  /* 0x000000ff0e047207 */ /* 0x000fca0002000000 */
[----:B------:R-:W-:-:S04]  /*20120*/  IMAD.IADD R4, R3, 0x1, R4 ;  /* 0x0000000103047824 */ /* 0x000fc800078e0204 */
[----:B------:R-:W-:-:S07]  /*20130*/  IMAD.MOV.U32 R13, RZ, RZ, R4 ;  /* 0x000000ffff0d7224 */ /* 0x000fce00078e0004 */
[----:B------:R-:W-:Y:S05]  /*20140*/  WARPSYNC.COLLECTIVE R15, `(.L_x_3137) ;  /* 0x000000000f087348 */ /* 0x000fea0003c00000 */
[----:B------:R0:W1:Y:S02]  /*20150*/  SHFL.UP P6, R14, R13, R12, R11 ;  /* 0x0400000c0d0e7389 */ /* 0x00006400000c000b */
[----:B01----:R-:W-:Y:S01]  /*20160*/  ENDCOLLECTIVE ;  /* 0x000000000000791b */ /* 0x003fe20003800000 */
.L_x_3137:
[----:B------:R-:W-:Y:S01]  /*20170*/  MOV R12, 0x1f ;  /* 0x0000001f000c7802 */ /* 0x000fe20000000f00 */
[----:B------:R-:W-:Y:S01]  /*20180*/  IMAD.MOV.U32 R11, RZ, RZ, 0x1f ;  /* 0x0000001fff0b7424 */ /* 0x000fe200078e00ff */
[----:B------:R-:W-:-:S05]  /*20190*/  SEL R3, R14, RZ, P5 ;  /* 0x000000ff0e037207 */ /* 0x000fca0002800000 */
[----:B------:R-:W-:-:S04]  /*201a0*/  IMAD.IADD R2, R4, 0x1, R3 ;  /* 0x0000000104027824 */ /* 0x000fc800078e0203 */
[----:B------:R-:W-:-:S07]  /*201b0*/  IMAD.MOV.U32 R13, RZ, RZ, R2 ;  /* 0x000000ffff0d7224 */ /* 0x000fce00078e0002 */
[----:B------:R-:W-:Y:S05]  /*201c0*/  WARPSYNC.COLLECTIVE R15, `(.L_x_3138) ;  /* 0x000000000f087348 */ /* 0x000fea0003c00000 */
[----:B------:R0:W1:Y:S02]  /*201d0*/  SHFL.IDX P6, R14, R13, R12, R11 ;  /* 0x0000000c0d0e7389 */ /* 0x00006400000c000b */
[----:B01----:R-:W-:Y:S01]  /*201e0*/  ENDCOLLECTIVE ;  /* 0x000000000000791b */ /* 0x003fe20003800000 */
.L_x_3138:
[----:B------:R-:W-:Y:S05]  /*201f0*/  BRA `(.L_x_3139) ;  /* 0xffffff9000587947 */ /* 0x000fea000383ffff */
.L_x_2915:
[----:B------:R-:W-:Y:S01]  /*20200*/  BSSY B0, `(.L_x_3140) ;  /* 0x0000007000007945 */ /* 0x000fe20003800000 */
[----:B------:R-:W-:Y:S02]  /*20210*/  IMAD.MOV.U32 R12, RZ, RZ, 0x1 ;  /* 0x00000001ff0c7424 */ /* 0x000fe400078e00ff */
[----:B------:R-:W-:Y:S02]  /*20220*/  IMAD.MOV.U32 R11, RZ, RZ, RZ ;  /* 0x000000ffff0b7224 */ /* 0x000fe400078e00ff */
[----:B------:R-:W-:-:S07]  /*20230*/  IMAD.MOV.U32 R15, RZ, RZ, -0x1 ;  /* 0xffffffffff0f7424 */ /* 0x000fce00078e00ff */
[----:B-1----:R-:W-:Y:S05]  /*20240*/  WARPSYNC.COLLECTIVE R15, `(.L_x_3141) ;  /* 0x000000000f087348 */ /* 0x002fea0003c00000 */
[----:B------:R0:W2:Y:S02]  /*20250*/  SHFL.UP P6, R14, R13, R12, R11 ;  /* 0x0400000c0d0e7389 */ /* 0x0000a400000c000b */
[----:B012---:R-:W-:Y:S01]  /*20260*/  ENDCOLLECTIVE ;  /* 0x000000000000791b */ /* 0x007fe20003800000 */
.L_x_3141:
[----:B------:R-:W-:Y:S05]  /*20270*/  BSYNC B0 ;  /* 0x0000000000007941 */ /* 0x000fea0003800000 */
.L_x_3140:
[----:B------:R-:W-:Y:S01]  /*20280*/  SEL R14, R14, RZ, P1 ;  /* 0x000000ff0e0e7207 */ /* 0x000fe20000800000 */
[----:B------:R-:W-:Y:S01]  /*20290*/  IMAD.MOV.U32 R11, RZ, RZ, RZ ;  /* 0x000000ffff0b7224 */ /* 0x000fe200078e00ff */
[----:B------:R-:W-:Y:S01]  /*202a0*/  MOV R12, 0x2 ;  /* 0x00000002000c7802 */ /* 0x000fe20000000f00 */
[----:B------:R-:W-:Y:S02]  /*202b0*/  IMAD.MOV.U32 R15, RZ, RZ, -0x1 ;  /* 0xffffffffff0f7424 */ /* 0x000fe400078e00ff */
[----:B------:R-:W-:-:S07]  /*202c0*/  IMAD.IADD R13, R13, 0x1, R14 ;  /* 0x000000010d0d7824 */ /* 0x000fce00078e020e */
[----:B------:R-:W-:Y:S05]  /*202d0*/  WARPSYNC.COLLECTIVE R15, `(.L_x_3142) ;  /* 0x000000000f087348 */ /* 0x000fea0003c00000 */
[----:B------:R0:W1:Y:S02]  /*202e0*/  SHFL.UP P6, R14, R13, R12, R11 ;  /* 0x0400000c0d0e7389 */ /* 0x00006400000c000b */
[----:B01----:R-:W-:Y:S01]  /*202f0*/  ENDCOLLECTIVE ;  /* 0x000000000000791b */ /* 0x003fe20003800000 */
.L_x_3142:
[----:B------:R-:W-:Y:S01]  /*20300*/  IMAD.MOV.U32 R12, RZ, RZ, 0x4 ;  /* 0x00000004ff0c7424 */ /* 0x000fe200078e00ff */
[----:B------:R-:W-:-:S05]  /*20310*/  SEL R14, R14, RZ, P2 ;  /* 0x000000ff0e0e7207 */ /* 0x000fca0001000000 */
[----:B------:R-:W-:-:S04]  /*20320*/  IMAD.IADD R3, R13, 0x1, R14 ;  /* 0x000000010d037824 */ /* 0x000fc800078e020e */
[----:B------:R-:W-:-:S07]  /*20330*/  IMAD.MOV.U32 R13, RZ, RZ, R3 ;  /* 0x000000ffff0d7224 */ /* 0x000fce00078e0003 */
[----:B------:R-:W-:Y:S05]  /*20340*/  WARPSYNC.COLLECTIVE R15, `(.L_x_3143) ;  /* 0x000000000f087348 */ /* 0x000fea0003c00000 */
[----:B------:R0:W1:Y:S02]  /*20350*/  SHFL.UP P6, R14, R13, R12, R11 ;  /* 0x0400000c0d0e7389 */ /* 0x00006400000c000b */
[----:B01----:R-:W-:Y:S01]  /*20360*/  ENDCOLLECTIVE ;  /* 0x000000000000791b */ /* 0x003fe20003800000 */
.L_x_3143:
[----:B------:R-:W-:Y:S01]  /*20370*/  IMAD.MOV.U32 R12, RZ, RZ, 0x8 ;  /* 0x00000008ff0c7424 */ /* 0x000fe200078e00ff */
[----:B------:R-:W-:-:S04]  /*20380*/  SEL R4, R14, RZ, P3 ;  /* 0x000000ff0e047207 */ /* 0x000fc80001800000 */
[----:B------:R-:W-:-:S05]  /*20390*/  IADD3 R4, R3, R4, RZ ;  /* 0x0000000403047210 */ /* 0x000fca0007ffe0ff */
[----:B------:R-:W-:-:S07]  /*203a0*/  IMAD.MOV.U32 R13, RZ, RZ, R4 ;  /* 0x000000ffff0d7224 */ /* 0x000fce00078e0004 */
[----:B------:R-:W-:Y:S05]  /*203b0*/  WARPSYNC.COLLECTIVE R15, `(.L_x_3144) ;  /* 0x000000000f087348 */ /* 0x000fea0003c00000 */
[----:B------:R0:W1:Y:S02]  /*203c0*/  SHFL.UP P6, R14, R13, R12, R11 ;  /* 0x0400000c0d0e7389 */ /* 0x00006400000c000b */
[----:B01----:R-:W-:Y:S01]  /*203d0*/  ENDCOLLECTIVE ;  /* 0x000000000000791b */ /* 0x003fe20003800000 */
.L_x_3144:
[----:B------:R-:W-:Y:S01]  /*203e0*/  IMAD.MOV.U32 R12, RZ, RZ, 0x10 ;  /* 0x00000010ff0c7424 */ /* 0x000fe200078e00ff */
[----:B------:R-:W-:-:S05]  /*203f0*/  SEL R7, R14, RZ, P4 ;  /* 0x000000ff0e077207 */ /* 0x000fca0002000000 */
[----:B------:R-:W-:-:S04]  /*20400*/  IMAD.IADD R7, R4, 0x1, R7 ;  /* 0x0000000104077824 */ /* 0x000fc800078e0207 */
[----:B------:R-:W-:-:S07]  /*20410*/  IMAD.MOV.U32 R13, RZ, RZ, R7 ;  /* 0x000000ffff0d7224 */ /* 0x000fce00078e0007 */
[----:B------:R-:W-:Y:S05]  /*20420*/  WARPSYNC.COLLECTIVE R15, `(.L_x_3145) ;  /* 0x000000000f087348 */ /* 0x000fea0003c00000 */
[----:B------:R0:W1:Y:S02]  /*20430*/  SHFL.UP P6, R14, R13, R12, R11 ;  /* 0x0400000c0d0e7389 */ /* 0x00006400000c000b */
[----:B01----:R-:W-:Y:S01]  /*20440*/  ENDCOLLECTIVE ;  /* 0x000000000000791b */ /* 0x003fe20003800000 */
.L_x_3145:
        /* <DEDUP_REMOVED lines=8> */
.L_x_3146:
[----:B------:R-:W-:Y:S05]  /*204d0*/  BRA `(.L_x_3147) ;  /* 0xffffff9000447947 */ /* 0x000fea000383ffff */
.L_x_2917:
[----:B------:R-:W-:Y:S01]  /*204e0*/  BSSY B0, `(.L_x_3148) ;  /* 0x0000006000007945 */ /* 0x000fe20003800000 */
[----:B------:R-:W-:Y:S01]  /*204f0*/  PLOP3.LUT P6, PT, P6, PT, PT, 0x8, 0x0 ;  /* 0x000000000000781c */ /* 0x000fe200037ce170 */
[----:B------:R-:W-:-:S12]  /*20500*/  IMAD.MOV.U32 R15, RZ, RZ, -0x1 ;  /* 0xffffffffff0f7424 */ /* 0x000fd800078e00ff */
[----:B01----:R-:W-:Y:S05]  /*20510*/  WARPSYNC.COLLECTIVE R15, `(.L_x_3149) ;  /* 0x000000000f087348 */ /* 0x003fea0003c00000 */
[----:B------:R-:W-:Y:S01]  /*20520*/  VOTE.ANY R14, PT, P6 ;  /* 0x00000000000e7806 */ /* 0x000fe200030e0100 */
[----:B01----:R-:W-:Y:S06]  /*20530*/  ENDCOLLECTIVE ;  /* 0x000000000000791b */ /* 0x003fec0003800000 */
.L_x_3149:
[----:B------:R-:W-:Y:S05]  /*20540*/  BSYNC B0 ;  /* 0x0000000000007941 */ /* 0x000fea0003800000 */
.L_x_3148:
[----:B------:R-:W-:Y:S01]  /*20550*/  IMAD.MOV.U32 R3, RZ, RZ, R14 ;  /* 0x000000ffff037224 */ /* 0x000fe200078e000e */
[----:B------:R-:W-:Y:S01]  /*20560*/  MOV R13, R25 ;  /* 0x00000019000d7202 */ /* 0x000fe20000000f00 */
[----:B------:R-:W-:Y:S02]  /*20570*/  IMAD.MOV.U32 R11, RZ, RZ, 0x1f ;  /* 0x0000001fff0b7424 */ /* 0x000fe400078e00ff */
[----:B------:R-:W0:Y:S01]  /*20580*/  POPC R7, R3 ;  /* 0x0000000300077309 */ /* 0x000e220000000000 */
[----:B------:R-:W-:Y:S02]  /*20590*/  IMAD.MOV.U32 R15, RZ, RZ, -0x1 ;  /* 0xffffffffff0f7424 */ /* 0x000fe400078e00ff */
[----:B0-----:R-:W-:Y:S02]  /*205a0*/  IMAD.MOV.U32 R12, RZ, RZ, R7 ;  /* 0x000000ffff0c7224 */ /* 0x001fe400078e0007 */
[----:B------:R-:W-:-:S07]  /*205b0*/  IMAD.IADD R27, R7, 0x1, R27 ;  /* 0x00000001071b7824 */ /* 0x000fce00078e021b */
[----:B------:R-:W-:Y:S05]  /*205c0*/  WARPSYNC.COLLECTIVE R15, `(.L_x_3150) ;  /* 0x000000000f087348 */ /* 0x000fea0003c00000 */
[----:B------:R0:W1:Y:S02]  /*205d0*/  SHFL.IDX P6, R14, R13, R12, R11 ;  /* 0x0000000c0d0e7389 */ /* 0x00006400000c000b */
[----:B01----:R-:W-:Y:S01]  /*205e0*/  ENDCOLLECTIVE ;  /* 0x000000000000791b */ /* 0x003fe20003800000 */
.L_x_3150:
[----:B------:R-:W-:Y:S02]  /*205f0*/  IMAD.MOV.U32 R13, RZ, RZ, R5 ;  /* 0x000000ffff0d7224 */ /* 0x000fe400078e0005 */
[----:B------:R-:W-:-:S07]  /*20600*/  IMAD.MOV.U32 R25, RZ, RZ, R14 ;  /* 0x000000ffff197224 */ /* 0x000fce00078e000e */
[----:B------:R-:W-:Y:S05]  /*20610*/  WARPSYNC.COLLECTIVE R15, `(.L_x_3151) ;  /* 0x000000000f087348 */ /* 0x000fea0003c00000 */
[----:B------:R0:W1:Y:S02]  /*20620*/  SHFL.IDX P6, R14, R13, R12, R11 ;  /* 0x0000000c0d0e7389 */ /* 0x00006400000c000b */
[----:B01----:R-:W-:Y:S01]  /*20630*/  ENDCOLLECTIVE ;  /* 0x000000000000791b */ /* 0x003fe20003800000 */
.L_x_3151:
[----:B------:R-:W-:Y:S01]  /*20640*/  MOV R5, R14 ;  /* 0x0000000e00057202 */ /* 0x000fe20000000f00 */
[----:B------:R-:W-:Y:S06]  /*20650*/  BRA `(.L_x_3152) ;  /* 0xffffff9000247947 */ /* 0x000fec000383ffff */
.L_x_2919:
[----:B------:R-:W-:Y:S01]  /*20660*/  BSSY B0, `(.L_x_3153) ;  /* 0x0000007000007945 */ /* 0x000fe20003800000 */
[----:B------:R-:W-:Y:S02]  /*20670*/  IMAD.MOV.U32 R13, RZ, RZ, R2 ;  /* 0x000000ffff0d7224 */ /* 0x000fe400078e0002 */
[----:B------:R-:W-:Y:S02]  /*20680*/  IMAD.MOV.U32 R11, RZ, RZ, 0x1f ;  /* 0x0000001fff0b7424 */ /* 0x000fe400078e00ff */
[----:B------:R-:W-:-:S07]  /*20690*/  IMAD.MOV.U32 R15, RZ, RZ, -0x1 ;  /* 0xffffffffff0f7424 */ /* 0x000fce00078e00ff */
[----:B01234-:R-:W-:Y:S05]  /*206a0*/  WARPSYNC.COLLECTIVE R15, `(.L_x_3154) ;  /* 0x000000000f087348 */ /* 0x01ffea0003c00000 */
[----:B------:R0:W0:Y:S02]  /*206b0*/  SHFL.IDX P6, R14, R13, R12, R11 ;  /* 0x0000000c0d0e7389 */ /* 0x00002400000c000b */
[----:B01234-:R-:W-:Y:S01]  /*206c0*/  ENDCOLLECTIVE ;  /* 0x000000000000791b */ /* 0x01ffe20003800000 */
.L_x_3154:
[----:B------:R-:W-:Y:S05]  /*206d0*/  BSYNC B0 ;  /* 0x0000000000007941 */ /* 0x000fea0003800000 */
.L_x_3153:
[----:B------:R-:W-:Y:S01]  /*206e0*/  IMAD.MOV.U32 R24, RZ, RZ, R14 ;  /* 0x000000ffff187224 */ /* 0x000fe200078e000e */
[----:B------:R-:W-:Y:S06]  /*206f0*/  BRA `(.L_x_2918) ;  /* 0xffffff9000147947 */ /* 0x000fec000383ffff */
.L_x_2925:
[----:B0-----:R0:W4:Y:S02]  /*20700*/  SYNCS.PHASECHK.TRANS64.TRYWAIT P0, [R5+URZ+0x16820], R0 ;  /* 0x01682000050075a7 */ /* 0x001124000800017f */
[----:B----4-:R-:W-:Y:S05]  /*20710*/  @!P0 NANOSLEEP.SYNCS 0x989680 ;  /* 0x009896800000895d */ /* 0x010fea0003900000 */
[----:B------:R-:W4:Y:S02]  /*20720*/  @!P0 SYNCS.PHASECHK.TRANS64 P0, [R5+URZ+0x16820], R0 ;  /* 0x01682000050085a7 */ /* 0x000f24000800007f */
[----:B----4-:R-:W-:Y:S05]  /*20730*/  @!P0 BRA `(.L_x_2925) ;  /* 0xfffffffc00f08947 */ /* 0x010fea000383ffff */
[----:B------:R-:W-:Y:S05]  /*20740*/  BRA `(.L_x_3155) ;  /* 0xffffff9800707947 */ /* 0x000fea000383ffff */
.L_x_2926:
[----:B------:R-:W4:Y:S01]  /*20750*/  S2R R2, SR_TID.X ;  /* 0x0000000000027919 */ /* 0x000f220000002100 */
[----:B------:R-:W-:Y:S01]  /*20760*/  BSSY B0, `(.L_x_3156) ;  /* 0x000000a000007945 */ /* 0x000fe20003800000 */
[----:B------:R-:W-:Y:S02]  /*20770*/  IMAD.MOV.U32 R12, RZ, RZ, RZ ;  /* 0x000000ffff0c7224 */ /* 0x000fe400078e00ff */
[----:B------:R-:W-:Y:S02]  /*20780*/  IMAD.MOV.U32 R11, RZ, RZ, 0x1f ;  /* 0x0000001fff0b7424 */ /* 0x000fe400078e00ff */
[----:B------:R-:W-:Y:S01]  /*20790*/  IMAD.MOV.U32 R15, RZ, RZ, -0x1 ;  /* 0xffffffffff0f7424 */ /* 0x000fe200078e00ff */
[----:B----4-:R-:W-:-:S04]  /*207a0*/  SHF.R.U32.HI R2, RZ, 0x5, R2 ;  /* 0x00000005ff027819 */ /* 0x010fc80000011602 */
[----:B------:R-:W-:-:S04]  /*207b0*/  LOP3.LUT R2, R2, 0x3, RZ, 0xc0, !PT ;  /* 0x0000000302027812 */ /* 0x000fc800078ec0ff */
[----:B------:R-:W-:-:S07]  /*207c0*/  MOV R13, R2 ;  /* 0x00000002000d7202 */ /* 0x000fce0000000f00 */
[----:B0123--:R-:W-:Y:S05]  /*207d0*/  WARPSYNC.COLLECTIVE R15, `(.L_x_3157) ;  /* 0x000000000f087348 */ /* 0x00ffea0003c00000 */
[----:B------:R4:W0:Y:S02]  /*207e0*/  SHFL.IDX P6, R14, R13, R12, R11 ;  /* 0x0000000c0d0e7389 */ /* 0x00082400000c000b */
[----:B01234-:R-:W-:Y:S01]  /*207f0*/  ENDCOLLECTIVE ;  /* 0x000000000000791b */ /* 0x01ffe20003800000 */
.L_x_3157:
[----:B------:R-:W-:Y:S05]  /*20800*/  BSYNC B0 ;  /* 0x0000000000007941 */ /* 0x000fea0003800000 */
.L_x_3156:
[----:B------:R-:W-:Y:S05]  /*20810*/  BRA `(.L_x_3158) ;  /* 0xffffff9800587947 */ /* 0x000fea000383ffff */
.L_x_2927:
[----:B------:R-:W-:Y:S01]  /*20820*/  BSSY B0, `(.L_x_3159) ;  /* 0x0000006000007945 */ /* 0x000fe20003800000 */
[----:B------:R-:W-:-:S07]  /*20830*/  IMAD.MOV.U32 R15, RZ, RZ, -0x1 ;  /* 0xffffffffff0f7424 */ /* 0x000fce00078e00ff */
[----:B0123--:R-:W-:Y:S05]  /*20840*/  WARPSYNC.COLLECTIVE R15, `(.L_x_3160) ;  /* 0x000000000f0c7348 */ /* 0x00ffea0003c00000 */
[----:B------:R-:W-:Y:S02]  /*20850*/  ELECT P6, UR62, PT ;  /* 0x00000000003e782f */ /* 0x000fe400038c0000 */
[----:B------:R-:W-:Y:S01]  /*20860*/  MOV R14, UR62 ;  /* 0x0000003e000e7c02 */ /* 0x000fe20008000f00 */
[----:B0123--:R-:W-:Y:S10]  /*20870*/  ENDCOLLECTIVE ;  /* 0x000000000000791b */ /* 0x00fff40003800000 */
.L_x_3160:
[----:B------:R-:W-:Y:S05]  /*20880*/  BSYNC B0 ;  /* 0x0000000000007941 */ /* 0x000fea0003800000 */
.L_x_3159:
[----:B------:R-:W-:Y:S05]  /*20890*/  BRA `(.L_x_3161) ;  /* 0xffffff98004c7947 */ /* 0x000fea000383ffff */
.L_x_2929:
[----:B0-----:R0:W4:Y:S02]  /*208a0*/  SYNCS.PHASECHK.TRANS64.TRYWAIT P1, [R3+URZ+0x16840], R2 ;  /* 0x01684002030075a7 */ /* 0x001124000802017f */
[----:B----4-:R-:W-:Y:S05]  /*208b0*/  @!P1 NANOSLEEP.SYNCS 0x989680 ;  /* 0x009896800000995d */ /* 0x010fea0003900000 */
[----:B------:R-:W4:Y:S02]  /*208c0*/  @!P1 SYNCS.PHASECHK.TRANS64 P1, [R3+URZ+0x16840], R2 ;  /* 0x01684002030095a7 */ /* 0x000f24000802007f */
[----:B----4-:R-:W-:Y:S05]  /*208d0*/  @!P1 BRA `(.L_x_2929) ;  /* 0xfffffffc00f09947 */ /* 0x010fea000383ffff */
[----:B------:R-:W-:Y:S05]  /*208e0*/  BRA `(.L_x_3162) ;  /* 0xffffff98006c7947 */ /* 0x000fea000383ffff */
.L_x_2931:
[----:B----4-:R4:W0:Y:S02]  /*208f0*/  SYNCS.PHASECHK.TRANS64.TRYWAIT P1, [R23+URZ+0x16840], R0 ;  /* 0x01684000170075a7 */ /* 0x010824000802017f */
[----:B0-----:R-:W-:Y:S05]  /*20900*/  @!P1 NANOSLEEP.SYNCS 0x989680 ;  /* 0x009896800000995d */ /* 0x001fea0003900000 */
[----:B------:R-:W0:Y:S02]  /*20910*/  @!P1 SYNCS.PHASECHK.TRANS64 P1, [R23+URZ+0x16840], R0 ;  /* 0x01684000170095a7 */ /* 0x000e24000802007f */
[----:B0-----:R-:W-:Y:S05]  /*20920*/  @!P1 BRA `(.L_x_2931) ;  /* 0xfffffffc00f09947 */ /* 0x001fea000383ffff */
[----:B------:R-:W-:Y:S05]  /*20930*/  BRA `(.L_x_3163) ;  /* 0xffffff9800787947 */ /* 0x000fea000383ffff */
.L_x_2933:
[----:B------:R0:W0:Y:S02]  /*20940*/  SYNCS.PHASECHK.TRANS64.TRYWAIT P1, [R3+URZ+0x16860], R2 ;  /* 0x01686002030075a7 */ /* 0x000024000802017f */
[----:B0-----:R-:W-:Y:S05]  /*20950*/  @!P1 NANOSLEEP.SYNCS 0x989680 ;  /* 0x009896800000995d */ /* 0x001fea0003900000 */
[----:B------:R-:W0:Y:S02]  /*20960*/  @!P1 SYNCS.PHASECHK.TRANS64 P1, [R3+URZ+0x16860], R2 ;  /* 0x01686002030095a7 */ /* 0x000e24000802007f */
[----:B0-----:R-:W-:Y:S05]  /*20970*/  @!P1 BRA `(.L_x_2933) ;  /* 0xfffffffc00f09947 */ /* 0x001fea000383ffff */
[----:B------:R-:W-:Y:S05]  /*20980*/  BRA `(.L_x_3164) ;  /* 0xffffff9800747947 */ /* 0x000fea000383ffff */
.L_x_3165:
        /* <DEDUP_REMOVED lines=15> */
.L_x_3174:


//--------------------- .nv.global.init           --------------------------
	.section	.nv.global.init,"aw",@progbits
.nv.global.init:
	.type		$str$23,@object
	.size		$str$23,($str$24 - $str$23)
$str$23:
        /*0000*/ 	.byte	0x28, 0x61, 0x64, 0x64, 0x72, 0x65, 0x73, 0x73, 0x20, 0x26, 0x20, 0x6d, 0x61, 0x73, 0x6b, 0x29
        /*0010*/ 	.byte	0x20, 0x3d, 0x3d, 0x20, 0x30, 0x00
	.type		$str$24,@object
	.size		$str$24,(__unnamed_4 - $str$24)
$str$24:
        /*0016*/ 	.byte	0x2f, 0x74, 0x6d, 0x70, 0x2f, 0x6f, 0x73, 0x73, 0x5f, 0x6b, 0x65, 0x72, 0x6e, 0x65, 0x6c, 0x73
        /*0026*/ 	.byte	0x5f, 0x73, 0x72, 0x63, 0x2f, 0x66, 0x6c, 0x61, 0x73, 0x68, 0x5f, 0x61, 0x74, 0x74, 0x65, 0x6e
        /*0036*/ 	.byte	0x74, 0x69, 0x6f, 0x6e, 0x2f, 0x63, 0x73, 0x72, 0x63, 0x2f, 0x63, 0x75, 0x74, 0x6c, 0x61, 0x73
        /*0046*/ 	.byte	0x73, 0x2f, 0x69, 0x6e, 0x63, 0x6c, 0x75, 0x64, 0x65, 0x2f, 0x63, 0x75, 0x74, 0x65, 0x2f, 0x70
        /*0056*/ 	.byte	0x6f, 0x69, 0x6e, 0x74, 0x65, 0x72, 0x5f, 0x66, 0x6c, 0x61, 0x67, 0x67, 0x65, 0x64, 0x2e, 0x68
        /*0066*/ 	.byte	0x70, 0x70, 0x00
	.type		__unnamed_4,@object
	.size		__unnamed_4,(__unnamed_5 - __unnamed_4)
__unnamed_4:
        /* <DEDUP_REMOVED lines=23> */
        /*01d9*/ 	.byte	0x3a, 0x43, 0x3c, 0x30, 0x3e, 0x3e, 0x3e, 0x3e, 0x3e, 0x20, 0x26, 0x5d, 0x00
	.type		__unnamed_5,@object
	.size		__unnamed_5,(__unnamed_3 - __unnamed_5)
__unnamed_5:
        /* <DEDUP_REMOVED lines=24> */
        /*0366*/ 	.byte	0x00
	.type		__unnamed_3,@object
	.size		__unnamed_3,(__unnamed_2 - __unnamed_3)
__unnamed_3:
        /* <DEDUP_REMOVED lines=28> */
        /*0527*/ 	.byte	0x32, 0x3e, 0x3e, 0x3e, 0x3e, 0x3e, 0x5d, 0x00
	.type		__unnamed_2,@object
	.size		__unnamed_2,(__unnamed_1 - __unnamed_2)
__unnamed_2:
        /* <DEDUP_REMOVED lines=29> */
	.type		__unnamed_1,@object
	.size		__unnamed_1,(.L_0 - __unnamed_1)
__unnamed_1:
        /* <DEDUP_REMOVED lines=28> */
        /*08b7*/ 	.byte	0x32, 0x3e, 0x3e, 0x3e, 0x3e, 0x3e, 0x20, 0x26, 0x5d, 0x00
.L_0:


//--------------------- .nv.shared._ZN7cutlass13device_kernelIN5flash11enable_sm90INS1_16FlashAttnFwdSm90INS1_25CollectiveMainloopFwdSm90ILi2EN4cute5tupleIJNS5_1CILi1EEES8_S8_EEENS6_IJNS7_ILi192EEENS7_ILi128EEENS7_ILi64EEEEEELi64ENS_6half_tEfNS_4arch4Sm90ELb0ELb0ELb0ELb0ELb1ELb0ELb0ELb1ELb1ELb1ELb1ELb0EEENS1_21CollectiveEpilogueFwdINS6_IJSA_SC_SB_EEES9_SE_SG_Li384ELb0ELb1ELb1ELb0EEENS1_19SingleTileSchedulerILb0ELb1ELb1ELi192EEEEEEEEEvNT_6ParamsE --------------------------
	.section	.nv.shared._ZN7cutlass13device_kernelIN5flash11enable_sm90INS1_16FlashAttnFwdSm90INS1_25CollectiveMainloopFwdSm90ILi2EN4cute5tupleIJNS5_1CILi1EEES8_S8_EEENS6_IJNS7_ILi192EEENS7_ILi128EEENS7_ILi64EEEEEELi64ENS_6half_tEfNS_4arch4Sm90ELb0ELb0ELb0ELb0ELb1ELb0ELb0ELb1ELb1ELb1ELb1ELb0EEENS1_21CollectiveEpilogueFwdINS6_IJSA_SC_SB_EEES9_SE_SG_Li384ELb0ELb1ELb1ELb0EEENS1_19SingleTileSchedulerILb0ELb1ELb1ELi192EEEEEEEEEvNT_6ParamsE,"aw",@nobits
	.sectionflags	@""
	.align	16
	.zero		1024


//--------------------- .nv.shared.reserved.0     --------------------------
	.section	.nv.shared.reserved.0,"aw",@nobits
	.weak		__nv_reservedSMEM_offset_0_alias
	.size		__nv_reservedSMEM_offset_0_alias, 0, 0
	.other		__nv_reservedSMEM_offset_0_alias,@"STO_CUDA_RESERVED_SHARED STV_DEFAULT"
__nv_reservedSMEM_offset_0_alias:
	.zero		0


//--------------------- .nv.global                --------------------------
	.section	.nv.global,"aw",@nobits
.nv.global:
	.type		_ZN77_INTERNAL_7b75b4a3_41_flash_fwd_hdim64_fp16_paged_split_sm90_cu_526fb41a_34304cute1_E,@object
	.size		_ZN77_INTERNAL_7b75b4a3_41_flash_fwd_hdim64_fp16_paged_split_sm90_cu_526fb41a_34304cute1_E,(_ZN77_INTERNAL_7b75b4a3_41_flash_fwd_hdim64_fp16_paged_split_sm90_cu_526fb41a_34304cuda3std3__45__cpo6cbeginE - _ZN77_INTERNAL_7b75b4a3_41_flash_fwd_hdim64_fp16_paged_split_sm90_cu_526fb41a_34304cute1_E)
_ZN77_INTERNAL_7b75b4a3_41_flash_fwd_hdim64_fp16_paged_split_sm90_cu_526fb41a_34304cute1_E:
	.zero		1
	.type		_ZN77_INTERNAL_7b75b4a3_41_flash_fwd_hdim64_fp16_paged_split_sm90_cu_526fb41a_34304cuda3std3__45__cpo6cbeginE,@object
	.size		_ZN77_INTERNAL_7b75b4a3_41_flash_fwd_hdim64_fp16_paged_split_sm90_cu_526fb41a_34304cuda3std3__45__cpo6cbeginE,(_ZN77_INTERNAL_7b75b4a3_41_flash_fwd_hdim64_fp16_paged_split_sm90_cu_526fb41a_34304cuda3std3__48in_placeE - _ZN77_INTERNAL_7b75b4a3_41_flash_fwd_hdim64_fp16_paged_split_sm90_cu_526fb41a_34304cuda3std3__45__cpo6cbeginE)
_ZN77_INTERNAL_7b75b4a3_41_flash_fwd_hdim64_fp16_paged_split_sm90_cu_526fb41a_34304cuda3std3__45__cpo6cbeginE:
	.zero		1
	.type		_ZN77_INTERNAL_7b75b4a3_41_flash_fwd_hdim64_fp16_paged_split_sm90_cu_526fb41a_34304cuda3std3__48in_placeE,@object
	.size		_ZN77_INTERNAL_7b75b4a3_41_flash_fwd_hdim64_fp16_paged_split_sm90_cu_526fb41a_34304cuda3std3__48in_placeE,(_ZN77_INTERNAL_7b75b4a3_41_flash_fwd_hdim64_fp16_paged_split_sm90_cu_526fb41a_34304cuda3std6ranges3__45__cpo9iter_moveE - _ZN77_INTERNAL_7b75b4a3_41_flash_fwd_hdim64_fp16_paged_split_sm90_cu_526fb41a_34304cuda3std3__48in_placeE)
_ZN77_INTERNAL_7b75b4a3_41_flash_fwd_hdim64_fp16_paged_split_sm90_cu_526fb41a_34304cuda3std3__48in_placeE:
	.zero		1
	.type		_ZN77_INTERNAL_7b75b4a3_41_flash_fwd_hdim64_fp16_paged_split_sm90_cu_526fb41a_34304cuda3std6ranges3__45__cpo9iter_moveE,@object
	.size		_ZN77_INTERNAL_7b75b4a3_41_flash_fwd_hdim64_fp16_paged_split_sm90_cu_526fb41a_34304cuda3std6ranges3__45__cpo9iter_moveE,(_ZN77_INTERNAL_7b75b4a3_41_flash_fwd_hdim64_fp16_paged_split_sm90_cu_526fb41a_34304cuda3std3__45__cpo5beginE - _ZN77_INTERNAL_7b75b4a3_41_flash_fwd_hdim64_fp16_paged_split_sm90_cu_526fb41a_34304cuda3std6ranges3__45__cpo9iter_moveE)
_ZN77_INTERNAL_7b75b4a3_41_flash_fwd_hdim64_fp16_paged_split_sm90_cu_526fb41a_34304cuda3std6ranges3__45__cpo9iter_moveE:
	.zero		1
	.type		_ZN77_INTERNAL_7b75b4a3_41_flash_fwd_hdim64_fp16_paged_split_sm90_cu_526fb41a_34304cuda3std3__45__cpo5beginE,@object
	.size		_ZN77_INTERNAL_7b75b4a3_41_flash_fwd_hdim64_fp16_paged_split_sm90_cu_526fb41a_34304cuda3std3__45__cpo5beginE,(_ZN77_INTERNAL_7b75b4a3_41_flash_fwd_hdim64_fp16_paged_split_sm90_cu_526fb41a_34304cuda3std3__479_GLOBAL__N__7b75b4a3_41_flash_fwd_hdim64_fp16_paged_split_sm90_cu_526fb41a_34306ignoreE - _ZN77_INTERNAL_7b75b4a3_41_flash_fwd_hdim64_fp16_paged_split_sm90_cu_526fb41a_34304cuda3std3__45__cpo5beginE)
_ZN77_INTERNAL_7b75b4a3_41_flash_fwd_hdim64_fp16_paged_split_sm90_cu_526fb41a_34304cuda3std3__45__cpo5beginE:
	.zero		1
	.type		_ZN77_INTERNAL_7b75b4a3_41_flash_fwd_hdim64_fp16_paged_split_sm90_cu_526fb41a_34304cuda3std3__479_GLOBAL__N__7b75b4a3_41_flash_fwd_hdim64_fp16_paged_split_sm90_cu_526fb41a_34306ignoreE,@object
	.size		_ZN77_INTERNAL_7b75b4a3_41_flash_fwd_hdim64_fp16_paged_split_sm90_cu_526fb41a_34304cuda3std3__479_GLOBAL__N__7b75b4a3_41_flash_fwd_hdim64_fp16_paged_split_sm90_cu_526fb41a_34306ignoreE,(_ZN77_INTERNAL_7b75b4a3_41_flash_fwd_hdim64_fp16_paged_split_sm90_cu_526fb41a_34304cute7productE - _ZN77_INTERNAL_7b75b4a3_41_flash_fwd_hdim64_fp16_paged_split_sm90_cu_526fb41a_34304cuda3std3__479_GLOBAL__N__7b75b4a3_41_flash_fwd_hdim64_fp16_paged_split_sm90_cu_526fb41a_34306ignoreE)
_ZN77_INTERNAL_7b75b4a3_41_flash_fwd_hdim64_fp16_paged_split_sm90_cu_526fb41a_34304cuda3std3__479_GLOBAL__N__7b75b4a3_41_flash_fwd_hdim64_fp16_paged_split_sm90_cu_526fb41a_34306ignoreE:
	.zero		1
	.type		_ZN77_INTERNAL_7b75b4a3_41_flash_fwd_hdim64_fp16_paged_split_sm90_cu_526fb41a_34304cute7productE,@object
	.size		_ZN77_INTERNAL_7b75b4a3_41_flash_fwd_hdim64_fp16_paged_split_sm90_cu_526fb41a_34304cute7productE,(_ZN77_INTERNAL_7b75b4a3_41_flash_fwd_hdim64_fp16_paged_split_sm90_cu_526fb41a_34304cuda3std3__45__cpo3endE - _ZN77_INTERNAL_7b75b4a3_41_flash_fwd_hdim64_fp16_paged_split_sm90_cu_526fb41a_34304cute7productE)
_ZN77_INTERNAL_7b75b4a3_41_flash_fwd_hdim64_fp16_paged_split_sm90_cu_526fb41a_34304cute7productE:
	.zero		1
	.type		_ZN77_INTERNAL_7b75b4a3_41_flash_fwd_hdim64_fp16_paged_split_sm90_cu_526fb41a_34304cuda3std3__45__cpo3endE,@object
	.size		_ZN77_INTERNAL_7b75b4a3_41_flash_fwd_hdim64_fp16_paged_split_sm90_cu_526fb41a_34304cuda3std3__45__cpo3endE,(_ZN77_INTERNAL_7b75b4a3_41_flash_fwd_hdim64_fp16_paged_split_sm90_cu_526fb41a_34304cuda3std3__419piecewise_constructE - _ZN77_INTERNAL_7b75b4a3_41_flash_fwd_hdim64_fp16_paged_split_sm90_cu_526fb41a_34304cuda3std3__45__cpo3endE)
_ZN77_INTERNAL_7b75b4a3_41_flash_fwd_hdim64_fp16_paged_split_sm90_cu_526fb41a_34304cuda3std3__45__cpo3endE:
	.zero		1
	.type		_ZN77_INTERNAL_7b75b4a3_41_flash_fwd_hdim64_fp16_paged_split_sm90_cu_526fb41a_34304cuda3std3__419piecewise_constructE,@object
	.size		_ZN77_INTERNAL_7b75b4a3_41_flash_fwd_hdim64_fp16_paged_split_sm90_cu_526fb41a_34304cuda3std3__419piecewise_constructE,(_ZN77_INTERNAL_7b75b4a3_41_flash_fwd_hdim64_fp16_paged_split_sm90_cu_526fb41a_34304cuda3std3__45__cpo4cendE - _ZN77_INTERNAL_7b75b4a3_41_flash_fwd_hdim64_fp16_paged_split_sm90_cu_526fb41a_34304cuda3std3__419piecewise_constructE)
_ZN77_INTERNAL_7b75b4a3_41_flash_fwd_hdim64_fp16_paged_split_sm90_cu_526fb41a_34304cuda3std3__419piecewise_constructE:
	.zero		1
	.type		_ZN77_INTERNAL_7b75b4a3_41_flash_fwd_hdim64_fp16_paged_split_sm90_cu_526fb41a_34304cuda3std3__45__cpo4cendE,@object
	.size		_ZN77_INTERNAL_7b75b4a3_41_flash_fwd_hdim64_fp16_paged_split_sm90_cu_526fb41a_34304cuda3std3__45__cpo4cendE,(_ZN77_INTERNAL_7b75b4a3_41_flash_fwd_hdim64_fp16_paged_split_sm90_cu_526fb41a_34304cuda3std6ranges3__45__cpo4swapE - _ZN77_INTERNAL_7b75b4a3_41_flash_fwd_hdim64_fp16_paged_split_sm90_cu_526fb41a_34304cuda3std3__45__cpo4cendE)
_ZN77_INTERNAL_7b75b4a3_41_flash_fwd_hdim64_fp16_paged_split_sm90_cu_526fb41a_34304cuda3std3__45__cpo4cendE:
	.zero		1
	.type		_ZN77_INTERNAL_7b75b4a3_41_flash_fwd_hdim64_fp16_paged_split_sm90_cu_526fb41a_34304cuda3std6ranges3__45__cpo4swapE,@object
	.size		_ZN77_INTERNAL_7b75b4a3_41_flash_fwd_hdim64_fp16_paged_split_sm90_cu_526fb41a_34304cuda3std6ranges3__45__cpo4swapE,(.L_12 - _ZN77_INTERNAL_7b75b4a3_41_flash_fwd_hdim64_fp16_paged_split_sm90_cu_526fb41a_34304cuda3std6ranges3__45__cpo4swapE)
_ZN77_INTERNAL_7b75b4a3_41_flash_fwd_hdim64_fp16_paged_split_sm90_cu_526fb41a_34304cuda3std6ranges3__45__cpo4swapE:
	.zero		1
.L_12:


//--------------------- .nv.shared._ZN7cutlass13device_kernelIN5flash11enable_sm90INS1_16FlashAttnFwdSm90INS1_25CollectiveMainloopFwdSm90ILi2EN4cute5tupleIJNS5_1CILi1EEES8_S8_EEENS6_IJNS7_ILi192EEENS7_ILi128EEENS7_ILi64EEEEEELi64ENS_6half_tEfNS_4arch4Sm90ELb0ELb0ELb0ELb1ELb1ELb0ELb0ELb1ELb1ELb1ELb1ELb0EEENS1_21CollectiveEpilogueFwdINS6_IJSA_SC_SB_EEES9_SE_SG_Li384ELb1ELb1ELb1ELb0EEENS1_36VarlenDynamicPersistentTileSchedulerILi192ELi128ELi384ELi128ELb1ELb1ELb1ELb0ELb1ELb1EEEEEEEEEvNT_6ParamsE --------------------------
	.section	.nv.shared._ZN7cutlass13device_kernelIN5flash11enable_sm90INS1_16FlashAttnFwdSm90INS1_25CollectiveMainloopFwdSm90ILi2EN4cute5tupleIJNS5_1CILi1EEES8_S8_EEENS6_IJNS7_ILi192EEENS7_ILi128EEENS7_ILi64EEEEEELi64ENS_6half_tEfNS_4arch4Sm90ELb0ELb0ELb0ELb1ELb1ELb0ELb0ELb1ELb1ELb1ELb1ELb0EEENS1_21CollectiveEpilogueFwdINS6_IJSA_SC_SB_EEES9_SE_SG_Li384ELb1ELb1ELb1ELb0EEENS1_36VarlenDynamicPersistentTileSchedulerILi192ELi128ELi384ELi128ELb1ELb1ELb1ELb0ELb1ELb1EEEEEEEEEvNT_6ParamsE,"aw",@nobits
	.sectionflags	@""
	.align	16
	.zero		1024


//--------------------- .nv.shared._ZN7cutlass13device_kernelIN5flash11enable_sm90INS1_16FlashAttnFwdSm90INS1_25CollectiveMainloopFwdSm90ILi2EN4cute5tupleIJNS5_1CILi1EEES8_S8_EEENS6_IJNS7_ILi192EEENS7_ILi128EEENS7_ILi64EEEEEELi64ENS_6half_tEfNS_4arch4Sm90ELb0ELb0ELb0ELb1ELb1ELb1ELb0ELb1ELb1ELb1ELb1ELb0EEENS1_21CollectiveEpilogueFwdINS6_IJSA_SC_SB_EEES9_SE_SG_Li384ELb1ELb1ELb1ELb0EEENS1_36VarlenDynamicPersistentTileSchedulerILi192ELi128ELi384ELi128ELb1ELb1ELb1ELb0ELb1ELb1EEEEEEEEEvNT_6ParamsE --------------------------
	.section	.nv.shared._ZN7cutlass13device_kernelIN5flash11enable_sm90INS1_16FlashAttnFwdSm90INS1_25CollectiveMainloopFwdSm90ILi2EN4cute5tupleIJNS5_1CILi1EEES8_S8_EEENS6_IJNS7_ILi192EEENS7_ILi128EEENS7_ILi64EEEEEELi64ENS_6half_tEfNS_4arch4Sm90ELb0ELb0ELb0ELb1ELb1ELb1ELb0ELb1ELb1ELb1ELb1ELb0EEENS1_21CollectiveEpilogueFwdINS6_IJSA_SC_SB_EEES9_SE_SG_Li384ELb1ELb1ELb1ELb0EEENS1_36VarlenDynamicPersistentTileSchedulerILi192ELi128ELi384ELi128ELb1ELb1ELb1ELb0ELb1ELb1EEEEEEEEEvNT_6ParamsE,"aw",@nobits
	.sectionflags	@""
	.align	16
	.zero		1024


//--------------------- .nv.shared._ZN7cutlass13device_kernelIN5flash11enable_sm90INS1_16FlashAttnFwdSm90INS1_25CollectiveMainloopFwdSm90ILi2EN4cute5tupleIJNS5_1CILi1EEES8_S8_EEENS6_IJNS7_ILi192EEENS7_ILi128EEENS7_ILi64EEEEEELi64ENS_6half_tEfNS_4arch4Sm90ELb0ELb1ELb0ELb0ELb1ELb0ELb0ELb1ELb1ELb1ELb1ELb0EEENS1_21CollectiveEpilogueFwdINS6_IJSA_SC_SB_EEES9_SE_SG_Li384ELb0ELb1ELb1ELb0EEENS1_19SingleTileSchedulerILb0ELb1ELb1ELi192EEEEEEEEEvNT_6ParamsE --------------------------
	.section	.nv.shared._ZN7cutlass13device_kernelIN5flash11enable_sm90INS1_16FlashAttnFwdSm90INS1_25CollectiveMainloopFwdSm90ILi2EN4cute5tupleIJNS5_1CILi1EEES8_S8_EEENS6_IJNS7_ILi192EEENS7_ILi128EEENS7_ILi64EEEEEELi64ENS_6half_tEfNS_4arch4Sm90ELb0ELb1ELb0ELb0ELb1ELb0ELb0ELb1ELb1ELb1ELb1ELb0EEENS1_21CollectiveEpilogueFwdINS6_IJSA_SC_SB_EEES9_SE_SG_Li384ELb0ELb1ELb1ELb0EEENS1_19SingleTileSchedulerILb0ELb1ELb1ELi192EEEEEEEEEvNT_6ParamsE,"aw",@nobits
	.sectionflags	@""
	.align	16
	.zero		1024


//--------------------- .nv.shared._ZN7cutlass13device_kernelIN5flash11enable_sm90INS1_16FlashAttnFwdSm90INS1_25CollectiveMainloopFwdSm90ILi2EN4cute5tupleIJNS5_1CILi1EEES8_S8_EEENS6_IJNS7_ILi192EEENS7_ILi128EEENS7_ILi64EEEEEELi64ENS_6half_tEfNS_4arch4Sm90ELb0ELb1ELb0ELb1ELb1ELb0ELb0ELb1ELb1ELb1ELb1ELb0EEENS1_21CollectiveEpilogueFwdINS6_IJSA_SC_SB_EEES9_SE_SG_Li384ELb1ELb1ELb1ELb0EEENS1_36VarlenDynamicPersistentTileSchedulerILi192ELi128ELi384ELi128ELb1ELb1ELb1ELb1ELb0ELb1EEEEEEEEEvNT_6ParamsE --------------------------
	.section	.nv.shared._ZN7cutlass13device_kernelIN5flash11enable_sm90INS1_16FlashAttnFwdSm90INS1_25CollectiveMainloopFwdSm90ILi2EN4cute5tupleIJNS5_1CILi1EEES8_S8_EEENS6_IJNS7_ILi192EEENS7_ILi128EEENS7_ILi64EEEEEELi64ENS_6half_tEfNS_4arch4Sm90ELb0ELb1ELb0ELb1ELb1ELb0ELb0ELb1ELb1ELb1ELb1ELb0EEENS1_21CollectiveEpilogueFwdINS6_IJSA_SC_SB_EEES9_SE_SG_Li384ELb1ELb1ELb1ELb0EEENS1_36VarlenDynamicPersistentTileSchedulerILi192ELi128ELi384ELi128ELb1ELb1ELb1ELb1ELb0ELb1EEEEEEEEEvNT_6ParamsE,"aw",@nobits
	.sectionflags	@""
	.align	16
	.zero		1024


//--------------------- .nv.shared._ZN7cutlass13device_kernelIN5flash11enable_sm90INS1_16FlashAttnFwdSm90INS1_25CollectiveMainloopFwdSm90ILi2EN4cute5tupleIJNS5_1CILi1EEES8_S8_EEENS6_IJNS7_ILi192EEENS7_ILi128EEENS7_ILi64EEEEEELi64ENS_6half_tEfNS_4arch4Sm90ELb0ELb1ELb0ELb1ELb1ELb1ELb0ELb1ELb1ELb1ELb1ELb0EEENS1_21CollectiveEpilogueFwdINS6_IJSA_SC_SB_EEES9_SE_SG_Li384ELb1ELb1ELb1ELb0EEENS1_36VarlenDynamicPersistentTileSchedulerILi192ELi128ELi384ELi128ELb1ELb1ELb1ELb1ELb0ELb1EEEEEEEEEvNT_6ParamsE --------------------------
	.section	.nv.shared._ZN7cutlass13device_kernelIN5flash11enable_sm90INS1_16FlashAttnFwdSm90INS1_25CollectiveMainloopFwdSm90ILi2EN4cute5tupleIJNS5_1CILi1EEES8_S8_EEENS6_IJNS7_ILi192EEENS7_ILi128EEENS7_ILi64EEEEEELi64ENS_6half_tEfNS_4arch4Sm90ELb0ELb1ELb0ELb1ELb1ELb1ELb0ELb1ELb1ELb1ELb1ELb0EEENS1_21CollectiveEpilogueFwdINS6_IJSA_SC_SB_EEES9_SE_SG_Li384ELb1ELb1ELb1ELb0EEENS1_36VarlenDynamicPersistentTileSchedulerILi192ELi128ELi384ELi128ELb1ELb1ELb1ELb1ELb0ELb1EEEEEEEEEvNT_6ParamsE,"aw",@nobits
	.sectionflags	@""
	.align	16
	.zero		1024


//--------------------- .nv.shared._ZN7cutlass13device_kernelIN5flash11enable_sm90INS1_16FlashAttnFwdSm90INS1_25CollectiveMainloopFwdSm90ILi2EN4cute5tupleIJNS5_1CILi1EEES8_S8_EEENS6_IJNS7_ILi192EEENS7_ILi128EEENS7_ILi64EEEEEELi64ENS_6half_tEfNS_4arch4Sm90ELb1ELb0ELb0ELb0ELb1ELb0ELb0ELb1ELb1ELb1ELb1ELb0EEENS1_21CollectiveEpilogueFwdINS6_IJSA_SC_SB_EEES9_SE_SG_Li384ELb0ELb1ELb1ELb0EEENS1_19SingleTileSchedulerILb0ELb1ELb1ELi192EEEEEEEEEvNT_6ParamsE --------------------------
	.section	.nv.shared._ZN7cutlass13device_kernelIN5flash11enable_sm90INS1_16FlashAttnFwdSm90INS1_25CollectiveMainloopFwdSm90ILi2EN4cute5tupleIJNS5_1CILi1EEES8_S8_EEENS6_IJNS7_ILi192EEENS7_ILi128EEENS7_ILi64EEEEEELi64ENS_6half_tEfNS_4arch4Sm90ELb1ELb0ELb0ELb0ELb1ELb0ELb0ELb1ELb1ELb1ELb1ELb0EEENS1_21CollectiveEpilogueFwdINS6_IJSA_SC_SB_EEES9_SE_SG_Li384ELb0ELb1ELb1ELb0EEENS1_19SingleTileSchedulerILb0ELb1ELb1ELi192EEEEEEEEEvNT_6ParamsE,"aw",@nobits
	.sectionflags	@""
	.align	16
	.zero		1024


//--------------------- .nv.shared._ZN7cutlass13device_kernelIN5flash11enable_sm90INS1_16FlashAttnFwdSm90INS1_25CollectiveMainloopFwdSm90ILi2EN4cute5tupleIJNS5_1CILi1EEES8_S8_EEENS6_IJNS7_ILi192EEENS7_ILi128EEENS7_ILi64EEEEEELi64ENS_6half_tEfNS_4arch4Sm90ELb1ELb0ELb0ELb1ELb1ELb0ELb0ELb1ELb1ELb1ELb1ELb0EEENS1_21CollectiveEpilogueFwdINS6_IJSA_SC_SB_EEES9_SE_SG_Li384ELb1ELb1ELb1ELb0EEENS1_36VarlenDynamicPersistentTileSchedulerILi192ELi128ELi384ELi128ELb1ELb1ELb1ELb1ELb1ELb1EEEEEEEEEvNT_6ParamsE --------------------------
	.section	.nv.shared._ZN7cutlass13device_kernelIN5flash11enable_sm90INS1_16FlashAttnFwdSm90INS1_25CollectiveMainloopFwdSm90ILi2EN4cute5tupleIJNS5_1CILi1EEES8_S8_EEENS6_IJNS7_ILi192EEENS7_ILi128EEENS7_ILi64EEEEEELi64ENS_6half_tEfNS_4arch4Sm90ELb1ELb0ELb0ELb1ELb1ELb0ELb0ELb1ELb1ELb1ELb1ELb0EEENS1_21CollectiveEpilogueFwdINS6_IJSA_SC_SB_EEES9_SE_SG_Li384ELb1ELb1ELb1ELb0EEENS1_36VarlenDynamicPersistentTileSchedulerILi192ELi128ELi384ELi128ELb1ELb1ELb1ELb1ELb1ELb1EEEEEEEEEvNT_6ParamsE,"aw",@nobits
	.sectionflags	@""
	.align	16
	.zero		1024


//--------------------- .nv.shared._ZN7cutlass13device_kernelIN5flash11enable_sm90INS1_16FlashAttnFwdSm90INS1_25CollectiveMainloopFwdSm90ILi2EN4cute5tupleIJNS5_1CILi1EEES8_S8_EEENS6_IJNS7_ILi192EEENS7_ILi128EEENS7_ILi64EEEEEELi64ENS_6half_tEfNS_4arch4Sm90ELb1ELb0ELb0ELb1ELb1ELb1ELb0ELb1ELb1ELb1ELb1ELb0EEENS1_21CollectiveEpilogueFwdINS6_IJSA_SC_SB_EEES9_SE_SG_Li384ELb1ELb1ELb1ELb0EEENS1_36VarlenDynamicPersistentTileSchedulerILi192ELi128ELi384ELi128ELb1ELb1ELb1ELb1ELb1ELb1EEEEEEEEEvNT_6ParamsE --------------------------
	.section	.nv.shared._ZN7cutlass13device_kernelIN5flash11enable_sm90INS1_16FlashAttnFwdSm90INS1_25CollectiveMainloopFwdSm90ILi2EN4cute5tupleIJNS5_1CILi1EEES8_S8_EEENS6_IJNS7_ILi192EEENS7_ILi128EEENS7_ILi64EEEEEELi64ENS_6half_tEfNS_4arch4Sm90ELb1ELb0ELb0ELb1ELb1ELb1ELb0ELb1ELb1ELb1ELb1ELb0EEENS1_21CollectiveEpilogueFwdINS6_IJSA_SC_SB_EEES9_SE_SG_Li384ELb1ELb1ELb1ELb0EEENS1_36VarlenDynamicPersistentTileSchedulerILi192ELi128ELi384ELi128ELb1ELb1ELb1ELb1ELb1ELb1EEEEEEEEEvNT_6ParamsE,"aw",@nobits
	.sectionflags	@""
	.align	16
	.zero		1024


//--------------------- .nv.constant0._ZN7cutlass13device_kernelIN5flash11enable_sm90INS1_16FlashAttnFwdSm90INS1_25CollectiveMainloopFwdSm90ILi2EN4cute5tupleIJNS5_1CILi1EEES8_S8_EEENS6_IJNS7_ILi192EEENS7_ILi128EEENS7_ILi64EEEEEELi64ENS_6half_tEfNS_4arch4Sm90ELb0ELb0ELb0ELb0ELb1ELb0ELb0ELb1ELb1ELb1ELb1ELb0EEENS1_21CollectiveEpilogueFwdINS6_IJSA_SC_SB_EEES9_SE_SG_Li384ELb0ELb1ELb1ELb0EEENS1_19SingleTileSchedulerILb0ELb1ELb1ELi192EEEEEEEEEvNT_6ParamsE --------------------------
	.section	.nv.constant0._ZN7cutlass13device_kernelIN5flash11enable_sm90INS1_16FlashAttnFwdSm90INS1_25CollectiveMainloopFwdSm90ILi2EN4cute5tupleIJNS5_1CILi1EEES8_S8_EEENS6_IJNS7_ILi192EEENS7_ILi128EEENS7_ILi64EEEEEELi64ENS_6half_tEfNS_4arch4Sm90ELb0ELb0ELb0ELb0ELb1ELb0ELb0ELb1ELb1ELb1ELb1ELb0EEENS1_21CollectiveEpilogueFwdINS6_IJSA_SC_SB_EEES9_SE_SG_Li384ELb0ELb1ELb1ELb0EEENS1_19SingleTileSchedulerILb0ELb1ELb1ELi192EEEEEEEEEvNT_6ParamsE,"a",@progbits
	.sectionflags	@""
	.align	4
.nv.constant0._ZN7cutlass13device_kernelIN5flash11enable_sm90INS1_16FlashAttnFwdSm90INS1_25CollectiveMainloopFwdSm90ILi2EN4cute5tupleIJNS5_1CILi1EEES8_S8_EEENS6_IJNS7_ILi192EEENS7_ILi128EEENS7_ILi64EEEEEELi64ENS_6half_tEfNS_4arch4Sm90ELb0ELb0ELb0ELb0ELb1ELb0ELb0ELb1ELb1ELb1ELb1ELb0EEENS1_21CollectiveEpilogueFwdINS6_IJSA_SC_SB_EEES9_SE_SG_Li384ELb0ELb1ELb1ELb0EEENS1_19SingleTileSchedulerILb0ELb1ELb1ELi192EEEEEEEEEvNT_6ParamsE:
	.zero		3200


//--------------------- .nv.constant0._ZN7cutlass13device_kernelIN5flash11enable_sm90INS1_16FlashAttnFwdSm90INS1_25CollectiveMainloopFwdSm90ILi2EN4cute5tupleIJNS5_1CILi1EEES8_S8_EEENS6_IJNS7_ILi192EEENS7_ILi128EEENS7_ILi64EEEEEELi64ENS_6half_tEfNS_4arch4Sm90ELb0ELb0ELb0ELb1ELb1ELb0ELb0ELb1ELb1ELb1ELb1ELb0EEENS1_21CollectiveEpilogueFwdINS6_IJSA_SC_SB_EEES9_SE_SG_Li384ELb1ELb1ELb1ELb0EEENS1_36VarlenDynamicPersistentTileSchedulerILi192ELi128ELi384ELi128ELb1ELb1ELb1ELb0ELb1ELb1EEEEEEEEEvNT_6ParamsE --------------------------
	.section	.nv.constant0._ZN7cutlass13device_kernelIN5flash11enable_sm90INS1_16FlashAttnFwdSm90INS1_25CollectiveMainloopFwdSm90ILi2EN4cute5tupleIJNS5_1CILi1EEES8_S8_EEENS6_IJNS7_ILi192EEENS7_ILi128EEENS7_ILi64EEEEEELi64ENS_6half_tEfNS_4arch4Sm90ELb0ELb0ELb0ELb1ELb1ELb0ELb0ELb1ELb1ELb1ELb1ELb0EEENS1_21CollectiveEpilogueFwdINS6_IJSA_SC_SB_EEES9_SE_SG_Li384ELb1ELb1ELb1ELb0EEENS1_36VarlenDynamicPersistentTileSchedulerILi192ELi128ELi384ELi128ELb1ELb1ELb1ELb0ELb1ELb1EEEEEEEEEvNT_6ParamsE,"a",@progbits
	.sectionflags	@""
	.align	4
.nv.constant0._ZN7cutlass13device_kernelIN5flash11enable_sm90INS1_16FlashAttnFwdSm90INS1_25CollectiveMainloopFwdSm90ILi2EN4cute5tupleIJNS5_1CILi1EEES8_S8_EEENS6_IJNS7_ILi192EEENS7_ILi128EEENS7_ILi64EEEEEELi64ENS_6half_tEfNS_4arch4Sm90ELb0ELb0ELb0ELb1ELb1ELb0ELb0ELb1ELb1ELb1ELb1ELb0EEENS1_21CollectiveEpilogueFwdINS6_IJSA_SC_SB_EEES9_SE_SG_Li384ELb1ELb1ELb1ELb0EEENS1_36VarlenDynamicPersistentTileSchedulerILi192ELi128ELi384ELi128ELb1ELb1ELb1ELb0ELb1ELb1EEEEEEEEEvNT_6ParamsE:
	.zero		3328


//--------------------- .nv.constant0._ZN7cutlass13device_kernelIN5flash11enable_sm90INS1_16FlashAttnFwdSm90INS1_25CollectiveMainloopFwdSm90ILi2EN4cute5tupleIJNS5_1CILi1EEES8_S8_EEENS6_IJNS7_ILi192EEENS7_ILi128EEENS7_ILi64EEEEEELi64ENS_6half_tEfNS_4arch4Sm90ELb0ELb0ELb0ELb1ELb1ELb1ELb0ELb1ELb1ELb1ELb1ELb0EEENS1_21CollectiveEpilogueFwdINS6_IJSA_SC_SB_EEES9_SE_SG_Li384ELb1ELb1ELb1ELb0EEENS1_36VarlenDynamicPersistentTileSchedulerILi192ELi128ELi384ELi128ELb1ELb1ELb1ELb0ELb1ELb1EEEEEEEEEvNT_6ParamsE --------------------------
	.section	.nv.constant0._ZN7cutlass13device_kernelIN5flash11enable_sm90INS1_16FlashAttnFwdSm90INS1_25CollectiveMainloopFwdSm90ILi2EN4cute5tupleIJNS5_1CILi1EEES8_S8_EEENS6_IJNS7_ILi192EEENS7_ILi128EEENS7_ILi64EEEEEELi64ENS_6half_tEfNS_4arch4Sm90ELb0ELb0ELb0ELb1ELb1ELb1ELb0ELb1ELb1ELb1ELb1ELb0EEENS1_21CollectiveEpilogueFwdINS6_IJSA_SC_SB_EEES9_SE_SG_Li384ELb1ELb1ELb1ELb0EEENS1_36VarlenDynamicPersistentTileSchedulerILi192ELi128ELi384ELi128ELb1ELb1ELb1ELb0ELb1ELb1EEEEEEEEEvNT_6ParamsE,"a",@progbits
	.sectionflags	@""
	.align	4
.nv.constant0._ZN7cutlass13device_kernelIN5flash11enable_sm90INS1_16FlashAttnFwdSm90INS1_25CollectiveMainloopFwdSm90ILi2EN4cute5tupleIJNS5_1CILi1EEES8_S8_EEENS6_IJNS7_ILi192EEENS7_ILi128EEENS7_ILi64EEEEEELi64ENS_6half_tEfNS_4arch4Sm90ELb0ELb0ELb0ELb1ELb1ELb1ELb0ELb1ELb1ELb1ELb1ELb0EEENS1_21CollectiveEpilogueFwdINS6_IJSA_SC_SB_EEES9_SE_SG_Li384ELb1ELb1ELb1ELb0EEENS1_36VarlenDynamicPersistentTileSchedulerILi192ELi128ELi384ELi128ELb1ELb1ELb1ELb0ELb1ELb1EEEEEEEEEvNT_6ParamsE:
	.zero		3328


//--------------------- .nv.constant0._ZN7cutlass13device_kernelIN5flash11enable_sm90INS1_16FlashAttnFwdSm90INS1_25CollectiveMainloopFwdSm90ILi2EN4cute5tupleIJNS5_1CILi1EEES8_S8_EEENS6_IJNS7_ILi192EEENS7_ILi128EEENS7_ILi64EEEEEELi64ENS_6half_tEfNS_4arch4Sm90ELb0ELb1ELb0ELb0ELb1ELb0ELb0ELb1ELb1ELb1ELb1ELb0EEENS1_21CollectiveEpilogueFwdINS6_IJSA_SC_SB_EEES9_SE_SG_Li384ELb0ELb1ELb1ELb0EEENS1_19SingleTileSchedulerILb0ELb1ELb1ELi192EEEEEEEEEvNT_6ParamsE --------------------------
	.section	.nv.constant0._ZN7cutlass13device_kernelIN5flash11enable_sm90INS1_16FlashAttnFwdSm90INS1_25CollectiveMainloopFwdSm90ILi2EN4cute5tupleIJNS5_1CILi1EEES8_S8_EEENS6_IJNS7_ILi192EEENS7_ILi128EEENS7_ILi64EEEEEELi64ENS_6half_tEfNS_4arch4Sm90ELb0ELb1ELb0ELb0ELb1ELb0ELb0ELb1ELb1ELb1ELb1ELb0EEENS1_21CollectiveEpilogueFwdINS6_IJSA_SC_SB_EEES9_SE_SG_Li384ELb0ELb1ELb1ELb0EEENS1_19SingleTileSchedulerILb0ELb1ELb1ELi192EEEEEEEEEvNT_6ParamsE,"a",@progbits
	.sectionflags	@""
	.align	4
.nv.constant0._ZN7cutlass13device_kernelIN5flash11enable_sm90INS1_16FlashAttnFwdSm90INS1_25CollectiveMainloopFwdSm90ILi2EN4cute5tupleIJNS5_1CILi1EEES8_S8_EEENS6_IJNS7_ILi192EEENS7_ILi128EEENS7_ILi64EEEEEELi64ENS_6half_tEfNS_4arch4Sm90ELb0ELb1ELb0ELb0ELb1ELb0ELb0ELb1ELb1ELb1ELb1ELb0EEENS1_21CollectiveEpilogueFwdINS6_IJSA_SC_SB_EEES9_SE_SG_Li384ELb0ELb1ELb1ELb0EEENS1_19SingleTileSchedulerILb0ELb1ELb1ELi192EEEEEEEEEvNT_6ParamsE:
	.zero		3200


//--------------------- .nv.constant0._ZN7cutlass13device_kernelIN5flash11enable_sm90INS1_16FlashAttnFwdSm90INS1_25CollectiveMainloopFwdSm90ILi2EN4cute5tupleIJNS5_1CILi1EEES8_S8_EEENS6_IJNS7_ILi192EEENS7_ILi128EEENS7_ILi64EEEEEELi64ENS_6half_tEfNS_4arch4Sm90ELb0ELb1ELb0ELb1ELb1ELb0ELb0ELb1ELb1ELb1ELb1ELb0EEENS1_21CollectiveEpilogueFwdINS6_IJSA_SC_SB_EEES9_SE_SG_Li384ELb1ELb1ELb1ELb0EEENS1_36VarlenDynamicPersistentTileSchedulerILi192ELi128ELi384ELi128ELb1ELb1ELb1ELb1ELb0ELb1EEEEEEEEEvNT_6ParamsE --------------------------
	.section	.nv.constant0._ZN7cutlass13device_kernelIN5flash11enable_sm90INS1_16FlashAttnFwdSm90INS1_25CollectiveMainloopFwdSm90ILi2EN4cute5tupleIJNS5_1CILi1EEES8_S8_EEENS6_IJNS7_ILi192EEENS7_ILi128EEENS7_ILi64EEEEEELi64ENS_6half_tEfNS_4arch4Sm90ELb0ELb1ELb0ELb1ELb1ELb0ELb0ELb1ELb1ELb1ELb1ELb0EEENS1_21CollectiveEpilogueFwdINS6_IJSA_SC_SB_EEES9_SE_SG_Li384ELb1ELb1ELb1ELb0EEENS1_36VarlenDynamicPersistentTileSchedulerILi192ELi128ELi384ELi128ELb1ELb1ELb1ELb1ELb0ELb1EEEEEEEEEvNT_6ParamsE,"a",@progbits
	.sectionflags	@""
	.align	4
.nv.constant0._ZN7cutlass13device_kernelIN5flash11enable_sm90INS1_16FlashAttnFwdSm90INS1_25CollectiveMainloopFwdSm90ILi2EN4cute5tupleIJNS5_1CILi1EEES8_S8_EEENS6_IJNS7_ILi192EEENS7_ILi128EEENS7_ILi64EEEEEELi64ENS_6half_tEfNS_4arch4Sm90ELb0ELb1ELb0ELb1ELb1ELb0ELb0ELb1ELb1ELb1ELb1ELb0EEENS1_21CollectiveEpilogueFwdINS6_IJSA_SC_SB_EEES9_SE_SG_Li384ELb1ELb1ELb1ELb0EEENS1_36VarlenDynamicPersistentTileSchedulerILi192ELi128ELi384ELi128ELb1ELb1ELb1ELb1ELb0ELb1EEEEEEEEEvNT_6ParamsE:
	.zero		3328


//--------------------- .nv.constant0._ZN7cutlass13device_kernelIN5flash11enable_sm90INS1_16FlashAttnFwdSm90INS1_25CollectiveMainloopFwdSm90ILi2EN4cute5tupleIJNS5_1CILi1EEES8_S8_EEENS6_IJNS7_ILi192EEENS7_ILi128EEENS7_ILi64EEEEEELi64ENS_6half_tEfNS_4arch4Sm90ELb0ELb1ELb0ELb1ELb1ELb1ELb0ELb1ELb1ELb1ELb1ELb0EEENS1_21CollectiveEpilogueFwdINS6_IJSA_SC_SB_EEES9_SE_SG_Li384ELb1ELb1ELb1ELb0EEENS1_36VarlenDynamicPersistentTileSchedulerILi192ELi128ELi384ELi128ELb1ELb1ELb1ELb1ELb0ELb1EEEEEEEEEvNT_6ParamsE --------------------------
	.section	.nv.constant0._ZN7cutlass13device_kernelIN5flash11enable_sm90INS1_16FlashAttnFwdSm90INS1_25CollectiveMainloopFwdSm90ILi2EN4cute5tupleIJNS5_1CILi1EEES8_S8_EEENS6_IJNS7_ILi192EEENS7_ILi128EEENS7_ILi64EEEEEELi64ENS_6half_tEfNS_4arch4Sm90ELb0ELb1ELb0ELb1ELb1ELb1ELb0ELb1ELb1ELb1ELb1ELb0EEENS1_21CollectiveEpilogueFwdINS6_IJSA_SC_SB_EEES9_SE_SG_Li384ELb1ELb1ELb1ELb0EEENS1_36VarlenDynamicPersistentTileSchedulerILi192ELi128ELi384ELi128ELb1ELb1ELb1ELb1ELb0ELb1EEEEEEEEEvNT_6ParamsE,"a",@progbits
	.sectionflags	@""
	.align	4
.nv.constant0._ZN7cutlass13device_kernelIN5flash11enable_sm90INS1_16FlashAttnFwdSm90INS1_25CollectiveMainloopFwdSm90ILi2EN4cute5tupleIJNS5_1CILi1EEES8_S8_EEENS6_IJNS7_ILi192EEENS7_ILi128EEENS7_ILi64EEEEEELi64ENS_6half_tEfNS_4arch4Sm90ELb0ELb1ELb0ELb1ELb1ELb1ELb0ELb1ELb1ELb1ELb1ELb0EEENS1_21CollectiveEpilogueFwdINS6_IJSA_SC_SB_EEES9_SE_SG_Li384ELb1ELb1ELb1ELb0EEENS1_36VarlenDynamicPersistentTileSchedulerILi192ELi128ELi384ELi128ELb1ELb1ELb1ELb1ELb0ELb1EEEEEEEEEvNT_6ParamsE:
	.zero		3328


//--------------------- .nv.constant0._ZN7cutlass13device_kernelIN5flash11enable_sm90INS1_16FlashAttnFwdSm90INS1_25CollectiveMainloopFwdSm90ILi2EN4cute5tupleIJNS5_1CILi1EEES8_S8_EEENS6_IJNS7_ILi192EEENS7_ILi128EEENS7_ILi64EEEEEELi64ENS_6half_tEfNS_4arch4Sm90ELb1ELb0ELb0ELb0ELb1ELb0ELb0ELb1ELb1ELb1ELb1ELb0EEENS1_21CollectiveEpilogueFwdINS6_IJSA_SC_SB_EEES9_SE_SG_Li384ELb0ELb1ELb1ELb0EEENS1_19SingleTileSchedulerILb0ELb1ELb1ELi192EEEEEEEEEvNT_6ParamsE --------------------------
	.section	.nv.constant0._ZN7cutlass13device_kernelIN5flash11enable_sm90INS1_16FlashAttnFwdSm90INS1_25CollectiveMainloopFwdSm90ILi2EN4cute5tupleIJNS5_1CILi1EEES8_S8_EEENS6_IJNS7_ILi192EEENS7_ILi128EEENS7_ILi64EEEEEELi64ENS_6half_tEfNS_4arch4Sm90ELb1ELb0ELb0ELb0ELb1ELb0ELb0ELb1ELb1ELb1ELb1ELb0EEENS1_21CollectiveEpilogueFwdINS6_IJSA_SC_SB_EEES9_SE_SG_Li384ELb0ELb1ELb1ELb0EEENS1_19SingleTileSchedulerILb0ELb1ELb1ELi192EEEEEEEEEvNT_6ParamsE,"a",@progbits
	.sectionflags	@""
	.align	4
.nv.constant0._ZN7cutlass13device_kernelIN5flash11enable_sm90INS1_16FlashAttnFwdSm90INS1_25CollectiveMainloopFwdSm90ILi2EN4cute5tupleIJNS5_1CILi1EEES8_S8_EEENS6_IJNS7_ILi192EEENS7_ILi128EEENS7_ILi64EEEEEELi64ENS_6half_tEfNS_4arch4Sm90ELb1ELb0ELb0ELb0ELb1ELb0ELb0ELb1ELb1ELb1ELb1ELb0EEENS1_21CollectiveEpilogueFwdINS6_IJSA_SC_SB_EEES9_SE_SG_Li384ELb0ELb1ELb1ELb0EEENS1_19SingleTileSchedulerILb0ELb1ELb1ELi192EEEEEEEEEvNT_6ParamsE:
	.zero		3200


//--------------------- .nv.constant0._ZN7cutlass13device_kernelIN5flash11enable_sm90INS1_16FlashAttnFwdSm90INS1_25CollectiveMainloopFwdSm90ILi2EN4cute5tupleIJNS5_1CILi1EEES8_S8_EEENS6_IJNS7_ILi192EEENS7_ILi128EEENS7_ILi64EEEEEELi64ENS_6half_tEfNS_4arch4Sm90ELb1ELb0ELb0ELb1ELb1ELb0ELb0ELb1ELb1ELb1ELb1ELb0EEENS1_21CollectiveEpilogueFwdINS6_IJSA_SC_SB_EEES9_SE_SG_Li384ELb1ELb1ELb1ELb0EEENS1_36VarlenDynamicPersistentTileSchedulerILi192ELi128ELi384ELi128ELb1ELb1ELb1ELb1ELb1ELb1EEEEEEEEEvNT_6ParamsE --------------------------
	.section	.nv.constant0._ZN7cutlass13device_kernelIN5flash11enable_sm90INS1_16FlashAttnFwdSm90INS1_25CollectiveMainloopFwdSm90ILi2EN4cute5tupleIJNS5_1CILi1EEES8_S8_EEENS6_IJNS7_ILi192EEENS7_ILi128EEENS7_ILi64EEEEEELi64ENS_6half_tEfNS_4arch4Sm90ELb1ELb0ELb0ELb1ELb1ELb0ELb0ELb1ELb1ELb1ELb1ELb0EEENS1_21CollectiveEpilogueFwdINS6_IJSA_SC_SB_EEES9_SE_SG_Li384ELb1ELb1ELb1ELb0EEENS1_36VarlenDynamicPersistentTileSchedulerILi192ELi128ELi384ELi128ELb1ELb1ELb1ELb1ELb1ELb1EEEEEEEEEvNT_6ParamsE,"a",@progbits
	.sectionflags	@""
	.align	4
.nv.constant0._ZN7cutlass13device_kernelIN5flash11enable_sm90INS1_16FlashAttnFwdSm90INS1_25CollectiveMainloopFwdSm90ILi2EN4cute5tupleIJNS5_1CILi1EEES8_S8_EEENS6_IJNS7_ILi192EEENS7_ILi128EEENS7_ILi64EEEEEELi64ENS_6half_tEfNS_4arch4Sm90ELb1ELb0ELb0ELb1ELb1ELb0ELb0ELb1ELb1ELb1ELb1ELb0EEENS1_21CollectiveEpilogueFwdINS6_IJSA_SC_SB_EEES9_SE_SG_Li384ELb1ELb1ELb1ELb0EEENS1_36VarlenDynamicPersistentTileSchedulerILi192ELi128ELi384ELi128ELb1ELb1ELb1ELb1ELb1ELb1EEEEEEEEEvNT_6ParamsE:
	.zero		3328


//--------------------- .nv.constant0._ZN7cutlass13device_kernelIN5flash11enable_sm90INS1_16FlashAttnFwdSm90INS1_25CollectiveMainloopFwdSm90ILi2EN4cute5tupleIJNS5_1CILi1EEES8_S8_EEENS6_IJNS7_ILi192EEENS7_ILi128EEENS7_ILi64EEEEEELi64ENS_6half_tEfNS_4arch4Sm90ELb1ELb0ELb0ELb1ELb1ELb1ELb0ELb1ELb1ELb1ELb1ELb0EEENS1_21CollectiveEpilogueFwdINS6_IJSA_SC_SB_EEES9_SE_SG_Li384ELb1ELb1ELb1ELb0EEENS1_36VarlenDynamicPersistentTileSchedulerILi192ELi128ELi384ELi128ELb1ELb1ELb1ELb1ELb1ELb1EEEEEEEEEvNT_6ParamsE --------------------------
	.section	.nv.constant0._ZN7cutlass13device_kernelIN5flash11enable_sm90INS1_16FlashAttnFwdSm90INS1_25CollectiveMainloopFwdSm90ILi2EN4cute5tupleIJNS5_1CILi1EEES8_S8_EEENS6_IJNS7_ILi192EEENS7_ILi128EEENS7_ILi64EEEEEELi64ENS_6half_tEfNS_4arch4Sm90ELb1ELb0ELb0ELb1ELb1ELb1ELb0ELb1ELb1ELb1ELb1ELb0EEENS1_21CollectiveEpilogueFwdINS6_IJSA_SC_SB_EEES9_SE_SG_Li384ELb1ELb1ELb1ELb0EEENS1_36VarlenDynamicPersistentTileSchedulerILi192ELi128ELi384ELi128ELb1ELb1ELb1ELb1ELb1ELb1EEEEEEEEEvNT_6ParamsE,"a",@progbits
	.sectionflags	@""
	.align	4
.nv.constant0._ZN7cutlass13device_kernelIN5flash11enable_sm90INS1_16FlashAttnFwdSm90INS1_25CollectiveMainloopFwdSm90ILi2EN4cute5tupleIJNS5_1CILi1EEES8_S8_EEENS6_IJNS7_ILi192EEENS7_ILi128EEENS7_ILi64EEEEEELi64ENS_6half_tEfNS_4arch4Sm90ELb1ELb0ELb0ELb1ELb1ELb1ELb0ELb1ELb1ELb1ELb1ELb0EEENS1_21CollectiveEpilogueFwdINS6_IJSA_SC_SB_EEES9_SE_SG_Li384ELb1ELb1ELb1ELb0EEENS1_36VarlenDynamicPersistentTileSchedulerILi192ELi128ELi384ELi128ELb1ELb1ELb1ELb1ELb1ELb1EEEEEEEEEvNT_6ParamsE:
	.zero		3328


//--------------------- SYMBOLS --------------------------

	.type		.nv.reservedSmem.offset0,@object
	.size		.nv.reservedSmem.offset0,0x4
	.type		__assertfail,@function
